	.target	sm_80

	.elftype	@"ET_EXEC"


//--------------------- .note.nv.tkinfo           --------------------------
	.section	.note.nv.tkinfo,"",@"SHT_NOTE"
	.sectionflags	@"SHF_NOTE_NV_TKINFO"
	.tkinfo
        /*0018*/ 	.word	0x00000002
        /*0030*/ 	.string	""
        /*0030*/ 	.string	"ptxas"
        /*0030*/ 	.string	"Cuda compilation tools, release 13.0, V13.0.88"
        /*0030*/ 	.string	"Build cuda_13.0.r13.0/compiler.36424714_0"
        /*0030*/ 	.string	"-v  -suppress-debug-info  -lineinfo  -arch sm_80 "



//--------------------- .note.nv.cuinfo           --------------------------
	.section	.note.nv.cuinfo,"",@"SHT_NOTE"
	.sectionflags	@"SHF_NOTE_NV_CUINFO"
        /*0018*/ 	.short	0x0002
        /*001a*/ 	.short	0x0050
        /*001c*/ 	.short	0x0082
	.zero		2


//--------------------- .nv.info                  --------------------------
	.section	.nv.info,"",@"SHT_CUDA_INFO"
	.align	4


	//----- nvinfo : EIATTR_REGCOUNT
	.align		4
        /*0000*/ 	.byte	0x04, 0x2f
        /*0002*/ 	.short	(.L_1 - .L_0)
	.align		4
.L_0:
        /*0004*/ 	.word	index@(matmul_kernel)
        /*0008*/ 	.word	0x000000ff


	//----- nvinfo : EIATTR_FRAME_SIZE
	.align		4
.L_1:
        /*000c*/ 	.byte	0x04, 0x11
        /*000e*/ 	.short	(.L_3 - .L_2)
	.align		4
.L_2:
        /*0010*/ 	.word	index@(matmul_kernel)
        /*0014*/ 	.word	0x00007500


	//----- nvinfo : EIATTR_MIN_STACK_SIZE
	.align		4
.L_3:
        /*0018*/ 	.byte	0x04, 0x12
        /*001a*/ 	.short	(.L_5 - .L_4)
	.align		4
.L_4:
        /*001c*/ 	.word	index@(matmul_kernel)
        /*0020*/ 	.word	0x00007500
.L_5:


//--------------------- .nv.info.matmul_kernel    --------------------------
	.section	.nv.info.matmul_kernel,"",@"SHT_CUDA_INFO"
	.sectionflags	@""
	.align	4


	//----- nvinfo : EIATTR_CUDA_API_VERSION
	.align		4
        /*0000*/ 	.byte	0x04, 0x37
        /*0002*/ 	.short	(.L_7 - .L_6)
.L_6:
        /*0004*/ 	.word	0x00000082


	//----- nvinfo : EIATTR_SW2861232_WAR
	.align		4
.L_7:
        /*0008*/ 	.byte	0x01, 0x35
	.zero		2


	//----- nvinfo : EIATTR_PARAM_CBANK
	.align		4
        /*000c*/ 	.byte	0x04, 0x0a
        /*000e*/ 	.short	(.L_9 - .L_8)
	.align		4
.L_8:
        /*0010*/ 	.word	index@(.nv.constant0.matmul_kernel)
        /*0014*/ 	.short	0x0160
        /*0016*/ 	.short	0x0050


	//----- nvinfo : EIATTR_CBANK_PARAM_SIZE
	.align		4
.L_9:
        /*0018*/ 	.byte	0x03, 0x19
        /*001a*/ 	.short	0x0050


	//----- nvinfo : EIATTR_KPARAM_INFO
	.align		4
        /*001c*/ 	.byte	0x04, 0x17
        /*001e*/ 	.short	(.L_11 - .L_10)
.L_10:
        /*0020*/ 	.word	0x00000000
        /*0024*/ 	.short	0x000d
        /*0026*/ 	.short	0x0048
        /*0028*/ 	.byte	0x00, 0xf4, 0x21, 0x00


	//----- nvinfo : EIATTR_KPARAM_INFO
	.align		4
.L_11:
        /*002c*/ 	.byte	0x04, 0x17
        /*002e*/ 	.short	(.L_13 - .L_12)
.L_12:
        /*0030*/ 	.word	0x00000000
        /*0034*/ 	.short	0x000c
        /*0036*/ 	.short	0x0040
        /*0038*/ 	.byte	0x00, 0xf4, 0x21, 0x00


	//----- nvinfo : EIATTR_KPARAM_INFO
	.align		4
.L_13:
        /*003c*/ 	.byte	0x04, 0x17
        /*003e*/ 	.short	(.L_15 - .L_14)
.L_14:
        /*0040*/ 	.word	0x00000000
        /*0044*/ 	.short	0x000b
        /*0046*/ 	.short	0x0038
        /*0048*/ 	.byte	0x00, 0xf0, 0x11, 0x00


	//----- nvinfo : EIATTR_KPARAM_INFO
	.align		4
.L_15:
        /*004c*/ 	.byte	0x04, 0x17
        /*004e*/ 	.short	(.L_17 - .L_16)
.L_16:
        /*0050*/ 	.word	0x00000000
        /*0054*/ 	.short	0x000a
        /*0056*/ 	.short	0x0034
        /*0058*/ 	.byte	0x00, 0xf0, 0x11, 0x00


	//----- nvinfo : EIATTR_KPARAM_INFO
	.align		4
.L_17:
        /*005c*/ 	.byte	0x04, 0x17
        /*005e*/ 	.short	(.L_19 - .L_18)
.L_18:
        /*0060*/ 	.word	0x00000000
        /*0064*/ 	.short	0x0009
        /*0066*/ 	.short	0x0030
        /*0068*/ 	.byte	0x00, 0xf0, 0x11, 0x00


	//----- nvinfo : EIATTR_KPARAM_INFO
	.align		4
.L_19:
        /*006c*/ 	.byte	0x04, 0x17
        /*006e*/ 	.short	(.L_21 - .L_20)
.L_20:
        /*0070*/ 	.word	0x00000000
        /*0074*/ 	.short	0x0008
        /*0076*/ 	.short	0x002c
        /*0078*/ 	.byte	0x00, 0xf0, 0x11, 0x00


	//----- nvinfo : EIATTR_KPARAM_INFO
	.align		4
.L_21:
        /*007c*/ 	.byte	0x04, 0x17
        /*007e*/ 	.short	(.L_23 - .L_22)
.L_22:
        /*0080*/ 	.word	0x00000000
        /*0084*/ 	.short	0x0007
        /*0086*/ 	.short	0x0028
        /*0088*/ 	.byte	0x00, 0xf0, 0x11, 0x00


	//----- nvinfo : EIATTR_KPARAM_INFO
	.align		4
.L_23:
        /*008c*/ 	.byte	0x04, 0x17
        /*008e*/ 	.short	(.L_25 - .L_24)
.L_24:
        /*0090*/ 	.word	0x00000000
        /*0094*/ 	.short	0x0006
        /*0096*/ 	.short	0x0024
        /*0098*/ 	.byte	0x00, 0xf0, 0x11, 0x00


	//----- nvinfo : EIATTR_KPARAM_INFO
	.align		4
.L_25:
        /*009c*/ 	.byte	0x04, 0x17
        /*009e*/ 	.short	(.L_27 - .L_26)
.L_26:
        /*00a0*/ 	.word	0x00000000
        /*00a4*/ 	.short	0x0005
        /*00a6*/ 	.short	0x0020
        /*00a8*/ 	.byte	0x00, 0xf0, 0x11, 0x00


	//----- nvinfo : EIATTR_KPARAM_INFO
	.align		4
.L_27:
        /*00ac*/ 	.byte	0x04, 0x17
        /*00ae*/ 	.short	(.L_29 - .L_28)
.L_28:
        /*00b0*/ 	.word	0x00000000
        /*00b4*/ 	.short	0x0004
        /*00b6*/ 	.short	0x001c
        /*00b8*/ 	.byte	0x00, 0xf0, 0x11, 0x00


	//----- nvinfo : EIATTR_KPARAM_INFO
	.align		4
.L_29:
        /*00bc*/ 	.byte	0x04, 0x17
        /*00be*/ 	.short	(.L_31 - .L_30)
.L_30:
        /*00c0*/ 	.word	0x00000000
        /*00c4*/ 	.short	0x0003
        /*00c6*/ 	.short	0x0018
        /*00c8*/ 	.byte	0x00, 0xf0, 0x11, 0x00


	//----- nvinfo : EIATTR_KPARAM_INFO
	.align		4
.L_31:
        /*00cc*/ 	.byte	0x04, 0x17
        /*00ce*/ 	.short	(.L_33 - .L_32)
.L_32:
        /*00d0*/ 	.word	0x00000000
        /*00d4*/ 	.short	0x0002
        /*00d6*/ 	.short	0x0010
        /*00d8*/ 	.byte	0x00, 0xf4, 0x21, 0x00


	//----- nvinfo : EIATTR_KPARAM_INFO
	.align		4
.L_33:
        /*00dc*/ 	.byte	0x04, 0x17
        /*00de*/ 	.short	(.L_35 - .L_34)
.L_34:
        /*00e0*/ 	.word	0x00000000
        /*00e4*/ 	.short	0x0001
        /*00e6*/ 	.short	0x0008
        /*00e8*/ 	.byte	0x00, 0xf4, 0x21, 0x00


	//----- nvinfo : EIATTR_KPARAM_INFO
	.align		4
.L_35:
        /*00ec*/ 	.byte	0x04, 0x17
        /*00ee*/ 	.short	(.L_37 - .L_36)
.L_36:
        /*00f0*/ 	.word	0x00000000
        /*00f4*/ 	.short	0x0000
        /*00f6*/ 	.short	0x0000
        /*00f8*/ 	.byte	0x00, 0xf4, 0x21, 0x00


	//----- nvinfo : EIATTR_MAXREG_COUNT
	.align		4
.L_37:
        /*00fc*/ 	.byte	0x03, 0x1b
        /*00fe*/ 	.short	0x00ff


	//----- nvinfo : EIATTR_NUM_BARRIERS
	.align		4
        /*0100*/ 	.byte	0x02, 0x4c
        /*0102*/ 	.byte	0x01
	.zero		1


	//----- nvinfo : EIATTR_ANNOTATIONS
	.align		4
        /*0104*/ 	.byte	0x04, 0x55
        /*0106*/ 	.short	(.L_39 - .L_38)


	//   ....[0]....
.L_38:
        /*0108*/ 	.word	0x00000001
        /*010c*/ 	.byte	0x00, 0x06, 0x00, 0x00, 0x01, 0x00, 0x00, 0x00, 0x40, 0x06, 0x00, 0x00, 0x01, 0x00, 0x00, 0x00
        /* <DEDUP_REMOVED lines=2900> */
        /*b65c*/ 	.byte	0xe0, 0x5e, 0x03, 0x00


	//----- nvinfo : EIATTR_MERCURY_ISA_VERSION
	.align		4
.L_39:
        /*b660*/ 	.byte	0x03, 0x5f
        /*b662*/ 	.short	0x0000


	//----- nvinfo : EIATTR_COOP_GROUP_MASK_REGIDS
	.align		4
        /*b664*/ 	.byte	0x04, 0x29
        /*b666*/ 	.short	(.L_41 - .L_40)


	//   ....[0]....
.L_40:
        /*b668*/ 	.word	0xffffffff


	//   ....[1]....
        /*b66c*/ 	.word	0xffffffff


	//   ....[2]....
        /*b670*/ 	.word	0xffffffff


	//   ....[3]....
        /*b674*/ 	.word	0xffffffff


	//   ....[4]....
        /*b678*/ 	.word	0xffffffff


	//   ....[5]....
        /*b67c*/ 	.word	0xffffffff


	//   ....[6]....
        /*b680*/ 	.word	0xffffffff


	//   ....[7]....
        /*b684*/ 	.word	0xffffffff


	//   ....[8]....
        /*b688*/ 	.word	0xffffffff


	//   ....[9]....
        /*b68c*/ 	.word	0xffffffff


	//   ....[10]....
        /*b690*/ 	.word	0xffffffff


	//   ....[11]....
        /*b694*/ 	.word	0xffffffff


	//   ....[12]....
        /*b698*/ 	.word	0xffffffff


	//   ....[13]....
        /*b69c*/ 	.word	0xffffffff


	//   ....[14]....
        /*b6a0*/ 	.word	0xffffffff


	//   ....[15]....
        /*b6a4*/ 	.word	0xffffffff


	//   ....[16]....
        /*b6a8*/ 	.word	0xffffffff


	//   ....[17]....
        /*b6ac*/ 	.word	0xffffffff


	//   ....[18]....
        /*b6b0*/ 	.word	0xffffffff


	//   ....[19]....
        /*b6b4*/ 	.word	0xffffffff


	//   ....[20]....
        /*b6b8*/ 	.word	0xffffffff


	//   ....[21]....
        /*b6bc*/ 	.word	0xffffffff


	//   ....[22]....
        /*b6c0*/ 	.word	0xffffffff


	//   ....[23]....
        /*b6c4*/ 	.word	0xffffffff


	//   ....[24]....
        /*b6c8*/ 	.word	0xffffffff


	//   ....[25]....
        /*b6cc*/ 	.word	0xffffffff


	//   ....[26]....
        /*b6d0*/ 	.word	0xffffffff


	//   ....[27]....
        /*b6d4*/ 	.word	0xffffffff


	//   ....[28]....
        /*b6d8*/ 	.word	0xffffffff


	//   ....[29]....
        /*b6dc*/ 	.word	0xffffffff


	//   ....[30]....
        /*b6e0*/ 	.word	0xffffffff


	//   ....[31]....
        /*b6e4*/ 	.word	0xffffffff


	//   ....[32]....
        /*b6e8*/ 	.word	0xffffffff


	//   ....[33]....
        /*b6ec*/ 	.word	0xffffffff


	//   ....[34]....
        /*b6f0*/ 	.word	0xffffffff


	//   ....[35]....
        /*b6f4*/ 	.word	0xffffffff


	//   ....[36]....
        /*b6f8*/ 	.word	0xffffffff


	//   ....[37]....
        /*b6fc*/ 	.word	0xffffffff


	//   ....[38]....
        /*b700*/ 	.word	0xffffffff


	//   ....[39]....
        /*b704*/ 	.word	0xffffffff


	//   ....[40]....
        /*b708*/ 	.word	0xffffffff


	//   ....[41]....
        /*b70c*/ 	.word	0xffffffff


	//   ....[42]....
        /*b710*/ 	.word	0xffffffff


	//   ....[43]....
        /*b714*/ 	.word	0xffffffff


	//   ....[44]....
        /*b718*/ 	.word	0xffffffff


	//   ....[45]....
        /*b71c*/ 	.word	0xffffffff


	//   ....[46]....
        /*b720*/ 	.word	0xffffffff


	//   ....[47]....
        /*b724*/ 	.word	0xffffffff


	//   ....[48]....
        /*b728*/ 	.word	0xffffffff


	//   ....[49]....
        /*b72c*/ 	.word	0xffffffff


	//   ....[50]....
        /*b730*/ 	.word	0xffffffff


	//   ....[51]....
        /*b734*/ 	.word	0xffffffff


	//   ....[52]....
        /*b738*/ 	.word	0xffffffff


	//   ....[53]....
        /*b73c*/ 	.word	0xffffffff


	//   ....[54]....
        /*b740*/ 	.word	0xffffffff


	//   ....[55]....
        /*b744*/ 	.word	0xffffffff


	//   ....[56]....
        /*b748*/ 	.word	0xffffffff


	//   ....[57]....
        /*b74c*/ 	.word	0xffffffff


	//   ....[58]....
        /*b750*/ 	.word	0xffffffff


	//   ....[59]....
        /*b754*/ 	.word	0xffffffff


	//   ....[60]....
        /*b758*/ 	.word	0xffffffff


	//   ....[61]....
        /*b75c*/ 	.word	0xffffffff


	//   ....[62]....
        /*b760*/ 	.word	0xffffffff


	//   ....[63]....
        /*b764*/ 	.word	0xffffffff


	//   ....[64]....
        /*b768*/ 	.word	0xffffffff


	//   ....[65]....
        /*b76c*/ 	.word	0xffffffff


	//   ....[66]....
        /*b770*/ 	.word	0xffffffff


	//   ....[67]....
        /*b774*/ 	.word	0xffffffff


	//   ....[68]....
        /*b778*/ 	.word	0xffffffff


	//   ....[69]....
        /*b77c*/ 	.word	0xffffffff


	//   ....[70]....
        /*b780*/ 	.word	0xffffffff


	//   ....[71]....
        /*b784*/ 	.word	0xffffffff


	//   ....[72]....
        /*b788*/ 	.word	0xffffffff


	//   ....[73]....
        /*b78c*/ 	.word	0xffffffff


	//   ....[74]....
        /*b790*/ 	.word	0xffffffff


	//   ....[75]....
        /*b794*/ 	.word	0xffffffff


	//   ....[76]....
        /*b798*/ 	.word	0xffffffff


	//   ....[77]....
        /*b79c*/ 	.word	0xffffffff


	//   ....[78]....
        /*b7a0*/ 	.word	0xffffffff


	//   ....[79]....
        /*b7a4*/ 	.word	0xffffffff


	//   ....[80]....
        /*b7a8*/ 	.word	0xffffffff


	//   ....[81]....
        /*b7ac*/ 	.word	0xffffffff


	//   ....[82]....
        /*b7b0*/ 	.word	0xffffffff


	//   ....[83]....
        /*b7b4*/ 	.word	0xffffffff


	//   ....[84]....
        /*b7b8*/ 	.word	0xffffffff


	//   ....[85]....
        /*b7bc*/ 	.word	0xffffffff


	//   ....[86]....
        /*b7c0*/ 	.word	0xffffffff


	//   ....[87]....
        /*b7c4*/ 	.word	0xffffffff


	//   ....[88]....
        /*b7c8*/ 	.word	0xffffffff


	//   ....[89]....
        /*b7cc*/ 	.word	0xffffffff


	//   ....[90]....
        /*b7d0*/ 	.word	0xffffffff


	//   ....[91]....
        /*b7d4*/ 	.word	0xffffffff


	//   ....[92]....
        /*b7d8*/ 	.word	0xffffffff


	//   ....[93]....
        /*b7dc*/ 	.word	0xffffffff


	//   ....[94]....
        /*b7e0*/ 	.word	0xffffffff


	//   ....[95]....
        /*b7e4*/ 	.word	0xffffffff


	//   ....[96]....
        /*b7e8*/ 	.word	0xffffffff


	//   ....[97]....
        /*b7ec*/ 	.word	0xffffffff


	//   ....[98]....
        /*b7f0*/ 	.word	0xffffffff


	//   ....[99]....
        /*b7f4*/ 	.word	0xffffffff


	//   ....[100]....
        /*b7f8*/ 	.word	0xffffffff


	//   ....[101]....
        /*b7fc*/ 	.word	0xffffffff


	//   ....[102]....
        /*b800*/ 	.word	0xffffffff


	//   ....[103]....
        /*b804*/ 	.word	0xffffffff


	//   ....[104]....
        /*b808*/ 	.word	0xffffffff


	//   ....[105]....
        /*b80c*/ 	.word	0xffffffff


	//   ....[106]....
        /*b810*/ 	.word	0xffffffff


	//   ....[107]....
        /*b814*/ 	.word	0xffffffff


	//   ....[108]....
        /*b818*/ 	.word	0xffffffff


	//   ....[109]....
        /*b81c*/ 	.word	0xffffffff


	//   ....[110]....
        /*b820*/ 	.word	0xffffffff


	//   ....[111]....
        /*b824*/ 	.word	0xffffffff


	//   ....[112]....
        /*b828*/ 	.word	0xffffffff


	//   ....[113]....
        /*b82c*/ 	.word	0xffffffff


	//   ....[114]....
        /*b830*/ 	.word	0xffffffff


	//   ....[115]....
        /*b834*/ 	.word	0xffffffff


	//   ....[116]....
        /*b838*/ 	.word	0xffffffff


	//   ....[117]....
        /*b83c*/ 	.word	0xffffffff


	//   ....[118]....
        /*b840*/ 	.word	0xffffffff


	//   ....[119]....
        /*b844*/ 	.word	0xffffffff


	//   ....[120]....
        /*b848*/ 	.word	0xffffffff


	//   ....[121]....
        /*b84c*/ 	.word	0xffffffff


	//   ....[122]....
        /*b850*/ 	.word	0xffffffff


	//   ....[123]....
        /*b854*/ 	.word	0xffffffff


	//   ....[124]....
        /*b858*/ 	.word	0xffffffff


	//   ....[125]....
        /*b85c*/ 	.word	0xffffffff


	//   ....[126]....
        /*b860*/ 	.word	0xffffffff


	//----- nvinfo : EIATTR_COOP_GROUP_INSTR_OFFSETS
	.align		4
.L_41:
        /*b864*/ 	.byte	0x04, 0x28
        /*b866*/ 	.short	(.L_43 - .L_42)


	//   ....[0]....
.L_42:
        /*b868*/ 	.word	0x000f3700


	//   ....[1]....
        /*b86c*/ 	.word	0x000f3810


	//   ....[2]....
        /*b870*/ 	.word	0x000f3970


	//   ....[3]....
        /*b874*/ 	.word	0x000f3a50


	//   ....[4]....
        /*b878*/ 	.word	0x000f3bb0


	//   ....[5]....
        /*b87c*/ 	.word	0x000f3c60


	//   ....[6]....
        /*b880*/ 	.word	0x000f3dd0


	//   ....[7]....
        /*b884*/ 	.word	0x000f3e80


	//   ....[8]....
        /*b888*/ 	.word	0x000f3ff0


	//   ....[9]....
        /*b88c*/ 	.word	0x000f40a0


	//   ....[10]....
        /*b890*/ 	.word	0x000f4210


	//   ....[11]....
        /*b894*/ 	.word	0x000f42d0


	//   ....[12]....
        /*b898*/ 	.word	0x000f4450


	//   ....[13]....
        /*b89c*/ 	.word	0x000f4540


	//   ....[14]....
        /*b8a0*/ 	.word	0x000f46a0


	//   ....[15]....
        /*b8a4*/ 	.word	0x000f4760


	//   ....[16]....
        /*b8a8*/ 	.word	0x000f48d0


	//   ....[17]....
        /*b8ac*/ 	.word	0x000f4980


	//   ....[18]....
        /*b8b0*/ 	.word	0x000f4a70


	//   ....[19]....
        /*b8b4*/ 	.word	0x000f4ba0


	//   ....[20]....
        /*b8b8*/ 	.word	0x000f4d10


	//   ....[21]....
        /*b8bc*/ 	.word	0x000f4dc0


	//   ....[22]....
        /*b8c0*/ 	.word	0x000f4f30


	//   ....[23]....
        /*b8c4*/ 	.word	0x000f4fe0


	//   ....[24]....
        /*b8c8*/ 	.word	0x000f5150


	//   ....[25]....
        /*b8cc*/ 	.word	0x000f5200


	//   ....[26]....
        /*b8d0*/ 	.word	0x000f5370


	//   ....[27]....
        /*b8d4*/ 	.word	0x000f5420


	//   ....[28]....
        /*b8d8*/ 	.word	0x000f5590


	//   ....[29]....
        /*b8dc*/ 	.word	0x000f5640


	//   ....[30]....
        /*b8e0*/ 	.word	0x000f57b0


	//   ....[31]....
        /*b8e4*/ 	.word	0x000f5840


	//   ....[32]....
        /*b8e8*/ 	.word	0x000f5a10


	//   ....[33]....
        /*b8ec*/ 	.word	0x000f5ac0


	//   ....[34]....
        /*b8f0*/ 	.word	0x000f5c30


	//   ....[35]....
        /*b8f4*/ 	.word	0x000f5ce0


	//   ....[36]....
        /*b8f8*/ 	.word	0x000f5e50


	//   ....[37]....
        /*b8fc*/ 	.word	0x000f5f00


	//   ....[38]....
        /*b900*/ 	.word	0x000f6070


	//   ....[39]....
        /*b904*/ 	.word	0x000f6120


	//   ....[40]....
        /*b908*/ 	.word	0x000f6290


	//   ....[41]....
        /*b90c*/ 	.word	0x000f6340


	//   ....[42]....
        /*b910*/ 	.word	0x000f64b0


	//   ....[43]....
        /*b914*/ 	.word	0x000f6560


	//   ....[44]....
        /*b918*/ 	.word	0x000f66d0


	//   ....[45]....
        /*b91c*/ 	.word	0x000f6780


	//   ....[46]....
        /*b920*/ 	.word	0x000f68f0


	//   ....[47]....
        /*b924*/ 	.word	0x000f6980


	//   ....[48]....
        /*b928*/ 	.word	0x000f6b20


	//   ....[49]....
        /*b92c*/ 	.word	0x000f6bd0


	//   ....[50]....
        /*b930*/ 	.word	0x000f6d00


	//   ....[51]....
        /*b934*/ 	.word	0x000f6df0


	//   ....[52]....
        /*b938*/ 	.word	0x000f6f20


	//   ....[53]....
        /*b93c*/ 	.word	0x000f7010


	//   ....[54]....
        /*b940*/ 	.word	0x000f7170


	//   ....[55]....
        /*b944*/ 	.word	0x000f7230


	//   ....[56]....
        /*b948*/ 	.word	0x000f7390


	//   ....[57]....
        /*b94c*/ 	.word	0x000f7450


	//   ....[58]....
        /*b950*/ 	.word	0x000f75b0


	//   ....[59]....
        /*b954*/ 	.word	0x000f7670


	//   ....[60]....
        /*b958*/ 	.word	0x000f77d0


	//   ....[61]....
        /*b95c*/ 	.word	0x000f7890


	//   ....[62]....
        /*b960*/ 	.word	0x000f79f0


	//   ....[63]....
        /*b964*/ 	.word	0x000f7ab0


	//   ....[64]....
        /*b968*/ 	.word	0x000f7c10


	//   ....[65]....
        /*b96c*/ 	.word	0x000f7cd0


	//   ....[66]....
        /*b970*/ 	.word	0x000f7e30


	//   ....[67]....
        /*b974*/ 	.word	0x000f7ef0


	//   ....[68]....
        /*b978*/ 	.word	0x000f8050


	//   ....[69]....
        /*b97c*/ 	.word	0x000f8110


	//   ....[70]....
        /*b980*/ 	.word	0x000f8270


	//   ....[71]....
        /*b984*/ 	.word	0x000f8330


	//   ....[72]....
        /*b988*/ 	.word	0x000f8490


	//   ....[73]....
        /*b98c*/ 	.word	0x000f8550


	//   ....[74]....
        /*b990*/ 	.word	0x000f86b0


	//   ....[75]....
        /*b994*/ 	.word	0x000f8770


	//   ....[76]....
        /*b998*/ 	.word	0x000f88e0


	//   ....[77]....
        /*b99c*/ 	.word	0x000f8970


	//   ....[78]....
        /*b9a0*/ 	.word	0x000f8ad0


	//   ....[79]....
        /*b9a4*/ 	.word	0x000f8b90


	//   ....[80]....
        /*b9a8*/ 	.word	0x000f8cf0


	//   ....[81]....
        /*b9ac*/ 	.word	0x000f8db0


	//   ....[82]....
        /*b9b0*/ 	.word	0x000f8f10


	//   ....[83]....
        /*b9b4*/ 	.word	0x000f8fd0


	//   ....[84]....
        /*b9b8*/ 	.word	0x000f9130


	//   ....[85]....
        /*b9bc*/ 	.word	0x000f91f0


	//   ....[86]....
        /*b9c0*/ 	.word	0x000f9350


	//   ....[87]....
        /*b9c4*/ 	.word	0x000f9410


	//   ....[88]....
        /*b9c8*/ 	.word	0x000f9570


	//   ....[89]....
        /*b9cc*/ 	.word	0x000f9630


	//   ....[90]....
        /*b9d0*/ 	.word	0x000f9790


	//   ....[91]....
        /*b9d4*/ 	.word	0x000f9850


	//   ....[92]....
        /*b9d8*/ 	.word	0x000f9980


	//   ....[93]....
        /*b9dc*/ 	.word	0x000f99f0


	//   ....[94]....
        /*b9e0*/ 	.word	0x000f9c00


	//   ....[95]....
        /*b9e4*/ 	.word	0x000f9c70


	//   ....[96]....
        /*b9e8*/ 	.word	0x000f9dd0


	//   ....[97]....
        /*b9ec*/ 	.word	0x000f9e90


	//   ....[98]....
        /*b9f0*/ 	.word	0x000f9fe0


	//   ....[99]....
        /*b9f4*/ 	.word	0x000fa0b0


	//   ....[100]....
        /*b9f8*/ 	.word	0x000fa560


	//   ....[101]....
        /*b9fc*/ 	.word	0x000fa5b0


	//   ....[102]....
        /*ba00*/ 	.word	0x000fa600


	//   ....[103]....
        /*ba04*/ 	.word	0x000fa650


	//   ....[104]....
        /*ba08*/ 	.word	0x000fa6a0


	//   ....[105]....
        /*ba0c*/ 	.word	0x000fa6f0


	//   ....[106]....
        /*ba10*/ 	.word	0x000fa740


	//   ....[107]....
        /*ba14*/ 	.word	0x000fa790


	//   ....[108]....
        /*ba18*/ 	.word	0x000fa9e0


	//   ....[109]....
        /*ba1c*/ 	.word	0x000faa30


	//   ....[110]....
        /*ba20*/ 	.word	0x000fab80


	//   ....[111]....
        /*ba24*/ 	.word	0x000fabd0


	//   ....[112]....
        /*ba28*/ 	.word	0x000fac20


	//   ....[113]....
        /*ba2c*/ 	.word	0x000fac70


	//   ....[114]....
        /*ba30*/ 	.word	0x000fadd0


	//   ....[115]....
        /*ba34*/ 	.word	0x000fae20


	//   ....[116]....
        /*ba38*/ 	.word	0x000faf80


	//   ....[117]....
        /*ba3c*/ 	.word	0x000fafd0


	//   ....[118]....
        /*ba40*/ 	.word	0x000fb130


	//   ....[119]....
        /*ba44*/ 	.word	0x000fb180


	//   ....[120]....
        /*ba48*/ 	.word	0x000fb2e0


	//   ....[121]....
        /*ba4c*/ 	.word	0x000fb330


	//   ....[122]....
        /*ba50*/ 	.word	0x000fb490


	//   ....[123]....
        /*ba54*/ 	.word	0x000fb510


	//   ....[124]....
        /*ba58*/ 	.word	0x000fb590


	//   ....[125]....
        /*ba5c*/ 	.word	0x000fb7a0


	//   ....[126]....
        /*ba60*/ 	.word	0x000fb910


	//----- nvinfo : EIATTR_EXIT_INSTR_OFFSETS
	.align		4
.L_43:
        /*ba64*/ 	.byte	0x04, 0x1c
        /*ba66*/ 	.short	(.L_45 - .L_44)


	//   ....[0]....
.L_44:
        /*ba68*/ 	.word	0x0010c410


	//   ....[1]....
        /*ba6c*/ 	.word	0x0010c430


	//----- nvinfo : EIATTR_REQNTID
	.align		4
.L_45:
        /*ba70*/ 	.byte	0x04, 0x10
        /*ba72*/ 	.short	(.L_47 - .L_46)
.L_46:
        /*ba74*/ 	.word	0x00000020
        /*ba78*/ 	.word	0x00000001
        /*ba7c*/ 	.word	0x00000001
.L_47:


//--------------------- .nv.callgraph             --------------------------
	.section	.nv.callgraph,"",@"SHT_CUDA_CALLGRAPH"
	.align	4
	.sectionentsize	8
	.align		4
        /*0000*/ 	.word	0x00000000
	.align		4
        /*0004*/ 	.word	0xffffffff
	.align		4
        /*0008*/ 	.word	0x00000000
	.align		4
        /*000c*/ 	.word	0xfffffffe
	.align		4
        /*0010*/ 	.word	0x00000000
	.align		4
        /*0014*/ 	.word	0xfffffffd
	.align		4
        /*0018*/ 	.word	0x00000000
	.align		4
        /*001c*/ 	.word	0xfffffffc


//--------------------- .nv.rel.action            --------------------------
	.section	.nv.rel.action,"",@"SHT_CUDA_RELOCINFO"
	.align	8
	.sectionentsize	8
        /*0000*/ 	.byte	0x73, 0x00, 0x00, 0x00, 0x00, 0x00, 0x00, 0x00, 0x00, 0x00, 0x00, 0x11, 0x25, 0x00, 0x05, 0x36


//--------------------- .nv.constant0.matmul_kernel --------------------------
	.section	.nv.constant0.matmul_kernel,"a",@progbits
	.sectionflags	@""
	.align	4
.nv.constant0.matmul_kernel:
	.zero		432


//--------------------- .text.matmul_kernel       --------------------------
	.section	.text.matmul_kernel,"ax",@progbits
	.sectioninfo	@"SHI_REGISTERS=255"
	.align	128
        .global         matmul_kernel
        .type           matmul_kernel,@function
        .size           matmul_kernel,(.L_x_3 - matmul_kernel)
        .other          matmul_kernel,@"STO_CUDA_ENTRY STV_DEFAULT"
matmul_kernel:
.text.matmul_kernel:
[----:B------:R-:W-:Y:S02]  /*0000*/  IMAD.MOV.U32 R1, RZ, RZ, c[0x0][0x28] ;  /* 0x00000a00ff017624 */ /* 0x000fe400078e00ff */
[----:B------:R-:W-:Y:S01]  /*0010*/  IMAD.MOV.U32 R0, RZ, RZ, c[0x0][0x17c] ;  /* 0x00005f00ff007624 */ /* 0x000fe200078e00ff */
[----:B------:R-:W1:Y:S01]  /*0020*/  S2R R7, SR_CTAID.X ;  /* 0x0000000000077919 */ /* 0x000e620000002500 */
[----:B------:R-:W-:Y:S02]  /*0030*/  IABS R11, c[0x0][0x178] ;  /* 0x00005e00000b7a13 */ /* 0x000fe40000000000 */
[----:B------:R-:W-:Y:S01]  /*0040*/  IADD3 R1, R1, -0x7500, RZ ;  /* 0xffff8b0001017810 */ /* 0x000fe20007ffe0ff */
[----:B------:R-:W2:Y:S01]  /*0050*/  S2R R148, SR_TID.X ;  /* 0x0000000000947919 */ /* 0x000ea20000002100 */
[----:B------:R-:W-:-:S04]  /*0060*/  IADD3 R0, R0, 0x7f, RZ ;  /* 0x0000007f00007810 */ /* 0x000fc80007ffe0ff */
[----:B------:R-:W-:-:S04]  /*0070*/  SHF.R.S32.HI R3, RZ, 0x1f, R0 ;  /* 0x0000001fff037819 */ /* 0x000fc80000011400 */
[----:B------:R-:W-:-:S04]  /*0080*/  LEA.HI R3, R3, R0, RZ, 0x7 ;  /* 0x0000000003037211 */ /* 0x000fc800078f38ff */
[----:B------:R-:W-:-:S04]  /*0090*/  SHF.R.S32.HI R3, RZ, 0x7, R3 ;  /* 0x00000007ff037819 */ /* 0x000fc80000011403 */
[----:B------:R-:W-:Y:S02]  /*00a0*/  SHF.L.U32 R4, R3, 0x3, RZ ;  /* 0x0000000303047819 */ /* 0x000fe400000006ff */
[----:B-1----:R-:W-:Y:S02]  /*00b0*/  IABS R8, R7 ;  /* 0x0000000700087213 */ /* 0x002fe40000000000 */
[-C--:B------:R-:W-:Y:S02]  /*00c0*/  IABS R5, R4.reuse ;  /* 0x0000000400057213 */ /* 0x080fe40000000000 */
[----:B------:R-:W-:Y:S02]  /*00d0*/  IABS R10, R4 ;  /* 0x00000004000a7213 */ /* 0x000fe40000000000 */
[----:B------:R-:W1:Y:S01]  /*00e0*/  I2F.RP R0, R5 ;  /* 0x0000000500007306 */ /* 0x000e620000209400 */
[----:B--2---:R-:W-:-:S07]  /*00f0*/  LOP3.LUT R149, R148, 0x1f, RZ, 0xc0, !PT ;  /* 0x0000001f94957812 */ /* 0x004fce00078ec0ff */
[----:B-1----:R-:W1:Y:S02]  /*0100*/  MUFU.RCP R0, R0 ;  /* 0x0000000000007308 */ /* 0x002e640000001000 */
[----:B-1----:R-:W-:Y:S01]  /*0110*/  IADD3 R2, R0, 0xffffffe, RZ ;  /* 0x0ffffffe00027810 */ /* 0x002fe20007ffe0ff */
[----:B------:R-:W-:-:S05]  /*0120*/  IMAD.MOV R0, RZ, RZ, -R10 ;  /* 0x000000ffff007224 */ /* 0x000fca00078e0a0a */
[----:B------:R1:W2:Y:S02]  /*0130*/  F2I.FTZ.U32.TRUNC.NTZ R3, R2 ;  /* 0x0000000200037305 */ /* 0x0002a4000021f000 */
[----:B-1----:R-:W-:Y:S01]  /*0140*/  MOV R2, RZ ;  /* 0x000000ff00027202 */ /* 0x002fe20000000f00 */
[----:B--2---:R-:W-:-:S04]  /*0150*/  IMAD.MOV R6, RZ, RZ, -R3 ;  /* 0x000000ffff067224 */ /* 0x004fc800078e0a03 */
[----:B------:R-:W-:Y:S02]  /*0160*/  IMAD R9, R6, R5, RZ ;  /* 0x0000000506097224 */ /* 0x000fe400078e02ff */
[----:B------:R-:W-:Y:S02]  /*0170*/  IMAD.MOV.U32 R6, RZ, RZ, R8 ;  /* 0x000000ffff067224 */ /* 0x000fe400078e0008 */
[----:B------:R-:W-:-:S06]  /*0180*/  IMAD.HI.U32 R3, R3, R9, R2 ;  /* 0x0000000903037227 */ /* 0x000fcc00078e0002 */
[----:B------:R-:W-:-:S04]  /*0190*/  IMAD.HI.U32 R3, R3, R6, RZ ;  /* 0x0000000603037227 */ /* 0x000fc800078e00ff */
[----:B------:R-:W-:-:S05]  /*01a0*/  IMAD R0, R3, R0, R6 ;  /* 0x0000000003007224 */ /* 0x000fca00078e0206 */
[----:B------:R-:W-:-:S13]  /*01b0*/  ISETP.GT.U32.AND P1, PT, R5, R0, PT ;  /* 0x000000000500720c */ /* 0x000fda0003f24070 */
[----:B------:R-:W-:Y:S01]  /*01c0*/  @!P1 IMAD.IADD R0, R0, 0x1, -R5 ;  /* 0x0000000100009824 */ /* 0x000fe200078e0a05 */
[----:B------:R-:W-:Y:S02]  /*01d0*/  @!P1 IADD3 R3, R3, 0x1, RZ ;  /* 0x0000000103039810 */ /* 0x000fe40007ffe0ff */
[----:B------:R-:W-:Y:S02]  /*01e0*/  ISETP.NE.AND P1, PT, R4, RZ, PT ;  /* 0x000000ff0400720c */ /* 0x000fe40003f25270 */
[----:B------:R-:W-:Y:S02]  /*01f0*/  ISETP.GE.U32.AND P0, PT, R0, R5, PT ;  /* 0x000000050000720c */ /* 0x000fe40003f06070 */
[----:B------:R-:W-:-:S04]  /*0200*/  LOP3.LUT R0, R7, R4, RZ, 0x3c, !PT ;  /* 0x0000000407007212 */ /* 0x000fc800078e3cff */
[----:B------:R-:W-:Y:S02]  /*0210*/  ISETP.GE.AND P2, PT, R0, RZ, PT ;  /* 0x000000ff0000720c */ /* 0x000fe40003f46270 */
[----:B------:R-:W-:-:S04]  /*0220*/  MOV R0, c[0x0][0x178] ;  /* 0x00005e0000007a02 */ /* 0x000fc80000000f00 */
[----:B------:R-:W-:Y:S02]  /*0230*/  IADD3 R0, R0, 0xff, RZ ;  /* 0x000000ff00007810 */ /* 0x000fe40007ffe0ff */
[----:B------:R-:W-:-:S05]  /*0240*/  @P0 IADD3 R3, R3, 0x1, RZ ;  /* 0x0000000103030810 */ /* 0x000fca0007ffe0ff */
[----:B------:R-:W-:Y:S01]  /*0250*/  IMAD.MOV.U32 R2, RZ, RZ, R3 ;  /* 0x000000ffff027224 */ /* 0x000fe200078e0003 */
[----:B------:R-:W-:-:S03]  /*0260*/  SHF.R.S32.HI R3, RZ, 0x1f, R0 ;  /* 0x0000001fff037819 */ /* 0x000fc60000011400 */
[----:B------:R-:W-:Y:S01]  /*0270*/  @!P2 IMAD.MOV R2, RZ, RZ, -R2 ;  /* 0x000000ffff02a224 */ /* 0x000fe200078e0a02 */
[----:B------:R-:W-:Y:S02]  /*0280*/  @!P1 LOP3.LUT R2, RZ, R4, RZ, 0x33, !PT ;  /* 0x00000004ff029212 */ /* 0x000fe400078e33ff */
[----:B------:R-:W-:Y:S02]  /*0290*/  LEA.HI R3, R3, R0, RZ, 0x8 ;  /* 0x0000000003037211 */ /* 0x000fe400078f40ff */
[----:B------:R-:W-:Y:S01]  /*02a0*/  SHF.L.U32 R8, R2, 0x3, RZ ;  /* 0x0000000302087819 */ /* 0x000fe200000006ff */
[----:B------:R-:W-:-:S03]  /*02b0*/  IMAD.MOV R2, RZ, RZ, -R2 ;  /* 0x000000ffff027224 */ /* 0x000fc600078e0a02 */
[----:B------:R-:W-:Y:S01]  /*02c0*/  LEA.HI.SX32 R3, R3, -R8, 0x18 ;  /* 0x8000000803037211 */ /* 0x000fe200078fc2ff */
[----:B------:R-:W-:Y:S01]  /*02d0*/  IMAD R14, R4, R2, R7 ;  /* 0x00000002040e7224 */ /* 0x000fe200078e0207 */
[----:B------:R-:W-:Y:S02]  /*02e0*/  MOV R4, RZ ;  /* 0x000000ff00047202 */ /* 0x000fe40000000f00 */
[----:B------:R-:W-:Y:S02]  /*02f0*/  IMNMX R15, R3, 0x8, PT ;  /* 0x00000008030f7817 */ /* 0x000fe40003800200 */
[----:B------:R-:W-:Y:S02]  /*0300*/  IABS R3, c[0x0][0x17c] ;  /* 0x00005f0000037a13 */ /* 0x000fe40000000000 */
[-C--:B------:R-:W-:Y:S02]  /*0310*/  IABS R9, R15.reuse ;  /* 0x0000000f00097213 */ /* 0x080fe40000000000 */
[----:B------:R-:W-:Y:S01]  /*0320*/  IABS R2, R15 ;  /* 0x0000000f00027213 */ /* 0x000fe20000000000 */
[----:B------:R-:W1:Y:S08]  /*0330*/  I2F.RP R6, R3 ;  /* 0x0000000300067306 */ /* 0x000e700000209400 */
[----:B------:R-:W2:Y:S08]  /*0340*/  I2F.RP R0, R9 ;  /* 0x0000000900007306 */ /* 0x000eb00000209400 */
[----:B-1----:R-:W-:Y:S08]  /*0350*/  MUFU.RCP R6, R6 ;  /* 0x0000000600067308 */ /* 0x002ff00000001000 */
[----:B--2---:R-:W1:Y:S02]  /*0360*/  MUFU.RCP R0, R0 ;  /* 0x0000000000007308 */ /* 0x004e640000001000 */
[----:B-1----:R-:W-:-:S02]  /*0370*/  IADD3 R5, R0, 0xffffffe, RZ ;  /* 0x0ffffffe00057810 */ /* 0x002fc40007ffe0ff */
[----:B------:R-:W-:-:S04]  /*0380*/  IABS R0, R14 ;  /* 0x0000000e00007213 */ /* 0x000fc80000000000 */
[----:B------:R-:W1:Y:S02]  /*0390*/  F2I.FTZ.U32.TRUNC.NTZ R5, R5 ;  /* 0x0000000500057305 */ /* 0x000e64000021f000 */
[----:B-1----:R-:W-:-:S04]  /*03a0*/  IMAD.MOV R10, RZ, RZ, -R5 ;  /* 0x000000ffff0a7224 */ /* 0x002fc800078e0a05 */
[----:B------:R-:W-:Y:S02]  /*03b0*/  IMAD R7, R10, R9, RZ ;  /* 0x000000090a077224 */ /* 0x000fe400078e02ff */
[----:B------:R-:W-:Y:S02]  /*03c0*/  IMAD.MOV.U32 R10, RZ, RZ, R11 ;  /* 0x000000ffff0a7224 */ /* 0x000fe400078e000b */
[----:B------:R-:W-:-:S04]  /*03d0*/  IMAD.HI.U32 R4, R5, R7, R4 ;  /* 0x0000000705047227 */ /* 0x000fc800078e0004 */
[----:B------:R-:W-:Y:S01]  /*03e0*/  IMAD.MOV.U32 R5, RZ, RZ, R0 ;  /* 0x000000ffff057224 */ /* 0x000fe200078e0000 */
[----:B------:R-:W-:Y:S02]  /*03f0*/  IADD3 R0, RZ, -R2, RZ ;  /* 0x80000002ff007210 */ /* 0x000fe40007ffe0ff */
[----:B------:R-:W1:Y:S01]  /*0400*/  I2F.RP R2, R10 ;  /* 0x0000000a00027306 */ /* 0x000e620000209400 */
[----:B------:R-:W-:-:S04]  /*0410*/  IMAD.HI.U32 R4, R4, R5, RZ ;  /* 0x0000000504047227 */ /* 0x000fc800078e00ff */
[----:B------:R-:W-:Y:S01]  /*0420*/  IMAD R0, R4, R0, R5 ;  /* 0x0000000004007224 */ /* 0x000fe200078e0205 */
[----:B------:R-:W-:-:S04]  /*0430*/  IADD3 R5, R6, 0xffffffe, RZ ;  /* 0x0ffffffe06057810 */ /* 0x000fc80007ffe0ff */
[----:B------:R-:W-:Y:S02]  /*0440*/  ISETP.GT.U32.AND P1, PT, R9, R0, PT ;  /* 0x000000000900720c */ /* 0x000fe40003f24070 */
[----:B------:R-:W-:Y:S08]  /*0450*/  F2I.FTZ.U32.TRUNC.NTZ R5, R5 ;  /* 0x0000000500057305 */ /* 0x000ff0000021f000 */
[----:B-1----:R-:W1:Y:S03]  /*0460*/  MUFU.RCP R2, R2 ;  /* 0x0000000200027308 */ /* 0x002e660000001000 */
[----:B------:R-:W-:Y:S01]  /*0470*/  @!P1 IMAD.IADD R0, R0, 0x1, -R9 ;  /* 0x0000000100009824 */ /* 0x000fe200078e0a09 */
[----:B------:R-:W-:-:S02]  /*0480*/  @!P1 IADD3 R4, R4, 0x1, RZ ;  /* 0x0000000104049810 */ /* 0x000fc40007ffe0ff */
[----:B------:R-:W-:Y:S02]  /*0490*/  ISETP.NE.AND P1, PT, R15, RZ, PT ;  /* 0x000000ff0f00720c */ /* 0x000fe40003f25270 */
[----:B------:R-:W-:Y:S02]  /*04a0*/  ISETP.GE.U32.AND P0, PT, R0, R9, PT ;  /* 0x000000090000720c */ /* 0x000fe40003f06070 */
[----:B------:R-:W-:-:S04]  /*04b0*/  LOP3.LUT R0, R14, R15, RZ, 0x3c, !PT ;  /* 0x0000000f0e007212 */ /* 0x000fc800078e3cff */
[----:B------:R-:W-:Y:S02]  /*04c0*/  ISETP.GE.AND P2, PT, R0, RZ, PT ;  /* 0x000000ff0000720c */ /* 0x000fe40003f46270 */
[----:B-1----:R-:W-:Y:S02]  /*04d0*/  IADD3 R12, R2, 0xffffffe, RZ ;  /* 0x0ffffffe020c7810 */ /* 0x002fe40007ffe0ff */
[----:B------:R-:W-:Y:S02]  /*04e0*/  IADD3 R0, RZ, -R5, RZ ;  /* 0x80000005ff007210 */ /* 0x000fe40007ffe0ff */
[----:B------:R1:W2:Y:S01]  /*04f0*/  F2I.FTZ.U32.TRUNC.NTZ R13, R12 ;  /* 0x0000000c000d7305 */ /* 0x0002a2000021f000 */
[----:B------:R-:W-:Y:S02]  /*0500*/  @P0 IADD3 R4, R4, 0x1, RZ ;  /* 0x0000000104040810 */ /* 0x000fe40007ffe0ff */
[----:B------:R-:W-:-:S03]  /*0510*/  IMAD R11, R0, R3, RZ ;  /* 0x00000003000b7224 */ /* 0x000fc600078e02ff */
[----:B------:R-:W-:Y:S02]  /*0520*/  IMAD.MOV.U32 R2, RZ, RZ, R4 ;  /* 0x000000ffff027224 */ /* 0x000fe400078e0004 */
[----:B------:R-:W-:Y:S01]  /*0530*/  IMAD.MOV.U32 R4, RZ, RZ, RZ ;  /* 0x000000ffff047224 */ /* 0x000fe200078e00ff */
[----:B-1----:R-:W-:Y:S01]  /*0540*/  MOV R12, RZ ;  /* 0x000000ff000c7202 */ /* 0x002fe20000000f00 */
[----:B------:R-:W-:Y:S01]  /*0550*/  @!P2 IMAD.MOV R2, RZ, RZ, -R2 ;  /* 0x000000ffff02a224 */ /* 0x000fe200078e0a02 */
[----:B------:R-:W-:Y:S01]  /*0560*/  @!P1 LOP3.LUT R2, RZ, R15, RZ, 0x33, !PT ;  /* 0x0000000fff029212 */ /* 0x000fe200078e33ff */
[----:B------:R-:W-:-:S04]  /*0570*/  IMAD.HI.U32 R11, R5, R11, R4 ;  /* 0x0000000b050b7227 */ /* 0x000fc800078e0004 */
[----:B------:R-:W-:Y:S01]  /*0580*/  IMAD.SHL.U32 R139, R2, 0x80, RZ ;  /* 0x00000080028b7824 */ /* 0x000fe200078e00ff */
[----:B--2---:R-:W-:Y:S01]  /*0590*/  IADD3 R7, RZ, -R13, RZ ;  /* 0x8000000dff077210 */ /* 0x004fe20007ffe0ff */
[----:B------:R-:W-:-:S03]  /*05a0*/  IMAD.MOV R0, RZ, RZ, -R2 ;  /* 0x000000ffff007224 */ /* 0x000fc600078e0a02 */
[----:B------:R-:W-:Y:S01]  /*05b0*/  IADD3 R17, R139, 0x7f, RZ ;  /* 0x0000007f8b117810 */ /* 0x000fe20007ffe0ff */
[----:B------:R-:W-:Y:S01]  /*05c0*/  IMAD R5, R15, R0, R14 ;  /* 0x000000000f057224 */ /* 0x000fe200078e020e */
[----:B------:R-:W-:Y:S01]  /*05d0*/  IABS R138, R139 ;  /* 0x0000008b008a7213 */ /* 0x000fe20000000000 */
[----:B------:R-:W-:Y:S01]  /*05e0*/  IMAD R7, R7, R10, RZ ;  /* 0x0000000a07077224 */ /* 0x000fe200078e02ff */
[----:B------:R-:W-:Y:S01]  /*05f0*/  IABS R6, R17 ;  /* 0x0000001100067213 */ /* 0x000fe20000000000 */
[----:B------:R-:W-:Y:S01]  /*0600*/  STL [R1+0x2b8c], R139 ;  /* 0x002b8c8b01007387 */ /* 0x000fe20000100800 */
[----:B------:R-:W-:Y:S01]  /*0610*/  IADD3 R14, R139, 0x2, RZ ;  /* 0x000000028b0e7810 */ /* 0x000fe20007ffe0ff */
[----:B------:R-:W-:Y:S01]  /*0620*/  IMAD.HI.U32 R12, R13, R7, R12 ;  /* 0x000000070d0c7227 */ /* 0x000fe200078e000c */
[----:B------:R-:W-:Y:S01]  /*0630*/  IADD3 R16, R139, 0x1, RZ ;  /* 0x000000018b107810 */ /* 0x000fe20007ffe0ff */
[----:B------:R-:W-:Y:S01]  /*0640*/  STL [R1+0x5a70], R17 ;  /* 0x005a701101007387 */ /* 0x000fe20000100800 */
[----:B------:R-:W-:Y:S01]  /*0650*/  IABS R7, R14 ;  /* 0x0000000e00077213 */ /* 0x000fe20000000000 */
[----:B------:R-:W-:Y:S01]  /*0660*/  IMAD.HI.U32 R4, R11, R6, RZ ;  /* 0x000000060b047227 */ /* 0x000fe200078e00ff */
[----:B------:R-:W-:Y:S01]  /*0670*/  IABS R136, R16 ;  /* 0x0000001000887213 */ /* 0x000fe20000000000 */
[----:B------:R-:W-:Y:S01]  /*0680*/  STL [R1+0x58dc], R16 ;  /* 0x0058dc1001007387 */ /* 0x000fe20000100800 */
[----:B------:R-:W-:Y:S01]  /*0690*/  IADD3 R9, R139, 0x3, RZ ;  /* 0x000000038b097810 */ /* 0x000fe20007ffe0ff */
[----:B------:R-:W-:Y:S01]  /*06a0*/  IMAD.HI.U32 R0, R11, R138, RZ ;  /* 0x0000008a0b007227 */ /* 0x000fe200078e00ff */
[----:B------:R-:W-:Y:S01]  /*06b0*/  IADD3 R137, -R4, RZ, RZ ;  /* 0x000000ff04897210 */ /* 0x000fe20007ffe1ff */
[----:B------:R-:W-:Y:S01]  /*06c0*/  STL [R1+0x58e0], R14 ;  /* 0x0058e00e01007387 */ /* 0x000fe20000100800 */
[----:B------:R-:W-:Y:S01]  /*06d0*/  IABS R134, R9 ;  /* 0x0000000900867213 */ /* 0x000fe20000000000 */
[----:B------:R-:W-:Y:S01]  /*06e0*/  IMAD.MOV R0, RZ, RZ, -R0 ;  /* 0x000000ffff007224 */ /* 0x000fe200078e0a00 */
[----:B------:R-:W-:Y:S01]  /*06f0*/  IADD3 R13, R139, 0x4, RZ ;  /* 0x000000048b0d7810 */ /* 0x000fe20007ffe0ff */
[----:B------:R-:W-:Y:S01]  /*0700*/  IMAD.MOV.U32 R4, RZ, RZ, R7 ;  /* 0x000000ffff047224 */ /* 0x000fe200078e0007 */
[----:B------:R1:W-:Y:S01]  /*0710*/  STL [R1+0x58e4], R9 ;  /* 0x0058e40901007387 */ /* 0x0003e20000100800 */
[----:B------:R-:W-:Y:S01]  /*0720*/  IMAD.HI.U32 R2, R11, R136, RZ ;  /* 0x000000880b027227 */ /* 0x000fe200078e00ff */
[----:B------:R-:W-:-:S02]  /*0730*/  IADD3 R147, R139, 0x7, RZ ;  /* 0x000000078b937810 */ /* 0x000fc40007ffe0ff */
[----:B------:R-:W-:Y:S01]  /*0740*/  IADD3 R7, R139, 0x8, RZ ;  /* 0x000000088b077810 */ /* 0x000fe20007ffe0ff */
[----:B------:R-:W-:Y:S01]  /*0750*/  IMAD R138, R3, R0, R138 ;  /* 0x00000000038a7224 */ /* 0x000fe200078e028a */
[----:B------:R2:W-:Y:S01]  /*0760*/  STL [R1+0x58e8], R13 ;  /* 0x0058e80d01007387 */ /* 0x0005e20000100800 */
[----:B------:R-:W-:Y:S01]  /*0770*/  IMAD.HI.U32 R0, R11, R4, RZ ;  /* 0x000000040b007227 */ /* 0x000fe200078e00ff */
[----:B------:R-:W-:Y:S02]  /*0780*/  IABS R130, R147 ;  /* 0x0000009300827213 */ /* 0x000fe40000000000 */
[----:B-1----:R-:W-:Y:S01]  /*0790*/  IADD3 R9, R139, 0x5, RZ ;  /* 0x000000058b097810 */ /* 0x002fe20007ffe0ff */
[----:B------:R-:W-:Y:S01]  /*07a0*/  IMAD.MOV R2, RZ, RZ, -R2 ;  /* 0x000000ffff027224 */ /* 0x000fe200078e0a02 */
[----:B------:R-:W-:Y:S01]  /*07b0*/  IADD3 R0, -R0, RZ, RZ ;  /* 0x000000ff00007210 */ /* 0x000fe20007ffe1ff */
[C---:B------:R-:W-:Y:S01]  /*07c0*/  IMAD R137, R3.reuse, R137, R6 ;  /* 0x0000008903897224 */ /* 0x040fe200078e0206 */
[----:B------:R-:W-:Y:S01]  /*07d0*/  IABS R6, R13 ;  /* 0x0000000d00067213 */ /* 0x000fe20000000000 */
[----:B------:R-:W-:Y:S01]  /*07e0*/  IMAD R136, R3, R2, R136 ;  /* 0x0000000203887224 */ /* 0x000fe200078e0288 */
[----:B------:R-:W-:Y:S01]  /*07f0*/  IABS R132, R9 ;  /* 0x0000000900847213 */ /* 0x000fe20000000000 */
[----:B------:R-:W-:Y:S01]  /*0800*/  IMAD.HI.U32 R2, R11, R134, RZ ;  /* 0x000000860b027227 */ /* 0x000fe200078e00ff */
[----:B------:R1:W-:Y:S01]  /*0810*/  STL [R1+0x58ec], R9 ;  /* 0x0058ec0901007387 */ /* 0x0003e20000100800 */
[----:B------:R-:W-:-:S02]  /*0820*/  IADD3 R14, R139, 0x9, RZ ;  /* 0x000000098b0e7810 */ /* 0x000fc40007ffe0ff */
[----:B------:R-:W-:Y:S01]  /*0830*/  IMAD.IADD R5, R8, 0x1, R5 ;  /* 0x0000000108057824 */ /* 0x000fe200078e0205 */
[C---:B------:R-:W-:Y:S01]  /*0840*/  IADD3 R8, R139.reuse, 0x6, RZ ;  /* 0x000000068b087810 */ /* 0x040fe20007ffe0ff */
[----:B------:R-:W-:Y:S01]  /*0850*/  IMAD.MOV R2, RZ, RZ, -R2 ;  /* 0x000000ffff027224 */ /* 0x000fe200078e0a02 */
[----:B--2---:R-:W-:Y:S01]  /*0860*/  IADD3 R13, R139, 0xa, RZ ;  /* 0x0000000a8b0d7810 */ /* 0x004fe20007ffe0ff */
[----:B------:R-:W-:Y:S01]  /*0870*/  IMAD R135, R3, R0, R4 ;  /* 0x0000000003877224 */ /* 0x000fe200078e0204 */
[----:B------:R-:W-:Y:S01]  /*0880*/  IABS R128, R14 ;  /* 0x0000000e00807213 */ /* 0x000fe20000000000 */
[----:B------:R-:W-:Y:S01]  /*0890*/  IMAD.HI.U32 R0, R11, R6, RZ ;  /* 0x000000060b007227 */ /* 0x000fe200078e00ff */
[----:B------:R2:W-:Y:S01]  /*08a0*/  STL [R1+0x58f0], R8 ;  /* 0x0058f00801007387 */ /* 0x0005e20000100800 */
[----:B-1----:R-:W-:Y:S02]  /*08b0*/  IADD3 R9, R139, 0xb, RZ ;  /* 0x0000000b8b097810 */ /* 0x002fe40007ffe0ff */
[----:B------:R-:W-:Y:S01]  /*08c0*/  IMAD R134, R3, R2, R134 ;  /* 0x0000000203867224 */ /* 0x000fe200078e0286 */
[----:B------:R-:W-:Y:S01]  /*08d0*/  STL [R1+0x58f4], R147 ;  /* 0x0058f49301007387 */ /* 0x000fe20000100800 */
[----:B------:R-:W-:Y:S01]  /*08e0*/  IMAD.HI.U32 R2, R11, R132, RZ ;  /* 0x000000840b027227 */ /* 0x000fe200078e00ff */
[----:B------:R-:W-:-:S02]  /*08f0*/  IABS R126, R9 ;  /* 0x00000009007e7213 */ /* 0x000fc40000000000 */
[----:B------:R1:W-:Y:S01]  /*0900*/  STL [R1+0x58f8], R7 ;  /* 0x0058f80701007387 */ /* 0x0003e20000100800 */
[----:B------:R-:W-:Y:S01]  /*0910*/  IMAD.MOV R0, RZ, RZ, -R0 ;  /* 0x000000ffff007224 */ /* 0x000fe200078e0a00 */
[----:B--2---:R-:W-:Y:S02]  /*0920*/  IABS R8, R8 ;  /* 0x0000000800087213 */ /* 0x004fe40000000000 */
[----:B------:R-:W-:Y:S01]  /*0930*/  IADD3 R2, -R2, RZ, RZ ;  /* 0x000000ff02027210 */ /* 0x000fe20007ffe1ff */
[----:B------:R-:W-:Y:S01]  /*0940*/  IMAD R133, R3, R0, R6 ;  /* 0x0000000003857224 */ /* 0x000fe200078e0206 */
[----:B------:R-:W-:Y:S01]  /*0950*/  STL [R1+0x58fc], R14 ;  /* 0x0058fc0e01007387 */ /* 0x000fe20000100800 */
[----:B------:R-:W-:Y:S01]  /*0960*/  IMAD.HI.U32 R0, R11, R130, RZ ;  /* 0x000000820b007227 */ /* 0x000fe200078e00ff */
[----:B------:R-:W-:Y:S02]  /*0970*/  IADD3 R252, R139, 0x14, RZ ;  /* 0x000000148bfc7810 */ /* 0x000fe40007ffe0ff */
[----:B-1----:R-:W-:Y:S01]  /*0980*/  IABS R7, R7 ;  /* 0x0000000700077213 */ /* 0x002fe20000000000 */
[----:B------:R-:W-:Y:S01]  /*0990*/  IMAD.HI.U32 R4, R11, R8, RZ ;  /* 0x000000080b047227 */ /* 0x000fe200078e00ff */
[----:B------:R-:W-:Y:S01]  /*09a0*/  IADD3 R0, -R0, RZ, RZ ;  /* 0x000000ff00007210 */ /* 0x000fe20007ffe1ff */
[----:B------:R1:W-:Y:S01]  /*09b0*/  STL [R1+0x5900], R13 ;  /* 0x0059000d01007387 */ /* 0x0003e20000100800 */
[C---:B------:R-:W-:Y:S01]  /*09c0*/  IADD3 R251, R139.reuse, 0x15, RZ ;  /* 0x000000158bfb7810 */ /* 0x040fe20007ffe0ff */
[----:B------:R-:W-:Y:S01]  /*09d0*/  IMAD.MOV.U32 R6, RZ, RZ, R7 ;  /* 0x000000ffff067224 */ /* 0x000fe200078e0007 */
[----:B------:R-:W-:Y:S01]  /*09e0*/  IADD3 R7, R139, 0xd, RZ ;  /* 0x0000000d8b077810 */ /* 0x000fe20007ffe0ff */
[----:B------:R-:W-:Y:S01]  /*09f0*/  IMAD.MOV R4, RZ, RZ, -R4 ;  /* 0x000000ffff047224 */ /* 0x000fe200078e0a04 */
[----:B------:R2:W-:Y:S01]  /*0a00*/  STL [R1+0x5904], R9 ;  /* 0x0059040901007387 */ /* 0x0005e20000100800 */
[----:B------:R-:W-:Y:S01]  /*0a10*/  IMAD R132, R3, R2, R132 ;  /* 0x0000000203847224 */ /* 0x000fe200078e0284 */
[----:B------:R-:W-:Y:S01]  /*0a20*/  IABS R124, R7 ;  /* 0x00000007007c7213 */ /* 0x000fe20000000000 */
[----:B------:R-:W-:Y:S01]  /*0a30*/  IMAD.HI.U32 R2, R11, R6, RZ ;  /* 0x000000060b027227 */ /* 0x000fe200078e00ff */
[----:B------:R-:W-:-:S02]  /*0a40*/  IADD3 R250, R139, 0x16, RZ ;  /* 0x000000168bfa7810 */ /* 0x000fc40007ffe0ff */
[----:B------:R-:W-:Y:S01]  /*0a50*/  IABS R116, R251 ;  /* 0x000000fb00747213 */ /* 0x000fe20000000000 */
[----:B------:R-:W-:Y:S01]  /*0a60*/  IMAD R131, R3, R4, R8 ;  /* 0x0000000403837224 */ /* 0x000fe200078e0208 */
[----:B------:R-:W-:Y:S01]  /*0a70*/  IABS R4, R13 ;  /* 0x0000000d00047213 */ /* 0x000fe20000000000 */
[----:B------:R-:W-:Y:S01]  /*0a80*/  IMAD.MOV R2, RZ, RZ, -R2 ;  /* 0x000000ffff027224 */ /* 0x000fe200078e0a02 */
[----:B------:R-:W-:Y:S01]  /*0a90*/  IADD3 R8, R139, 0xc, RZ ;  /* 0x0000000c8b087810 */ /* 0x000fe20007ffe0ff */
[----:B------:R-:W-:Y:S01]  /*0aa0*/  IMAD R130, R3, R0, R130 ;  /* 0x0000000003827224 */ /* 0x000fe200078e0282 */
[----:B-1----:R-:W-:Y:S01]  /*0ab0*/  IADD3 R13, R139, 0xe, RZ ;  /* 0x0000000e8b0d7810 */ /* 0x002fe20007ffe0ff */
[----:B------:R-:W-:Y:S01]  /*0ac0*/  IMAD.HI.U32 R0, R11, R128, RZ ;  /* 0x000000800b007227 */ /* 0x000fe200078e00ff */
[C---:B--2---:R-:W-:Y:S01]  /*0ad0*/  IADD3 R9, R139.reuse, 0xf, RZ ;  /* 0x0000000f8b097810 */ /* 0x044fe20007ffe0ff */
[----:B------:R1:W-:Y:S01]  /*0ae0*/  STL [R1+0x5908], R8 ;  /* 0x0059080801007387 */ /* 0x0003e20000100800 */
[----:B------:R-:W-:Y:S01]  /*0af0*/  IADD3 R249, R139, 0x17, RZ ;  /* 0x000000178bf97810 */ /* 0x000fe20007ffe0ff */
[----:B------:R-:W-:Y:S01]  /*0b00*/  IMAD R129, R3, R2, R6 ;  /* 0x0000000203817224 */ /* 0x000fe200078e0206 */
[----:B------:R-:W-:Y:S01]  /*0b10*/  IADD3 R0, -R0, RZ, RZ ;  /* 0x000000ff00007210 */ /* 0x000fe20007ffe1ff */
[----:B------:R-:W-:Y:S01]  /*0b20*/  IMAD.MOV.U32 R6, RZ, RZ, R4 ;  /* 0x000000ffff067224 */ /* 0x000fe200078e0004 */
[----:B------:R2:W-:Y:S01]  /*0b30*/  STL [R1+0x590c], R7 ;  /* 0x00590c0701007387 */ /* 0x0005e20000100800 */
[----:B------:R-:W-:Y:S01]  /*0b40*/  IMAD.HI.U32 R4, R11, R126, RZ ;  /* 0x0000007e0b047227 */ /* 0x000fe200078e00ff */
[----:B------:R-:W-:-:S02]  /*0b50*/  IABS R122, R9 ;  /* 0x00000009007a7213 */ /* 0x000fc40000000000 */
[----:B------:R-:W-:Y:S01]  /*0b60*/  STL [R1+0x5910], R13 ;  /* 0x0059100d01007387 */ /* 0x000fe20000100800 */
[----:B-1----:R-:W-:Y:S01]  /*0b70*/  IABS R8, R8 ;  /* 0x0000000800087213 */ /* 0x002fe20000000000 */
[----:B------:R-:W-:Y:S01]  /*0b80*/  IMAD.HI.U32 R2, R11, R6, RZ ;  /* 0x000000060b027227 */ /* 0x000fe200078e00ff */
[----:B------:R-:W-:Y:S01]  /*0b90*/  IABS R114, R249 ;  /* 0x000000f900727213 */ /* 0x000fe20000000000 */
[----:B------:R1:W-:Y:S01]  /*0ba0*/  STL [R1+0x5914], R9 ;  /* 0x0059140901007387 */ /* 0x0003e20000100800 */
[----:B------:R-:W-:Y:S01]  /*0bb0*/  IADD3 R248, R139, 0x18, RZ ;  /* 0x000000188bf87810 */ /* 0x000fe20007ffe0ff */
[----:B------:R-:W-:Y:S01]  /*0bc0*/  IMAD R128, R3, R0, R128 ;  /* 0x0000000003807224 */ /* 0x000fe200078e0280 */
[----:B--2---:R-:W-:Y:S01]  /*0bd0*/  IADD3 R7, R139, 0x10, RZ ;  /* 0x000000108b077810 */ /* 0x004fe20007ffe0ff */
[----:B------:R-:W-:Y:S01]  /*0be0*/  IMAD.HI.U32 R0, R11, R8, RZ ;  /* 0x000000080b007227 */ /* 0x000fe200078e00ff */
[C---:B------:R-:W-:Y:S02]  /*0bf0*/  IADD3 R143, R139.reuse, 0x19, RZ ;  /* 0x000000198b8f7810 */ /* 0x040fe40007ffe0ff */
[----:B------:R-:W-:Y:S01]  /*0c00*/  IADD3 R247, R139, 0x1a, RZ ;  /* 0x0000001a8bf77810 */ /* 0x000fe20007ffe0ff */
[----:B------:R-:W-:Y:S01]  /*0c10*/  IMAD.MOV R2, RZ, RZ, -R2 ;  /* 0x000000ffff027224 */ /* 0x000fe200078e0a02 */
[----:B------:R-:W-:Y:S01]  /*0c20*/  IADD3 R0, -R0, RZ, RZ ;  /* 0x000000ff00007210 */ /* 0x000fe20007ffe1ff */
[----:B------:R-:W-:Y:S01]  /*0c30*/  IMAD.MOV R4, RZ, RZ, -R4 ;  /* 0x000000ffff047224 */ /* 0x000fe200078e0a04 */
[----:B------:R2:W-:Y:S01]  /*0c40*/  STL [R1+0x5918], R7 ;  /* 0x0059180701007387 */ /* 0x0005e20000100800 */
[----:B------:R-:W-:Y:S01]  /*0c50*/  IMAD R127, R3, R2, R6 ;  /* 0x00000002037f7224 */ /* 0x000fe200078e0206 */
[----:B------:R-:W-:Y:S01]  /*0c60*/  IABS R6, R13 ;  /* 0x0000000d00067213 */ /* 0x000fe20000000000 */
[----:B------:R-:W-:Y:S01]  /*0c70*/  IMAD.HI.U32 R2, R11, R124, RZ ;  /* 0x0000007c0b027227 */ /* 0x000fe200078e00ff */
[----:B-1----:R-:W-:-:S02]  /*0c80*/  IADD3 R9, R139, 0x11, RZ ;  /* 0x000000118b097810 */ /* 0x002fc40007ffe0ff */
[----:B------:R-:W-:Y:S01]  /*0c90*/  IABS R112, R143 ;  /* 0x0000008f00707213 */ /* 0x000fe20000000000 */
[C---:B------:R-:W-:Y:S01]  /*0ca0*/  IMAD R126, R3.reuse, R4, R126 ;  /* 0x00000004037e7224 */ /* 0x040fe200078e027e */
[----:B------:R-:W-:Y:S01]  /*0cb0*/  IABS R4, R7 ;  /* 0x0000000700047213 */ /* 0x000fe20000000000 */
[----:B------:R-:W-:Y:S01]  /*0cc0*/  IMAD R125, R3, R0, R8 ;  /* 0x00000000037d7224 */ /* 0x000fe200078e0208 */
[----:B--2---:R-:W-:Y:S01]  /*0cd0*/  IADD3 R7, R139, 0x12, RZ ;  /* 0x000000128b077810 */ /* 0x004fe20007ffe0ff */
[----:B------:R-:W-:Y:S01]  /*0ce0*/  IMAD.HI.U32 R0, R11, R6, RZ ;  /* 0x000000060b007227 */ /* 0x000fe200078e00ff */
[----:B------:R1:W-:Y:S01]  /*0cf0*/  STL [R1+0x591c], R9 ;  /* 0x00591c0901007387 */ /* 0x0003e20000100800 */
[----:B------:R-:W-:Y:S02]  /*0d00*/  IABS R120, R9 ;  /* 0x0000000900787213 */ /* 0x000fe40000000000 */
[----:B------:R-:W-:Y:S01]  /*0d10*/  IMAD.MOV R2, RZ, RZ, -R2 ;  /* 0x000000ffff027224 */ /* 0x000fe200078e0a02 */
[----:B------:R-:W-:Y:S01]  /*0d20*/  IADD3 R0, -R0, RZ, RZ ;  /* 0x000000ff00007210 */ /* 0x000fe20007ffe1ff */
[----:B------:R2:W-:Y:S01]  /*0d30*/  STL [R1+0x5920], R7 ;  /* 0x0059200701007387 */ /* 0x0005e20000100800 */
[----:B------:R-:W-:Y:S01]  /*0d40*/  IMAD.MOV.U32 R8, RZ, RZ, R4 ;  /* 0x000000ffff087224 */ /* 0x000fe200078e0004 */
[----:B------:R-:W-:Y:S01]  /*0d50*/  IADD3 R245, R139, 0x1c, RZ ;  /* 0x0000001c8bf57810 */ /* 0x000fe20007ffe0ff */
[----:B------:R-:W-:Y:S01]  /*0d60*/  IMAD R124, R3, R2, R124 ;  /* 0x00000002037c7224 */ /* 0x000fe200078e027c */
[----:B------:R-:W-:Y:S01]  /*0d70*/  IADD3 R246, R139, 0x1b, RZ ;  /* 0x0000001b8bf67810 */ /* 0x000fe20007ffe0ff */
[----:B------:R-:W-:Y:S01]  /*0d80*/  IMAD.HI.U32 R2, R11, R122, RZ ;  /* 0x0000007a0b027227 */ /* 0x000fe200078e00ff */
[----:B-1----:R-:W-:-:S02]  /*0d90*/  IADD3 R9, R139, 0x13, RZ ;  /* 0x000000138b097810 */ /* 0x002fc40007ffe0ff */
[----:B------:R-:W-:Y:S01]  /*0da0*/  IABS R110, R246 ;  /* 0x000000f6006e7213 */ /* 0x000fe20000000000 */
[----:B------:R-:W-:Y:S01]  /*0db0*/  IMAD R123, R3, R0, R6 ;  /* 0x00000000037b7224 */ /* 0x000fe200078e0206 */
[----:B--2---:R-:W-:Y:S01]  /*0dc0*/  IABS R7, R7 ;  /* 0x0000000700077213 */ /* 0x004fe20000000000 */
[----:B------:R-:W-:Y:S01]  /*0dd0*/  IMAD.MOV R2, RZ, RZ, -R2 ;  /* 0x000000ffff027224 */ /* 0x000fe200078e0a02 */
[----:B------:R-:W-:Y:S01]  /*0de0*/  IABS R118, R9 ;  /* 0x0000000900767213 */ /* 0x000fe20000000000 */
[----:B------:R-:W-:Y:S01]  /*0df0*/  IMAD.HI.U32 R4, R11, R8, RZ ;  /* 0x000000080b047227 */ /* 0x000fe200078e00ff */
[----:B------:R-:W-:Y:S01]  /*0e00*/  MOV R6, R7 ;  /* 0x0000000700067202 */ /* 0x000fe20000000f00 */
[----:B------:R1:W-:Y:S01]  /*0e10*/  STL [R1+0x5924], R9 ;  /* 0x0059240901007387 */ /* 0x0003e20000100800 */
[----:B------:R-:W-:Y:S01]  /*0e20*/  IABS R7, R245 ;  /* 0x000000f500077213 */ /* 0x000fe20000000000 */
[----:B------:R-:W-:Y:S01]  /*0e30*/  IMAD R122, R3, R2, R122 ;  /* 0x00000002037a7224 */ /* 0x000fe200078e027a */
[C---:B------:R-:W-:Y:S01]  /*0e40*/  IADD3 R243, R139.reuse, 0x1e, RZ ;  /* 0x0000001e8bf37810 */ /* 0x040fe20007ffe0ff */
[----:B------:R-:W-:Y:S01]  /*0e50*/  IMAD.MOV R4, RZ, RZ, -R4 ;  /* 0x000000ffff047224 */ /* 0x000fe200078e0a04 */
[----:B------:R-:W-:Y:S01]  /*0e60*/  IADD3 R244, R139, 0x1d, RZ ;  /* 0x0000001d8bf47810 */ /* 0x000fe20007ffe0ff */
[----:B------:R-:W-:Y:S01]  /*0e70*/  IMAD.HI.U32 R2, R11, R6, RZ ;  /* 0x000000060b027227 */ /* 0x000fe200078e00ff */
[----:B------:R-:W-:Y:S01]  /*0e80*/  IADD3 R241, R139, 0x20, RZ ;  /* 0x000000208bf17810 */ /* 0x000fe20007ffe0ff */
[----:B------:R-:W-:Y:S01]  /*0e90*/  STL [R1+0x5928], R252 ;  /* 0x005928fc01007387 */ /* 0x000fe20000100800 */
[----:B------:R-:W-:Y:S01]  /*0ea0*/  IABS R108, R244 ;  /* 0x000000f4006c7213 */ /* 0x000fe20000000000 */
[----:B------:R-:W-:Y:S01]  /*0eb0*/  IMAD.HI.U32 R0, R11, R120, RZ ;  /* 0x000000780b007227 */ /* 0x000fe200078e00ff */
[C---:B------:R-:W-:Y:S01]  /*0ec0*/  IADD3 R242, R139.reuse, 0x1f, RZ ;  /* 0x0000001f8bf27810 */ /* 0x040fe20007ffe0ff */
[----:B------:R-:W-:Y:S01]  /*0ed0*/  STL [R1+0x592c], R251 ;  /* 0x00592cfb01007387 */ /* 0x000fe20000100800 */
[----:B------:R-:W-:Y:S01]  /*0ee0*/  IADD3 R240, R139, 0x21, RZ ;  /* 0x000000218bf07810 */ /* 0x000fe20007ffe0ff */
[C---:B------:R-:W-:Y:S01]  /*0ef0*/  IMAD R121, R3.reuse, R4, R8 ;  /* 0x0000000403797224 */ /* 0x040fe200078e0208 */
[----:B------:R-:W-:Y:S01]  /*0f00*/  IABS R4, R252 ;  /* 0x000000fc00047213 */ /* 0x000fe20000000000 */
[----:B------:R-:W-:Y:S01]  /*0f10*/  IMAD.MOV R2, RZ, RZ, -R2 ;  /* 0x000000ffff027224 */ /* 0x000fe200078e0a02 */
[----:B------:R-:W-:Y:S01]  /*0f20*/  IABS R8, R250 ;  /* 0x000000fa00087213 */ /* 0x000fe20000000000 */
[----:B------:R-:W-:Y:S01]  /*0f30*/  IMAD.MOV R0, RZ, RZ, -R0 ;  /* 0x000000ffff007224 */ /* 0x000fe200078e0a00 */
[----:B------:R-:W-:Y:S01]  /*0f40*/  IABS R106, R242 ;  /* 0x000000f2006a7213 */ /* 0x000fe20000000000 */
[C---:B------:R-:W-:Y:S01]  /*0f50*/  IMAD R119, R3.reuse, R2, R6 ;  /* 0x0000000203777224 */ /* 0x040fe200078e0206 */
[----:B------:R-:W-:Y:S01]  /*0f60*/  MOV R6, R4 ;  /* 0x0000000400067202 */ /* 0x000fe20000000f00 */
[----:B------:R-:W-:Y:S01]  /*0f70*/  IMAD R120, R3, R0, R120 ;  /* 0x0000000003787224 */ /* 0x000fe200078e0278 */
[----:B------:R-:W-:Y:S01]  /*0f80*/  IABS R104, R240 ;  /* 0x000000f000687213 */ /* 0x000fe20000000000 */
[----:B------:R-:W-:Y:S01]  /*0f90*/  IMAD.HI.U32 R0, R11, R118, RZ ;  /* 0x000000760b007227 */ /* 0x000fe200078e00ff */
[C---:B------:R-:W-:Y:S01]  /*0fa0*/  IADD3 R239, R139.reuse, 0x22, RZ ;  /* 0x000000228bef7810 */ /* 0x040fe20007ffe0ff */
[----:B------:R-:W-:Y:S01]  /*0fb0*/  STL [R1+0x5930], R250 ;  /* 0x005930fa01007387 */ /* 0x000fe20000100800 */
[----:B------:R-:W-:Y:S01]  /*0fc0*/  IADD3 R238, R139, 0x23, RZ ;  /* 0x000000238bee7810 */ /* 0x000fe20007ffe0ff */
[----:B------:R-:W-:Y:S01]  /*0fd0*/  IMAD.HI.U32 R2, R11, R6, RZ ;  /* 0x000000060b027227 */ /* 0x000fe200078e00ff */
[C---:B------:R-:W-:Y:S01]  /*0fe0*/  IADD3 R237, R139.reuse, 0x24, RZ ;  /* 0x000000248bed7810 */ /* 0x040fe20007ffe0ff */
[----:B------:R-:W-:Y:S01]  /*0ff0*/  STL [R1+0x5934], R249 ;  /* 0x005934f901007387 */ /* 0x000fe20000100800 */
[----:B------:R-:W-:Y:S01]  /*1000*/  IABS R102, R238 ;  /* 0x000000ee00667213 */ /* 0x000fe20000000000 */
[----:B------:R-:W-:Y:S01]  /*1010*/  IMAD.MOV R0, RZ, RZ, -R0 ;  /* 0x000000ffff007224 */ /* 0x000fe200078e0a00 */
[----:B------:R-:W-:Y:S01]  /*1020*/  IADD3 R236, R139, 0x25, RZ ;  /* 0x000000258bec7810 */ /* 0x000fe20007ffe0ff */
[----:B------:R-:W-:Y:S01]  /*1030*/  IMAD.HI.U32 R4, R11, R116, RZ ;  /* 0x000000740b047227 */ /* 0x000fe200078e00ff */
[----:B------:R-:W-:Y:S01]  /*1040*/  IADD3 R235, R139, 0x26, RZ ;  /* 0x000000268beb7810 */ /* 0x000fe20007ffe0ff */
[----:B------:R-:W-:Y:S01]  /*1050*/  STL [R1+0x5938], R248 ;  /* 0x005938f801007387 */ /* 0x000fe20000100800 */
[----:B------:R-:W-:Y:S01]  /*1060*/  IABS R100, R236 ;  /* 0x000000ec00647213 */ /* 0x000fe20000000000 */
[----:B------:R-:W-:Y:S01]  /*1070*/  IMAD.MOV R2, RZ, RZ, -R2 ;  /* 0x000000ffff027224 */ /* 0x000fe200078e0a02 */
[----:B------:R-:W-:Y:S01]  /*1080*/  IADD3 R4, -R4, RZ, RZ ;  /* 0x000000ff04047210 */ /* 0x000fe20007ffe1ff */
[----:B------:R-:W-:Y:S01]  /*1090*/  IMAD R118, R3, R0, R118 ;  /* 0x0000000003767224 */ /* 0x000fe200078e0276 */
[----:B------:R-:W-:Y:S01]  /*10a0*/  IADD3 R234, R139, 0x27, RZ ;  /* 0x000000278bea7810 */ /* 0x000fe20007ffe0ff */
[----:B------:R-:W-:Y:S01]  /*10b0*/  IMAD.HI.U32 R0, R11, R8, RZ ;  /* 0x000000080b007227 */ /* 0x000fe200078e00ff */
[----:B------:R-:W-:Y:S01]  /*10c0*/  IADD3 R233, R139, 0x28, RZ ;  /* 0x000000288be97810 */ /* 0x000fe20007ffe0ff */
[----:B------:R2:W-:Y:S01]  /*10d0*/  STL [R1+0x593c], R143 ;  /* 0x00593c8f01007387 */ /* 0x0005e20000100800 */
[----:B------:R-:W-:Y:S01]  /*10e0*/  IABS R98, R234 ;  /* 0x000000ea00627213 */ /* 0x000fe20000000000 */
[----:B------:R-:W-:Y:S01]  /*10f0*/  IMAD R117, R3, R2, R6 ;  /* 0x0000000203757224 */ /* 0x000fe200078e0206 */
[----:B------:R-:W-:Y:S01]  /*1100*/  IABS R6, R248 ;  /* 0x000000f800067213 */ /* 0x000fe20000000000 */
[----:B------:R-:W-:Y:S01]  /*1110*/  IMAD.HI.U32 R2, R11, R114, RZ ;  /* 0x000000720b027227 */ /* 0x000fe200078e00ff */
[C---:B------:R-:W-:Y:S01]  /*1120*/  IADD3 R231, R139.reuse, 0x2a, RZ ;  /* 0x0000002a8be77810 */ /* 0x040fe20007ffe0ff */
[----:B------:R-:W-:Y:S01]  /*1130*/  STL [R1+0x5940], R247 ;  /* 0x005940f701007387 */ /* 0x000fe20000100800 */
[C---:B------:R-:W-:Y:S01]  /*1140*/  IADD3 R232, R139.reuse, 0x29, RZ ;  /* 0x000000298be87810 */ /* 0x040fe20007ffe0ff */
[----:B------:R-:W-:Y:S01]  /*1150*/  IMAD.MOV R0, RZ, RZ, -R0 ;  /* 0x000000ffff007224 */ /* 0x000fe200078e0a00 */
[----:B------:R-:W-:Y:S01]  /*1160*/  IADD3 R142, R139, 0x2b, RZ ;  /* 0x0000002b8b8e7810 */ /* 0x000fe20007ffe0ff */
[C---:B------:R-:W-:Y:S01]  /*1170*/  IMAD R116, R3.reuse, R4, R116 ;  /* 0x0000000403747224 */ /* 0x040fe200078e0274 */
[----:B------:R-:W-:Y:S01]  /*1180*/  IABS R4, R247 ;  /* 0x000000f700047213 */ /* 0x000fe20000000000 */
[----:B------:R-:W-:Y:S01]  /*1190*/  IMAD.MOV R2, RZ, RZ, -R2 ;  /* 0x000000ffff027224 */ /* 0x000fe200078e0a02 */
[----:B------:R-:W-:Y:S01]  /*11a0*/  IABS R96, R232 ;  /* 0x000000e800607213 */ /* 0x000fe20000000000 */
[----:B------:R-:W-:Y:S01]  /*11b0*/  IMAD R115, R3, R0, R8 ;  /* 0x0000000003737224 */ /* 0x000fe200078e0208 */
[----:B------:R-:W-:Y:S01]  /*11c0*/  MOV R8, R4 ;  /* 0x0000000400087202 */ /* 0x000fe20000000f00 */
[----:B------:R-:W-:Y:S01]  /*11d0*/  IMAD.HI.U32 R0, R11, R6, RZ ;  /* 0x000000060b007227 */ /* 0x000fe200078e00ff */
[----:B------:R-:W-:Y:S01]  /*11e0*/  IADD3 R230, R139, 0x2c, RZ ;  /* 0x0000002c8be67810 */ /* 0x000fe20007ffe0ff */
[----:B------:R-:W-:Y:S01]  /*11f0*/  STL [R1+0x5944], R246 ;  /* 0x005944f601007387 */ /* 0x000fe20000100800 */
[----:B------:R-:W-:Y:S01]  /*1200*/  IABS R94, R142 ;  /* 0x0000008e005e7213 */ /* 0x000fe20000000000 */
[----:B------:R-:W-:Y:S01]  /*1210*/  IMAD R114, R3, R2, R114 ;  /* 0x0000000203727224 */ /* 0x000fe200078e0272 */
        /* <DEDUP_REMOVED lines=8> */
[C---:B------:R-:W-:Y:S01]  /*12a0*/  IADD3 R227, R139.reuse, 0x2f, RZ ;  /* 0x0000002f8be37810 */ /* 0x040fe20007ffe0ff */
[----:B------:R-:W-:Y:S01]  /*12b0*/  STL [R1+0x594c], R244 ;  /* 0x00594cf401007387 */ /* 0x000fe20000100800 */
[----:B------:R-:W-:Y:S01]  /*12c0*/  IADD3 R225, R139, 0x31, RZ ;  /* 0x000000318be17810 */ /* 0x000fe20007ffe0ff */
[----:B------:R-:W-:Y:S01]  /*12d0*/  IMAD.MOV R2, RZ, RZ, -R2 ;  /* 0x000000ffff027224 */ /* 0x000fe200078e0a02 */
[----:B------:R-:W-:Y:S01]  /*12e0*/  IADD3 R4, -R4, RZ, RZ ;  /* 0x000000ff04047210 */ /* 0x000fe20007ffe1ff */
[C---:B------:R-:W-:Y:S01]  /*12f0*/  IMAD R113, R3.reuse, R0, R6 ;  /* 0x0000000003717224 */ /* 0x040fe200078e0206 */
[----:B------:R-:W-:Y:S01]  /*1300*/  IABS R90, R227 ;  /* 0x000000e3005a7213 */ /* 0x000fe20000000000 */
[----:B------:R-:W-:Y:S01]  /*1310*/  IMAD.MOV.U32 R6, RZ, RZ, R7 ;  /* 0x000000ffff067224 */ /* 0x000fe200078e0007 */
[----:B------:R-:W-:Y:S01]  /*1320*/  IABS R7, R235 ;  /* 0x000000eb00077213 */ /* 0x000fe20000000000 */
[----:B------:R-:W-:Y:S01]  /*1330*/  IMAD R112, R3, R2, R112 ;  /* 0x0000000203707224 */ /* 0x000fe200078e0270 */
[----:B------:R-:W-:Y:S01]  /*1340*/  IADD3 R224, R139, 0x32, RZ ;  /* 0x000000328be07810 */ /* 0x000fe20007ffe0ff */
[----:B------:R-:W-:Y:S01]  /*1350*/  IMAD.HI.U32 R2, R11, R6, RZ ;  /* 0x000000060b027227 */ /* 0x000fe200078e00ff */
[----:B------:R-:W-:Y:S01]  /*1360*/  IABS R88, R225 ;  /* 0x000000e100587213 */ /* 0x000fe20000000000 */
[----:B------:R-:W-:Y:S01]  /*1370*/  STL [R1+0x5950], R243 ;  /* 0x005950f301007387 */ /* 0x000fe20000100800 */
[----:B------:R-:W-:Y:S01]  /*1380*/  IADD3 R223, R139, 0x33, RZ ;  /* 0x000000338bdf7810 */ /* 0x000fe20007ffe0ff */
[----:B------:R-:W-:Y:S01]  /*1390*/  IMAD R111, R3, R4, R8 ;  /* 0x00000004036f7224 */ /* 0x000fe200078e0208 */
[----:B------:R-:W-:Y:S01]  /*13a0*/  IADD3 R2, -R2, RZ, RZ ;  /* 0x000000ff02027210 */ /* 0x000fe20007ffe1ff */
[----:B------:R-:W-:Y:S01]  /*13b0*/  IMAD.HI.U32 R0, R11, R110, RZ ;  /* 0x0000006e0b007227 */ /* 0x000fe200078e00ff */
[----:B------:R-:W-:Y:S01]  /*13c0*/  IABS R4, R243 ;  /* 0x000000f300047213 */ /* 0x000fe20000000000 */
[----:B------:R-:W-:Y:S01]  /*13d0*/  STL [R1+0x5954], R242 ;  /* 0x005954f201007387 */ /* 0x000fe20000100800 */
[----:B------:R-:W-:Y:S01]  /*13e0*/  IABS R8, R241 ;  /* 0x000000f100087213 */ /* 0x000fe20000000000 */
[----:B------:R-:W-:Y:S01]  /*13f0*/  IMAD.MOV R0, RZ, RZ, -R0 ;  /* 0x000000ffff007224 */ /* 0x000fe200078e0a00 */
[----:B------:R-:W-:Y:S01]  /*1400*/  IADD3 R222, R139, 0x34, RZ ;  /* 0x000000348bde7810 */ /* 0x000fe20007ffe0ff */
[----:B------:R-:W-:Y:S01]  /*1410*/  IMAD R109, R3, R2, R6 ;  /* 0x00000002036d7224 */ /* 0x000fe200078e0206 */
[----:B------:R-:W-:Y:S01]  /*1420*/  IABS R86, R223 ;  /* 0x000000df00567213 */ /* 0x000fe20000000000 */
[----:B------:R-:W-:Y:S01]  /*1430*/  IMAD.MOV.U32 R6, RZ, RZ, R4 ;  /* 0x000000ffff067224 */ /* 0x000fe200078e0004 */
[----:B------:R-:W-:Y:S01]  /*1440*/  IADD3 R221, R139, 0x35, RZ ;  /* 0x000000358bdd7810 */ /* 0x000fe20007ffe0ff */
[----:B------:R-:W-:Y:S01]  /*1450*/  IMAD R110, R3, R0, R110 ;  /* 0x00000000036e7224 */ /* 0x000fe200078e026e */
[----:B------:R-:W-:Y:S01]  /*1460*/  IADD3 R220, R139, 0x36, RZ ;  /* 0x000000368bdc7810 */ /* 0x000fe20007ffe0ff */
[----:B------:R-:W-:Y:S01]  /*1470*/  IMAD.HI.U32 R0, R11, R108, RZ ;  /* 0x0000006c0b007227 */ /* 0x000fe200078e00ff */
[----:B------:R-:W-:Y:S01]  /*1480*/  IABS R84, R221 ;  /* 0x000000dd00547213 */ /* 0x000fe20000000000 */
[----:B------:R-:W-:Y:S01]  /*1490*/  STL [R1+0x5958], R241 ;  /* 0x005958f101007387 */ /* 0x000fe20000100800 */
[----:B------:R-:W-:Y:S01]  /*14a0*/  IADD3 R219, R139, 0x37, RZ ;  /* 0x000000378bdb7810 */ /* 0x000fe20007ffe0ff */
[----:B------:R-:W-:Y:S01]  /*14b0*/  IMAD.HI.U32 R2, R11, R6, RZ ;  /* 0x000000060b027227 */ /* 0x000fe200078e00ff */
[----:B------:R-:W-:Y:S01]  /*14c0*/  IADD3 R218, R139, 0x38, RZ ;  /* 0x000000388bda7810 */ /* 0x000fe20007ffe0ff */
[----:B------:R-:W-:Y:S01]  /*14d0*/  STL [R1+0x595c], R240 ;  /* 0x00595cf001007387 */ /* 0x000fe20000100800 */
[----:B------:R-:W-:Y:S01]  /*14e0*/  IABS R82, R219 ;  /* 0x000000db00527213 */ /* 0x000fe20000000000 */
[----:B------:R-:W-:Y:S01]  /*14f0*/  IMAD.MOV R0, RZ, RZ, -R0 ;  /* 0x000000ffff007224 */ /* 0x000fe200078e0a00 */
[----:B------:R-:W-:Y:S01]  /*1500*/  IADD3 R2, -R2, RZ, RZ ;  /* 0x000000ff02027210 */ /* 0x000fe20007ffe1ff */
[----:B------:R-:W-:Y:S01]  /*1510*/  IMAD.HI.U32 R4, R11, R106, RZ ;  /* 0x0000006a0b047227 */ /* 0x000fe200078e00ff */
[C---:B------:R-:W-:Y:S01]  /*1520*/  IADD3 R216, R139.reuse, 0x3a, RZ ;  /* 0x0000003a8bd87810 */ /* 0x040fe20007ffe0ff */
[----:B------:R-:W-:Y:S01]  /*1530*/  STL [R1+0x5960], R239 ;  /* 0x005960ef01007387 */ /* 0x000fe20000100800 */
[----:B------:R-:W-:Y:S01]  /*1540*/  IADD3 R217, R139, 0x39, RZ ;  /* 0x000000398bd97810 */ /* 0x000fe20007ffe0ff */
[----:B------:R-:W-:Y:S01]  /*1550*/  IMAD R108, R3, R0, R108 ;  /* 0x00000000036c7224 */ /* 0x000fe200078e026c */
[----:B------:R-:W-:Y:S01]  /*1560*/  IADD3 R214, R139, 0x3c, RZ ;  /* 0x0000003c8bd67810 */ /* 0x000fe20007ffe0ff */
[----:B------:R-:W-:Y:S01]  /*1570*/  IMAD.HI.U32 R0, R11, R8, RZ ;  /* 0x000000080b007227 */ /* 0x000fe200078e00ff */
[----:B------:R-:W-:Y:S01]  /*1580*/  IABS R80, R217 ;  /* 0x000000d900507213 */ /* 0x000fe20000000000 */
[----:B------:R-:W-:Y:S01]  /*1590*/  STL [R1+0x5964], R238 ;  /* 0x005964ee01007387 */ /* 0x000fe20000100800 */
[----:B------:R-:W-:Y:S01]  /*15a0*/  IADD3 R215, R139, 0x3b, RZ ;  /* 0x0000003b8bd77810 */ /* 0x000fe20007ffe0ff */
[----:B------:R-:W-:Y:S01]  /*15b0*/  IMAD R107, R3, R2, R6 ;  /* 0x00000002036b7224 */ /* 0x000fe200078e0206 */
[----:B------:R-:W-:Y:S01]  /*15c0*/  IABS R6, R239 ;  /* 0x000000ef00067213 */ /* 0x000fe20000000000 */
[----:B------:R-:W-:Y:S01]  /*15d0*/  IMAD.HI.U32 R2, R11, R104, RZ ;  /* 0x000000680b027227 */ /* 0x000fe200078e00ff */
[----:B------:R-:W-:Y:S01]  /*15e0*/  IABS R78, R215 ;  /* 0x000000d7004e7213 */ /* 0x000fe20000000000 */
[----:B------:R-:W-:Y:S01]  /*15f0*/  STL [R1+0x5968], R237 ;  /* 0x005968ed01007387 */ /* 0x000fe20000100800 */
[C---:B------:R-:W-:Y:S01]  /*1600*/  IADD3 R213, R139.reuse, 0x3e, RZ ;  /* 0x0000003e8bd57810 */ /* 0x040fe20007ffe0ff */
[----:B------:R-:W-:Y:S01]  /*1610*/  IMAD.MOV R0, RZ, RZ, -R0 ;  /* 0x000000ffff007224 */ /* 0x000fe200078e0a00 */
[----:B------:R-:W-:Y:S01]  /*1620*/  IADD3 R2, -R2, RZ, RZ ;  /* 0x000000ff02027210 */ /* 0x000fe20007ffe1ff */
[----:B------:R-:W-:Y:S01]  /*1630*/  IMAD.MOV R4, RZ, RZ, -R4 ;  /* 0x000000ffff047224 */ /* 0x000fe200078e0a04 */
[----:B------:R-:W-:Y:S01]  /*1640*/  IADD3 R140, R139, 0x3d, RZ ;  /* 0x0000003d8b8c7810 */ /* 0x000fe20007ffe0ff */
[----:B------:R-:W-:Y:S01]  /*1650*/  IMAD R105, R3, R0, R8 ;  /* 0x0000000003697224 */ /* 0x000fe200078e0208 */
[----:B------:R-:W-:Y:S01]  /*1660*/  IADD3 R212, R139, 0x3f, RZ ;  /* 0x0000003f8bd47810 */ /* 0x000fe20007ffe0ff */
[----:B------:R-:W-:Y:S01]  /*1670*/  IMAD R106, R3, R4, R106 ;  /* 0x00000004036a7224 */ /* 0x000fe200078e026a */
[----:B------:R-:W-:Y:S01]  /*1680*/  IABS R4, R237 ;  /* 0x000000ed00047213 */ /* 0x000fe20000000000 */
[----:B------:R-:W-:Y:S01]  /*1690*/  IMAD.HI.U32 R0, R11, R6, RZ ;  /* 0x000000060b007227 */ /* 0x000fe200078e00ff */
[----:B------:R-:W-:Y:S01]  /*16a0*/  IABS R76, R140 ;  /* 0x0000008c004c7213 */ /* 0x000fe20000000000 */
[----:B------:R-:W-:Y:S01]  /*16b0*/  STL [R1+0x596c], R236 ;  /* 0x00596cec01007387 */ /* 0x000fe20000100800 */
[----:B------:R-:W-:Y:S01]  /*16c0*/  IABS R74, R212 ;  /* 0x000000d4004a7213 */ /* 0x000fe20000000000 */
[----:B------:R-:W-:Y:S01]  /*16d0*/  IMAD R104, R3, R2, R104 ;  /* 0x0000000203687224 */ /* 0x000fe200078e0268 */
[----:B------:R-:W-:Y:S01]  /*16e0*/  IADD3 R211, R139, 0x40, RZ ;  /* 0x000000408bd37810 */ /* 0x000fe20007ffe0ff */
[----:B------:R-:W-:Y:S01]  /*16f0*/  IMAD.HI.U32 R2, R11, R102, RZ ;  /* 0x000000660b027227 */ /* 0x000fe200078e00ff */
[C---:B------:R-:W-:Y:S01]  /*1700*/  IADD3 R210, R139.reuse, 0x41, RZ ;  /* 0x000000418bd27810 */ /* 0x040fe20007ffe0ff */
[----:B------:R-:W-:Y:S01]  /*1710*/  STL [R1+0x5970], R235 ;  /* 0x005970eb01007387 */ /* 0x000fe20000100800 */
[----:B------:R-:W-:Y:S01]  /*1720*/  IADD3 R209, R139, 0x42, RZ ;  /* 0x000000428bd17810 */ /* 0x000fe20007ffe0ff */
[----:B------:R-:W-:Y:S01]  /*1730*/  IMAD.MOV R0, RZ, RZ, -R0 ;  /* 0x000000ffff007224 */ /* 0x000fe200078e0a00 */
[----:B------:R-:W-:Y:S01]  /*1740*/  IADD3 R2, -R2, RZ, RZ ;  /* 0x000000ff02027210 */ /* 0x000fe20007ffe1ff */
[----:B------:R-:W-:Y:S01]  /*1750*/  IMAD.MOV.U32 R8, RZ, RZ, R4 ;  /* 0x000000ffff087224 */ /* 0x000fe200078e0004 */
[----:B------:R-:W-:Y:S01]  /*1760*/  IABS R72, R210 ;  /* 0x000000d200487213 */ /* 0x000fe20000000000 */
[----:B------:R-:W-:Y:S01]  /*1770*/  IMAD R103, R3, R0, R6 ;  /* 0x0000000003677224 */ /* 0x000fe200078e0206 */
[----:B------:R-:W-:Y:S01]  /*1780*/  IADD3 R208, R139, 0x43, RZ ;  /* 0x000000438bd07810 */ /* 0x000fe20007ffe0ff */
[----:B------:R-:W-:Y:S01]  /*1790*/  IMAD.HI.U32 R0, R11, R100, RZ ;  /* 0x000000640b007227 */ /* 0x000fe200078e00ff */
[----:B------:R-:W-:Y:S01]  /*17a0*/  IADD3 R207, R139, 0x44, RZ ;  /* 0x000000448bcf7810 */ /* 0x000fe20007ffe0ff */
[----:B------:R-:W-:Y:S01]  /*17b0*/  STL [R1+0x5974], R234 ;  /* 0x005974ea01007387 */ /* 0x000fe20000100800 */
[----:B------:R-:W-:Y:S01]  /*17c0*/  IABS R70, R208 ;  /* 0x000000d000467213 */ /* 0x000fe20000000000 */
[----:B------:R-:W-:Y:S01]  /*17d0*/  IMAD.HI.U32 R4, R11, R8, RZ ;  /* 0x000000080b047227 */ /* 0x000fe200078e00ff */
[----:B------:R-:W-:Y:S01]  /*17e0*/  IADD3 R0, -R0, RZ, RZ ;  /* 0x000000ff00007210 */ /* 0x000fe20007ffe1ff */
[----:B------:R-:W-:Y:S01]  /*17f0*/  STL [R1+0x5978], R233 ;  /* 0x005978e901007387 */ /* 0x000fe20000100800 */
[C---:B------:R-:W-:Y:S01]  /*1800*/  IADD3 R206, R139.reuse, 0x45, RZ ;  /* 0x000000458bce7810 */ /* 0x040fe20007ffe0ff */
[----:B------:R-:W-:Y:S01]  /*1810*/  IMAD.MOV.U32 R6, RZ, RZ, R7 ;  /* 0x000000ffff067224 */ /* 0x000fe200078e0007 */
[----:B------:R-:W-:Y:S01]  /*1820*/  IABS R7, R226 ;  /* 0x000000e200077213 */ /* 0x000fe20000000000 */
[----:B------:R-:W-:Y:S01]  /*1830*/  IMAD.MOV R4, RZ, RZ, -R4 ;  /* 0x000000ffff047224 */ /* 0x000fe200078e0a04 */
[----:B------:R-:W-:Y:S01]  /*1840*/  IADD3 R205, R139, 0x46, RZ ;  /* 0x000000468bcd7810 */ /* 0x000fe20007ffe0ff */
[----:B------:R-:W-:Y:S01]  /*1850*/  IMAD R102, R3, R2, R102 ;  /* 0x0000000203667224 */ /* 0x000fe200078e0266 */
        /* <DEDUP_REMOVED lines=9> */
[----:B------:R-:W-:Y:S01]  /*18f0*/  IMAD R100, R3, R0, R100 ;  /* 0x0000000003647224 */ /* 0x000fe200078e0264 */
[----:B------:R-:W-:Y:S01]  /*1900*/  IABS R66, R204 ;  /* 0x000000cc00427213 */ /* 0x000fe20000000000 */
[----:B------:R-:W-:Y:S01]  /*1910*/  IMAD.HI.U32 R0, R11, R98, RZ ;  /* 0x000000620b007227 */ /* 0x000fe200078e00ff */
[C---:B------:R-:W-:Y:S01]  /*1920*/  IADD3 R202, R139.reuse, 0x49, RZ ;  /* 0x000000498bca7810 */ /* 0x040fe20007ffe0ff */
[----:B------:R-:W-:Y:S01]  /*1930*/  STL [R1+0x5980], R231 ;  /* 0x005980e701007387 */ /* 0x000fe20000100800 */
[----:B------:R-:W-:Y:S01]  /*1940*/  IADD3 R201, R139, 0x4a, RZ ;  /* 0x0000004a8bc97810 */ /* 0x000fe20007ffe0ff */
[----:B------:R-:W-:Y:S01]  /*1950*/  IMAD R99, R3, R2, R6 ;  /* 0x0000000203637224 */ /* 0x000fe200078e0206 */
[----:B------:R-:W-:Y:S01]  /*1960*/  IADD3 R0, -R0, RZ, RZ ;  /* 0x000000ff00007210 */ /* 0x000fe20007ffe1ff */
[----:B------:R-:W-:Y:S01]  /*1970*/  IMAD.MOV.U32 R6, RZ, RZ, R4 ;  /* 0x000000ffff067224 */ /* 0x000fe200078e0004 */
[----:B------:R-:W-:Y:S01]  /*1980*/  IABS R64, R202 ;  /* 0x000000ca00407213 */ /* 0x000fe20000000000 */
[----:B------:R-:W-:Y:S01]  /*1990*/  IMAD.HI.U32 R4, R11, R96, RZ ;  /* 0x000000600b047227 */ /* 0x000fe200078e00ff */
[C---:B------:R-:W-:Y:S01]  /*19a0*/  IADD3 R200, R139.reuse, 0x4b, RZ ;  /* 0x0000004b8bc87810 */ /* 0x040fe20007ffe0ff */
[----:B------:R3:W-:Y:S01]  /*19b0*/  STL [R1+0x5984], R142 ;  /* 0x0059848e01007387 */ /* 0x0007e20000100800 */
[----:B------:R-:W-:Y:S01]  /*19c0*/  IADD3 R199, R139, 0x4c, RZ ;  /* 0x0000004c8bc77810 */ /* 0x000fe20007ffe0ff */
[----:B------:R-:W-:Y:S01]  /*19d0*/  IMAD.HI.U32 R2, R11, R6, RZ ;  /* 0x000000060b027227 */ /* 0x000fe200078e00ff */
[----:B------:R-:W-:Y:S01]  /*19e0*/  IABS R62, R200 ;  /* 0x000000c8003e7213 */ /* 0x000fe20000000000 */
[----:B------:R-:W-:Y:S01]  /*19f0*/  STL [R1+0x5988], R230 ;  /* 0x005988e601007387 */ /* 0x000fe20000100800 */
[----:B------:R-:W-:Y:S01]  /*1a00*/  IADD3 R197, R139, 0x4e, RZ ;  /* 0x0000004e8bc57810 */ /* 0x000fe20007ffe0ff */
[----:B------:R-:W-:Y:S01]  /*1a10*/  IMAD R98, R3, R0, R98 ;  /* 0x0000000003627224 */ /* 0x000fe200078e0262 */
[----:B------:R-:W-:Y:S01]  /*1a20*/  IADD3 R198, R139, 0x4d, RZ ;  /* 0x0000004d8bc67810 */ /* 0x000fe20007ffe0ff */
[----:B------:R-:W-:Y:S01]  /*1a30*/  IMAD.HI.U32 R0, R11, R8, RZ ;  /* 0x000000080b007227 */ /* 0x000fe200078e00ff */
[C---:B------:R-:W-:Y:S01]  /*1a40*/  IADD3 R196, R139.reuse, 0x4f, RZ ;  /* 0x0000004f8bc47810 */ /* 0x040fe20007ffe0ff */
[----:B------:R-:W-:Y:S01]  /*1a50*/  STL [R1+0x598c], R229 ;  /* 0x00598ce501007387 */ /* 0x000fe20000100800 */
[----:B------:R-:W-:Y:S01]  /*1a60*/  IABS R60, R198 ;  /* 0x000000c6003c7213 */ /* 0x000fe20000000000 */
[----:B------:R-:W-:Y:S01]  /*1a70*/  IMAD.MOV R2, RZ, RZ, -R2 ;  /* 0x000000ffff027224 */ /* 0x000fe200078e0a02 */
[----:B------:R-:W-:Y:S01]  /*1a80*/  IADD3 R0, -R0, RZ, RZ ;  /* 0x000000ff00007210 */ /* 0x000fe20007ffe1ff */
[----:B------:R-:W-:Y:S01]  /*1a90*/  IMAD.MOV R4, RZ, RZ, -R4 ;  /* 0x000000ffff047224 */ /* 0x000fe200078e0a04 */
[----:B------:R-:W-:Y:S01]  /*1aa0*/  IADD3 R195, R139, 0x50, RZ ;  /* 0x000000508bc37810 */ /* 0x000fe20007ffe0ff */
[----:B------:R-:W-:Y:S01]  /*1ab0*/  IMAD R97, R3, R2, R6 ;  /* 0x0000000203617224 */ /* 0x000fe200078e0206 */
[----:B------:R-:W-:Y:S01]  /*1ac0*/  IABS R6, R230 ;  /* 0x000000e600067213 */ /* 0x000fe20000000000 */
[----:B------:R-:W-:Y:S01]  /*1ad0*/  IMAD.HI.U32 R2, R11, R94, RZ ;  /* 0x0000005e0b027227 */ /* 0x000fe200078e00ff */
[----:B------:R-:W-:Y:S01]  /*1ae0*/  IABS R58, R196 ;  /* 0x000000c4003a7213 */ /* 0x000fe20000000000 */
        /* <DEDUP_REMOVED lines=8> */
[C---:B------:R-:W-:Y:S01]  /*1b70*/  IMAD R96, R3.reuse, R4, R96 ;  /* 0x0000000403607224 */ /* 0x040fe200078e0260 */
[----:B------:R-:W-:Y:S01]  /*1b80*/  IABS R4, R228 ;  /* 0x000000e400047213 */ /* 0x000fe20000000000 */
[----:B------:R-:W-:Y:S01]  /*1b90*/  IMAD.MOV R2, RZ, RZ, -R2 ;  /* 0x000000ffff027224 */ /* 0x000fe200078e0a02 */
[----:B------:R-:W-:Y:S01]  /*1ba0*/  IADD3 R0, -R0, RZ, RZ ;  /* 0x000000ff00007210 */ /* 0x000fe20007ffe1ff */
        /* <DEDUP_REMOVED lines=8> */
[----:B------:R-:W-:Y:S01]  /*1c30*/  IMAD.MOV.U32 R8, RZ, RZ, R4 ;  /* 0x000000ffff087224 */ /* 0x000fe200078e0004 */
[----:B------:R-:W-:Y:S01]  /*1c40*/  IABS R52, R190 ;  /* 0x000000be00347213 */ /* 0x000fe20000000000 */
[----:B------:R-:W-:Y:S01]  /*1c50*/  IMAD R93, R3, R0, R6 ;  /* 0x00000000035d7224 */ /* 0x000fe200078e0206 */
[----:B------:R-:W-:Y:S01]  /*1c60*/  MOV R6, R7 ;  /* 0x0000000700067202 */ /* 0x000fe20000000f00 */
[----:B------:R-:W-:Y:S01]  /*1c70*/  IMAD.MOV R2, RZ, RZ, -R2 ;  /* 0x000000ffff027224 */ /* 0x000fe200078e0a02 */
[----:B------:R-:W-:Y:S01]  /*1c80*/  IABS R7, R216 ;  /* 0x000000d800077213 */ /* 0x000fe20000000000 */
[----:B------:R-:W-:Y:S01]  /*1c90*/  IMAD.HI.U32 R4, R11, R8, RZ ;  /* 0x000000080b047227 */ /* 0x000fe200078e00ff */
[C---:B------:R-:W-:Y:S01]  /*1ca0*/  IADD3 R187, R139.reuse, 0x58, RZ ;  /* 0x000000588bbb7810 */ /* 0x040fe20007ffe0ff */
[----:B------:R-:W-:Y:S01]  /*1cb0*/  STL [R1+0x59a0], R224 ;  /* 0x0059a0e001007387 */ /* 0x000fe20000100800 */
[----:B------:R-:W-:Y:S01]  /*1cc0*/  IADD3 R188, R139, 0x57, RZ ;  /* 0x000000578bbc7810 */ /* 0x000fe20007ffe0ff */
[----:B------:R-:W-:Y:S01]  /*1cd0*/  IMAD R92, R3, R2, R92 ;  /* 0x00000002035c7224 */ /* 0x000fe200078e025c */
[----:B------:R-:W-:Y:S01]  /*1ce0*/  IADD3 R185, R139, 0x5a, RZ ;  /* 0x0000005a8bb97810 */ /* 0x000fe20007ffe0ff */
[----:B------:R-:W-:Y:S01]  /*1cf0*/  IMAD.MOV R4, RZ, RZ, -R4 ;  /* 0x000000ffff047224 */ /* 0x000fe200078e0a04 */
[----:B------:R-:W-:Y:S01]  /*1d00*/  IABS R50, R188 ;  /* 0x000000bc00327213 */ /* 0x000fe20000000000 */
[----:B------:R-:W-:Y:S01]  /*1d10*/  IMAD.HI.U32 R2, R11, R6, RZ ;  /* 0x000000060b027227 */ /* 0x000fe200078e00ff */
[C---:B------:R-:W-:Y:S01]  /*1d20*/  IADD3 R186, R139.reuse, 0x59, RZ ;  /* 0x000000598bba7810 */ /* 0x040fe20007ffe0ff */
[----:B------:R-:W-:Y:S01]  /*1d30*/  STL [R1+0x59a4], R223 ;  /* 0x0059a4df01007387 */ /* 0x000fe20000100800 */
[----:B------:R-:W-:Y:S01]  /*1d40*/  IADD3 R183, R139, 0x5c, RZ ;  /* 0x0000005c8bb77810 */ /* 0x000fe20007ffe0ff */
[----:B------:R-:W-:Y:S01]  /*1d50*/  IMAD.HI.U32 R0, R11, R90, RZ ;  /* 0x0000005a0b007227 */ /* 0x000fe200078e00ff */
[----:B------:R-:W-:Y:S01]  /*1d60*/  IABS R48, R186 ;  /* 0x000000ba00307213 */ /* 0x000fe20000000000 */
[----:B------:R-:W-:Y:S01]  /*1d70*/  STL [R1+0x59a8], R222 ;  /* 0x0059a8de01007387 */ /* 0x000fe20000100800 */
[----:B------:R-:W-:Y:S01]  /*1d80*/  IADD3 R184, R139, 0x5b, RZ ;  /* 0x0000005b8bb87810 */ /* 0x000fe20007ffe0ff */
[----:B------:R-:W-:Y:S01]  /*1d90*/  IMAD R91, R3, R4, R8 ;  /* 0x00000004035b7224 */ /* 0x000fe200078e0208 */
[----:B------:R-:W-:Y:S01]  /*1da0*/  IABS R4, R224 ;  /* 0x000000e000047213 */ /* 0x000fe20000000000 */
[----:B------:R-:W-:Y:S01]  /*1db0*/  IMAD.MOV R2, RZ, RZ, -R2 ;  /* 0x000000ffff027224 */ /* 0x000fe200078e0a02 */
[----:B------:R-:W-:Y:S01]  /*1dc0*/  IABS R8, R222 ;  /* 0x000000de00087213 */ /* 0x000fe20000000000 */
[----:B------:R-:W-:Y:S01]  /*1dd0*/  IMAD.MOV R0, RZ, RZ, -R0 ;  /* 0x000000ffff007224 */ /* 0x000fe200078e0a00 */
[----:B------:R-:W-:Y:S01]  /*1de0*/  IADD3 R182, R139, 0x5d, RZ ;  /* 0x0000005d8bb67810 */ /* 0x000fe20007ffe0ff */
[C---:B------:R-:W-:Y:S01]  /*1df0*/  IMAD R89, R3.reuse, R2, R6 ;  /* 0x0000000203597224 */ /* 0x040fe200078e0206 */
[----:B------:R-:W-:Y:S01]  /*1e00*/  MOV R6, R4 ;  /* 0x0000000400067202 */ /* 0x000fe20000000f00 */
[----:B------:R-:W-:Y:S01]  /*1e10*/  IMAD R90, R3, R0, R90 ;  /* 0x00000000035a7224 */ /* 0x000fe200078e025a */
[----:B------:R-:W-:Y:S01]  /*1e20*/  IABS R46, R184 ;  /* 0x000000b8002e7213 */ /* 0x000fe20000000000 */
[----:B------:R-:W-:Y:S01]  /*1e30*/  IMAD.HI.U32 R0, R11, R88, RZ ;  /* 0x000000580b007227 */ /* 0x000fe200078e00ff */
[----:B------:R-:W-:Y:S01]  /*1e40*/  IABS R44, R182 ;  /* 0x000000b6002c7213 */ /* 0x000fe20000000000 */
[----:B------:R-:W-:Y:S01]  /*1e50*/  STL [R1+0x59ac], R221 ;  /* 0x0059acdd01007387 */ /* 0x000fe20000100800 */
[----:B------:R-:W-:Y:S01]  /*1e60*/  IADD3 R181, R139, 0x5e, RZ ;  /* 0x0000005e8bb57810 */ /* 0x000fe20007ffe0ff */
[----:B------:R-:W-:Y:S01]  /*1e70*/  IMAD.HI.U32 R2, R11, R6, RZ ;  /* 0x000000060b027227 */ /* 0x000fe200078e00ff */
[C---:B------:R-:W-:Y:S01]  /*1e80*/  IADD3 R180, R139.reuse, 0x5f, RZ ;  /* 0x0000005f8bb47810 */ /* 0x040fe20007ffe0ff */
[----:B------:R-:W-:Y:S01]  /*1e90*/  STL [R1+0x59b0], R220 ;  /* 0x0059b0dc01007387 */ /* 0x000fe20000100800 */
[----:B------:R-:W-:Y:S01]  /*1ea0*/  IADD3 R179, R139, 0x60, RZ ;  /* 0x000000608bb37810 */ /* 0x000fe20007ffe0ff */
[----:B------:R-:W-:Y:S01]  /*1eb0*/  IMAD.MOV R0, RZ, RZ, -R0 ;  /* 0x000000ffff007224 */ /* 0x000fe200078e0a00 */
[----:B------:R-:W-:Y:S01]  /*1ec0*/  IABS R42, R180 ;  /* 0x000000b4002a7213 */ /* 0x000fe20000000000 */
[----:B------:R-:W-:Y:S01]  /*1ed0*/  IMAD.HI.U32 R4, R11, R86, RZ ;  /* 0x000000560b047227 */ /* 0x000fe200078e00ff */
[C---:B------:R-:W-:Y:S01]  /*1ee0*/  IADD3 R178, R139.reuse, 0x61, RZ ;  /* 0x000000618bb27810 */ /* 0x040fe20007ffe0ff */
[----:B------:R-:W-:Y:S01]  /*1ef0*/  STL [R1+0x59b4], R219 ;  /* 0x0059b4db01007387 */ /* 0x000fe20000100800 */
[----:B------:R-:W-:Y:S01]  /*1f00*/  IADD3 R177, R139, 0x62, RZ ;  /* 0x000000628bb17810 */ /* 0x000fe20007ffe0ff */
[----:B------:R-:W-:Y:S01]  /*1f10*/  IMAD.MOV R2, RZ, RZ, -R2 ;  /* 0x000000ffff027224 */ /* 0x000fe200078e0a02 */
[----:B------:R-:W-:Y:S01]  /*1f20*/  IADD3 R4, -R4, RZ, RZ ;  /* 0x000000ff04047210 */ /* 0x000fe20007ffe1ff */
[----:B------:R-:W-:Y:S01]  /*1f30*/  IMAD R88, R3, R0, R88 ;  /* 0x0000000003587224 */ /* 0x000fe200078e0258 */
[----:B------:R-:W-:Y:S01]  /*1f40*/  IABS R40, R178 ;  /* 0x000000b200287213 */ /* 0x000fe20000000000 */
[----:B------:R-:W-:Y:S01]  /*1f50*/  IMAD.HI.U32 R0, R11, R8, RZ ;  /* 0x000000080b007227 */ /* 0x000fe200078e00ff */
[C---:B------:R-:W-:Y:S01]  /*1f60*/  IADD3 R176, R139.reuse, 0x63, RZ ;  /* 0x000000638bb07810 */ /* 0x040fe20007ffe0ff */
        /* <DEDUP_REMOVED lines=17> */
[C---:B------:R-:W-:Y:S01]  /*2080*/  IADD3 R172, R139.reuse, 0x67, RZ ;  /* 0x000000678bac7810 */ /* 0x040fe20007ffe0ff */
[----:B------:R-:W-:Y:S01]  /*2090*/  STL [R1+0x59c0], R216 ;  /* 0x0059c0d801007387 */ /* 0x000fe20000100800 */
[----:B------:R-:W-:Y:S01]  /*20a0*/  IADD3 R171, R139, 0x68, RZ ;  /* 0x000000688bab7810 */ /* 0x000fe20007ffe0ff */
[----:B------:R-:W-:Y:S01]  /*20b0*/  IMAD R84, R3, R2, R84 ;  /* 0x0000000203547224 */ /* 0x000fe200078e0254 */
[----:B------:R-:W-:Y:S01]  /*20c0*/  IABS R34, R172 ;  /* 0x000000ac00227213 */ /* 0x000fe20000000000 */
        /* <DEDUP_REMOVED lines=13> */
[----:B------:R-:W-:Y:S01]  /*21a0*/  IADD3 R168, R139, 0x6b, RZ ;  /* 0x0000006b8ba87810 */ /* 0x000fe20007ffe0ff */
[----:B------:R-:W-:Y:S01]  /*21b0*/  IMAD.MOV.U32 R6, RZ, RZ, R7 ;  /* 0x000000ffff067224 */ /* 0x000fe200078e0007 */
[----:B------:R-:W-:Y:S01]  /*21c0*/  IABS R7, R207 ;  /* 0x000000cf00077213 */ /* 0x000fe20000000000 */
[----:B------:R-:W-:Y:S01]  /*21d0*/  IMAD R82, R3, R2, R82 ;  /* 0x0000000203527224 */ /* 0x000fe200078e0252 */
[----:B------:R-:W-:Y:S01]  /*21e0*/  IABS R30, R168 ;  /* 0x000000a8001e7213 */ /* 0x000fe20000000000 */
[----:B------:R-:W-:Y:S01]  /*21f0*/  IMAD.HI.U32 R2, R11, R6, RZ ;  /* 0x000000060b027227 */ /* 0x000fe200078e00ff */
[C---:B------:R-:W-:Y:S01]  /*2200*/  IADD3 R164, R139.reuse, 0x6f, RZ ;  /* 0x0000006f8ba47810 */ /* 0x040fe20007ffe0ff */
[----:B------:R4:W-:Y:S01]  /*2210*/  STL [R1+0x59cc], R140 ;  /* 0x0059cc8c01007387 */ /* 0x0009e20000100800 */
        /* <DEDUP_REMOVED lines=9> */
[C---:B------:R-:W-:Y:S01]  /*22b0*/  IMAD R79, R3.reuse, R2, R6 ;  /* 0x00000002034f7224 */ /* 0x040fe200078e0206 */
[----:B------:R-:W-:Y:S01]  /*22c0*/  IABS R26, R164 ;  /* 0x000000a4001a7213 */ /* 0x000fe20000000000 */
[----:B------:R-:W-:Y:S01]  /*22d0*/  IMAD.MOV.U32 R6, RZ, RZ, R4 ;  /* 0x000000ffff067224 */ /* 0x000fe200078e0004 */
[----:B------:R-:W-:Y:S01]  /*22e0*/  IABS R28, R166 ;  /* 0x000000a6001c7213 */ /* 0x000fe20000000000 */
[----:B------:R-:W-:Y:S01]  /*22f0*/  IMAD R80, R3, R0, R80 ;  /* 0x0000000003507224 */ /* 0x000fe200078e0250 */
[----:B------:R-:W-:Y:S01]  /*2300*/  IABS R24, R162 ;  /* 0x000000a200187213 */ /* 0x000fe20000000000 */
[----:B------:R-:W-:Y:S01]  /*2310*/  IMAD.HI.U32 R0, R11, R78, RZ ;  /* 0x0000004e0b007227 */ /* 0x000fe200078e00ff */
[----:B------:R-:W-:Y:S01]  /*2320*/  STL [R1+0x59d4], R212 ;  /* 0x0059d4d401007387 */ /* 0x000fe20000100800 */
[----:B------:R-:W-:-:S02]  /*2330*/  IADD3 R163, R139, 0x70, RZ ;  /* 0x000000708ba37810 */ /* 0x000fc40007ffe0ff */
[----:B------:R-:W-:Y:S01]  /*2340*/  IMAD.HI.U32 R2, R11, R6, RZ ;  /* 0x000000060b027227 */ /* 0x000fe200078e00ff */
[----:B------:R-:W-:Y:S01]  /*2350*/  STL [R1+0x59d8], R211 ;  /* 0x0059d8d301007387 */ /* 0x000fe20000100800 */
[----:B------:R-:W-:Y:S02]  /*2360*/  IADD3 R161, R139, 0x72, RZ ;  /* 0x000000728ba17810 */ /* 0x000fe40007ffe0ff */
[----:B------:R-:W-:Y:S01]  /*2370*/  IMAD.MOV R0, RZ, RZ, -R0 ;  /* 0x000000ffff007224 */ /* 0x000fe200078e0a00 */
[----:B------:R-:W-:Y:S01]  /*2380*/  IADD3 R2, -R2, RZ, RZ ;  /* 0x000000ff02027210 */ /* 0x000fe20007ffe1ff */
[----:B------:R-:W-:Y:S01]  /*2390*/  IMAD.HI.U32 R4, R11, R76, RZ ;  /* 0x0000004c0b047227 */ /* 0x000fe200078e00ff */
[----:B------:R-:W-:Y:S01]  /*23a0*/  STL [R1+0x59dc], R210 ;  /* 0x0059dcd201007387 */ /* 0x000fe20000100800 */
[----:B------:R-:W-:Y:S02]  /*23b0*/  IADD3 R159, R139, 0x74, RZ ;  /* 0x000000748b9f7810 */ /* 0x000fe40007ffe0ff */
[----:B------:R-:W-:Y:S01]  /*23c0*/  IMAD R78, R3, R0, R78 ;  /* 0x00000000034e7224 */ /* 0x000fe200078e024e */
[----:B------:R-:W-:Y:S01]  /*23d0*/  STL [R1+0x59e0], R209 ;  /* 0x0059e0d101007387 */ /* 0x000fe20000100800 */
[----:B------:R-:W-:Y:S01]  /*23e0*/  IMAD.HI.U32 R0, R11, R8, RZ ;  /* 0x000000080b007227 */ /* 0x000fe200078e00ff */
[----:B------:R-:W-:-:S02]  /*23f0*/  IADD3 R157, R139, 0x76, RZ ;  /* 0x000000768b9d7810 */ /* 0x000fc40007ffe0ff */
[----:B------:R-:W-:Y:S01]  /*2400*/  STL [R1+0x59e4], R208 ;  /* 0x0059e4d001007387 */ /* 0x000fe20000100800 */
[----:B------:R-:W-:Y:S01]  /*2410*/  IMAD R77, R3, R2, R6 ;  /* 0x00000002034d7224 */ /* 0x000fe200078e0206 */
[----:B------:R-:W-:Y:S01]  /*2420*/  IABS R6, R211 ;  /* 0x000000d300067213 */ /* 0x000fe20000000000 */
[----:B------:R-:W-:Y:S01]  /*2430*/  IMAD.HI.U32 R2, R11, R74, RZ ;  /* 0x0000004a0b027227 */ /* 0x000fe200078e00ff */
[----:B------:R-:W-:Y:S01]  /*2440*/  STL [R1+0x59e8], R207 ;  /* 0x0059e8cf01007387 */ /* 0x000fe20000100800 */
[----:B------:R-:W-:Y:S02]  /*2450*/  IADD3 R158, R139, 0x75, RZ ;  /* 0x000000758b9e7810 */ /* 0x000fe40007ffe0ff */
[----:B------:R-:W-:Y:S01]  /*2460*/  IMAD.MOV R0, RZ, RZ, -R0 ;  /* 0x000000ffff007224 */ /* 0x000fe200078e0a00 */
[----:B------:R-:W-:Y:S01]  /*2470*/  IADD3 R2, -R2, RZ, RZ ;  /* 0x000000ff02027210 */ /* 0x000fe20007ffe1ff */
[----:B------:R-:W-:Y:S01]  /*2480*/  IMAD.MOV R4, RZ, RZ, -R4 ;  /* 0x000000ffff047224 */ /* 0x000fe200078e0a04 */
[----:B------:R-:W-:Y:S01]  /*2490*/  STL [R1+0x59ec], R206 ;  /* 0x0059ecce01007387 */ /* 0x000fe20000100800 */
[C---:B------:R-:W-:Y:S01]  /*24a0*/  IMAD R75, R3.reuse, R0, R8 ;  /* 0x00000000034b7224 */ /* 0x040fe200078e0208 */
[----:B------:R-:W-:Y:S01]  /*24b0*/  IABS R20, R158 ;  /* 0x0000009e00147213 */ /* 0x000fe20000000000 */
[----:B------:R-:W-:Y:S01]  /*24c0*/  IMAD R76, R3, R4, R76 ;  /* 0x00000004034c7224 */ /* 0x000fe200078e024c */
[----:B------:R-:W-:Y:S01]  /*24d0*/  IABS R4, R209 ;  /* 0x000000d100047213 */ /* 0x000fe20000000000 */
[----:B------:R-:W-:Y:S01]  /*24e0*/  IMAD.HI.U32 R0, R11, R6, RZ ;  /* 0x000000060b007227 */ /* 0x000fe200078e00ff */
[----:B------:R-:W-:Y:S01]  /*24f0*/  STL [R1+0x59f0], R205 ;  /* 0x0059f0cd01007387 */ /* 0x000fe20000100800 */
[----:B------:R-:W-:-:S02]  /*2500*/  PRMT R156, R149, 0x6540, R5 ;  /* 0x00006540959c7816 */ /* 0x000fc40000000005 */
[----:B------:R-:W-:Y:S01]  /*2510*/  IMAD R74, R3, R2, R74 ;  /* 0x00000002034a7224 */ /* 0x000fe200078e024a */
[----:B------:R-:W-:Y:S01]  /*2520*/  STL [R1+0x59f4], R204 ;  /* 0x0059f4cc01007387 */ /* 0x000fe20000100800 */
[----:B------:R-:W-:Y:S01]  /*2530*/  IMAD.HI.U32 R2, R11, R72, RZ ;  /* 0x000000480b027227 */ /* 0x000fe200078e00ff */
[----:B------:R-:W-:Y:S02]  /*2540*/  IADD3 R160, R139, 0x73, RZ ;  /* 0x000000738ba07810 */ /* 0x000fe40007ffe0ff */
[----:B------:R-:W-:Y:S01]  /*2550*/  STL [R1+0x59f8], R203 ;  /* 0x0059f8cb01007387 */ /* 0x000fe20000100800 */
[----:B------:R-:W-:Y:S01]  /*2560*/  IMAD.MOV R0, RZ, RZ, -R0 ;  /* 0x000000ffff007224 */ /* 0x000fe200078e0a00 */
[----:B------:R-:W-:Y:S01]  /*2570*/  IADD3 R2, -R2, RZ, RZ ;  /* 0x000000ff02027210 */ /* 0x000fe20007ffe1ff */
[----:B------:R-:W-:Y:S01]  /*2580*/  IMAD.MOV.U32 R8, RZ, RZ, R4 ;  /* 0x000000ffff087224 */ /* 0x000fe200078e0004 */
[----:B------:R-:W-:Y:S01]  /*2590*/  STL [R1+0x59fc], R202 ;  /* 0x0059fcca01007387 */ /* 0x000fe20000100800 */
[----:B------:R-:W-:Y:S01]  /*25a0*/  IMAD R73, R3, R0, R6 ;  /* 0x0000000003497224 */ /* 0x000fe200078e0206 */
[C---:B------:R-:W-:Y:S01]  /*25b0*/  LOP3.LUT R146, R156.reuse, 0x80, RZ, 0xfc, !PT ;  /* 0x000000809c927812 */ /* 0x040fe200078efcff */
[----:B------:R-:W-:Y:S01]  /*25c0*/  IMAD.HI.U32 R0, R11, R70, RZ ;  /* 0x000000460b007227 */ /* 0x000fe200078e00ff */
[----:B------:R-:W-:Y:S01]  /*25d0*/  STL [R1+0x5a00], R201 ;  /* 0x005a00c901007387 */ /* 0x000fe20000100800 */
[----:B------:R-:W-:-:S02]  /*25e0*/  LOP3.LUT R144, R156, 0xc0, RZ, 0xfc, !PT ;  /* 0x000000c09c907812 */ /* 0x000fc400078efcff */
[----:B------:R-:W-:Y:S01]  /*25f0*/  IMAD.HI.U32 R4, R11, R8, RZ ;  /* 0x000000080b047227 */ /* 0x000fe200078e00ff */
[----:B------:R-:W-:Y:S01]  /*2600*/  IADD3 R0, -R0, RZ, RZ ;  /* 0x000000ff00007210 */ /* 0x000fe20007ffe1ff */
[----:B------:R-:W-:Y:S01]  /*2610*/  STL [R1+0x5a04], R200 ;  /* 0x005a04c801007387 */ /* 0x000fe20000100800 */
[----:B------:R-:W-:Y:S01]  /*2620*/  IADD3 R155, R139, 0x77, RZ ;  /* 0x000000778b9b7810 */ /* 0x000fe20007ffe0ff */
[----:B------:R-:W-:Y:S01]  /*2630*/  IMAD.MOV.U32 R6, RZ, RZ, R7 ;  /* 0x000000ffff067224 */ /* 0x000fe200078e0007 */
[----:B------:R-:W-:Y:S01]  /*2640*/  IABS R7, R197 ;  /* 0x000000c500077213 */ /* 0x000fe20000000000 */
[----:B------:R-:W-:Y:S01]  /*2650*/  IMAD.MOV R4, RZ, RZ, -R4 ;  /* 0x000000ffff047224 */ /* 0x000fe200078e0a04 */
[----:B------:R-:W-:Y:S01]  /*2660*/  STL [R1+0x5a08], R199 ;  /* 0x005a08c701007387 */ /* 0x000fe20000100800 */
[----:B------:R-:W-:Y:S01]  /*2670*/  IMAD R72, R3, R2, R72 ;  /* 0x0000000203487224 */ /* 0x000fe200078e0248 */
[C---:B------:R-:W-:Y:S01]  /*2680*/  LOP3.LUT R145, R156.reuse, 0xa0, RZ, 0xfc, !PT ;  /* 0x000000a09c917812 */ /* 0x040fe200078efcff */
[----:B------:R-:W-:Y:S01]  /*2690*/  IMAD.HI.U32 R2, R11, R6, RZ ;  /* 0x000000060b027227 */ /* 0x000fe200078e00ff */
[----:B------:R-:W-:Y:S01]  /*26a0*/  STL [R1+0x5a0c], R198 ;  /* 0x005a0cc601007387 */ /* 0x000fe20000100800 */
[----:B------:R-:W-:-:S02]  /*26b0*/  LOP3.LUT R141, R156, 0xe0, RZ, 0xfc, !PT ;  /* 0x000000e09c8d7812 */ /* 0x000fc400078efcff */
[C---:B------:R-:W-:Y:S01]  /*26c0*/  IMAD R71, R3.reuse, R4, R8 ;  /* 0x0000000403477224 */ /* 0x040fe200078e0208 */
[----:B------:R-:W-:Y:S01]  /*26d0*/  IABS R4, R205 ;  /* 0x000000cd00047213 */ /* 0x000fe20000000000 */
[----:B------:R-:W-:Y:S01]  /*26e0*/  IMAD.MOV R2, RZ, RZ, -R2 ;  /* 0x000000ffff027224 */ /* 0x000fe200078e0a02 */
[----:B------:R-:W-:Y:S01]  /*26f0*/  IABS R8, R203 ;  /* 0x000000cb00087213 */ /* 0x000fe20000000000 */
[----:B------:R-:W-:Y:S01]  /*2700*/  IMAD R70, R3, R0, R70 ;  /* 0x0000000003467224 */ /* 0x000fe200078e0246 */
[----:B------:R-:W-:Y:S01]  /*2710*/  STL [R1+0x5a10], R197 ;  /* 0x005a10c501007387 */ /* 0x000fe20000100800 */
[----:B------:R-:W-:Y:S01]  /*2720*/  IMAD.HI.U32 R0, R11, R68, RZ ;  /* 0x000000440b007227 */ /* 0x000fe200078e00ff */
[----:B------:R-:W-:Y:S02]  /*2730*/  IADD3 R153, R139, 0x78, RZ ;  /* 0x000000788b997810 */ /* 0x000fe40007ffe0ff */
[----:B------:R-:W-:Y:S01]  /*2740*/  STL [R1+0x5a14], R196 ;  /* 0x005a14c401007387 */ /* 0x000fe20000100800 */
[----:B------:R-:W-:Y:S01]  /*2750*/  IMAD R69, R3, R2, R6 ;  /* 0x0000000203457224 */ /* 0x000fe200078e0206 */
[----:B------:R-:W-:Y:S01]  /*2760*/  IADD3 R0, -R0, RZ, RZ ;  /* 0x000000ff00007210 */ /* 0x000fe20007ffe1ff */
[----:B------:R-:W-:Y:S01]  /*2770*/  IMAD.MOV.U32 R6, RZ, RZ, R4 ;  /* 0x000000ffff067224 */ /* 0x000fe200078e0004 */
[----:B------:R-:W-:Y:S01]  /*2780*/  STL [R1+0x5a18], R195 ;  /* 0x005a18c301007387 */ /* 0x000fe20000100800 */
[----:B------:R-:W-:Y:S01]  /*2790*/  IMAD.HI.U32 R4, R11, R66, RZ ;  /* 0x000000420b047227 */ /* 0x000fe200078e00ff */
[----:B------:R-:W-:-:S02]  /*27a0*/  IABS R22, R160 ;  /* 0x000000a000167213 */ /* 0x000fc40000000000 */
[----:B------:R-:W-:Y:S01]  /*27b0*/  STL [R1+0x5a1c], R194 ;  /* 0x005a1cc201007387 */ /* 0x000fe20000100800 */
[----:B------:R-:W-:Y:S01]  /*27c0*/  IMAD.HI.U32 R2, R11, R6, RZ ;  /* 0x000000060b027227 */ /* 0x000fe200078e00ff */
[----:B------:R-:W-:Y:S02]  /*27d0*/  IABS R18, R155 ;  /* 0x0000009b00127213 */ /* 0x000fe40000000000 */
[----:B------:R-:W-:Y:S01]  /*27e0*/  STL [R1+0x5a20], R193 ;  /* 0x005a20c101007387 */ /* 0x000fe20000100800 */
[----:B------:R-:W-:Y:S01]  /*27f0*/  IMAD R68, R3, R0, R68 ;  /* 0x0000000003447224 */ /* 0x000fe200078e0244 */
[----:B-1----:R-:W-:Y:S01]  /*2800*/  IABS R9, R156 ;  /* 0x0000009c00097213 */ /* 0x002fe20000000000 */
[----:B------:R-:W-:Y:S01]  /*2810*/  IMAD.HI.U32 R0, R11, R8, RZ ;  /* 0x000000080b007227 */ /* 0x000fe200078e00ff */
[----:B------:R-:W-:Y:S01]  /*2820*/  STL [R1+0x5a24], R192 ;  /* 0x005a24c001007387 */ /* 0x000fe20000100800 */
[----:B------:R-:W-:Y:S02]  /*2830*/  IADD3 R151, R139, 0x79, RZ ;  /* 0x000000798b977810 */ /* 0x000fe40007ffe0ff */
[----:B------:R-:W-:Y:S01]  /*2840*/  IMAD.MOV R2, RZ, RZ, -R2 ;  /* 0x000000ffff027224 */ /* 0x000fe200078e0a02 */
[----:B------:R-:W-:Y:S01]  /*2850*/  IADD3 R0, -R0, RZ, RZ ;  /* 0x000000ff00007210 */ /* 0x000fe20007ffe1ff */
[----:B------:R-:W-:Y:S01]  /*2860*/  IMAD.MOV R4, RZ, RZ, -R4 ;  /* 0x000000ffff047224 */ /* 0x000fe200078e0a04 */
[----:B------:R-:W-:Y:S01]  /*2870*/  STL [R1+0x5a28], R191 ;  /* 0x005a28bf01007387 */ /* 0x000fe20000100800 */
[----:B------:R-:W-:Y:S01]  /*2880*/  IMAD R67, R3, R2, R6 ;  /* 0x0000000203437224 */ /* 0x000fe200078e0206 */
[----:B------:R-:W-:Y:S01]  /*2890*/  IABS R6, R201 ;  /* 0x000000c900067213 */ /* 0x000fe20000000000 */
[----:B------:R-:W-:Y:S01]  /*28a0*/  IMAD.HI.U32 R2, R11, R64, RZ ;  /* 0x000000400b027227 */ /* 0x000fe200078e00ff */
[----:B------:R-:W-:Y:S01]  /*28b0*/  STL [R1+0x5a2c], R190 ;  /* 0x005a2cbe01007387 */ /* 0x000fe20000100800 */
[----:B------:R-:W-:-:S02]  /*28c0*/  IABS R17, R153 ;  /* 0x0000009900117213 */ /* 0x000fc40000000000 */
[----:B------:R-:W-:Y:S01]  /*28d0*/  IMAD R65, R3, R0, R8 ;  /* 0x0000000003417224 */ /* 0x000fe200078e0208 */
[----:B------:R-:W-:Y:S01]  /*28e0*/  STL [R1+0x5a30], R189 ;  /* 0x005a30bd01007387 */ /* 0x000fe20000100800 */
[----:B------:R-:W-:-:S03]  /*28f0*/  IMAD.HI.U32 R0, R11, R6, RZ ;  /* 0x000000060b007227 */ /* 0x000fc600078e00ff */
[----:B------:R-:W-:Y:S01]  /*2900*/  STL [R1+0x5a34], R188 ;  /* 0x005a34bc01007387 */ /* 0x000fe20000100800 */
[C---:B------:R-:W-:Y:S01]  /*2910*/  IMAD R66, R3.reuse, R4, R66 ;  /* 0x0000000403427224 */ /* 0x040fe200078e0242 */
[----:B------:R-:W-:Y:S01]  /*2920*/  IABS R4, R199 ;  /* 0x000000c700047213 */ /* 0x000fe20000000000 */
[----:B------:R-:W-:Y:S01]  /*2930*/  IMAD.MOV R2, RZ, RZ, -R2 ;  /* 0x000000ffff027224 */ /* 0x000fe200078e0a02 */
[----:B------:R-:W-:Y:S01]  /*2940*/  IADD3 R0, -R0, RZ, RZ ;  /* 0x000000ff00007210 */ /* 0x000fe20007ffe1ff */
[----:B------:R-:W-:Y:S02]  /*2950*/  STL [R1+0x5a38], R187 ;  /* 0x005a38bb01007387 */ /* 0x000fe40000100800 */
[----:B------:R-:W-:Y:S02]  /*2960*/  IMAD R64, R3, R2, R64 ;  /* 0x0000000203407224 */ /* 0x000fe400078e0240 */
[----:B------:R-:W-:Y:S01]  /*2970*/  IMAD.HI.U32 R2, R11, R62, RZ ;  /* 0x0000003e0b027227 */ /* 0x000fe200078e00ff */
[----:B------:R-:W-:Y:S03]  /*2980*/  STL [R1+0x5a3c], R186 ;  /* 0x005a3cba01007387 */ /* 0x000fe60000100800 */
[----:B------:R-:W-:Y:S01]  /*2990*/  IMAD.MOV.U32 R8, RZ, RZ, R4 ;  /* 0x000000ffff087224 */ /* 0x000fe200078e0004 */
[----:B------:R-:W-:Y:S01]  /*29a0*/  STL [R1+0x5a40], R185 ;  /* 0x005a40b901007387 */ /* 0x000fe20000100800 */
[----:B------:R-:W-:Y:S01]  /*29b0*/  IMAD R63, R3, R0, R6 ;  /* 0x00000000033f7224 */ /* 0x000fe200078e0206 */
[----:B------:R-:W-:Y:S01]  /*29c0*/  MOV R6, R7 ;  /* 0x0000000700067202 */ /* 0x000fe20000000f00 */
[----:B------:R-:W-:Y:S01]  /*29d0*/  IMAD.MOV R2, RZ, RZ, -R2 ;  /* 0x000000ffff027224 */ /* 0x000fe200078e0a02 */
[----:B------:R-:W-:Y:S01]  /*29e0*/  IABS R7, R187 ;  /* 0x000000bb00077213 */ /* 0x000fe20000000000 */
[----:B------:R-:W-:Y:S01]  /*29f0*/  IMAD.HI.U32 R4, R11, R8, RZ ;  /* 0x000000080b047227 */ /* 0x000fe200078e00ff */
[----:B------:R-:W-:Y:S03]  /*2a00*/  STL [R1+0x5a44], R184 ;  /* 0x005a44b801007387 */ /* 0x000fe60000100800 */
[----:B------:R-:W-:Y:S01]  /*2a10*/  IMAD R62, R3, R2, R62 ;  /* 0x00000002033e7224 */ /* 0x000fe200078e023e */
[----:B------:R-:W-:Y:S01]  /*2a20*/  STL [R1+0x5a48], R183 ;  /* 0x005a48b701007387 */ /* 0x000fe20000100800 */
[----:B------:R-:W-:-:S02]  /*2a30*/  IMAD.MOV R4, RZ, RZ, -R4 ;  /* 0x000000ffff047224 */ /* 0x000fc400078e0a04 */
[C---:B------:R-:W-:Y:S01]  /*2a40*/  IMAD.HI.U32 R2, R11.reuse, R6, RZ ;  /* 0x000000060b027227 */ /* 0x040fe200078e00ff */
[----:B------:R-:W-:Y:S03]  /*2a50*/  STL [R1+0x5a4c], R182 ;  /* 0x005a4cb601007387 */ /* 0x000fe60000100800 */
[----:B------:R-:W-:Y:S01]  /*2a60*/  IMAD.HI.U32 R0, R11, R60, RZ ;  /* 0x0000003c0b007227 */ /* 0x000fe200078e00ff */
[----:B------:R-:W-:Y:S03]  /*2a70*/  STL [R1+0x5a50], R181 ;  /* 0x005a50b501007387 */ /* 0x000fe60000100800 */
[C---:B------:R-:W-:Y:S01]  /*2a80*/  IMAD R61, R3.reuse, R4, R8 ;  /* 0x00000004033d7224 */ /* 0x040fe200078e0208 */
[----:B------:R-:W-:Y:S01]  /*2a90*/  IABS R4, R195 ;  /* 0x000000c300047213 */ /* 0x000fe20000000000 */
[----:B------:R-:W-:Y:S01]  /*2aa0*/  IMAD.MOV R2, RZ, RZ, -R2 ;  /* 0x000000ffff027224 */ /* 0x000fe200078e0a02 */
[----:B------:R-:W-:Y:S01]  /*2ab0*/  IABS R8, R193 ;  /* 0x000000c100087213 */ /* 0x000fe20000000000 */
[----:B------:R-:W-:Y:S01]  /*2ac0*/  IMAD.MOV R0, RZ, RZ, -R0 ;  /* 0x000000ffff007224 */ /* 0x000fe200078e0a00 */
[----:B------:R-:W-:Y:S01]  /*2ad0*/  STL [R1+0x5a54], R180 ;  /* 0x005a54b401007387 */ /* 0x000fe20000100800 */
[C---:B------:R-:W-:Y:S01]  /*2ae0*/  IMAD R59, R3.reuse, R2, R6 ;  /* 0x00000002033b7224 */ /* 0x040fe200078e0206 */
[----:B------:R-:W-:Y:S01]  /*2af0*/  MOV R6, R4 ;  /* 0x0000000400067202 */ /* 0x000fe20000000f00 */
[----:B------:R-:W-:Y:S01]  /*2b00*/  IMAD R60, R3, R0, R60 ;  /* 0x00000000033c7224 */ /* 0x000fe200078e023c */
[----:B------:R-:W-:Y:S01]  /*2b10*/  STL [R1+0x5a58], R179 ;  /* 0x005a58b301007387 */ /* 0x000fe20000100800 */
[----:B------:R-:W-:-:S03]  /*2b20*/  IMAD.HI.U32 R0, R11, R58, RZ ;  /* 0x0000003a0b007227 */ /* 0x000fc600078e00ff */
[----:B------:R-:W-:Y:S01]  /*2b30*/  STL [R1+0x5a5c], R178 ;  /* 0x005a5cb201007387 */ /* 0x000fe20000100800 */
[----:B------:R-:W-:-:S03]  /*2b40*/  IMAD.HI.U32 R2, R11, R6, RZ ;  /* 0x000000060b027227 */ /* 0x000fc600078e00ff */
[----:B------:R-:W-:Y:S01]  /*2b50*/  STL [R1+0x5a60], R177 ;  /* 0x005a60b101007387 */ /* 0x000fe20000100800 */
[----:B------:R-:W-:Y:S02]  /*2b60*/  IMAD.MOV R0, RZ, RZ, -R0 ;  /* 0x000000ffff007224 */ /* 0x000fe400078e0a00 */
[----:B------:R-:W-:Y:S01]  /*2b70*/  IMAD.HI.U32 R4, R11, R56, RZ ;  /* 0x000000380b047227 */ /* 0x000fe200078e00ff */
[----:B------:R-:W-:Y:S03]  /*2b80*/  STL [R1+0x5a64], R176 ;  /* 0x005a64b001007387 */ /* 0x000fe60000100800 */
[----:B------:R-:W-:Y:S01]  /*2b90*/  IMAD.MOV R2, RZ, RZ, -R2 ;  /* 0x000000ffff027224 */ /* 0x000fe200078e0a02 */
[----:B------:R-:W-:Y:S01]  /*2ba0*/  IADD3 R4, -R4, RZ, RZ ;  /* 0x000000ff04047210 */ /* 0x000fe20007ffe1ff */
[----:B------:R-:W-:Y:S01]  /*2bb0*/  IMAD R58, R3, R0, R58 ;  /* 0x00000000033a7224 */ /* 0x000fe200078e023a */
[----:B------:R-:W-:Y:S01]  /*2bc0*/  STL [R1+0x5a68], R175 ;  /* 0x005a68af01007387 */ /* 0x000fe20000100800 */
[----:B------:R-:W-:-:S03]  /*2bd0*/  IMAD.HI.U32 R0, R11, R8, RZ ;  /* 0x000000080b007227 */ /* 0x000fc600078e00ff */
[----:B------:R-:W-:Y:S01]  /*2be0*/  STL [R1+0x5a6c], R174 ;  /* 0x005a6cae01007387 */ /* 0x000fe20000100800 */
[----:B------:R-:W-:Y:S01]  /*2bf0*/  IMAD R57, R3, R2, R6 ;  /* 0x0000000203397224 */ /* 0x000fe200078e0206 */
[----:B------:R-:W-:Y:S01]  /*2c00*/  IABS R6, R191 ;  /* 0x000000bf00067213 */ /* 0x000fe20000000000 */
[----:B------:R-:W-:Y:S01]  /*2c10*/  IMAD.HI.U32 R2, R11, R54, RZ ;  /* 0x000000360b027227 */ /* 0x000fe200078e00ff */
[----:B------:R-:W-:Y:S03]  /*2c20*/  STL [R1+0x5a74], R173 ;  /* 0x005a74ad01007387 */ /* 0x000fe60000100800 */
[----:B------:R-:W-:Y:S01]  /*2c30*/  IMAD.MOV R0, RZ, RZ, -R0 ;  /* 0x000000ffff007224 */ /* 0x000fe200078e0a00 */
[----:B------:R-:W-:Y:S01]  /*2c40*/  STL [R1+0x5a88], R172 ;  /* 0x005a88ac01007387 */ /* 0x000fe20000100800 */
[C---:B------:R-:W-:Y:S01]  /*2c50*/  IMAD R56, R3.reuse, R4, R56 ;  /* 0x0000000403387224 */ /* 0x040fe200078e0238 */
[----:B------:R-:W-:Y:S01]  /*2c60*/  IABS R4, R189 ;  /* 0x000000bd00047213 */ /* 0x000fe20000000000 */
[----:B------:R-:W-:Y:S01]  /*2c70*/  IMAD.MOV R2, RZ, RZ, -R2 ;  /* 0x000000ffff027224 */ /* 0x000fe200078e0a02 */
[----:B------:R-:W-:Y:S01]  /*2c80*/  STL [R1+0x5aa0], R171 ;  /* 0x005aa0ab01007387 */ /* 0x000fe20000100800 */
[----:B------:R-:W-:Y:S01]  /*2c90*/  IMAD R55, R3, R0, R8 ;  /* 0x0000000003377224 */ /* 0x000fe200078e0208 */
[----:B------:R-:W-:Y:S01]  /*2ca0*/  MOV R8, R4 ;  /* 0x0000000400087202 */ /* 0x000fe20000000f00 */
[----:B------:R-:W-:Y:S01]  /*2cb0*/  IMAD.HI.U32 R0, R11, R6, RZ ;  /* 0x000000060b007227 */ /* 0x000fe200078e00ff */
[----:B------:R-:W-:Y:S03]  /*2cc0*/  STL [R1+0x5ab4], R170 ;  /* 0x005ab4aa01007387 */ /* 0x000fe60000100800 */
[----:B------:R-:W-:Y:S01]  /*2cd0*/  IMAD R54, R3, R2, R54 ;  /* 0x0000000203367224 */ /* 0x000fe200078e0236 */
        /* <DEDUP_REMOVED lines=8> */
[C---:B------:R-:W-:Y:S01]  /*2d60*/  IMAD R53, R3.reuse, R0, R6 ;  /* 0x0000000003357224 */ /* 0x040fe200078e0206 */
[----:B------:R-:W-:Y:S01]  /*2d70*/  STL [R1+0x5aac], R166 ;  /* 0x005aaca601007387 */ /* 0x000fe20000100800 */
[----:B------:R-:W-:Y:S01]  /*2d80*/  IMAD.MOV.U32 R6, RZ, RZ, R7 ;  /* 0x000000ffff067224 */ /* 0x000fe200078e0007 */
[----:B------:R-:W-:Y:S01]  /*2d90*/  IABS R7, R177 ;  /* 0x000000b100077213 */ /* 0x000fe20000000000 */
[----:B------:R-:W-:Y:S01]  /*2da0*/  IMAD R52, R3, R2, R52 ;  /* 0x0000000203347224 */ /* 0x000fe200078e0234 */
[----:B------:R-:W-:Y:S01]  /*2db0*/  STL [R1+0x5aa8], R165 ;  /* 0x005aa8a501007387 */ /* 0x000fe20000100800 */
[----:B------:R-:W-:-:S03]  /*2dc0*/  IMAD.HI.U32 R2, R11, R6, RZ ;  /* 0x000000060b027227 */ /* 0x000fc600078e00ff */
[----:B------:R-:W-:Y:S01]  /*2dd0*/  STL [R1+0x5aa4], R164 ;  /* 0x005aa4a401007387 */ /* 0x000fe20000100800 */
[----:B------:R-:W-:Y:S01]  /*2de0*/  IMAD R51, R3, R4, R8 ;  /* 0x0000000403337224 */ /* 0x000fe200078e0208 */
[----:B------:R-:W-:Y:S01]  /*2df0*/  IADD3 R2, -R2, RZ, RZ ;  /* 0x000000ff02027210 */ /* 0x000fe20007ffe1ff */
[----:B------:R-:W-:Y:S01]  /*2e00*/  IMAD.HI.U32 R0, R11, R50, RZ ;  /* 0x000000320b007227 */ /* 0x000fe200078e00ff */
[----:B------:R-:W-:Y:S01]  /*2e10*/  IABS R4, R185 ;  /* 0x000000b900047213 */ /* 0x000fe20000000000 */
[----:B------:R-:W-:Y:S01]  /*2e20*/  STL [R1+0x5a9c], R163 ;  /* 0x005a9ca301007387 */ /* 0x000fe20000100800 */
[----:B------:R-:W-:Y:S01]  /*2e30*/  IABS R8, R183 ;  /* 0x000000b700087213 */ /* 0x000fe20000000000 */
[----:B------:R-:W-:Y:S02]  /*2e40*/  IMAD.MOV R0, RZ, RZ, -R0 ;  /* 0x000000ffff007224 */ /* 0x000fe400078e0a00 */
[----:B------:R-:W-:Y:S01]  /*2e50*/  IMAD R49, R3, R2, R6 ;  /* 0x0000000203317224 */ /* 0x000fe200078e0206 */
[----:B------:R-:W-:Y:S01]  /*2e60*/  STL [R1+0x5ad4], R162 ;  /* 0x005ad4a201007387 */ /* 0x000fe20000100800 */
[----:B------:R-:W-:-:S02]  /*2e70*/  IMAD.MOV.U32 R6, RZ, RZ, R4 ;  /* 0x000000ffff067224 */ /* 0x000fc400078e0004 */
[----:B------:R-:W-:Y:S01]  /*2e80*/  IMAD R50, R3, R0, R50 ;  /* 0x0000000003327224 */ /* 0x000fe200078e0232 */
[----:B------:R-:W-:Y:S01]  /*2e90*/  STL [R1+0x5ad0], R161 ;  /* 0x005ad0a101007387 */ /* 0x000fe20000100800 */
[----:B------:R-:W-:-:S03]  /*2ea0*/  IMAD.HI.U32 R0, R11, R48, RZ ;  /* 0x000000300b007227 */ /* 0x000fc600078e00ff */
[----:B------:R-:W-:Y:S01]  /*2eb0*/  STL [R1+0x5acc], R160 ;  /* 0x005acca001007387 */ /* 0x000fe20000100800 */
[----:B------:R-:W-:-:S03]  /*2ec0*/  IMAD.HI.U32 R2, R11, R6, RZ ;  /* 0x000000060b027227 */ /* 0x000fc600078e00ff */
[----:B------:R-:W-:Y:S01]  /*2ed0*/  STL [R1+0x5ac8], R159 ;  /* 0x005ac89f01007387 */ /* 0x000fe20000100800 */
[----:B------:R-:W-:Y:S01]  /*2ee0*/  IMAD.MOV R0, RZ, RZ, -R0 ;  /* 0x000000ffff007224 */ /* 0x000fe200078e0a00 */
[----:B------:R-:W-:Y:S01]  /*2ef0*/  IADD3 R2, -R2, RZ, RZ ;  /* 0x000000ff02027210 */ /* 0x000fe20007ffe1ff */
[----:B------:R-:W-:Y:S01]  /*2f00*/  IMAD.HI.U32 R4, R11, R46, RZ ;  /* 0x0000002e0b047227 */ /* 0x000fe200078e00ff */
[----:B------:R-:W-:Y:S03]  /*2f10*/  STL [R1+0x5ac4], R158 ;  /* 0x005ac49e01007387 */ /* 0x000fe60000100800 */
        /* <DEDUP_REMOVED lines=9> */
[----:B------:R-:W-:Y:S01]  /*2fb0*/  IADD3 R2, -R2, RZ, RZ ;  /* 0x000000ff02027210 */ /* 0x000fe20007ffe1ff */
[----:B------:R-:W-:Y:S02]  /*2fc0*/  IMAD.MOV R4, RZ, RZ, -R4 ;  /* 0x000000ffff047224 */ /* 0x000fe400078e0a04 */
[----:B------:R-:W-:-:S02]  /*2fd0*/  IMAD R45, R3, R0, R8 ;  /* 0x00000000032d7224 */ /* 0x000fc400078e0208 */
[----:B------:R-:W-:Y:S01]  /*2fe0*/  IMAD R46, R3, R4, R46 ;  /* 0x00000004032e7224 */ /* 0x000fe200078e022e */
[----:B------:R-:W-:Y:S01]  /*2ff0*/  IABS R4, R179 ;  /* 0x000000b300047213 */ /* 0x000fe20000000000 */
[----:B------:R-:W-:-:S04]  /*3000*/  IMAD.HI.U32 R0, R11, R6, RZ ;  /* 0x000000060b007227 */ /* 0x000fc800078e00ff */
[----:B------:R-:W-:Y:S02]  /*3010*/  IMAD R44, R3, R2, R44 ;  /* 0x00000002032c7224 */ /* 0x000fe400078e022c */
[----:B------:R-:W-:-:S04]  /*3020*/  IMAD.HI.U32 R2, R11, R42, RZ ;  /* 0x0000002a0b027227 */ /* 0x000fc800078e00ff */
[----:B------:R-:W-:Y:S01]  /*3030*/  IMAD.MOV R0, RZ, RZ, -R0 ;  /* 0x000000ffff007224 */ /* 0x000fe200078e0a00 */
[----:B------:R-:W-:Y:S01]  /*3040*/  IADD3 R2, -R2, RZ, RZ ;  /* 0x000000ff02027210 */ /* 0x000fe20007ffe1ff */
[----:B------:R-:W-:Y:S02]  /*3050*/  IMAD.MOV.U32 R8, RZ, RZ, R4 ;  /* 0x000000ffff087224 */ /* 0x000fe400078e0004 */
[----:B------:R-:W-:Y:S02]  /*3060*/  IMAD R43, R3, R0, R6 ;  /* 0x00000000032b7224 */ /* 0x000fe400078e0206 */
[----:B------:R-:W-:-:S04]  /*3070*/  IMAD.HI.U32 R0, R11, R40, RZ ;  /* 0x000000280b007227 */ /* 0x000fc800078e00ff */
[----:B------:R-:W-:Y:S01]  /*3080*/  IMAD.HI.U32 R4, R11, R8, RZ ;  /* 0x000000080b047227 */ /* 0x000fe200078e00ff */
[----:B------:R-:W-:-:S03]  /*3090*/  IADD3 R0, -R0, RZ, RZ ;  /* 0x000000ff00007210 */ /* 0x000fc60007ffe1ff */
[----:B------:R-:W-:Y:S01]  /*30a0*/  IMAD.MOV.U32 R6, RZ, RZ, R7 ;  /* 0x000000ffff067224 */ /* 0x000fe200078e0007 */
[----:B------:R-:W-:Y:S01]  /*30b0*/  IABS R7, R167 ;  /* 0x000000a700077213 */ /* 0x000fe20000000000 */
[----:B------:R-:W-:Y:S02]  /*30c0*/  IMAD.MOV R4, RZ, RZ, -R4 ;  /* 0x000000ffff047224 */ /* 0x000fe400078e0a04 */
[----:B------:R-:W-:Y:S02]  /*30d0*/  IMAD R42, R3, R2, R42 ;  /* 0x00000002032a7224 */ /* 0x000fe400078e022a */
[----:B------:R-:W-:-:S04]  /*30e0*/  IMAD.HI.U32 R2, R11, R6, RZ ;  /* 0x000000060b027227 */ /* 0x000fc800078e00ff */
[C---:B------:R-:W-:Y:S01]  /*30f0*/  IMAD R41, R3.reuse, R4, R8 ;  /* 0x0000000403297224 */ /* 0x040fe200078e0208 */
[----:B------:R-:W-:Y:S01]  /*3100*/  IABS R4, R175 ;  /* 0x000000af00047213 */ /* 0x000fe20000000000 */
[----:B------:R-:W-:Y:S01]  /*3110*/  IMAD.MOV R2, RZ, RZ, -R2 ;  /* 0x000000ffff027224 */ /* 0x000fe200078e0a02 */
[----:B------:R-:W-:Y:S01]  /*3120*/  IABS R8, R173 ;  /* 0x000000ad00087213 */ /* 0x000fe20000000000 */
[----:B------:R-:W-:Y:S02]  /*3130*/  IMAD R40, R3, R0, R40 ;  /* 0x0000000003287224 */ /* 0x000fe400078e0228 */
[----:B------:R-:W-:-:S04]  /*3140*/  IMAD.HI.U32 R0, R11, R38, RZ ;  /* 0x000000260b007227 */ /* 0x000fc800078e00ff */
[----:B------:R-:W-:Y:S01]  /*3150*/  IMAD R39, R3, R2, R6 ;  /* 0x0000000203277224 */ /* 0x000fe200078e0206 */
[----:B------:R-:W-:Y:S01]  /*3160*/  IADD3 R0, -R0, RZ, RZ ;  /* 0x000000ff00007210 */ /* 0x000fe20007ffe1ff */
[----:B------:R-:W-:Y:S02]  /*3170*/  IMAD.MOV.U32 R6, RZ, RZ, R4 ;  /* 0x000000ffff067224 */ /* 0x000fe400078e0004 */
[----:B------:R-:W-:-:S04]  /*3180*/  IMAD.HI.U32 R4, R11, R36, RZ ;  /* 0x000000240b047227 */ /* 0x000fc800078e00ff */
[----:B------:R-:W-:-:S04]  /*3190*/  IMAD.HI.U32 R2, R11, R6, RZ ;  /* 0x000000060b027227 */ /* 0x000fc800078e00ff */
[----:B------:R-:W-:Y:S02]  /*31a0*/  IMAD R38, R3, R0, R38 ;  /* 0x0000000003267224 */ /* 0x000fe400078e0226 */
[----:B------:R-:W-:-:S04]  /*31b0*/  IMAD.HI.U32 R0, R11, R8, RZ ;  /* 0x000000080b007227 */ /* 0x000fc800078e00ff */
[----:B------:R-:W-:Y:S01]  /*31c0*/  IMAD.MOV R2, RZ, RZ, -R2 ;  /* 0x000000ffff027224 */ /* 0x000fe200078e0a02 */
[----:B------:R-:W-:Y:S01]  /*31d0*/  IADD3 R0, -R0, RZ, RZ ;  /* 0x000000ff00007210 */ /* 0x000fe20007ffe1ff */
[----:B------:R-:W-:Y:S02]  /*31e0*/  IMAD.MOV R4, RZ, RZ, -R4 ;  /* 0x000000ffff047224 */ /* 0x000fe400078e0a04 */
[----:B------:R-:W-:Y:S01]  /*31f0*/  IMAD R37, R3, R2, R6 ;  /* 0x0000000203257224 */ /* 0x000fe200078e0206 */
[----:B------:R-:W-:Y:S01]  /*3200*/  IABS R6, R171 ;  /* 0x000000ab00067213 */ /* 0x000fe20000000000 */
[----:B------:R-:W-:-:S04]  /*3210*/  IMAD.HI.U32 R2, R11, R34, RZ ;  /* 0x000000220b027227 */ /* 0x000fc800078e00ff */
[----:B------:R-:W-:Y:S02]  /*3220*/  IMAD R35, R3, R0, R8 ;  /* 0x0000000003237224 */ /* 0x000fe400078e0208 */
[----:B------:R-:W-:-:S04]  /*3230*/  IMAD.HI.U32 R0, R11, R6, RZ ;  /* 0x000000060b007227 */ /* 0x000fc800078e00ff */
[----:B------:R-:W-:Y:S01]  /*3240*/  IMAD R36, R3, R4, R36 ;  /* 0x0000000403247224 */ /* 0x000fe200078e0224 */
[----:B------:R-:W-:Y:S01]  /*3250*/  IABS R4, R169 ;  /* 0x000000a900047213 */ /* 0x000fe20000000000 */
[----:B------:R-:W-:Y:S01]  /*3260*/  IMAD.MOV R2, RZ, RZ, -R2 ;  /* 0x000000ffff027224 */ /* 0x000fe200078e0a02 */
[----:B------:R-:W-:-:S03]  /*3270*/  IADD3 R0, -R0, RZ, RZ ;  /* 0x000000ff00007210 */ /* 0x000fc60007ffe1ff */
[----:B------:R-:W-:Y:S02]  /*3280*/  IMAD R34, R3, R2, R34 ;  /* 0x0000000203227224 */ /* 0x000fe400078e0222 */
[----:B------:R-:W-:-:S04]  /*3290*/  IMAD.HI.U32 R2, R11, R32, RZ ;  /* 0x000000200b027227 */ /* 0x000fc800078e00ff */
[----:B------:R-:W-:Y:S02]  /*32a0*/  IMAD.MOV.U32 R8, RZ, RZ, R4 ;  /* 0x000000ffff087224 */ /* 0x000fe400078e0004 */
[----:B------:R-:W-:Y:S01]  /*32b0*/  IMAD R33, R3, R0, R6 ;  /* 0x0000000003217224 */ /* 0x000fe200078e0206 */
[----:B------:R-:W-:Y:S01]  /*32c0*/  MOV R6, R7 ;  /* 0x0000000700067202 */ /* 0x000fe20000000f00 */
[----:B------:R-:W-:Y:S02]  /*32d0*/  IMAD.MOV R2, RZ, RZ, -R2 ;  /* 0x000000ffff027224 */ /* 0x000fe400078e0a02 */
[----:B------:R-:W-:-:S04]  /*32e0*/  IMAD.HI.U32 R4, R11, R8, RZ ;  /* 0x000000080b047227 */ /* 0x000fc800078e00ff */
[----:B------:R-:W-:Y:S02]  /*32f0*/  IMAD R32, R3, R2, R32 ;  /* 0x0000000203207224 */ /* 0x000fe400078e0220 */
[----:B------:R-:W-:Y:S02]  /*3300*/  IMAD.MOV R4, RZ, RZ, -R4 ;  /* 0x000000ffff047224 */ /* 0x000fe400078e0a04 */
[----:B------:R-:W-:-:S04]  /*3310*/  IMAD.HI.U32 R2, R11, R6, RZ ;  /* 0x000000060b027227 */ /* 0x000fc800078e00ff */
[----:B------:R-:W-:Y:S01]  /*3320*/  IMAD R31, R3, R4, R8 ;  /* 0x00000004031f7224 */ /* 0x000fe200078e0208 */
[----:B------:R-:W-:Y:S01]  /*3330*/  IABS R4, R165 ;  /* 0x000000a500047213 */ /* 0x000fe20000000000 */
[----:B------:R-:W-:Y:S01]  /*3340*/  IMAD.MOV R2, RZ, RZ, -R2 ;  /* 0x000000ffff027224 */ /* 0x000fe200078e0a02 */
[----:B------:R-:W-:Y:S01]  /*3350*/  IABS R8, R163 ;  /* 0x000000a300087213 */ /* 0x000fe20000000000 */
[----:B------:R-:W-:-:S04]  /*3360*/  IMAD.HI.U32 R0, R11, R30, RZ ;  /* 0x0000001e0b007227 */ /* 0x000fc800078e00ff */
[----:B------:R-:W-:Y:S01]  /*3370*/  IMAD R29, R3, R2, R6 ;  /* 0x00000002031d7224 */ /* 0x000fe200078e0206 */
[----:B------:R-:W-:Y:S01]  /*3380*/  MOV R6, R4 ;  /* 0x0000000400067202 */ /* 0x000fe20000000f00 */
[----:B------:R-:W-:Y:S02]  /*3390*/  IMAD.MOV R0, RZ, RZ, -R0 ;  /* 0x000000ffff007224 */ /* 0x000fe400078e0a00 */
[----:B------:R-:W-:-:S04]  /*33a0*/  IMAD.HI.U32 R4, R11, R26, RZ ;  /* 0x0000001a0b047227 */ /* 0x000fc800078e00ff */
[----:B------:R-:W-:Y:S01]  /*33b0*/  IMAD.HI.U32 R2, R11, R6, RZ ;  /* 0x000000060b027227 */ /* 0x000fe200078e00ff */
[----:B------:R-:W-:-:S03]  /*33c0*/  IADD3 R4, -R4, RZ, RZ ;  /* 0x000000ff04047210 */ /* 0x000fc60007ffe1ff */
[----:B------:R-:W-:Y:S02]  /*33d0*/  IMAD.MOV R2, RZ, RZ, -R2 ;  /* 0x000000ffff027224 */ /* 0x000fe400078e0a02 */
[----:B------:R-:W-:Y:S02]  /*33e0*/  IMAD R30, R3, R0, R30 ;  /* 0x00000000031e7224 */ /* 0x000fe400078e021e */
[----:B------:R-:W-:-:S04]  /*33f0*/  IMAD.HI.U32 R0, R11, R28, RZ ;  /* 0x0000001c0b007227 */ /* 0x000fc800078e00ff */
[----:B------:R-:W-:Y:S02]  /*3400*/  IMAD R27, R3, R2, R6 ;  /* 0x00000002031b7224 */ /* 0x000fe400078e0206 */
[----:B------:R-:W-:-:S04]  /*3410*/  IMAD.HI.U32 R2, R11, R24, RZ ;  /* 0x000000180b027227 */ /* 0x000fc800078e00ff */
[----:B------:R-:W-:Y:S02]  /*3420*/  IMAD.MOV R0, RZ, RZ, -R0 ;  /* 0x000000ffff007224 */ /* 0x000fe400078e0a00 */
[----:B------:R-:W-:Y:S02]  /*3430*/  IMAD.MOV R2, RZ, RZ, -R2 ;  /* 0x000000ffff027224 */ /* 0x000fe400078e0a02 */
[C---:B------:R-:W-:Y:S02]  /*3440*/  IMAD R28, R3.reuse, R0, R28 ;  /* 0x00000000031c7224 */ /* 0x040fe400078e021c */
[----:B------:R-:W-:Y:S01]  /*3450*/  IMAD R26, R3, R4, R26 ;  /* 0x00000004031a7224 */ /* 0x000fe200078e021a */
[----:B------:R-:W-:Y:S01]  /*3460*/  IABS R4, R161 ;  /* 0x000000a100047213 */ /* 0x000fe20000000000 */
[----:B------:R-:W-:-:S04]  /*3470*/  IMAD.HI.U32 R0, R11, R8, RZ ;  /* 0x000000080b007227 */ /* 0x000fc800078e00ff */
[----:B------:R-:W-:Y:S01]  /*3480*/  IMAD R24, R3, R2, R24 ;  /* 0x0000000203187224 */ /* 0x000fe200078e0218 */
[----:B------:R-:W-:Y:S01]  /*3490*/  IABS R2, R159 ;  /* 0x0000009f00027213 */ /* 0x000fe20000000000 */
[----:B------:R-:W-:Y:S01]  /*34a0*/  IMAD.MOV R25, RZ, RZ, -R0 ;  /* 0x000000ffff197224 */ /* 0x000fe200078e0a00 */
[----:B------:R-:W-:Y:S01]  /*34b0*/  MOV R0, R4 ;  /* 0x0000000400007202 */ /* 0x000fe20000000f00 */
[----:B------:R-:W-:-:S04]  /*34c0*/  IMAD.HI.U32 R6, R11, R22, RZ ;  /* 0x000000160b067227 */ /* 0x000fc800078e00ff */
[----:B------:R-:W-:-:S04]  /*34d0*/  IMAD.HI.U32 R7, R11, R2, RZ ;  /* 0x000000020b077227 */ /* 0x000fc800078e00ff */
[----:B------:R-:W-:Y:S01]  /*34e0*/  IMAD.HI.U32 R4, R11, R0, RZ ;  /* 0x000000000b047227 */ /* 0x000fe200078e00ff */
[----:B------:R-:W-:-:S03]  /*34f0*/  IADD3 R7, -R7, RZ, RZ ;  /* 0x000000ff07077210 */ /* 0x000fc60007ffe1ff */
[----:B------:R-:W-:Y:S01]  /*3500*/  IMAD.MOV R23, RZ, RZ, -R4 ;  /* 0x000000ffff177224 */ /* 0x000fe200078e0a04 */
[----:B------:R-:W-:Y:S01]  /*3510*/  IABS R4, R157 ;  /* 0x0000009d00047213 */ /* 0x000fe20000000000 */
[----:B------:R-:W-:Y:S01]  /*3520*/  IMAD R21, R3, R7, R2 ;  /* 0x0000000703157224 */ /* 0x000fe200078e0202 */
[----:B------:R-:W-:Y:S01]  /*3530*/  SHF.L.U32 R2, R5, 0x8, RZ ;  /* 0x0000000805027819 */ /* 0x000fe200000006ff */
[----:B------:R-:W-:Y:S02]  /*3540*/  IMAD R23, R3, R23, R0 ;  /* 0x0000001703177224 */ /* 0x000fe400078e0200 */
[----:B------:R-:W-:Y:S01]  /*3550*/  IMAD.MOV.U32 R0, RZ, RZ, R4 ;  /* 0x000000ffff007224 */ /* 0x000fe200078e0004 */
[C-C-:B------:R-:W-:Y:S01]  /*3560*/  LOP3.LUT R154, R2.reuse, 0x20, R149.reuse, 0xfe, !PT ;  /* 0x00000020029a7812 */ /* 0x140fe200078efe95 */
[----:B------:R-:W-:Y:S01]  /*3570*/  IMAD.HI.U32 R4, R11, R20, RZ ;  /* 0x000000140b047227 */ /* 0x000fe200078e00ff */
[C-C-:B------:R-:W-:Y:S02]  /*3580*/  LOP3.LUT R152, R2.reuse, 0x40, R149.reuse, 0xfe, !PT ;  /* 0x0000004002987812 */ /* 0x140fe400078efe95 */
[----:B------:R-:W-:Y:S01]  /*3590*/  LOP3.LUT R150, R2, 0x60, R149, 0xfe, !PT ;  /* 0x0000006002967812 */ /* 0x000fe200078efe95 */
[----:B------:R-:W-:Y:S01]  /*35a0*/  IMAD R25, R3, R25, R8 ;  /* 0x0000001903197224 */ /* 0x000fe200078e0208 */
[----:B------:R-:W-:Y:S01]  /*35b0*/  IABS R8, R154 ;  /* 0x0000009a00087213 */ /* 0x000fe20000000000 */
[----:B------:R-:W-:Y:S01]  /*35c0*/  IMAD.MOV R4, RZ, RZ, -R4 ;  /* 0x000000ffff047224 */ /* 0x000fe200078e0a04 */
[----:B------:R-:W-:Y:S01]  /*35d0*/  IABS R7, R152 ;  /* 0x0000009800077213 */ /* 0x000fe20000000000 */
[----:B------:R-:W-:Y:S01]  /*35e0*/  STL [R1+0x1ad4], R154 ;  /* 0x001ad49a01007387 */ /* 0x000fe20000100800 */
[----:B------:R-:W-:-:S03]  /*35f0*/  IMAD.HI.U32 R19, R11, R0, RZ ;  /* 0x000000000b137227 */ /* 0x000fc600078e00ff */
[----:B------:R-:W-:Y:S01]  /*3600*/  STL [R1+0x2b88], R152 ;  /* 0x002b889801007387 */ /* 0x000fe20000100800 */
[----:B------:R-:W-:Y:S02]  /*3610*/  IMAD R20, R3, R4, R20 ;  /* 0x0000000403147224 */ /* 0x000fe400078e0214 */
[C---:B------:R-:W-:Y:S01]  /*3620*/  IMAD.HI.U32 R2, R12.reuse, R8, RZ ;  /* 0x000000080c027227 */ /* 0x040fe200078e00ff */
[----:B------:R-:W-:Y:S03]  /*3630*/  STL [R1+0x2b90], R150 ;  /* 0x002b909601007387 */ /* 0x000fe60000100800 */
[----:B------:R-:W-:Y:S01]  /*3640*/  IMAD.HI.U32 R4, R12, R7, RZ ;  /* 0x000000070c047227 */ /* 0x000fe200078e00ff */
[----:B------:R1:W-:Y:S03]  /*3650*/  STL [R1+0x2b94], R146 ;  /* 0x002b949201007387 */ /* 0x0003e60000100800 */
[----:B------:R-:W-:Y:S01]  /*3660*/  IMAD.MOV R2, RZ, RZ, -R2 ;  /* 0x000000ffff027224 */ /* 0x000fe200078e0a02 */
[----:B------:R-:W-:Y:S01]  /*3670*/  STL [R1+0x2b98], R145 ;  /* 0x002b989101007387 */ /* 0x000fe20000100800 */
[----:B------:R-:W-:-:S02]  /*3680*/  IMAD.MOV R4, RZ, RZ, -R4 ;  /* 0x000000ffff047224 */ /* 0x000fc400078e0a04 */
[C---:B------:R-:W-:Y:S01]  /*3690*/  IMAD R8, R10.reuse, R2, R8 ;  /* 0x000000020a087224 */ /* 0x040fe200078e0208 */
[----:B------:R-:W-:Y:S01]  /*36a0*/  IABS R2, R146 ;  /* 0x0000009200027213 */ /* 0x000fe20000000000 */
[----:B------:R-:W-:Y:S01]  /*36b0*/  IMAD R7, R10, R4, R7 ;  /* 0x000000040a077224 */ /* 0x000fe200078e0207 */
[----:B------:R-:W-:Y:S01]  /*36c0*/  IABS R4, R144 ;  /* 0x0000009000047213 */ /* 0x000fe20000000000 */
[----:B------:R-:W-:Y:S01]  /*36d0*/  STL [R1+0x2ba0], R144 ;  /* 0x002ba09001007387 */ /* 0x000fe20000100800 */
[----:B------:R-:W-:Y:S02]  /*36e0*/  IMAD.MOV R19, RZ, RZ, -R19 ;  /* 0x000000ffff137224 */ /* 0x000fe400078e0a13 */
[C---:B------:R-:W-:Y:S01]  /*36f0*/  IMAD.HI.U32 R15, R12.reuse, R2, RZ ;  /* 0x000000020c0f7227 */ /* 0x040fe200078e00ff */
[----:B------:R-:W-:Y:S03]  /*3700*/  STL [R1+0x2b9c], R141 ;  /* 0x002b9c8d01007387 */ /* 0x000fe60000100800 */
[----:B------:R-:W-:Y:S01]  /*3710*/  IMAD.HI.U32 R13, R12, R4, RZ ;  /* 0x000000040c0d7227 */ /* 0x000fe200078e00ff */
[----:B------:R-:W-:Y:S03]  /*3720*/  STL [R1+0x5a94], R153 ;  /* 0x005a949901007387 */ /* 0x000fe60000100800 */
[----:B------:R-:W-:Y:S01]  /*3730*/  IMAD.MOV R15, RZ, RZ, -R15 ;  /* 0x000000ffff0f7224 */ /* 0x000fe200078e0a0f */
[----:B------:R-:W-:Y:S01]  /*3740*/  IADD3 R13, -R13, RZ, RZ ;  /* 0x000000ff0d0d7210 */ /* 0x000fe20007ffe1ff */
[----:B------:R-:W-:-:S02]  /*3750*/  IMAD.MOV R6, RZ, RZ, -R6 ;  /* 0x000000ffff067224 */ /* 0x000fc400078e0a06 */
[C---:B------:R-:W-:Y:S02]  /*3760*/  IMAD R2, R10.reuse, R15, R2 ;  /* 0x0000000f0a027224 */ /* 0x040fe400078e0202 */
[----:B------:R-:W2:Y:S01]  /*3770*/  LDL R15, [R1+0x58dc] ;  /* 0x0058dc00010f7983 */ /* 0x000ea20000100800 */
[----:B------:R-:W-:Y:S02]  /*3780*/  IMAD R4, R10, R13, R4 ;  /* 0x0000000d0a047224 */ /* 0x000fe400078e0204 */
[----:B------:R-:W-:Y:S01]  /*3790*/  IMAD R19, R3, R19, R0 ;  /* 0x0000001303137224 */ /* 0x000fe200078e0200 */
[----:B------:R-:W3:Y:S01]  /*37a0*/  LDL R13, [R1+0x5a70] ;  /* 0x005a7000010d7983 */ /* 0x000ee20000100800 */
[----:B------:R-:W-:-:S04]  /*37b0*/  IMAD.HI.U32 R0, R11, R18, RZ ;  /* 0x000000120b007227 */ /* 0x000fc800078e00ff */
[----:B------:R-:W-:Y:S01]  /*37c0*/  IMAD R22, R3, R6, R22 ;  /* 0x0000000603167224 */ /* 0x000fe200078e0216 */
[----:B------:R-:W-:Y:S01]  /*37d0*/  IABS R6, R150 ;  /* 0x0000009600067213 */ /* 0x000fe20000000000 */
[----:B------:R-:W-:Y:S02]  /*37e0*/  IMAD.MOV R0, RZ, RZ, -R0 ;  /* 0x000000ffff007224 */ /* 0x000fe400078e0a00 */
[----:B------:R-:W-:-:S04]  /*37f0*/  IMAD.HI.U32 R5, R12, R9, RZ ;  /* 0x000000090c057227 */ /* 0x000fc800078e00ff */
[----:B------:R-:W-:Y:S01]  /*3800*/  IMAD R18, R3, R0, R18 ;  /* 0x0000000003127224 */ /* 0x000fe200078e0212 */
[----:B------:R-:W-:Y:S01]  /*3810*/  IADD3 R5, -R5, RZ, RZ ;  /* 0x000000ff05057210 */ /* 0x000fe20007ffe1ff */
[----:B------:R-:W-:Y:S01]  /*3820*/  IMAD.HI.U32 R0, R12, R6, RZ ;  /* 0x000000060c007227 */ /* 0x000fe200078e00ff */
[----:B------:R-:W-:-:S03]  /*3830*/  ISETP.GT.U32.AND P1, PT, R10, R7, PT ;  /* 0x000000070a00720c */ /* 0x000fc60003f24070 */
[----:B------:R-:W-:Y:S01]  /*3840*/  IMAD R9, R10, R5, R9 ;  /* 0x000000050a097224 */ /* 0x000fe200078e0209 */
[----:B------:R-:W-:Y:S02]  /*3850*/  IADD3 R0, -R0, RZ, RZ ;  /* 0x000000ff00007210 */ /* 0x000fe40007ffe1ff */
[----:B------:R-:W-:-:S03]  /*3860*/  IABS R5, R145 ;  /* 0x0000009100057213 */ /* 0x000fc60000000000 */
[----:B------:R-:W-:Y:S01]  /*3870*/  IMAD R6, R10, R0, R6 ;  /* 0x000000000a067224 */ /* 0x000fe200078e0206 */
[----:B------:R-:W-:Y:S01]  /*3880*/  IABS R0, R141 ;  /* 0x0000008d00007213 */ /* 0x000fe20000000000 */
[----:B------:R-:W-:Y:S01]  /*3890*/  IMAD.HI.U32 R14, R12, R5, RZ ;  /* 0x000000050c0e7227 */ /* 0x000fe200078e00ff */
[C---:B------:R-:W-:Y:S02]  /*38a0*/  ISETP.GT.U32.AND P2, PT, R10.reuse, R8, PT ;  /* 0x000000080a00720c */ /* 0x040fe40003f44070 */
[----:B------:R-:W-:Y:S01]  /*38b0*/  ISETP.GT.U32.AND P0, PT, R10, R2, PT ;  /* 0x000000020a00720c */ /* 0x000fe20003f04070 */
[----:B------:R-:W-:Y:S01]  /*38c0*/  IMAD.HI.U32 R12, R12, R0, RZ ;  /* 0x000000000c0c7227 */ /* 0x000fe200078e00ff */
[----:B------:R-:W-:-:S03]  /*38d0*/  ISETP.GT.U32.AND P3, PT, R10, R9, PT ;  /* 0x000000090a00720c */ /* 0x000fc60003f64070 */
[----:B------:R-:W-:Y:S02]  /*38e0*/  IMAD.MOV R14, RZ, RZ, -R14 ;  /* 0x000000ffff0e7224 */ /* 0x000fe400078e0a0e */
[----:B------:R-:W-:Y:S02]  /*38f0*/  IMAD.MOV R12, RZ, RZ, -R12 ;  /* 0x000000ffff0c7224 */ /* 0x000fe400078e0a0c */
[C---:B------:R-:W-:Y:S02]  /*3900*/  IMAD R5, R10.reuse, R14, R5 ;  /* 0x0000000e0a057224 */ /* 0x040fe400078e0205 */
[----:B------:R-:W-:Y:S02]  /*3910*/  IMAD R0, R10, R12, R0 ;  /* 0x0000000c0a007224 */ /* 0x000fe400078e0200 */
[--C-:B------:R-:W-:Y:S02]  /*3920*/  @!P1 IMAD.IADD R7, R7, 0x1, -R10.reuse ;  /* 0x0000000107079824 */ /* 0x100fe400078e0a0a */
[--C-:B------:R-:W-:Y:S01]  /*3930*/  @!P2 IMAD.IADD R8, R8, 0x1, -R10.reuse ;  /* 0x000000010808a824 */ /* 0x100fe200078e0a0a */
[----:B------:R-:W-:Y:S01]  /*3940*/  ISETP.GT.U32.AND P5, PT, R10, R5, PT ;  /* 0x000000050a00720c */ /* 0x000fe20003fa4070 */
[----:B------:R-:W-:Y:S01]  /*3950*/  @!P0 IMAD.IADD R2, R2, 0x1, -R10 ;  /* 0x0000000102028824 */ /* 0x000fe200078e0a0a */
[----:B------:R-:W-:-:S02]  /*3960*/  @!P3 IADD3 R9, R9, -R10, RZ ;  /* 0x8000000a0909b210 */ /* 0x000fc40007ffe0ff */
[C---:B------:R-:W-:Y:S02]  /*3970*/  ISETP.GT.U32.AND P4, PT, R10.reuse, R0, PT ;  /* 0x000000000a00720c */ /* 0x040fe40003f84070 */
[C---:B------:R-:W-:Y:S02]  /*3980*/  ISETP.GT.U32.AND P0, PT, R10.reuse, R7, PT ;  /* 0x000000070a00720c */ /* 0x040fe40003f04070 */
[C---:B------:R-:W-:Y:S02]  /*3990*/  ISETP.GT.U32.AND P6, PT, R10.reuse, R6, PT ;  /* 0x000000060a00720c */ /* 0x040fe40003fc4070 */
[C---:B------:R-:W-:Y:S02]  /*39a0*/  ISETP.GT.U32.AND P3, PT, R10.reuse, R4, PT ;  /* 0x000000040a00720c */ /* 0x040fe40003f64070 */
[C---:B------:R-:W-:Y:S02]  /*39b0*/  ISETP.GT.U32.AND P1, PT, R10.reuse, R8, PT ;  /* 0x000000080a00720c */ /* 0x040fe40003f24070 */
[----:B------:R-:W-:Y:S01]  /*39c0*/  ISETP.GT.U32.AND P2, PT, R10, R9, PT ;  /* 0x000000090a00720c */ /* 0x000fe20003f44070 */
[----:B------:R-:W-:-:S02]  /*39d0*/  @!P5 IMAD.IADD R5, R5, 0x1, -R10 ;  /* 0x000000010505d824 */ /* 0x000fc400078e0a0a */
[--C-:B------:R-:W-:Y:S02]  /*39e0*/  @!P4 IMAD.IADD R0, R0, 0x1, -R10.reuse ;  /* 0x000000010000c824 */ /* 0x100fe400078e0a0a */
[--C-:B------:R-:W-:Y:S01]  /*39f0*/  @!P0 IMAD.IADD R7, R7, 0x1, -R10.reuse ;  /* 0x0000000107078824 */ /* 0x100fe200078e0a0a */
[C---:B------:R-:W-:Y:S02]  /*3a00*/  ISETP.GT.U32.AND P0, PT, R3.reuse, R137, PT ;  /* 0x000000890300720c */ /* 0x040fe40003f04070 */
[-C--:B------:R-:W-:Y:S02]  /*3a10*/  @!P6 IADD3 R6, R6, -R10.reuse, RZ ;  /* 0x8000000a0606e210 */ /* 0x080fe40007ffe0ff */
[-C--:B------:R-:W-:Y:S02]  /*3a20*/  @!P3 IADD3 R4, R4, -R10.reuse, RZ ;  /* 0x8000000a0404b210 */ /* 0x080fe40007ffe0ff */
[----:B------:R-:W-:Y:S02]  /*3a30*/  @!P1 IADD3 R8, R8, -R10, RZ ;  /* 0x8000000a08089210 */ /* 0x000fe40007ffe0ff */
[----:B------:R-:W-:Y:S01]  /*3a40*/  ISETP.GT.U32.AND P1, PT, R3, R138, PT ;  /* 0x0000008a0300720c */ /* 0x000fe20003f24070 */
[----:B------:R-:W-:Y:S01]  /*3a50*/  @!P2 IMAD.IADD R9, R9, 0x1, -R10 ;  /* 0x000000010909a824 */ /* 0x000fe200078e0a0a */
[----:B------:R-:W-:-:S02]  /*3a60*/  ISETP.GT.U32.AND P6, PT, R10, R6, PT ;  /* 0x000000060a00720c */ /* 0x000fc40003fc4070 */
[C---:B------:R-:W-:Y:S02]  /*3a70*/  ISETP.GT.U32.AND P3, PT, R10.reuse, R2, PT ;  /* 0x000000020a00720c */ /* 0x040fe40003f64070 */
[C---:B------:R-:W-:Y:S02]  /*3a80*/  ISETP.GT.U32.AND P5, PT, R10.reuse, R5, PT ;  /* 0x000000050a00720c */ /* 0x040fe40003fa4070 */
[C---:B------:R-:W-:Y:S02]  /*3a90*/  ISETP.GT.U32.AND P2, PT, R10.reuse, R4, PT ;  /* 0x000000040a00720c */ /* 0x040fe40003f44070 */
[----:B------:R-:W-:Y:S01]  /*3aa0*/  ISETP.GT.U32.AND P4, PT, R10, R0, PT ;  /* 0x000000000a00720c */ /* 0x000fe20003f84070 */
[--C-:B------:R-:W-:Y:S01]  /*3ab0*/  @!P0 IMAD.IADD R137, R137, 0x1, -R3.reuse ;  /* 0x0000000189898824 */ /* 0x100fe200078e0a03 */
[----:B------:R-:W-:Y:S01]  /*3ac0*/  IABS R16, R151 ;  /* 0x0000009700107213 */ /* 0x000fe20000000000 */
[----:B------:R-:W-:Y:S01]  /*3ad0*/  @!P1 IMAD.IADD R138, R138, 0x1, -R3 ;  /* 0x000000018a8a9824 */ /* 0x000fe200078e0a03 */
[----:B------:R-:W-:-:S02]  /*3ae0*/  ISETP.GT.U32.AND P0, PT, R3, R131, PT ;  /* 0x000000830300720c */ /* 0x000fc40003f04070 */
[----:B------:R-:W-:Y:S01]  /*3af0*/  ISETP.GT.U32.AND P1, PT, R3, R132, PT ;  /* 0x000000840300720c */ /* 0x000fe20003f24070 */
[--C-:B------:R-:W-:Y:S01]  /*3b00*/  @!P6 IMAD.IADD R6, R6, 0x1, -R10.reuse ;  /* 0x000000010606e824 */ /* 0x100fe200078e0a0a */
[-C--:B------:R-:W-:Y:S01]  /*3b10*/  @!P3 IADD3 R2, R2, -R10.reuse, RZ ;  /* 0x8000000a0202b210 */ /* 0x080fe20007ffe0ff */
[--C-:B------:R-:W-:Y:S02]  /*3b20*/  @!P5 IMAD.IADD R5, R5, 0x1, -R10.reuse ;  /* 0x000000010505d824 */ /* 0x100fe400078e0a0a */
[----:B------:R-:W-:Y:S02]  /*3b30*/  @!P2 IMAD.IADD R4, R4, 0x1, -R10 ;  /* 0x000000010404a824 */ /* 0x000fe400078e0a0a */
[----:B------:R-:W-:Y:S01]  /*3b40*/  @!P4 IADD3 R0, R0, -R10, RZ ;  /* 0x8000000a0000c210 */ /* 0x000fe20007ffe0ff */
[----:B------:R-:W-:-:S04]  /*3b50*/  IMAD.HI.U32 R10, R11, R16, RZ ;  /* 0x000000100b0a7227 */ /* 0x000fc800078e00ff */
[----:B------:R-:W-:Y:S01]  /*3b60*/  IMAD.HI.U32 R14, R11, R17, RZ ;  /* 0x000000110b0e7227 */ /* 0x000fe200078e00ff */
[----:B------:R-:W-:-:S03]  /*3b70*/  IADD3 R10, -R10, RZ, RZ ;  /* 0x000000ff0a0a7210 */ /* 0x000fc60007ffe1ff */
[----:B------:R-:W-:Y:S01]  /*3b80*/  IMAD.MOV R14, RZ, RZ, -R14 ;  /* 0x000000ffff0e7224 */ /* 0x000fe200078e0a0e */
[----:B------:R-:W-:Y:S01]  /*3b90*/  STL [R1+0x5a90], R151 ;  /* 0x005a909701007387 */ /* 0x000fe20000100800 */
[----:B------:R-:W-:Y:S02]  /*3ba0*/  @!P0 IMAD.IADD R131, R131, 0x1, -R3 ;  /* 0x0000000183838824 */ /* 0x000fe400078e0a03 */
[C---:B------:R-:W-:Y:S01]  /*3bb0*/  IMAD R17, R3.reuse, R14, R17 ;  /* 0x0000000e03117224 */ /* 0x040fe200078e0211 */
[----:B------:R-:W4:Y:S01]  /*3bc0*/  LDL R12, [R1+0x58e8] ;  /* 0x0058e800010c7983 */ /* 0x000f220000100800 */
[----:B------:R-:W-:Y:S02]  /*3bd0*/  @!P1 IMAD.IADD R132, R132, 0x1, -R3 ;  /* 0x0000000184849824 */ /* 0x000fe400078e0a03 */
[----:B------:R-:W-:Y:S01]  /*3be0*/  IMAD R16, R3, R10, R16 ;  /* 0x0000000a03107224 */ /* 0x000fe200078e0210 */
[----:B------:R-:W4:Y:S04]  /*3bf0*/  LDL R14, [R1+0x58e4] ;  /* 0x0058e400010e7983 */ /* 0x000f280000100800 */
[----:B------:R-:W4:Y:S01]  /*3c00*/  LDL R10, [R1+0x58e0] ;  /* 0x0058e000010a7983 */ /* 0x000f220000100800 */
[----:B--2---:R-:W-:-:S03]  /*3c10*/  ISETP.GE.AND P0, PT, R15, RZ, PT ;  /* 0x000000ff0f00720c */ /* 0x004fc60003f06270 */
[----:B------:R-:W2:Y:S01]  /*3c20*/  LDL R15, [R1+0x58f0] ;  /* 0x0058f000010f7983 */ /* 0x000ea20000100800 */
[----:B---3--:R-:W-:-:S03]  /*3c30*/  ISETP.GE.AND P1, PT, R13, RZ, PT ;  /* 0x000000ff0d00720c */ /* 0x008fc60003f26270 */
[----:B------:R-:W3:Y:S01]  /*3c40*/  LDL R13, [R1+0x58ec] ;  /* 0x0058ec00010d7983 */ /* 0x000ee20000100800 */
[C---:B------:R-:W-:Y:S02]  /*3c50*/  ISETP.GT.U32.AND P6, PT, R3.reuse, R136, PT ;  /* 0x000000880300720c */ /* 0x040fe40003fc4070 */
[C---:B------:R-:W-:Y:S02]  /*3c60*/  ISETP.GT.U32.AND P4, PT, R3.reuse, R133, PT ;  /* 0x000000850300720c */ /* 0x040fe40003f84070 */
[C---:B------:R-:W-:Y:S02]  /*3c70*/  ISETP.GT.U32.AND P5, PT, R3.reuse, R134, PT ;  /* 0x000000860300720c */ /* 0x040fe40003fa4070 */
[C---:B------:R-:W-:Y:S02]  /*3c80*/  ISETP.GT.U32.AND P3, PT, R3.reuse, R135, PT ;  /* 0x000000870300720c */ /* 0x040fe40003f64070 */
[----:B------:R-:W-:-:S05]  /*3c90*/  ISETP.GT.U32.AND P2, PT, R3, R130, PT ;  /* 0x000000820300720c */ /* 0x000fca0003f44070 */
[-C--:B------:R-:W-:Y:S02]  /*3ca0*/  @!P6 IADD3 R136, R136, -R3.reuse, RZ ;  /* 0x800000038888e210 */ /* 0x080fe40007ffe0ff */
[----:B------:R-:W-:Y:S02]  /*3cb0*/  @!P4 IADD3 R133, R133, -R3, RZ ;  /* 0x800000038585c210 */ /* 0x000fe40007ffe0ff */
[--C-:B------:R-:W-:Y:S01]  /*3cc0*/  @!P5 IMAD.IADD R134, R134, 0x1, -R3.reuse ;  /* 0x000000018686d824 */ /* 0x100fe200078e0a03 */
[C---:B------:R-:W-:Y:S02]  /*3cd0*/  ISETP.GT.U32.AND P4, PT, R3.reuse, R136, PT ;  /* 0x000000880300720c */ /* 0x040fe40003f84070 */
[C---:B------:R-:W-:Y:S02]  /*3ce0*/  ISETP.GT.U32.AND P5, PT, R3.reuse, R137, PT ;  /* 0x000000890300720c */ /* 0x040fe40003fa4070 */
[----:B------:R-:W-:Y:S01]  /*3cf0*/  ISETP.GT.U32.AND P6, PT, R3, R138, PT ;  /* 0x0000008a0300720c */ /* 0x000fe20003fc4070 */
[--C-:B------:R-:W-:Y:S01]  /*3d00*/  @!P3 IMAD.IADD R135, R135, 0x1, -R3.reuse ;  /* 0x000000018787b824 */ /* 0x100fe200078e0a03 */
[----:B------:R-:W-:Y:S01]  /*3d10*/  ISETP.GE.AND P3, PT, R139, RZ, PT ;  /* 0x000000ff8b00720c */ /* 0x000fe20003f66270 */
[----:B------:R-:W-:-:S03]  /*3d20*/  @!P2 IMAD.IADD R130, R130, 0x1, -R3 ;  /* 0x000000018282a824 */ /* 0x000fc600078e0a03 */
[----:B------:R-:W-:-:S03]  /*3d30*/  ISETP.GT.U32.AND P2, PT, R3, R135, PT ;  /* 0x000000870300720c */ /* 0x000fc60003f44070 */
[--C-:B------:R-:W-:Y:S01]  /*3d40*/  @!P4 IMAD.IADD R136, R136, 0x1, -R3.reuse ;  /* 0x000000018888c824 */ /* 0x100fe200078e0a03 */
[----:B------:R-:W-:Y:S02]  /*3d50*/  ISETP.GT.U32.AND P4, PT, R3, R133, PT ;  /* 0x000000850300720c */ /* 0x000fe40003f84070 */
[----:B------:R-:W-:Y:S02]  /*3d60*/  @!P5 IADD3 R137, R137, -R3, RZ ;  /* 0x800000038989d210 */ /* 0x000fe40007ffe0ff */
[----:B------:R-:W-:Y:S01]  /*3d70*/  ISETP.GT.U32.AND P5, PT, R3, R134, PT ;  /* 0x000000860300720c */ /* 0x000fe20003fa4070 */
[--C-:B------:R-:W-:Y:S01]  /*3d80*/  @!P6 IMAD.IADD R138, R138, 0x1, -R3.reuse ;  /* 0x000000018a8ae824 */ /* 0x100fe200078e0a03 */
[----:B------:R-:W-:Y:S02]  /*3d90*/  @!P1 IADD3 R137, -R137, RZ, RZ ;  /* 0x000000ff89899210 */ /* 0x000fe40007ffe1ff */
[C---:B------:R-:W-:Y:S01]  /*3da0*/  ISETP.GT.U32.AND P1, PT, R3.reuse, R131, PT ;  /* 0x000000830300720c */ /* 0x040fe20003f24070 */
[----:B------:R-:W-:Y:S01]  /*3db0*/  @!P3 IMAD.MOV R138, RZ, RZ, -R138 ;  /* 0x000000ffff8ab224 */ /* 0x000fe200078e0a8a */
[C---:B------:R-:W-:Y:S01]  /*3dc0*/  ISETP.GT.U32.AND P3, PT, R3.reuse, R132, PT ;  /* 0x000000840300720c */ /* 0x040fe20003f64070 */
[----:B------:R-:W-:Y:S01]  /*3dd0*/  @!P0 IMAD.MOV R136, RZ, RZ, -R136 ;  /* 0x000000ffff888224 */ /* 0x000fe200078e0a88 */
[----:B------:R-:W-:Y:S01]  /*3de0*/  ISETP.GT.U32.AND P6, PT, R3, R130, PT ;  /* 0x000000820300720c */ /* 0x000fe20003fc4070 */
[--C-:B------:R-:W-:Y:S01]  /*3df0*/  @!P2 IMAD.IADD R135, R135, 0x1, -R3.reuse ;  /* 0x000000018787a824 */ /* 0x100fe200078e0a03 */
[----:B------:R-:W-:Y:S01]  /*3e00*/  ISETP.GT.U32.AND P0, PT, R3, R129, PT ;  /* 0x000000810300720c */ /* 0x000fe20003f04070 */
[----:B------:R-:W-:Y:S01]  /*3e10*/  @!P4 IMAD.IADD R133, R133, 0x1, -R3 ;  /* 0x000000018585c824 */ /* 0x000fe200078e0a03 */
[----:B------:R-:W-:-:S02]  /*3e20*/  ISETP.GT.U32.AND P2, PT, R3, R128, PT ;  /* 0x000000800300720c */ /* 0x000fc40003f44070 */
[----:B------:R-:W-:Y:S02]  /*3e30*/  @!P5 IADD3 R134, R134, -R3, RZ ;  /* 0x800000038686d210 */ /* 0x000fe40007ffe0ff */
[C---:B------:R-:W-:Y:S02]  /*3e40*/  ISETP.GT.U32.AND P4, PT, R3.reuse, R126, PT ;  /* 0x0000007e0300720c */ /* 0x040fe40003f84070 */
[----:B------:R-:W-:Y:S01]  /*3e50*/  ISETP.GT.U32.AND P5, PT, R3, R127, PT ;  /* 0x0000007f0300720c */ /* 0x000fe20003fa4070 */
[--C-:B------:R-:W-:Y:S01]  /*3e60*/  @!P3 IMAD.IADD R132, R132, 0x1, -R3.reuse ;  /* 0x000000018484b824 */ /* 0x100fe200078e0a03 */
[----:B------:R-:W-:Y:S02]  /*3e70*/  @!P1 IADD3 R131, R131, -R3, RZ ;  /* 0x8000000383839210 */ /* 0x000fe40007ffe0ff */
[C---:B------:R-:W-:Y:S02]  /*3e80*/  ISETP.GT.U32.AND P3, PT, R3.reuse, R125, PT ;  /* 0x0000007d0300720c */ /* 0x040fe40003f64070 */
[----:B------:R-:W-:Y:S01]  /*3e90*/  ISETP.GT.U32.AND P1, PT, R3, R124, PT ;  /* 0x0000007c0300720c */ /* 0x000fe20003f24070 */
[--C-:B------:R-:W-:Y:S01]  /*3ea0*/  @!P6 IMAD.IADD R130, R130, 0x1, -R3.reuse ;  /* 0x000000018282e824 */ /* 0x100fe200078e0a03 */
[----:B------:R-:W-:Y:S01]  /*3eb0*/  @!P2 IADD3 R128, R128, -R3, RZ ;  /* 0x800000038080a210 */ /* 0x000fe20007ffe0ff */
[----:B------:R-:W-:-:S02]  /*3ec0*/  @!P0 IMAD.IADD R129, R129, 0x1, -R3 ;  /* 0x0000000181818824 */ /* 0x000fc400078e0a03 */
[--C-:B------:R-:W-:Y:S02]  /*3ed0*/  @!P4 IMAD.IADD R126, R126, 0x1, -R3.reuse ;  /* 0x000000017e7ec824 */ /* 0x100fe400078e0a03 */
[----:B------:R-:W-:-:S04]  /*3ee0*/  @!P5 IMAD.IADD R127, R127, 0x1, -R3 ;  /* 0x000000017f7fd824 */ /* 0x000fc800078e0a03 */
[----:B------:R-:W-:Y:S02]  /*3ef0*/  @!P3 IADD3 R125, R125, -R3, RZ ;  /* 0x800000037d7db210 */ /* 0x000fe40007ffe0ff */
[----:B------:R-:W-:Y:S01]  /*3f00*/  @!P1 IMAD.IADD R124, R124, 0x1, -R3 ;  /* 0x000000017c7c9824 */ /* 0x000fe200078e0a03 */
[----:B------:R-:W-:Y:S02]  /*3f10*/  ISETP.GE.AND P3, PT, R147, RZ, PT ;  /* 0x000000ff9300720c */ /* 0x000fe40003f66270 */
[----:B------:R-:W-:Y:S02]  /*3f20*/  ISETP.GT.U32.AND P1, PT, R3, R129, PT ;  /* 0x000000810300720c */ /* 0x000fe40003f24070 */
[----:B------:R-:W-:Y:S02]  /*3f30*/  IADD3 R147, R139, 0x7a, RZ ;  /* 0x0000007a8b937810 */ /* 0x000fe40007ffe0ff */
[----:B----4-:R-:W-:Y:S02]  /*3f40*/  ISETP.GE.AND P2, PT, R12, RZ, PT ;  /* 0x000000ff0c00720c */ /* 0x010fe40003f46270 */
[----:B------:R-:W-:Y:S01]  /*3f50*/  ISETP.GE.AND P0, PT, R14, RZ, PT ;  /* 0x000000ff0e00720c */ /* 0x000fe20003f06270 */
[----:B------:R-:W4:Y:S01]  /*3f60*/  LDL R12, [R1+0x5908] ;  /* 0x00590800010c7983 */ /* 0x000f220000100800 */
[----:B------:R-:W-:-:S03]  /*3f70*/  ISETP.GE.AND P6, PT, R10, RZ, PT ;  /* 0x000000ff0a00720c */ /* 0x000fc60003fc6270 */
[----:B------:R-:W4:Y:S06]  /*3f80*/  LDL R14, [R1+0x5904] ;  /* 0x00590400010e7983 */ /* 0x000f2c0000100800 */
[----:B------:R-:W-:Y:S01]  /*3f90*/  @!P2 IMAD.MOV R133, RZ, RZ, -R133 ;  /* 0x000000ffff85a224 */ /* 0x000fe200078e0a85 */
[C---:B------:R-:W-:Y:S01]  /*3fa0*/  ISETP.GT.U32.AND P2, PT, R3.reuse, R127, PT ;  /* 0x0000007f0300720c */ /* 0x040fe20003f44070 */
[----:B------:R-:W4:Y:S01]  /*3fb0*/  LDL R10, [R1+0x58fc] ;  /* 0x0058fc00010a7983 */ /* 0x000f220000100800 */
[----:B------:R-:W-:Y:S02]  /*3fc0*/  @!P0 IADD3 R134, -R134, RZ, RZ ;  /* 0x000000ff86868210 */ /* 0x000fe40007ffe1ff */
[C---:B------:R-:W-:Y:S01]  /*3fd0*/  ISETP.GT.U32.AND P0, PT, R3.reuse, R128, PT ;  /* 0x000000800300720c */ /* 0x040fe20003f04070 */
[----:B------:R-:W-:Y:S01]  /*3fe0*/  @!P6 IMAD.MOV R135, RZ, RZ, -R135 ;  /* 0x000000ffff87e224 */ /* 0x000fe200078e0a87 */
[C---:B------:R-:W-:Y:S01]  /*3ff0*/  ISETP.GT.U32.AND P6, PT, R3.reuse, R126, PT ;  /* 0x0000007e0300720c */ /* 0x040fe20003fc4070 */
[----:B------:R-:W-:Y:S01]  /*4000*/  @!P3 IMAD.MOV R130, RZ, RZ, -R130 ;  /* 0x000000ffff82b224 */ /* 0x000fe200078e0a82 */
[----:B------:R-:W-:Y:S01]  /*4010*/  ISETP.GT.U32.AND P3, PT, R3, R123, PT ;  /* 0x0000007b0300720c */ /* 0x000fe20003f64070 */
[----:B------:R-:W-:Y:S01]  /*4020*/  @!P1 IMAD.IADD R129, R129, 0x1, -R3 ;  /* 0x0000000181819824 */ /* 0x000fe200078e0a03 */
[----:B------:R-:W-:-:S03]  /*4030*/  ISETP.GT.U32.AND P1, PT, R3, R122, PT ;  /* 0x0000007a0300720c */ /* 0x000fc60003f24070 */
[----:B------:R-:W-:Y:S01]  /*4040*/  @!P2 IMAD.IADD R127, R127, 0x1, -R3 ;  /* 0x000000017f7fa824 */ /* 0x000fe200078e0a03 */
[----:B------:R-:W-:-:S03]  /*4050*/  ISETP.GT.U32.AND P2, PT, R3, R120, PT ;  /* 0x000000780300720c */ /* 0x000fc60003f44070 */
[----:B------:R-:W-:Y:S02]  /*4060*/  @!P0 IADD3 R128, R128, -R3, RZ ;  /* 0x8000000380808210 */ /* 0x000fe40007ffe0ff */
[C---:B------:R-:W-:Y:S01]  /*4070*/  ISETP.GT.U32.AND P0, PT, R3.reuse, R121, PT ;  /* 0x000000790300720c */ /* 0x040fe20003f04070 */
[----:B------:R-:W-:Y:S01]  /*4080*/  @!P6 IMAD.IADD R126, R126, 0x1, -R3 ;  /* 0x000000017e7ee824 */ /* 0x000fe200078e0a03 */
[----:B------:R-:W-:Y:S02]  /*4090*/  ISETP.GT.U32.AND P6, PT, R3, R119, PT ;  /* 0x000000770300720c */ /* 0x000fe40003fc4070 */
[----:B--2---:R-:W-:Y:S02]  /*40a0*/  ISETP.GE.AND P4, PT, R15, RZ, PT ;  /* 0x000000ff0f00720c */ /* 0x004fe40003f86270 */
[----:B------:R-:W2:Y:S01]  /*40b0*/  LDL R15, [R1+0x5900] ;  /* 0x00590000010f7983 */ /* 0x000ea20000100800 */
[----:B---3--:R-:W-:-:S03]  /*40c0*/  ISETP.GE.AND P5, PT, R13, RZ, PT ;  /* 0x000000ff0d00720c */ /* 0x008fc60003fa6270 */
[----:B------:R-:W3:Y:S07]  /*40d0*/  LDL R13, [R1+0x590c] ;  /* 0x00590c00010d7983 */ /* 0x000eee0000100800 */
[----:B------:R-:W-:Y:S02]  /*40e0*/  @!P4 IADD3 R131, -R131, RZ, RZ ;  /* 0x000000ff8383c210 */ /* 0x000fe40007ffe1ff */
[C---:B------:R-:W-:Y:S01]  /*40f0*/  ISETP.GT.U32.AND P4, PT, R3.reuse, R125, PT ;  /* 0x0000007d0300720c */ /* 0x040fe20003f84070 */
[----:B------:R-:W-:Y:S01]  /*4100*/  @!P5 IMAD.MOV R132, RZ, RZ, -R132 ;  /* 0x000000ffff84d224 */ /* 0x000fe200078e0a84 */
[----:B------:R-:W-:Y:S01]  /*4110*/  ISETP.GT.U32.AND P5, PT, R3, R124, PT ;  /* 0x0000007c0300720c */ /* 0x000fe20003fa4070 */
[----:B------:R1:W-:Y:S10]  /*4120*/  STL [R1+0x5a8c], R147 ;  /* 0x005a8c9301007387 */ /* 0x0003f40000100800 */
[----:B------:R-:W-:-:S02]  /*4130*/  @!P4 IADD3 R125, R125, -R3, RZ ;  /* 0x800000037d7dc210 */ /* 0x000fc40007ffe0ff */
[----:B------:R-:W-:Y:S01]  /*4140*/  ISETP.GT.U32.AND P4, PT, R3, R118, PT ;  /* 0x000000760300720c */ /* 0x000fe20003f84070 */
[----:B------:R-:W-:Y:S02]  /*4150*/  @!P5 IMAD.IADD R124, R124, 0x1, -R3 ;  /* 0x000000017c7cd824 */ /* 0x000fe400078e0a03 */
[----:B------:R-:W2:Y:S02]  /*4160*/  LDL R3, [R1+0x58f8] ;  /* 0x0058f80001037983 */ /* 0x000ea40000100800 */
[----:B--2---:R-:W-:Y:S02]  /*4170*/  ISETP.GE.AND P5, PT, R3, RZ, PT ;  /* 0x000000ff0300720c */ /* 0x004fe40003fa6270 */
[----:B------:R-:W-:-:S04]  /*4180*/  IABS R3, c[0x0][0x17c] ;  /* 0x00005f0000037a13 */ /* 0x000fc80000000000 */
[-C--:B------:R-:W-:Y:S01]  /*4190*/  @!P1 IADD3 R122, R122, -R3.reuse, RZ ;  /* 0x800000037a7a9210 */ /* 0x080fe20007ffe0ff */
[--C-:B------:R-:W-:Y:S01]  /*41a0*/  @!P3 IMAD.IADD R123, R123, 0x1, -R3.reuse ;  /* 0x000000017b7bb824 */ /* 0x100fe200078e0a03 */
[----:B----4-:R-:W-:Y:S01]  /*41b0*/  ISETP.GE.AND P3, PT, R10, RZ, PT ;  /* 0x000000ff0a00720c */ /* 0x010fe20003f66270 */
[--C-:B------:R-:W-:Y:S01]  /*41c0*/  @!P0 IMAD.IADD R121, R121, 0x1, -R3.reuse ;  /* 0x0000000179798824 */ /* 0x100fe200078e0a03 */
[----:B------:R-:W-:Y:S01]  /*41d0*/  ISETP.GE.AND P1, PT, R15, RZ, PT ;  /* 0x000000ff0f00720c */ /* 0x000fe20003f26270 */
[--C-:B------:R-:W-:Y:S01]  /*41e0*/  @!P2 IMAD.IADD R120, R120, 0x1, -R3.reuse ;  /* 0x000000017878a824 */ /* 0x100fe200078e0a03 */
[----:B------:R-:W-:Y:S01]  /*41f0*/  ISETP.GE.AND P0, PT, R14, RZ, PT ;  /* 0x000000ff0e00720c */ /* 0x000fe20003f06270 */
[----:B------:R-:W-:Y:S01]  /*4200*/  @!P4 IMAD.IADD R118, R118, 0x1, -R3 ;  /* 0x000000017676c824 */ /* 0x000fe200078e0a03 */
[----:B------:R-:W-:Y:S01]  /*4210*/  ISETP.GE.AND P2, PT, R12, RZ, PT ;  /* 0x000000ff0c00720c */ /* 0x000fe20003f46270 */
[----:B------:R-:W-:Y:S01]  /*4220*/  @!P5 IMAD.MOV R129, RZ, RZ, -R129 ;  /* 0x000000ffff81d224 */ /* 0x000fe200078e0a81 */
[----:B------:R-:W-:Y:S01]  /*4230*/  @!P6 IADD3 R119, R119, -R3, RZ ;  /* 0x800000037777e210 */ /* 0x000fe20007ffe0ff */
[----:B------:R-:W2:Y:S01]  /*4240*/  LDL R15, [R1+0x5910] ;  /* 0x00591000010f7983 */ /* 0x000ea20000100800 */
[----:B---3--:R-:W-:-:S03]  /*4250*/  ISETP.GE.AND P6, PT, R13, RZ, PT ;  /* 0x000000ff0d00720c */ /* 0x008fc60003fc6270 */
[----:B------:R-:W-:Y:S01]  /*4260*/  @!P3 IADD3 R128, -R128, RZ, RZ ;  /* 0x000000ff8080b210 */ /* 0x000fe20007ffe1ff */
[----:B------:R-:W3:Y:S01]  /*4270*/  LDL R12, [R1+0x5920] ;  /* 0x00592000010c7983 */ /* 0x000ee20000100800 */
[----:B------:R-:W-:Y:S01]  /*4280*/  @!P1 IMAD.MOV R127, RZ, RZ, -R127 ;  /* 0x000000ffff7f9224 */ /* 0x000fe200078e0a7f */
[C---:B------:R-:W-:Y:S01]  /*4290*/  ISETP.GT.U32.AND P3, PT, R3.reuse, R122, PT ;  /* 0x0000007a0300720c */ /* 0x040fe20003f64070 */
[----:B------:R-:W-:Y:S01]  /*42a0*/  @!P0 IMAD.MOV R126, RZ, RZ, -R126 ;  /* 0x000000ffff7e8224 */ /* 0x000fe200078e0a7e */
[----:B------:R-:W-:Y:S01]  /*42b0*/  ISETP.GT.U32.AND P1, PT, R3, R121, PT ;  /* 0x000000790300720c */ /* 0x000fe20003f24070 */
[----:B------:R-:W4:Y:S01]  /*42c0*/  LDL R13, [R1+0x5924] ;  /* 0x00592400010d7983 */ /* 0x000f220000100800 */
[----:B------:R-:W-:Y:S02]  /*42d0*/  @!P2 IADD3 R125, -R125, RZ, RZ ;  /* 0x000000ff7d7da210 */ /* 0x000fe40007ffe1ff */
[C---:B------:R-:W-:Y:S01]  /*42e0*/  ISETP.GT.U32.AND P0, PT, R3.reuse, R120, PT ;  /* 0x000000780300720c */ /* 0x040fe20003f04070 */
[----:B------:R-:W3:Y:S01]  /*42f0*/  LDL R10, [R1+0x5918] ;  /* 0x00591800010a7983 */ /* 0x000ee20000100800 */
[----:B------:R-:W-:-:S02]  /*4300*/  ISETP.GT.U32.AND P2, PT, R3, R119, PT ;  /* 0x000000770300720c */ /* 0x000fc40003f44070 */
[C---:B------:R-:W-:Y:S01]  /*4310*/  ISETP.GT.U32.AND P4, PT, R3.reuse, R123, PT ;  /* 0x0000007b0300720c */ /* 0x040fe20003f84070 */
[----:B------:R-:W3:Y:S01]  /*4320*/  LDL R14, [R1+0x591c] ;  /* 0x00591c00010e7983 */ /* 0x000ee20000100800 */
[----:B------:R-:W-:Y:S01]  /*4330*/  ISETP.GT.U32.AND P5, PT, R3, R118, PT ;  /* 0x000000760300720c */ /* 0x000fe20003fa4070 */
[----:B------:R-:W-:Y:S01]  /*4340*/  @!P6 IMAD.MOV R124, RZ, RZ, -R124 ;  /* 0x000000ffff7ce224 */ /* 0x000fe200078e0a7c */
[----:B------:R-:W-:Y:S01]  /*4350*/  @!P3 IADD3 R122, R122, -R3, RZ ;  /* 0x800000037a7ab210 */ /* 0x000fe20007ffe0ff */
[--C-:B------:R-:W-:Y:S01]  /*4360*/  @!P1 IMAD.IADD R121, R121, 0x1, -R3.reuse ;  /* 0x0000000179799824 */ /* 0x100fe200078e0a03 */
[C---:B------:R-:W-:Y:S02]  /*4370*/  ISETP.GT.U32.AND P6, PT, R3.reuse, R117, PT ;  /* 0x000000750300720c */ /* 0x040fe40003fc4070 */
[C---:B------:R-:W-:Y:S01]  /*4380*/  ISETP.GT.U32.AND P3, PT, R3.reuse, R116, PT ;  /* 0x000000740300720c */ /* 0x040fe20003f64070 */
[----:B------:R-:W-:Y:S01]  /*4390*/  @!P0 IMAD.IADD R120, R120, 0x1, -R3 ;  /* 0x0000000178788824 */ /* 0x000fe200078e0a03 */
[----:B------:R-:W-:-:S02]  /*43a0*/  ISETP.GT.U32.AND P1, PT, R3, R115, PT ;  /* 0x000000730300720c */ /* 0x000fc40003f24070 */
[----:B------:R-:W-:Y:S01]  /*43b0*/  @!P2 IADD3 R119, R119, -R3, RZ ;  /* 0x800000037777a210 */ /* 0x000fe20007ffe0ff */
[--C-:B------:R-:W-:Y:S01]  /*43c0*/  @!P4 IMAD.IADD R123, R123, 0x1, -R3.reuse ;  /* 0x000000017b7bc824 */ /* 0x100fe200078e0a03 */
[C---:B------:R-:W-:Y:S01]  /*43d0*/  ISETP.GT.U32.AND P0, PT, R3.reuse, R114, PT ;  /* 0x000000720300720c */ /* 0x040fe20003f04070 */
[----:B------:R-:W-:Y:S01]  /*43e0*/  @!P5 IMAD.IADD R118, R118, 0x1, -R3 ;  /* 0x000000017676d824 */ /* 0x000fe200078e0a03 */
[----:B------:R-:W-:Y:S02]  /*43f0*/  ISETP.GT.U32.AND P2, PT, R3, R113, PT ;  /* 0x000000710300720c */ /* 0x000fe40003f44070 */
[----:B------:R-:W3:Y:S01]  /*4400*/  LDL R3, [R1+0x5914] ;  /* 0x0059140001037983 */ /* 0x000ee20000100800 */
[----:B--2---:R-:W-:-:S13]  /*4410*/  ISETP.GE.AND P4, PT, R15, RZ, PT ;  /* 0x000000ff0f00720c */ /* 0x004fda0003f86270 */
[----:B------:R-:W-:Y:S02]  /*4420*/  @!P4 IADD3 R123, -R123, RZ, RZ ;  /* 0x000000ff7b7bc210 */ /* 0x000fe40007ffe1ff */
[----:B---3--:R-:W-:Y:S02]  /*4430*/  ISETP.GE.AND P5, PT, R3, RZ, PT ;  /* 0x000000ff0300720c */ /* 0x008fe40003fa6270 */
[----:B------:R-:W-:-:S05]  /*4440*/  IABS R3, c[0x0][0x17c] ;  /* 0x00005f0000037a13 */ /* 0x000fca0000000000 */
[--C-:B------:R-:W-:Y:S01]  /*4450*/  @!P0 IMAD.IADD R114, R114, 0x1, -R3.reuse ;  /* 0x0000000172728824 */ /* 0x100fe200078e0a03 */
[----:B------:R-:W-:Y:S01]  /*4460*/  ISETP.GE.AND P0, PT, R12, RZ, PT ;  /* 0x000000ff0c00720c */ /* 0x000fe20003f06270 */
[--C-:B------:R-:W-:Y:S01]  /*4470*/  @!P6 IMAD.IADD R117, R117, 0x1, -R3.reuse ;  /* 0x000000017575e824 */ /* 0x100fe200078e0a03 */
[-C--:B------:R-:W-:Y:S01]  /*4480*/  @!P2 IADD3 R113, R113, -R3.reuse, RZ ;  /* 0x800000037171a210 */ /* 0x080fe20007ffe0ff */
[----:B------:R-:W-:Y:S01]  /*4490*/  @!P1 IMAD.IADD R115, R115, 0x1, -R3 ;  /* 0x0000000173739824 */ /* 0x000fe200078e0a03 */
[----:B------:R-:W-:Y:S02]  /*44a0*/  @!P3 IADD3 R116, R116, -R3, RZ ;  /* 0x800000037474b210 */ /* 0x000fe40007ffe0ff */
[----:B----4-:R-:W-:Y:S02]  /*44b0*/  ISETP.GE.AND P2, PT, R13, RZ, PT ;  /* 0x000000ff0d00720c */ /* 0x010fe40003f46270 */
[----:B------:R-:W-:Y:S02]  /*44c0*/  ISETP.GE.AND P3, PT, R10, RZ, PT ;  /* 0x000000ff0a00720c */ /* 0x000fe40003f66270 */
[----:B------:R-:W-:-:S02]  /*44d0*/  ISETP.GT.U32.AND P4, PT, R3, R117, PT ;  /* 0x000000750300720c */ /* 0x000fc40003f84070 */
[----:B------:R-:W-:Y:S01]  /*44e0*/  ISETP.GE.AND P1, PT, R14, RZ, PT ;  /* 0x000000ff0e00720c */ /* 0x000fe20003f26270 */
[----:B------:R-:W-:Y:S01]  /*44f0*/  @!P0 IMAD.MOV R119, RZ, RZ, -R119 ;  /* 0x000000ffff778224 */ /* 0x000fe200078e0a77 */
[C---:B------:R-:W-:Y:S02]  /*4500*/  ISETP.GT.U32.AND P6, PT, R3.reuse, R112, PT ;  /* 0x000000700300720c */ /* 0x040fe40003fc4070 */
[C---:B------:R-:W-:Y:S01]  /*4510*/  ISETP.GT.U32.AND P0, PT, R3.reuse, R113, PT ;  /* 0x000000710300720c */ /* 0x040fe20003f04070 */
[----:B------:R-:W-:Y:S01]  /*4520*/  @!P5 IMAD.MOV R122, RZ, RZ, -R122 ;  /* 0x000000ffff7ad224 */ /* 0x000fe200078e0a7a */
[C---:B------:R-:W-:Y:S01]  /*4530*/  ISETP.GT.U32.AND P5, PT, R3.reuse, R116, PT ;  /* 0x000000740300720c */ /* 0x040fe20003fa4070 */
[----:B------:R-:W-:Y:S01]  /*4540*/  @!P2 IMAD.MOV R118, RZ, RZ, -R118 ;  /* 0x000000ffff76a224 */ /* 0x000fe200078e0a76 */
[C---:B------:R-:W-:Y:S01]  /*4550*/  ISETP.GT.U32.AND P2, PT, R3.reuse, R111, PT ;  /* 0x0000006f0300720c */ /* 0x040fe20003f44070 */
[----:B------:R-:W-:Y:S01]  /*4560*/  @!P3 IMAD.MOV R121, RZ, RZ, -R121 ;  /* 0x000000ffff79b224 */ /* 0x000fe200078e0a79 */
[----:B------:R-:W-:-:S02]  /*4570*/  ISETP.GT.U32.AND P3, PT, R3, R115, PT ;  /* 0x000000730300720c */ /* 0x000fc40003f64070 */
[----:B------:R-:W-:Y:S02]  /*4580*/  @!P4 IADD3 R117, R117, -R3, RZ ;  /* 0x800000037575c210 */ /* 0x000fe40007ffe0ff */
[----:B------:R-:W-:Y:S02]  /*4590*/  @!P1 IADD3 R120, -R120, RZ, RZ ;  /* 0x000000ff78789210 */ /* 0x000fe40007ffe1ff */
[C---:B------:R-:W-:Y:S02]  /*45a0*/  ISETP.GT.U32.AND P4, PT, R3.reuse, R110, PT ;  /* 0x0000006e0300720c */ /* 0x040fe40003f84070 */
[----:B------:R-:W-:Y:S01]  /*45b0*/  ISETP.GT.U32.AND P1, PT, R3, R114, PT ;  /* 0x000000720300720c */ /* 0x000fe20003f24070 */
[--C-:B------:R-:W-:Y:S02]  /*45c0*/  @!P6 IMAD.IADD R112, R112, 0x1, -R3.reuse ;  /* 0x000000017070e824 */ /* 0x100fe400078e0a03 */
[--C-:B------:R-:W-:Y:S01]  /*45d0*/  @!P0 IMAD.IADD R113, R113, 0x1, -R3.reuse ;  /* 0x0000000171718824 */ /* 0x100fe200078e0a03 */
[C---:B------:R-:W-:Y:S01]  /*45e0*/  ISETP.GT.U32.AND P0, PT, R3.reuse, R106, PT ;  /* 0x0000006a0300720c */ /* 0x040fe20003f04070 */
[----:B------:R-:W-:Y:S01]  /*45f0*/  @!P5 IMAD.IADD R116, R116, 0x1, -R3 ;  /* 0x000000017474d824 */ /* 0x000fe200078e0a03 */
[----:B------:R-:W-:-:S02]  /*4600*/  ISETP.GT.U32.AND P6, PT, R3, R112, PT ;  /* 0x000000700300720c */ /* 0x000fc40003fc4070 */
[----:B------:R-:W-:Y:S01]  /*4610*/  ISETP.GT.U32.AND P5, PT, R3, R109, PT ;  /* 0x0000006d0300720c */ /* 0x000fe20003fa4070 */
[--C-:B------:R-:W-:Y:S01]  /*4620*/  @!P3 IMAD.IADD R115, R115, 0x1, -R3.reuse ;  /* 0x000000017373b824 */ /* 0x100fe200078e0a03 */
[-C--:B------:R-:W-:Y:S01]  /*4630*/  @!P2 IADD3 R111, R111, -R3.reuse, RZ ;  /* 0x800000036f6fa210 */ /* 0x080fe20007ffe0ff */
[----:B------:R-:W-:Y:S01]  /*4640*/  @!P4 IMAD.IADD R110, R110, 0x1, -R3 ;  /* 0x000000016e6ec824 */ /* 0x000fe200078e0a03 */
[----:B------:R-:W-:Y:S02]  /*4650*/  ISETP.GE.AND P2, PT, R251, RZ, PT ;  /* 0x000000fffb00720c */ /* 0x000fe40003f46270 */
[----:B------:R-:W-:Y:S02]  /*4660*/  ISETP.GT.U32.AND P3, PT, R3, R108, PT ;  /* 0x0000006c0300720c */ /* 0x000fe40003f64070 */
[----:B------:R-:W-:Y:S02]  /*4670*/  @!P1 IADD3 R114, R114, -R3, RZ ;  /* 0x8000000372729210 */ /* 0x000fe40007ffe0ff */
[----:B------:R-:W-:-:S02]  /*4680*/  ISETP.GE.AND P4, PT, R250, RZ, PT ;  /* 0x000000fffa00720c */ /* 0x000fc40003f86270 */
[C---:B------:R-:W-:Y:S01]  /*4690*/  ISETP.GT.U32.AND P1, PT, R3.reuse, R107, PT ;  /* 0x0000006b0300720c */ /* 0x040fe20003f24070 */
[--C-:B------:R-:W-:Y:S01]  /*46a0*/  @!P0 IMAD.IADD R106, R106, 0x1, -R3.reuse ;  /* 0x000000016a6a8824 */ /* 0x100fe200078e0a03 */
[----:B------:R-:W-:Y:S01]  /*46b0*/  ISETP.GT.U32.AND P0, PT, R3, R111, PT ;  /* 0x0000006f0300720c */ /* 0x000fe20003f04070 */
[--C-:B------:R-:W-:Y:S01]  /*46c0*/  @!P6 IMAD.IADD R112, R112, 0x1, -R3.reuse ;  /* 0x000000017070e824 */ /* 0x100fe200078e0a03 */
[----:B------:R-:W-:Y:S01]  /*46d0*/  ISETP.GE.AND P6, PT, R252, RZ, PT ;  /* 0x000000fffc00720c */ /* 0x000fe20003fc6270 */
[----:B------:R-:W-:Y:S02]  /*46e0*/  @!P5 IMAD.IADD R109, R109, 0x1, -R3 ;  /* 0x000000016d6dd824 */ /* 0x000fe400078e0a03 */
[----:B------:R-:W-:Y:S01]  /*46f0*/  @!P2 IMAD.MOV R116, RZ, RZ, -R116 ;  /* 0x000000ffff74a224 */ /* 0x000fe200078e0a74 */
[----:B------:R-:W-:Y:S02]  /*4700*/  @!P3 IADD3 R108, R108, -R3, RZ ;  /* 0x800000036c6cb210 */ /* 0x000fe40007ffe0ff */
[----:B------:R-:W-:Y:S01]  /*4710*/  ISETP.GT.U32.AND P2, PT, R3, R110, PT ;  /* 0x0000006e0300720c */ /* 0x000fe20003f44070 */
[----:B------:R-:W-:Y:S01]  /*4720*/  @!P4 IMAD.MOV R115, RZ, RZ, -R115 ;  /* 0x000000ffff73c224 */ /* 0x000fe200078e0a73 */
[----:B------:R-:W-:Y:S01]  /*4730*/  ISETP.GE.AND P3, PT, R248, RZ, PT ;  /* 0x000000fff800720c */ /* 0x000fe20003f66270 */
[----:B------:R-:W-:Y:S01]  /*4740*/  @!P1 IMAD.IADD R107, R107, 0x1, -R3 ;  /* 0x000000016b6b9824 */ /* 0x000fe200078e0a03 */
[----:B------:R-:W-:-:S02]  /*4750*/  ISETP.GT.U32.AND P4, PT, R3, R109, PT ;  /* 0x0000006d0300720c */ /* 0x000fc40003f84070 */
[----:B------:R-:W-:Y:S02]  /*4760*/  ISETP.GE.AND P1, PT, R143, RZ, PT ;  /* 0x000000ff8f00720c */ /* 0x000fe40003f26270 */
[----:B------:R-:W-:Y:S02]  /*4770*/  @!P0 IADD3 R111, R111, -R3, RZ ;  /* 0x800000036f6f8210 */ /* 0x000fe40007ffe0ff */
[----:B------:R-:W-:Y:S02]  /*4780*/  ISETP.GT.U32.AND P0, PT, R3, R104, PT ;  /* 0x000000680300720c */ /* 0x000fe40003f04070 */
[----:B------:R-:W-:Y:S02]  /*4790*/  @!P6 IADD3 R117, -R117, RZ, RZ ;  /* 0x000000ff7575e210 */ /* 0x000fe40007ffe1ff */
[----:B------:R-:W-:Y:S01]  /*47a0*/  ISETP.GT.U32.AND P6, PT, R3, R108, PT ;  /* 0x0000006c0300720c */ /* 0x000fe20003fc4070 */
[----:B------:R-:W-:Y:S01]  /*47b0*/  @!P2 IMAD.IADD R110, R110, 0x1, -R3 ;  /* 0x000000016e6ea824 */ /* 0x000fe200078e0a03 */
[----:B------:R-:W-:Y:S01]  /*47c0*/  ISETP.GE.AND P5, PT, R249, RZ, PT ;  /* 0x000000fff900720c */ /* 0x000fe20003fa6270 */
[----:B------:R-:W-:Y:S01]  /*47d0*/  @!P3 IMAD.MOV R113, RZ, RZ, -R113 ;  /* 0x000000ffff71b224 */ /* 0x000fe200078e0a71 */
[----:B------:R-:W-:Y:S01]  /*47e0*/  ISETP.GT.U32.AND P2, PT, R3, R103, PT ;  /* 0x000000670300720c */ /* 0x000fe20003f44070 */
[----:B------:R-:W-:Y:S01]  /*47f0*/  @!P4 IMAD.IADD R109, R109, 0x1, -R3 ;  /* 0x000000016d6dc824 */ /* 0x000fe200078e0a03 */
[C---:B------:R-:W-:Y:S01]  /*4800*/  ISETP.GT.U32.AND P3, PT, R3.reuse, R107, PT ;  /* 0x0000006b0300720c */ /* 0x040fe20003f64070 */
[----:B------:R-:W-:Y:S01]  /*4810*/  @!P1 IMAD.MOV R112, RZ, RZ, -R112 ;  /* 0x000000ffff709224 */ /* 0x000fe200078e0a70 */
[----:B------:R-:W-:-:S02]  /*4820*/  ISETP.GT.U32.AND P4, PT, R3, R102, PT ;  /* 0x000000660300720c */ /* 0x000fc40003f84070 */
[----:B------:R-:W-:Y:S01]  /*4830*/  ISETP.GT.U32.AND P1, PT, R3, R105, PT ;  /* 0x000000690300720c */ /* 0x000fe20003f24070 */
[--C-:B------:R-:W-:Y:S01]  /*4840*/  @!P0 IMAD.IADD R104, R104, 0x1, -R3.reuse ;  /* 0x0000000168688824 */ /* 0x100fe200078e0a03 */
[----:B------:R-:W-:Y:S02]  /*4850*/  ISETP.GE.AND P0, PT, R245, RZ, PT ;  /* 0x000000fff500720c */ /* 0x000fe40003f06270 */
[----:B------:R-:W-:Y:S02]  /*4860*/  @!P6 IADD3 R108, R108, -R3, RZ ;  /* 0x800000036c6ce210 */ /* 0x000fe40007ffe0ff */
[----:B------:R-:W-:Y:S02]  /*4870*/  @!P5 IADD3 R114, -R114, RZ, RZ ;  /* 0x000000ff7272d210 */ /* 0x000fe40007ffe1ff */
[----:B------:R-:W-:Y:S01]  /*4880*/  ISETP.GT.U32.AND P6, PT, R3, R101, PT ;  /* 0x000000650300720c */ /* 0x000fe20003fc4070 */
[--C-:B------:R-:W-:Y:S01]  /*4890*/  @!P2 IMAD.IADD R103, R103, 0x1, -R3.reuse ;  /* 0x000000016767a824 */ /* 0x100fe200078e0a03 */
[----:B------:R-:W-:Y:S01]  /*48a0*/  ISETP.GT.U32.AND P5, PT, R3, R106, PT ;  /* 0x0000006a0300720c */ /* 0x000fe20003fa4070 */
[----:B------:R-:W-:Y:S01]  /*48b0*/  @!P3 IMAD.IADD R107, R107, 0x1, -R3 ;  /* 0x000000016b6bb824 */ /* 0x000fe200078e0a03 */
[----:B------:R-:W-:-:S02]  /*48c0*/  ISETP.GE.AND P2, PT, R244, RZ, PT ;  /* 0x000000fff400720c */ /* 0x000fc40003f46270 */
[-C--:B------:R-:W-:Y:S02]  /*48d0*/  @!P4 IADD3 R102, R102, -R3.reuse, RZ ;  /* 0x800000036666c210 */ /* 0x080fe40007ffe0ff */
[----:B------:R-:W-:Y:S02]  /*48e0*/  ISETP.GT.U32.AND P3, PT, R3, R100, PT ;  /* 0x000000640300720c */ /* 0x000fe40003f64070 */
[----:B------:R-:W-:Y:S02]  /*48f0*/  @!P1 IADD3 R105, R105, -R3, RZ ;  /* 0x8000000369699210 */ /* 0x000fe40007ffe0ff */
[----:B------:R-:W-:Y:S02]  /*4900*/  ISETP.GE.AND P4, PT, R243, RZ, PT ;  /* 0x000000fff300720c */ /* 0x000fe40003f86270 */
[----:B------:R-:W-:Y:S01]  /*4910*/  ISETP.GE.AND P1, PT, R246, RZ, PT ;  /* 0x000000fff600720c */ /* 0x000fe20003f26270 */
[----:B------:R-:W-:Y:S01]  /*4920*/  @!P0 IMAD.MOV R109, RZ, RZ, -R109 ;  /* 0x000000ffff6d8224 */ /* 0x000fe200078e0a6d */
[----:B------:R-:W-:Y:S01]  /*4930*/  ISETP.GT.U32.AND P0, PT, R3, R103, PT ;  /* 0x000000670300720c */ /* 0x000fe20003f04070 */
[--C-:B------:R-:W-:Y:S01]  /*4940*/  @!P6 IMAD.IADD R101, R101, 0x1, -R3.reuse ;  /* 0x000000016565e824 */ /* 0x100fe200078e0a03 */
[----:B------:R-:W-:Y:S01]  /*4950*/  ISETP.GE.AND P6, PT, R242, RZ, PT ;  /* 0x000000fff200720c */ /* 0x000fe20003fc6270 */
[--C-:B------:R-:W-:Y:S01]  /*4960*/  @!P5 IMAD.IADD R106, R106, 0x1, -R3.reuse ;  /* 0x000000016a6ad824 */ /* 0x100fe200078e0a03 */
[----:B------:R-:W-:Y:S01]  /*4970*/  ISETP.GE.AND P5, PT, R247, RZ, PT ;  /* 0x000000fff700720c */ /* 0x000fe20003fa6270 */
[----:B------:R-:W-:Y:S01]  /*4980*/  @!P3 IMAD.IADD R100, R100, 0x1, -R3 ;  /* 0x000000016464b824 */ /* 0x000fe200078e0a03 */
[----:B------:R-:W-:-:S02]  /*4990*/  @!P2 IADD3 R108, -R108, RZ, RZ ;  /* 0x000000ff6c6ca210 */ /* 0x000fc40007ffe1ff */
[C---:B------:R-:W-:Y:S01]  /*49a0*/  ISETP.GT.U32.AND P2, PT, R3.reuse, R102, PT ;  /* 0x000000660300720c */ /* 0x040fe20003f44070 */
[----:B------:R-:W-:Y:S01]  /*49b0*/  @!P4 IMAD.MOV R107, RZ, RZ, -R107 ;  /* 0x000000ffff6bc224 */ /* 0x000fe200078e0a6b */
[C---:B------:R-:W-:Y:S01]  /*49c0*/  ISETP.GT.U32.AND P3, PT, R3.reuse, R105, PT ;  /* 0x000000690300720c */ /* 0x040fe20003f64070 */
[----:B------:R-:W-:Y:S01]  /*49d0*/  @!P1 IMAD.MOV R110, RZ, RZ, -R110 ;  /* 0x000000ffff6e9224 */ /* 0x000fe200078e0a6e */
[C---:B------:R-:W-:Y:S02]  /*49e0*/  ISETP.GT.U32.AND P4, PT, R3.reuse, R101, PT ;  /* 0x000000650300720c */ /* 0x040fe40003f84070 */
[----:B------:R-:W-:Y:S01]  /*49f0*/  ISETP.GT.U32.AND P1, PT, R3, R104, PT ;  /* 0x000000680300720c */ /* 0x000fe20003f24070 */
[----:B------:R-:W-:Y:S01]  /*4a00*/  @!P0 IMAD.IADD R103, R103, 0x1, -R3 ;  /* 0x0000000167678824 */ /* 0x000fe200078e0a03 */
[----:B------:R-:W-:Y:S01]  /*4a10*/  ISETP.GT.U32.AND P0, PT, R3, R97, PT ;  /* 0x000000610300720c */ /* 0x000fe20003f04070 */
[----:B------:R-:W-:Y:S01]  /*4a20*/  @!P6 IMAD.MOV R106, RZ, RZ, -R106 ;  /* 0x000000ffff6ae224 */ /* 0x000fe200078e0a6a */
[----:B------:R-:W-:-:S02]  /*4a30*/  @!P5 IADD3 R111, -R111, RZ, RZ ;  /* 0x000000ff6f6fd210 */ /* 0x000fc40007ffe1ff */
[C---:B------:R-:W-:Y:S02]  /*4a40*/  ISETP.GT.U32.AND P5, PT, R3.reuse, R100, PT ;  /* 0x000000640300720c */ /* 0x040fe40003fa4070 */
[----:B------:R-:W-:Y:S02]  /*4a50*/  ISETP.GT.U32.AND P6, PT, R3, R99, PT ;  /* 0x000000630300720c */ /* 0x000fe40003fc4070 */
[-C--:B------:R-:W-:Y:S01]  /*4a60*/  @!P2 IADD3 R102, R102, -R3.reuse, RZ ;  /* 0x800000036666a210 */ /* 0x080fe20007ffe0ff */
[--C-:B------:R-:W-:Y:S01]  /*4a70*/  @!P4 IMAD.IADD R101, R101, 0x1, -R3.reuse ;  /* 0x000000016565c824 */ /* 0x100fe200078e0a03 */
[----:B------:R-:W-:Y:S01]  /*4a80*/  @!P3 IADD3 R105, R105, -R3, RZ ;  /* 0x800000036969b210 */ /* 0x000fe20007ffe0ff */
[----:B------:R-:W-:Y:S01]  /*4a90*/  @!P1 IMAD.IADD R104, R104, 0x1, -R3 ;  /* 0x0000000168689824 */ /* 0x000fe200078e0a03 */
[----:B------:R-:W-:Y:S02]  /*4aa0*/  ISETP.GT.U32.AND P2, PT, R3, R96, PT ;  /* 0x000000600300720c */ /* 0x000fe40003f44070 */
[----:B------:R-:W-:-:S02]  /*4ab0*/  ISETP.GE.AND P3, PT, R241, RZ, PT ;  /* 0x000000fff100720c */ /* 0x000fc40003f66270 */
[C---:B------:R-:W-:Y:S02]  /*4ac0*/  ISETP.GT.U32.AND P4, PT, R3.reuse, R95, PT ;  /* 0x0000005f0300720c */ /* 0x040fe40003f84070 */
[----:B------:R-:W-:Y:S01]  /*4ad0*/  ISETP.GT.U32.AND P1, PT, R3, R98, PT ;  /* 0x000000620300720c */ /* 0x000fe20003f24070 */
[--C-:B------:R-:W-:Y:S01]  /*4ae0*/  @!P0 IMAD.IADD R97, R97, 0x1, -R3.reuse ;  /* 0x0000000161618824 */ /* 0x100fe200078e0a03 */
[----:B------:R-:W-:Y:S01]  /*4af0*/  ISETP.GE.AND P0, PT, R238, RZ, PT ;  /* 0x000000ffee00720c */ /* 0x000fe20003f06270 */
[----:B------:R-:W-:Y:S01]  /*4b00*/  @!P5 IMAD.IADD R100, R100, 0x1, -R3 ;  /* 0x000000016464d824 */ /* 0x000fe200078e0a03 */
[-C--:B------:R-:W-:Y:S02]  /*4b10*/  @!P6 IADD3 R99, R99, -R3.reuse, RZ ;  /* 0x800000036363e210 */ /* 0x080fe40007ffe0ff */
[----:B------:R-:W-:Y:S02]  /*4b20*/  ISETP.GE.AND P5, PT, R240, RZ, PT ;  /* 0x000000fff000720c */ /* 0x000fe40003fa6270 */
[----:B------:R-:W-:Y:S01]  /*4b30*/  @!P2 IADD3 R96, R96, -R3, RZ ;  /* 0x800000036060a210 */ /* 0x000fe20007ffe0ff */
[----:B------:R-:W-:Y:S01]  /*4b40*/  @!P3 IMAD.MOV R105, RZ, RZ, -R105 ;  /* 0x000000ffff69b224 */ /* 0x000fe200078e0a69 */
[----:B------:R-:W-:Y:S01]  /*4b50*/  ISETP.GE.AND P2, PT, R237, RZ, PT ;  /* 0x000000ffed00720c */ /* 0x000fe20003f46270 */
[--C-:B------:R-:W-:Y:S01]  /*4b60*/  @!P4 IMAD.IADD R95, R95, 0x1, -R3.reuse ;  /* 0x000000015f5fc824 */ /* 0x100fe200078e0a03 */
[----:B------:R-:W-:Y:S01]  /*4b70*/  ISETP.GE.AND P4, PT, R236, RZ, PT ;  /* 0x000000ffec00720c */ /* 0x000fe20003f86270 */
[----:B------:R-:W-:Y:S01]  /*4b80*/  @!P1 IMAD.IADD R98, R98, 0x1, -R3 ;  /* 0x0000000162629824 */ /* 0x000fe200078e0a03 */
        /* <DEDUP_REMOVED lines=8> */
[----:B------:R-:W-:Y:S02]  /*4c10*/  ISETP.GT.U32.AND P2, PT, R3, R95, PT ;  /* 0x0000005f0300720c */ /* 0x000fe40003f44070 */
[----:B------:R-:W-:Y:S01]  /*4c20*/  @!P4 IADD3 R100, -R100, RZ, RZ ;  /* 0x000000ff6464c210 */ /* 0x000fe20007ffe1ff */
[----:B------:R-:W-:Y:S01]  /*4c30*/  @!P3 IMAD.IADD R99, R99, 0x1, -R3 ;  /* 0x000000016363b824 */ /* 0x000fe200078e0a03 */
[----:B------:R-:W-:-:S02]  /*4c40*/  ISETP.GT.U32.AND P4, PT, R3, R93, PT ;  /* 0x0000005d0300720c */ /* 0x000fc40003f84070 */
[----:B------:R-:W-:Y:S02]  /*4c50*/  @!P1 IADD3 R103, -R103, RZ, RZ ;  /* 0x000000ff67679210 */ /* 0x000fe40007ffe1ff */
[C---:B------:R-:W-:Y:S02]  /*4c60*/  ISETP.GT.U32.AND P3, PT, R3.reuse, R92, PT ;  /* 0x0000005c0300720c */ /* 0x040fe40003f64070 */
[C---:B------:R-:W-:Y:S01]  /*4c70*/  ISETP.GT.U32.AND P1, PT, R3.reuse, R97, PT ;  /* 0x000000610300720c */ /* 0x040fe20003f24070 */
[--C-:B------:R-:W-:Y:S01]  /*4c80*/  @!P0 IMAD.IADD R96, R96, 0x1, -R3.reuse ;  /* 0x0000000160608824 */ /* 0x100fe200078e0a03 */
[----:B------:R-:W-:Y:S02]  /*4c90*/  @!P6 IADD3 R94, R94, -R3, RZ ;  /* 0x800000035e5ee210 */ /* 0x000fe40007ffe0ff */
[C---:B------:R-:W-:Y:S01]  /*4ca0*/  ISETP.GT.U32.AND P0, PT, R3.reuse, R89, PT ;  /* 0x000000590300720c */ /* 0x040fe20003f04070 */
[--C-:B------:R-:W-:Y:S01]  /*4cb0*/  @!P5 IMAD.IADD R98, R98, 0x1, -R3.reuse ;  /* 0x000000016262d824 */ /* 0x100fe200078e0a03 */
[----:B------:R-:W-:Y:S01]  /*4cc0*/  ISETP.GT.U32.AND P6, PT, R3, R94, PT ;  /* 0x0000005e0300720c */ /* 0x000fe20003fc4070 */
[--C-:B------:R-:W-:Y:S01]  /*4cd0*/  @!P2 IMAD.IADD R95, R95, 0x1, -R3.reuse ;  /* 0x000000015f5fa824 */ /* 0x100fe200078e0a03 */
[----:B------:R-:W-:Y:S01]  /*4ce0*/  ISETP.GT.U32.AND P5, PT, R3, R91, PT ;  /* 0x0000005b0300720c */ /* 0x000fe20003fa4070 */
[--C-:B------:R-:W-:Y:S01]  /*4cf0*/  @!P4 IMAD.IADD R93, R93, 0x1, -R3.reuse ;  /* 0x000000015d5dc824 */ /* 0x100fe200078e0a03 */
[----:B------:R-:W-:Y:S01]  /*4d00*/  ISETP.GT.U32.AND P2, PT, R3, R88, PT ;  /* 0x000000580300720c */ /* 0x000fe20003f44070 */
[----:B------:R-:W-:Y:S01]  /*4d10*/  @!P3 IMAD.IADD R92, R92, 0x1, -R3 ;  /* 0x000000015c5cb824 */ /* 0x000fe200078e0a03 */
[----:B------:R-:W-:-:S02]  /*4d20*/  ISETP.GE.AND P4, PT, R234, RZ, PT ;  /* 0x000000ffea00720c */ /* 0x000fc40003f86270 */
[-C--:B------:R-:W-:Y:S02]  /*4d30*/  @!P1 IADD3 R97, R97, -R3.reuse, RZ ;  /* 0x8000000361619210 */ /* 0x080fe40007ffe0ff */
[----:B------:R-:W-:Y:S02]  /*4d40*/  ISETP.GE.AND P3, PT, R233, RZ, PT ;  /* 0x000000ffe900720c */ /* 0x000fe40003f66270 */
[----:B------:R-:W-:Y:S01]  /*4d50*/  ISETP.GT.U32.AND P1, PT, R3, R90, PT ;  /* 0x0000005a0300720c */ /* 0x000fe20003f24070 */
[----:B------:R-:W-:Y:S01]  /*4d60*/  @!P0 IMAD.IADD R89, R89, 0x1, -R3 ;  /* 0x0000000159598824 */ /* 0x000fe200078e0a03 */
[----:B------:R-:W-:Y:S02]  /*4d70*/  ISETP.GE.AND P0, PT, R142, RZ, PT ;  /* 0x000000ff8e00720c */ /* 0x000fe40003f06270 */
[----:B------:R-:W-:Y:S02]  /*4d80*/  @!P6 IADD3 R94, R94, -R3, RZ ;  /* 0x800000035e5ee210 */ /* 0x000fe40007ffe0ff */
[----:B------:R-:W-:-:S02]  /*4d90*/  ISETP.GE.AND P6, PT, R235, RZ, PT ;  /* 0x000000ffeb00720c */ /* 0x000fc40003fc6270 */
[-C--:B------:R-:W-:Y:S01]  /*4da0*/  @!P5 IADD3 R91, R91, -R3.reuse, RZ ;  /* 0x800000035b5bd210 */ /* 0x080fe20007ffe0ff */
[----:B------:R-:W-:Y:S01]  /*4db0*/  @!P4 IMAD.MOV R98, RZ, RZ, -R98 ;  /* 0x000000ffff62c224 */ /* 0x000fe200078e0a62 */
[----:B------:R-:W-:Y:S02]  /*4dc0*/  @!P2 IADD3 R88, R88, -R3, RZ ;  /* 0x800000035858a210 */ /* 0x000fe40007ffe0ff */
[----:B------:R-:W-:Y:S01]  /*4dd0*/  ISETP.GT.U32.AND P2, PT, R3, R93, PT ;  /* 0x0000005d0300720c */ /* 0x000fe20003f44070 */
[----:B------:R-:W-:Y:S01]  /*4de0*/  @!P1 IMAD.IADD R90, R90, 0x1, -R3 ;  /* 0x000000015a5a9824 */ /* 0x000fe200078e0a03 */
[----:B------:R-:W-:Y:S02]  /*4df0*/  @!P3 IADD3 R97, -R97, RZ, RZ ;  /* 0x000000ff6161b210 */ /* 0x000fe40007ffe1ff */
[C---:B------:R-:W-:Y:S02]  /*4e00*/  ISETP.GT.U32.AND P4, PT, R3.reuse, R92, PT ;  /* 0x0000005c0300720c */ /* 0x040fe40003f84070 */
[----:B------:R-:W-:-:S02]  /*4e10*/  ISETP.GT.U32.AND P3, PT, R3, R91, PT ;  /* 0x0000005b0300720c */ /* 0x000fc40003f64070 */
[----:B------:R-:W-:Y:S02]  /*4e20*/  ISETP.GE.AND P1, PT, R231, RZ, PT ;  /* 0x000000ffe700720c */ /* 0x000fe40003f26270 */
[----:B------:R-:W-:Y:S02]  /*4e30*/  @!P0 IADD3 R94, -R94, RZ, RZ ;  /* 0x000000ff5e5e8210 */ /* 0x000fe40007ffe1ff */
[C---:B------:R-:W-:Y:S01]  /*4e40*/  ISETP.GT.U32.AND P0, PT, R3.reuse, R87, PT ;  /* 0x000000570300720c */ /* 0x040fe20003f04070 */
[----:B------:R-:W-:Y:S01]  /*4e50*/  @!P6 IMAD.MOV R99, RZ, RZ, -R99 ;  /* 0x000000ffff63e224 */ /* 0x000fe200078e0a63 */
[----:B------:R-:W-:Y:S01]  /*4e60*/  ISETP.GT.U32.AND P6, PT, R3, R90, PT ;  /* 0x0000005a0300720c */ /* 0x000fe20003fc4070 */
[--C-:B------:R-:W-:Y:S01]  /*4e70*/  @!P2 IMAD.IADD R93, R93, 0x1, -R3.reuse ;  /* 0x000000015d5da824 */ /* 0x100fe200078e0a03 */
[----:B------:R-:W-:Y:S01]  /*4e80*/  ISETP.GE.AND P5, PT, R232, RZ, PT ;  /* 0x000000ffe800720c */ /* 0x000fe20003fa6270 */
[----:B------:R-:W-:Y:S01]  /*4e90*/  @!P4 IMAD.IADD R92, R92, 0x1, -R3 ;  /* 0x000000015c5cc824 */ /* 0x000fe200078e0a03 */
[----:B------:R-:W-:-:S02]  /*4ea0*/  ISETP.GT.U32.AND P2, PT, R3, R86, PT ;  /* 0x000000560300720c */ /* 0x000fc40003f44070 */
[----:B------:R-:W-:Y:S01]  /*4eb0*/  @!P3 IADD3 R91, R91, -R3, RZ ;  /* 0x800000035b5bb210 */ /* 0x000fe20007ffe0ff */
[----:B------:R-:W-:Y:S01]  /*4ec0*/  @!P1 IMAD.MOV R95, RZ, RZ, -R95 ;  /* 0x000000ffff5f9224 */ /* 0x000fe200078e0a5f */
[C---:B------:R-:W-:Y:S02]  /*4ed0*/  ISETP.GT.U32.AND P4, PT, R3.reuse, R85, PT ;  /* 0x000000550300720c */ /* 0x040fe40003f84070 */
[C---:B------:R-:W-:Y:S02]  /*4ee0*/  ISETP.GT.U32.AND P3, PT, R3.reuse, R84, PT ;  /* 0x000000540300720c */ /* 0x040fe40003f64070 */
[----:B------:R-:W-:Y:S01]  /*4ef0*/  ISETP.GT.U32.AND P1, PT, R3, R89, PT ;  /* 0x000000590300720c */ /* 0x000fe20003f24070 */
[--C-:B------:R-:W-:Y:S01]  /*4f00*/  @!P0 IMAD.IADD R87, R87, 0x1, -R3.reuse ;  /* 0x0000000157578824 */ /* 0x100fe200078e0a03 */
[----:B------:R-:W-:Y:S01]  /*4f10*/  ISETP.GE.AND P0, PT, R229, RZ, PT ;  /* 0x000000ffe500720c */ /* 0x000fe20003f06270 */
[--C-:B------:R-:W-:Y:S01]  /*4f20*/  @!P6 IMAD.IADD R90, R90, 0x1, -R3.reuse ;  /* 0x000000015a5ae824 */ /* 0x100fe200078e0a03 */
[C---:B------:R-:W-:Y:S01]  /*4f30*/  ISETP.GT.U32.AND P6, PT, R3.reuse, R83, PT ;  /* 0x000000530300720c */ /* 0x040fe20003fc4070 */
[----:B------:R-:W-:Y:S01]  /*4f40*/  @!P5 IMAD.MOV R96, RZ, RZ, -R96 ;  /* 0x000000ffff60d224 */ /* 0x000fe200078e0a60 */
[----:B------:R-:W-:Y:S01]  /*4f50*/  ISETP.GT.U32.AND P5, PT, R3, R88, PT ;  /* 0x000000580300720c */ /* 0x000fe20003fa4070 */
[----:B------:R-:W-:Y:S01]  /*4f60*/  @!P2 IMAD.IADD R86, R86, 0x1, -R3 ;  /* 0x000000015656a824 */ /* 0x000fe200078e0a03 */
[----:B------:R-:W-:-:S02]  /*4f70*/  ISETP.GE.AND P2, PT, R228, RZ, PT ;  /* 0x000000ffe400720c */ /* 0x000fc40003f46270 */
[-C--:B------:R-:W-:Y:S01]  /*4f80*/  @!P4 IADD3 R85, R85, -R3.reuse, RZ ;  /* 0x800000035555c210 */ /* 0x080fe20007ffe0ff */
[--C-:B------:R-:W-:Y:S01]  /*4f90*/  @!P3 IMAD.IADD R84, R84, 0x1, -R3.reuse ;  /* 0x000000015454b824 */ /* 0x100fe200078e0a03 */
[----:B------:R-:W-:Y:S01]  /*4fa0*/  ISETP.GE.AND P4, PT, R227, RZ, PT ;  /* 0x000000ffe300720c */ /* 0x000fe20003f86270 */
[--C-:B------:R-:W-:Y:S01]  /*4fb0*/  @!P1 IMAD.IADD R89, R89, 0x1, -R3.reuse ;  /* 0x0000000159599824 */ /* 0x100fe200078e0a03 */
[----:B------:R-:W-:Y:S02]  /*4fc0*/  ISETP.GE.AND P3, PT, R226, RZ, PT ;  /* 0x000000ffe200720c */ /* 0x000fe40003f66270 */
[C---:B------:R-:W-:Y:S01]  /*4fd0*/  ISETP.GT.U32.AND P1, PT, R3.reuse, R82, PT ;  /* 0x000000520300720c */ /* 0x040fe20003f24070 */
[----:B------:R-:W-:Y:S01]  /*4fe0*/  @!P0 IMAD.MOV R92, RZ, RZ, -R92 ;  /* 0x000000ffff5c8224 */ /* 0x000fe200078e0a5c */
[----:B------:R-:W-:Y:S01]  /*4ff0*/  ISETP.GT.U32.AND P0, PT, R3, R86, PT ;  /* 0x000000560300720c */ /* 0x000fe20003f04070 */
[----:B------:R-:W-:Y:S01]  /*5000*/  @!P6 IMAD.IADD R83, R83, 0x1, -R3 ;  /* 0x000000015353e824 */ /* 0x000fe200078e0a03 */
[----:B------:R-:W-:-:S02]  /*5010*/  @!P5 IADD3 R88, R88, -R3, RZ ;  /* 0x800000035858d210 */ /* 0x000fc40007ffe0ff */
[----:B------:R-:W-:Y:S02]  /*5020*/  ISETP.GE.AND P5, PT, R230, RZ, PT ;  /* 0x000000ffe600720c */ /* 0x000fe40003fa6270 */
[----:B------:R-:W-:Y:S01]  /*5030*/  ISETP.GE.AND P6, PT, R225, RZ, PT ;  /* 0x000000ffe100720c */ /* 0x000fe20003fc6270 */
[----:B------:R-:W-:Y:S01]  /*5040*/  @!P4 IMAD.MOV R90, RZ, RZ, -R90 ;  /* 0x000000ffff5ac224 */ /* 0x000fe200078e0a5a */
[----:B------:R-:W-:Y:S01]  /*5050*/  @!P2 IADD3 R91, -R91, RZ, RZ ;  /* 0x000000ff5b5ba210 */ /* 0x000fe20007ffe1ff */
[----:B------:R-:W-:Y:S01]  /*5060*/  @!P3 IMAD.MOV R89, RZ, RZ, -R89 ;  /* 0x000000ffff59b224 */ /* 0x000fe200078e0a59 */
[C---:B------:R-:W-:Y:S02]  /*5070*/  ISETP.GT.U32.AND P2, PT, R3.reuse, R85, PT ;  /* 0x000000550300720c */ /* 0x040fe40003f44070 */
[----:B------:R-:W-:Y:S02]  /*5080*/  @!P1 IADD3 R82, R82, -R3, RZ ;  /* 0x8000000352529210 */ /* 0x000fe40007ffe0ff */
[----:B------:R-:W-:-:S02]  /*5090*/  ISETP.GT.U32.AND P4, PT, R3, R84, PT ;  /* 0x000000540300720c */ /* 0x000fc40003f84070 */
[C---:B------:R-:W-:Y:S02]  /*50a0*/  ISETP.GT.U32.AND P3, PT, R3.reuse, R83, PT ;  /* 0x000000530300720c */ /* 0x040fe40003f64070 */
[C---:B------:R-:W-:Y:S01]  /*50b0*/  ISETP.GT.U32.AND P1, PT, R3.reuse, R87, PT ;  /* 0x000000570300720c */ /* 0x040fe20003f24070 */
[----:B------:R-:W-:Y:S01]  /*50c0*/  @!P0 IMAD.IADD R86, R86, 0x1, -R3 ;  /* 0x0000000156568824 */ /* 0x000fe200078e0a03 */
[C---:B------:R-:W-:Y:S01]  /*50d0*/  ISETP.GT.U32.AND P0, PT, R3.reuse, R80, PT ;  /* 0x000000500300720c */ /* 0x040fe20003f04070 */
[----:B------:R-:W-:Y:S01]  /*50e0*/  @!P5 IMAD.MOV R93, RZ, RZ, -R93 ;  /* 0x000000ffff5dd224 */ /* 0x000fe200078e0a5d */
[----:B------:R-:W-:Y:S02]  /*50f0*/  @!P6 IADD3 R88, -R88, RZ, RZ ;  /* 0x000000ff5858e210 */ /* 0x000fe40007ffe1ff */
[C---:B------:R-:W-:Y:S02]  /*5100*/  ISETP.GT.U32.AND P5, PT, R3.reuse, R82, PT ;  /* 0x000000520300720c */ /* 0x040fe40003fa4070 */
[----:B------:R-:W-:Y:S01]  /*5110*/  ISETP.GT.U32.AND P6, PT, R3, R81, PT ;  /* 0x000000510300720c */ /* 0x000fe20003fc4070 */
[--C-:B------:R-:W-:Y:S01]  /*5120*/  @!P4 IMAD.IADD R84, R84, 0x1, -R3.reuse ;  /* 0x000000015454c824 */ /* 0x100fe200078e0a03 */
[----:B------:R-:W-:Y:S01]  /*5130*/  @!P2 IADD3 R85, R85, -R3, RZ ;  /* 0x800000035555a210 */ /* 0x000fe20007ffe0ff */
[--C-:B------:R-:W-:Y:S01]  /*5140*/  @!P3 IMAD.IADD R83, R83, 0x1, -R3.reuse ;  /* 0x000000015353b824 */ /* 0x100fe200078e0a03 */
[----:B------:R-:W-:Y:S01]  /*5150*/  ISETP.GT.U32.AND P2, PT, R3, R79, PT ;  /* 0x0000004f0300720c */ /* 0x000fe20003f44070 */
[----:B------:R-:W-:Y:S01]  /*5160*/  @!P1 IMAD.IADD R87, R87, 0x1, -R3 ;  /* 0x0000000157579824 */ /* 0x000fe200078e0a03 */
[----:B------:R-:W-:-:S02]  /*5170*/  ISETP.GT.U32.AND P4, PT, R3, R78, PT ;  /* 0x0000004e0300720c */ /* 0x000fc40003f84070 */
[----:B------:R-:W-:Y:S02]  /*5180*/  ISETP.GT.U32.AND P3, PT, R3, R77, PT ;  /* 0x0000004d0300720c */ /* 0x000fe40003f64070 */
[----:B------:R-:W-:Y:S01]  /*5190*/  ISETP.GE.AND P1, PT, R224, RZ, PT ;  /* 0x000000ffe000720c */ /* 0x000fe20003f26270 */
[--C-:B------:R-:W-:Y:S01]  /*51a0*/  @!P0 IMAD.IADD R80, R80, 0x1, -R3.reuse ;  /* 0x0000000150508824 */ /* 0x100fe200078e0a03 */
[----:B------:R-:W-:Y:S01]  /*51b0*/  ISETP.GE.AND P0, PT, R222, RZ, PT ;  /* 0x000000ffde00720c */ /* 0x000fe20003f06270 */
[--C-:B------:R-:W-:Y:S01]  /*51c0*/  @!P6 IMAD.IADD R81, R81, 0x1, -R3.reuse ;  /* 0x000000015151e824 */ /* 0x100fe200078e0a03 */
[-C--:B------:R-:W-:Y:S02]  /*51d0*/  @!P5 IADD3 R82, R82, -R3.reuse, RZ ;  /* 0x800000035252d210 */ /* 0x080fe40007ffe0ff */
[----:B------:R-:W-:Y:S02]  /*51e0*/  ISETP.GE.AND P5, PT, R223, RZ, PT ;  /* 0x000000ffdf00720c */ /* 0x000fe40003fa6270 */
[----:B------:R-:W-:Y:S01]  /*51f0*/  @!P2 IADD3 R79, R79, -R3, RZ ;  /* 0x800000034f4fa210 */ /* 0x000fe20007ffe0ff */
[--C-:B------:R-:W-:Y:S01]  /*5200*/  @!P4 IMAD.IADD R78, R78, 0x1, -R3.reuse ;  /* 0x000000014e4ec824 */ /* 0x100fe200078e0a03 */
[----:B------:R-:W-:Y:S01]  /*5210*/  ISETP.GT.U32.AND P6, PT, R3, R76, PT ;  /* 0x0000004c0300720c */ /* 0x000fe20003fc4070 */
[----:B------:R-:W-:Y:S01]  /*5220*/  @!P3 IMAD.IADD R77, R77, 0x1, -R3 ;  /* 0x000000014d4db824 */ /* 0x000fe200078e0a03 */
[----:B------:R-:W-:Y:S01]  /*5230*/  ISETP.GE.AND P2, PT, R221, RZ, PT ;  /* 0x000000ffdd00720c */ /* 0x000fe20003f46270 */
[----:B------:R-:W-:Y:S01]  /*5240*/  @!P1 IMAD.MOV R87, RZ, RZ, -R87 ;  /* 0x000000ffff579224 */ /* 0x000fe200078e0a57 */
[----:B------:R-:W-:-:S02]  /*5250*/  ISETP.GE.AND P4, PT, R220, RZ, PT ;  /* 0x000000ffdc00720c */ /* 0x000fc40003f86270 */
[----:B------:R-:W-:Y:S02]  /*5260*/  ISETP.GE.AND P3, PT, R219, RZ, PT ;  /* 0x000000ffdb00720c */ /* 0x000fe40003f66270 */
[C---:B------:R-:W-:Y:S01]  /*5270*/  ISETP.GT.U32.AND P1, PT, R3.reuse, R81, PT ;  /* 0x000000510300720c */ /* 0x040fe20003f24070 */
[----:B------:R-:W-:Y:S01]  /*5280*/  @!P0 IMAD.MOV R85, RZ, RZ, -R85 ;  /* 0x000000ffff558224 */ /* 0x000fe200078e0a55 */
[C---:B------:R-:W-:Y:S02]  /*5290*/  ISETP.GT.U32.AND P0, PT, R3.reuse, R79, PT ;  /* 0x0000004f0300720c */ /* 0x040fe40003f04070 */
[----:B------:R-:W-:Y:S01]  /*52a0*/  @!P5 IADD3 R86, -R86, RZ, RZ ;  /* 0x000000ff5656d210 */ /* 0x000fe20007ffe1ff */
[----:B------:R-:W-:Y:S01]  /*52b0*/  @!P6 IMAD.IADD R76, R76, 0x1, -R3 ;  /* 0x000000014c4ce824 */ /* 0x000fe200078e0a03 */
[C---:B------:R-:W-:Y:S01]  /*52c0*/  ISETP.GT.U32.AND P5, PT, R3.reuse, R80, PT ;  /* 0x000000500300720c */ /* 0x040fe20003fa4070 */
[----:B------:R-:W-:Y:S01]  /*52d0*/  @!P2 IMAD.MOV R84, RZ, RZ, -R84 ;  /* 0x000000ffff54a224 */ /* 0x000fe200078e0a54 */
[----:B------:R-:W-:-:S02]  /*52e0*/  ISETP.GT.U32.AND P2, PT, R3, R78, PT ;  /* 0x0000004e0300720c */ /* 0x000fc40003f44070 */
[----:B------:R-:W-:Y:S01]  /*52f0*/  @!P4 IADD3 R83, -R83, RZ, RZ ;  /* 0x000000ff5353c210 */ /* 0x000fe20007ffe1ff */
[----:B------:R-:W-:Y:S01]  /*5300*/  @!P3 IMAD.MOV R82, RZ, RZ, -R82 ;  /* 0x000000ffff52b224 */ /* 0x000fe200078e0a52 */
[----:B------:R-:W-:Y:S01]  /*5310*/  ISETP.GT.U32.AND P4, PT, R3, R77, PT ;  /* 0x0000004d0300720c */ /* 0x000fe20003f84070 */
[--C-:B------:R-:W-:Y:S01]  /*5320*/  @!P1 IMAD.IADD R81, R81, 0x1, -R3.reuse ;  /* 0x0000000151519824 */ /* 0x100fe200078e0a03 */
[C---:B------:R-:W-:Y:S02]  /*5330*/  ISETP.GT.U32.AND P3, PT, R3.reuse, R75, PT ;  /* 0x0000004b0300720c */ /* 0x040fe40003f64070 */
[C---:B------:R-:W-:Y:S02]  /*5340*/  ISETP.GT.U32.AND P1, PT, R3.reuse, R74, PT ;  /* 0x0000004a0300720c */ /* 0x040fe40003f24070 */
[----:B------:R-:W-:Y:S01]  /*5350*/  ISETP.GT.U32.AND P6, PT, R3, R76, PT ;  /* 0x0000004c0300720c */ /* 0x000fe20003fc4070 */
[----:B------:R-:W-:Y:S01]  /*5360*/  @!P0 IMAD.IADD R79, R79, 0x1, -R3 ;  /* 0x000000014f4f8824 */ /* 0x000fe200078e0a03 */
[----:B------:R-:W-:-:S02]  /*5370*/  ISETP.GT.U32.AND P0, PT, R3, R72, PT ;  /* 0x000000480300720c */ /* 0x000fc40003f04070 */
[----:B------:R-:W-:Y:S01]  /*5380*/  @!P5 IADD3 R80, R80, -R3, RZ ;  /* 0x800000035050d210 */ /* 0x000fe20007ffe0ff */
[--C-:B------:R-:W-:Y:S01]  /*5390*/  @!P2 IMAD.IADD R78, R78, 0x1, -R3.reuse ;  /* 0x000000014e4ea824 */ /* 0x100fe200078e0a03 */
[C---:B------:R-:W-:Y:S02]  /*53a0*/  ISETP.GT.U32.AND P5, PT, R3.reuse, R73, PT ;  /* 0x000000490300720c */ /* 0x040fe40003fa4070 */
[----:B------:R-:W-:Y:S01]  /*53b0*/  ISETP.GT.U32.AND P2, PT, R3, R71, PT ;  /* 0x000000470300720c */ /* 0x000fe20003f44070 */
[----:B------:R-:W-:Y:S01]  /*53c0*/  @!P3 IMAD.IADD R75, R75, 0x1, -R3 ;  /* 0x000000014b4bb824 */ /* 0x000fe200078e0a03 */
[----:B------:R-:W-:Y:S02]  /*53d0*/  @!P4 IADD3 R77, R77, -R3, RZ ;  /* 0x800000034d4dc210 */ /* 0x000fe40007ffe0ff */
[----:B------:R-:W-:Y:S02]  /*53e0*/  ISETP.GT.U32.AND P4, PT, R3, R70, PT ;  /* 0x000000460300720c */ /* 0x000fe40003f84070 */
[----:B------:R-:W-:-:S02]  /*53f0*/  ISETP.GE.AND P3, PT, R217, RZ, PT ;  /* 0x000000ffd900720c */ /* 0x000fc40003f66270 */
[-C--:B------:R-:W-:Y:S01]  /*5400*/  @!P1 IADD3 R74, R74, -R3.reuse, RZ ;  /* 0x800000034a4a9210 */ /* 0x080fe20007ffe0ff */
[--C-:B------:R-:W-:Y:S01]  /*5410*/  @!P6 IMAD.IADD R76, R76, 0x1, -R3.reuse ;  /* 0x000000014c4ce824 */ /* 0x100fe200078e0a03 */
[----:B------:R-:W-:Y:S02]  /*5420*/  ISETP.GE.AND P1, PT, R216, RZ, PT ;  /* 0x000000ffd800720c */ /* 0x000fe40003f26270 */
[----:B------:R-:W-:Y:S01]  /*5430*/  ISETP.GE.AND P6, PT, R218, RZ, PT ;  /* 0x000000ffda00720c */ /* 0x000fe20003fc6270 */
[--C-:B------:R-:W-:Y:S01]  /*5440*/  @!P0 IMAD.IADD R72, R72, 0x1, -R3.reuse ;  /* 0x0000000148488824 */ /* 0x100fe200078e0a03 */
[----:B------:R-:W-:Y:S01]  /*5450*/  ISETP.GE.AND P0, PT, R214, RZ, PT ;  /* 0x000000ffd600720c */ /* 0x000fe20003f06270 */
[--C-:B------:R-:W-:Y:S01]  /*5460*/  @!P5 IMAD.IADD R73, R73, 0x1, -R3.reuse ;  /* 0x000000014949d824 */ /* 0x100fe200078e0a03 */
[----:B------:R-:W-:Y:S01]  /*5470*/  @!P2 IADD3 R71, R71, -R3, RZ ;  /* 0x800000034747a210 */ /* 0x000fe20007ffe0ff */
[----:B------:R-:W-:Y:S01]  /*5480*/  @!P4 IMAD.IADD R70, R70, 0x1, -R3 ;  /* 0x000000014646c824 */ /* 0x000fe200078e0a03 */
[----:B------:R-:W-:-:S02]  /*5490*/  ISETP.GE.AND P2, PT, R140, RZ, PT ;  /* 0x000000ff8c00720c */ /* 0x000fc40003f46270 */
[----:B------:R-:W-:Y:S02]  /*54a0*/  @!P3 IADD3 R80, -R80, RZ, RZ ;  /* 0x000000ff5050b210 */ /* 0x000fe40007ffe1ff */
[C---:B------:R-:W-:Y:S01]  /*54b0*/  ISETP.GT.U32.AND P4, PT, R3.reuse, R75, PT ;  /* 0x0000004b0300720c */ /* 0x040fe20003f84070 */
[----:B------:R-:W-:Y:S01]  /*54c0*/  @!P1 IMAD.MOV R79, RZ, RZ, -R79 ;  /* 0x000000ffff4f9224 */ /* 0x000fe200078e0a4f */
[C---:B------:R-:W-:Y:S01]  /*54d0*/  ISETP.GT.U32.AND P3, PT, R3.reuse, R74, PT ;  /* 0x0000004a0300720c */ /* 0x040fe20003f64070 */
[----:B------:R-:W-:Y:S01]  /*54e0*/  @!P6 IMAD.MOV R81, RZ, RZ, -R81 ;  /* 0x000000ffff51e224 */ /* 0x000fe200078e0a51 */
[----:B------:R-:W-:Y:S02]  /*54f0*/  ISETP.GT.U32.AND P1, PT, R3, R73, PT ;  /* 0x000000490300720c */ /* 0x000fe40003f24070 */
[----:B------:R-:W-:Y:S02]  /*5500*/  ISETP.GE.AND P5, PT, R215, RZ, PT ;  /* 0x000000ffd700720c */ /* 0x000fe40003fa6270 */
[----:B------:R-:W-:-:S02]  /*5510*/  ISETP.GT.U32.AND P6, PT, R3, R72, PT ;  /* 0x000000480300720c */ /* 0x000fc40003fc4070 */
[----:B------:R-:W-:Y:S02]  /*5520*/  @!P0 IADD3 R77, -R77, RZ, RZ ;  /* 0x000000ff4d4d8210 */ /* 0x000fe40007ffe1ff */
[C---:B------:R-:W-:Y:S01]  /*5530*/  ISETP.GT.U32.AND P0, PT, R3.reuse, R71, PT ;  /* 0x000000470300720c */ /* 0x040fe20003f04070 */
[----:B------:R-:W-:Y:S01]  /*5540*/  @!P2 IMAD.MOV R76, RZ, RZ, -R76 ;  /* 0x000000ffff4ca224 */ /* 0x000fe200078e0a4c */
[----:B------:R-:W-:Y:S01]  /*5550*/  ISETP.GT.U32.AND P2, PT, R3, R69, PT ;  /* 0x000000450300720c */ /* 0x000fe20003f44070 */
[--C-:B------:R-:W-:Y:S01]  /*5560*/  @!P4 IMAD.IADD R75, R75, 0x1, -R3.reuse ;  /* 0x000000014b4bc824 */ /* 0x100fe200078e0a03 */
[----:B------:R-:W-:Y:S01]  /*5570*/  @!P3 IADD3 R74, R74, -R3, RZ ;  /* 0x800000034a4ab210 */ /* 0x000fe20007ffe0ff */
[--C-:B------:R-:W-:Y:S01]  /*5580*/  @!P1 IMAD.IADD R73, R73, 0x1, -R3.reuse ;  /* 0x0000000149499824 */ /* 0x100fe200078e0a03 */
[C---:B------:R-:W-:Y:S02]  /*5590*/  ISETP.GT.U32.AND P4, PT, R3.reuse, R68, PT ;  /* 0x000000440300720c */ /* 0x040fe40003f84070 */
[C---:B------:R-:W-:Y:S01]  /*55a0*/  ISETP.GT.U32.AND P3, PT, R3.reuse, R67, PT ;  /* 0x000000430300720c */ /* 0x040fe20003f64070 */
[----:B------:R-:W-:Y:S01]  /*55b0*/  @!P5 IMAD.MOV R78, RZ, RZ, -R78 ;  /* 0x000000ffff4ed224 */ /* 0x000fe200078e0a4e */
[C---:B------:R-:W-:Y:S01]  /*55c0*/  ISETP.GT.U32.AND P1, PT, R3.reuse, R66, PT ;  /* 0x000000420300720c */ /* 0x040fe20003f24070 */
[----:B------:R-:W-:Y:S01]  /*55d0*/  @!P6 IMAD.IADD R72, R72, 0x1, -R3 ;  /* 0x000000014848e824 */ /* 0x000fe200078e0a03 */
[----:B------:R-:W-:-:S02]  /*55e0*/  ISETP.GT.U32.AND P5, PT, R3, R70, PT ;  /* 0x000000460300720c */ /* 0x000fc40003fa4070 */
[----:B------:R-:W-:Y:S02]  /*55f0*/  ISETP.GT.U32.AND P6, PT, R3, R65, PT ;  /* 0x000000410300720c */ /* 0x000fe40003fc4070 */
[-C--:B------:R-:W-:Y:S02]  /*5600*/  @!P0 IADD3 R71, R71, -R3.reuse, RZ ;  /* 0x8000000347478210 */ /* 0x080fe40007ffe0ff */
[----:B------:R-:W-:Y:S01]  /*5610*/  ISETP.GT.U32.AND P0, PT, R3, R64, PT ;  /* 0x000000400300720c */ /* 0x000fe20003f04070 */
[--C-:B------:R-:W-:Y:S01]  /*5620*/  @!P2 IMAD.IADD R69, R69, 0x1, -R3.reuse ;  /* 0x000000014545a824 */ /* 0x100fe200078e0a03 */
[----:B------:R-:W-:Y:S01]  /*5630*/  ISETP.GE.AND P2, PT, R212, RZ, PT ;  /* 0x000000ffd400720c */ /* 0x000fe20003f46270 */
[--C-:B------:R-:W-:Y:S01]  /*5640*/  @!P3 IMAD.IADD R67, R67, 0x1, -R3.reuse ;  /* 0x000000014343b824 */ /* 0x100fe200078e0a03 */
[----:B------:R-:W-:Y:S01]  /*5650*/  @!P4 IADD3 R68, R68, -R3, RZ ;  /* 0x800000034444c210 */ /* 0x000fe20007ffe0ff */
[----:B------:R-:W-:Y:S01]  /*5660*/  @!P1 IMAD.IADD R66, R66, 0x1, -R3 ;  /* 0x0000000142429824 */ /* 0x000fe200078e0a03 */
[----:B------:R-:W-:-:S02]  /*5670*/  ISETP.GE.AND P4, PT, R211, RZ, PT ;  /* 0x000000ffd300720c */ /* 0x000fc40003f86270 */
[----:B------:R-:W-:Y:S01]  /*5680*/  ISETP.GE.AND P3, PT, R210, RZ, PT ;  /* 0x000000ffd200720c */ /* 0x000fe20003f66270 */
[--C-:B------:R-:W-:Y:S01]  /*5690*/  @!P5 IMAD.IADD R70, R70, 0x1, -R3.reuse ;  /* 0x000000014646d824 */ /* 0x100fe200078e0a03 */
[----:B------:R-:W-:Y:S02]  /*56a0*/  ISETP.GE.AND P1, PT, R209, RZ, PT ;  /* 0x000000ffd100720c */ /* 0x000fe40003f26270 */
[----:B------:R-:W-:Y:S02]  /*56b0*/  @!P6 IADD3 R65, R65, -R3, RZ ;  /* 0x800000034141e210 */ /* 0x000fe40007ffe0ff */
[----:B------:R-:W-:Y:S02]  /*56c0*/  ISETP.GE.AND P5, PT, R213, RZ, PT ;  /* 0x000000ffd500720c */ /* 0x000fe40003fa6270 */
[----:B------:R-:W-:Y:S01]  /*56d0*/  ISETP.GE.AND P6, PT, R208, RZ, PT ;  /* 0x000000ffd000720c */ /* 0x000fe20003fc6270 */
[----:B------:R-:W-:Y:S01]  /*56e0*/  @!P0 IMAD.IADD R64, R64, 0x1, -R3 ;  /* 0x0000000140408824 */ /* 0x000fe200078e0a03 */
[C---:B------:R-:W-:Y:S01]  /*56f0*/  ISETP.GT.U32.AND P0, PT, R3.reuse, R69, PT ;  /* 0x000000450300720c */ /* 0x040fe20003f04070 */
[----:B------:R-:W-:Y:S01]  /*5700*/  @!P4 IMAD.MOV R73, RZ, RZ, -R73 ;  /* 0x000000ffff49c224 */ /* 0x000fe200078e0a49 */
[----:B------:R-:W-:Y:S01]  /*5710*/  @!P2 IADD3 R74, -R74, RZ, RZ ;  /* 0x000000ff4a4aa210 */ /* 0x000fe20007ffe1ff */
[----:B------:R-:W-:Y:S01]  /*5720*/  @!P3 IMAD.MOV R72, RZ, RZ, -R72 ;  /* 0x000000ffff48b224 */ /* 0x000fe200078e0a48 */
[----:B------:R-:W-:-:S02]  /*5730*/  ISETP.GT.U32.AND P2, PT, R3, R68, PT ;  /* 0x000000440300720c */ /* 0x000fc40003f44070 */
[C---:B------:R-:W-:Y:S02]  /*5740*/  ISETP.GT.U32.AND P4, PT, R3.reuse, R67, PT ;  /* 0x000000430300720c */ /* 0x040fe40003f84070 */
[----:B------:R-:W-:Y:S02]  /*5750*/  ISETP.GT.U32.AND P3, PT, R3, R66, PT ;  /* 0x000000420300720c */ /* 0x000fe40003f64070 */
[----:B------:R-:W-:Y:S01]  /*5760*/  @!P1 IADD3 R71, -R71, RZ, RZ ;  /* 0x000000ff47479210 */ /* 0x000fe20007ffe1ff */
[----:B------:R-:W-:Y:S01]  /*5770*/  @!P5 IMAD.MOV R75, RZ, RZ, -R75 ;  /* 0x000000ffff4bd224 */ /* 0x000fe200078e0a4b */
[C---:B------:R-:W-:Y:S01]  /*5780*/  ISETP.GT.U32.AND P1, PT, R3.reuse, R65, PT ;  /* 0x000000410300720c */ /* 0x040fe20003f24070 */
[----:B------:R-:W-:Y:S01]  /*5790*/  @!P6 IMAD.MOV R70, RZ, RZ, -R70 ;  /* 0x000000ffff46e224 */ /* 0x000fe200078e0a46 */
[C---:B------:R-:W-:Y:S02]  /*57a0*/  ISETP.GT.U32.AND P5, PT, R3.reuse, R64, PT ;  /* 0x000000400300720c */ /* 0x040fe40003fa4070 */
[----:B------:R-:W-:Y:S01]  /*57b0*/  ISETP.GT.U32.AND P6, PT, R3, R63, PT ;  /* 0x0000003f0300720c */ /* 0x000fe20003fc4070 */
[--C-:B------:R-:W-:Y:S01]  /*57c0*/  @!P0 IMAD.IADD R69, R69, 0x1, -R3.reuse ;  /* 0x0000000145458824 */ /* 0x100fe200078e0a03 */
[----:B------:R-:W-:Y:S01]  /*57d0*/  ISETP.GE.AND P0, PT, R207, RZ, PT ;  /* 0x000000ffcf00720c */ /* 0x000fe20003f06270 */
[--C-:B------:R-:W-:Y:S01]  /*57e0*/  @!P4 IMAD.IADD R67, R67, 0x1, -R3.reuse ;  /* 0x000000014343c824 */ /* 0x100fe200078e0a03 */
[----:B------:R-:W-:Y:S01]  /*57f0*/  @!P2 IADD3 R68, R68, -R3, RZ ;  /* 0x800000034444a210 */ /* 0x000fe20007ffe0ff */
[----:B------:R-:W-:Y:S01]  /*5800*/  @!P3 IMAD.IADD R66, R66, 0x1, -R3 ;  /* 0x000000014242b824 */ /* 0x000fe200078e0a03 */
[----:B------:R-:W-:-:S02]  /*5810*/  ISETP.GT.U32.AND P2, PT, R3, R62, PT ;  /* 0x0000003e0300720c */ /* 0x000fc40003f44070 */
[C---:B------:R-:W-:Y:S02]  /*5820*/  ISETP.GT.U32.AND P4, PT, R3.reuse, R61, PT ;  /* 0x0000003d0300720c */ /* 0x040fe40003f84070 */
[----:B------:R-:W-:Y:S02]  /*5830*/  ISETP.GT.U32.AND P3, PT, R3, R60, PT ;  /* 0x0000003c0300720c */ /* 0x000fe40003f64070 */
[----:B------:R-:W-:Y:S01]  /*5840*/  @!P1 IADD3 R65, R65, -R3, RZ ;  /* 0x8000000341419210 */ /* 0x000fe20007ffe0ff */
[--C-:B------:R-:W-:Y:S01]  /*5850*/  @!P5 IMAD.IADD R64, R64, 0x1, -R3.reuse ;  /* 0x000000014040d824 */ /* 0x100fe200078e0a03 */
[----:B------:R-:W-:Y:S01]  /*5860*/  ISETP.GT.U32.AND P1, PT, R3, R59, PT ;  /* 0x0000003b0300720c */ /* 0x000fe20003f24070 */
[----:B------:R-:W-:Y:S01]  /*5870*/  @!P6 IMAD.IADD R63, R63, 0x1, -R3 ;  /* 0x000000013f3fe824 */ /* 0x000fe200078e0a03 */
[----:B------:R-:W-:Y:S02]  /*5880*/  ISETP.GE.AND P5, PT, R206, RZ, PT ;  /* 0x000000ffce00720c */ /* 0x000fe40003fa6270 */
[----:B------:R-:W-:-:S02]  /*5890*/  @!P0 IADD3 R69, -R69, RZ, RZ ;  /* 0x000000ff45458210 */ /* 0x000fc40007ffe1ff */
[----:B------:R-:W-:Y:S01]  /*58a0*/  ISETP.GT.U32.AND P0, PT, R3, R63, PT ;  /* 0x0000003f0300720c */ /* 0x000fe20003f04070 */
[--C-:B------:R-:W-:Y:S01]  /*58b0*/  @!P4 IMAD.IADD R61, R61, 0x1, -R3.reuse ;  /* 0x000000013d3dc824 */ /* 0x100fe200078e0a03 */
[----:B------:R-:W-:Y:S01]  /*58c0*/  @!P2 IADD3 R62, R62, -R3, RZ ;  /* 0x800000033e3ea210 */ /* 0x000fe20007ffe0ff */
[----:B------:R-:W-:Y:S01]  /*58d0*/  @!P3 IMAD.IADD R60, R60, 0x1, -R3 ;  /* 0x000000013c3cb824 */ /* 0x000fe200078e0a03 */
[----:B------:R-:W-:Y:S02]  /*58e0*/  ISETP.GT.U32.AND P6, PT, R3, R58, PT ;  /* 0x0000003a0300720c */ /* 0x000fe40003fc4070 */
[----:B------:R-:W-:Y:S02]  /*58f0*/  ISETP.GE.AND P2, PT, R205, RZ, PT ;  /* 0x000000ffcd00720c */ /* 0x000fe40003f46270 */
[----:B------:R-:W-:Y:S02]  /*5900*/  ISETP.GE.AND P4, PT, R204, RZ, PT ;  /* 0x000000ffcc00720c */ /* 0x000fe40003f86270 */
[----:B------:R-:W-:-:S02]  /*5910*/  ISETP.GE.AND P3, PT, R203, RZ, PT ;  /* 0x000000ffcb00720c */ /* 0x000fc40003f66270 */
[-C--:B------:R-:W-:Y:S01]  /*5920*/  @!P1 IADD3 R59, R59, -R3.reuse, RZ ;  /* 0x800000033b3b9210 */ /* 0x080fe20007ffe0ff */
[----:B------:R-:W-:Y:S01]  /*5930*/  @!P5 IMAD.MOV R68, RZ, RZ, -R68 ;  /* 0x000000ffff44d224 */ /* 0x000fe200078e0a44 */
[----:B------:R-:W-:Y:S02]  /*5940*/  ISETP.GE.AND P1, PT, R202, RZ, PT ;  /* 0x000000ffca00720c */ /* 0x000fe40003f26270 */
[----:B------:R-:W-:Y:S02]  /*5950*/  ISETP.GT.U32.AND P5, PT, R3, R62, PT ;  /* 0x0000003e0300720c */ /* 0x000fe40003fa4070 */
[----:B------:R-:W-:Y:S02]  /*5960*/  @!P0 IADD3 R63, R63, -R3, RZ ;  /* 0x800000033f3f8210 */ /* 0x000fe40007ffe0ff */
[C---:B------:R-:W-:Y:S01]  /*5970*/  ISETP.GT.U32.AND P0, PT, R3.reuse, R56, PT ;  /* 0x000000380300720c */ /* 0x040fe20003f04070 */
[----:B------:R-:W-:Y:S01]  /*5980*/  @!P6 IMAD.IADD R58, R58, 0x1, -R3 ;  /* 0x000000013a3ae824 */ /* 0x000fe200078e0a03 */
[----:B------:R-:W-:Y:S01]  /*5990*/  @!P4 IADD3 R66, -R66, RZ, RZ ;  /* 0x000000ff4242c210 */ /* 0x000fe20007ffe1ff */
[----:B------:R-:W-:Y:S01]  /*59a0*/  @!P2 IMAD.MOV R67, RZ, RZ, -R67 ;  /* 0x000000ffff43a224 */ /* 0x000fe200078e0a43 */
[C---:B------:R-:W-:Y:S01]  /*59b0*/  ISETP.GT.U32.AND P2, PT, R3.reuse, R61, PT ;  /* 0x0000003d0300720c */ /* 0x040fe20003f44070 */
[----:B------:R-:W-:Y:S01]  /*59c0*/  @!P3 IMAD.MOV R65, RZ, RZ, -R65 ;  /* 0x000000ffff41b224 */ /* 0x000fe200078e0a41 */
[C---:B------:R-:W-:Y:S01]  /*59d0*/  ISETP.GT.U32.AND P4, PT, R3.reuse, R60, PT ;  /* 0x0000003c0300720c */ /* 0x040fe20003f84070 */
[----:B------:R-:W-:Y:S01]  /*59e0*/  @!P1 IMAD.MOV R64, RZ, RZ, -R64 ;  /* 0x000000ffff409224 */ /* 0x000fe200078e0a40 */
[C---:B------:R-:W-:Y:S01]  /*59f0*/  ISETP.GT.U32.AND P3, PT, R3.reuse, R59, PT ;  /* 0x0000003b0300720c */ /* 0x040fe20003f64070 */
[----:B------:R-:W-:Y:S01]  /*5a00*/  @!P5 IMAD.IADD R62, R62, 0x1, -R3 ;  /* 0x000000013e3ed824 */ /* 0x000fe200078e0a03 */
[----:B------:R-:W-:-:S02]  /*5a10*/  ISETP.GT.U32.AND P1, PT, R3, R57, PT ;  /* 0x000000390300720c */ /* 0x000fc40003f24070 */
[C---:B------:R-:W-:Y:S02]  /*5a20*/  ISETP.GT.U32.AND P6, PT, R3.reuse, R58, PT ;  /* 0x0000003a0300720c */ /* 0x040fe40003fc4070 */
[----:B------:R-:W-:Y:S01]  /*5a30*/  ISETP.GT.U32.AND P5, PT, R3, R55, PT ;  /* 0x000000370300720c */ /* 0x000fe20003fa4070 */
[--C-:B------:R-:W-:Y:S01]  /*5a40*/  @!P0 IMAD.IADD R56, R56, 0x1, -R3.reuse ;  /* 0x0000000138388824 */ /* 0x100fe200078e0a03 */
[----:B------:R-:W-:Y:S01]  /*5a50*/  ISETP.GE.AND P0, PT, R199, RZ, PT ;  /* 0x000000ffc700720c */ /* 0x000fe20003f06270 */
[--C-:B------:R-:W-:Y:S01]  /*5a60*/  @!P2 IMAD.IADD R61, R61, 0x1, -R3.reuse ;  /* 0x000000013d3da824 */ /* 0x100fe200078e0a03 */
[----:B------:R-:W-:Y:S02]  /*5a70*/  ISETP.GT.U32.AND P2, PT, R3, R54, PT ;  /* 0x000000360300720c */ /* 0x000fe40003f44070 */
[----:B------:R-:W-:Y:S01]  /*5a80*/  @!P4 IADD3 R60, R60, -R3, RZ ;  /* 0x800000033c3cc210 */ /* 0x000fe20007ffe0ff */
[----:B------:R-:W-:Y:S01]  /*5a90*/  @!P3 IMAD.IADD R59, R59, 0x1, -R3 ;  /* 0x000000013b3bb824 */ /* 0x000fe200078e0a03 */
[----:B------:R-:W-:-:S02]  /*5aa0*/  ISETP.GT.U32.AND P4, PT, R3, R53, PT ;  /* 0x000000350300720c */ /* 0x000fc40003f84070 */
[----:B------:R-:W-:Y:S02]  /*5ab0*/  ISETP.GT.U32.AND P3, PT, R3, R52, PT ;  /* 0x000000340300720c */ /* 0x000fe40003f64070 */
[----:B------:R-:W-:Y:S01]  /*5ac0*/  @!P1 IADD3 R57, R57, -R3, RZ ;  /* 0x8000000339399210 */ /* 0x000fe20007ffe0ff */
[--C-:B------:R-:W-:Y:S01]  /*5ad0*/  @!P6 IMAD.IADD R58, R58, 0x1, -R3.reuse ;  /* 0x000000013a3ae824 */ /* 0x100fe200078e0a03 */
[----:B------:R-:W-:Y:S01]  /*5ae0*/  ISETP.GE.AND P1, PT, R200, RZ, PT ;  /* 0x000000ffc800720c */ /* 0x000fe20003f26270 */
[----:B------:R-:W-:Y:S01]  /*5af0*/  @!P5 IMAD.IADD R55, R55, 0x1, -R3 ;  /* 0x000000013737d824 */ /* 0x000fe200078e0a03 */
[----:B------:R-:W-:Y:S02]  /*5b00*/  ISETP.GE.AND P6, PT, R201, RZ, PT ;  /* 0x000000ffc900720c */ /* 0x000fe40003fc6270 */
[----:B------:R-:W-:Y:S01]  /*5b10*/  ISETP.GE.AND P5, PT, R198, RZ, PT ;  /* 0x000000ffc600720c */ /* 0x000fe20003fa6270 */
[----:B------:R-:W-:Y:S01]  /*5b20*/  @!P0 IMAD.MOV R61, RZ, RZ, -R61 ;  /* 0x000000ffff3d8224 */ /* 0x000fe200078e0a3d */
[----:B------:R-:W-:Y:S01]  /*5b30*/  ISETP.GT.U32.AND P0, PT, R3, R55, PT ;  /* 0x000000370300720c */ /* 0x000fe20003f04070 */
[--C-:B------:R-:W-:Y:S01]  /*5b40*/  @!P4 IMAD.IADD R53, R53, 0x1, -R3.reuse ;  /* 0x000000013535c824 */ /* 0x100fe200078e0a03 */
[----:B------:R-:W-:Y:S01]  /*5b50*/  @!P2 IADD3 R54, R54, -R3, RZ ;  /* 0x800000033636a210 */ /* 0x000fe20007ffe0ff */
[----:B------:R-:W-:Y:S01]  /*5b60*/  @!P3 IMAD.IADD R52, R52, 0x1, -R3 ;  /* 0x000000013434b824 */ /* 0x000fe200078e0a03 */
[----:B------:R-:W-:-:S02]  /*5b70*/  ISETP.GE.AND P2, PT, R197, RZ, PT ;  /* 0x000000ffc500720c */ /* 0x000fc40003f46270 */
[----:B------:R-:W-:Y:S01]  /*5b80*/  ISETP.GE.AND P4, PT, R196, RZ, PT ;  /* 0x000000ffc400720c */ /* 0x000fe20003f86270 */
[----:B------:R-:W-:Y:S01]  /*5b90*/  @!P1 IMAD.MOV R62, RZ, RZ, -R62 ;  /* 0x000000ffff3e9224 */ /* 0x000fe200078e0a3e */
[C---:B------:R-:W-:Y:S02]  /*5ba0*/  ISETP.GT.U32.AND P3, PT, R3.reuse, R57, PT ;  /* 0x000000390300720c */ /* 0x040fe40003f64070 */
[----:B------:R-:W-:Y:S02]  /*5bb0*/  ISETP.GT.U32.AND P1, PT, R3, R56, PT ;  /* 0x000000380300720c */ /* 0x000fe40003f24070 */
[----:B------:R-:W-:Y:S02]  /*5bc0*/  @!P6 IADD3 R63, -R63, RZ, RZ ;  /* 0x000000ff3f3fe210 */ /* 0x000fe40007ffe1ff */
[----:B------:R-:W-:Y:S02]  /*5bd0*/  @!P5 IADD3 R60, -R60, RZ, RZ ;  /* 0x000000ff3c3cd210 */ /* 0x000fe40007ffe1ff */
[----:B------:R-:W-:-:S02]  /*5be0*/  ISETP.GT.U32.AND P6, PT, R3, R54, PT ;  /* 0x000000360300720c */ /* 0x000fc40003fc4070 */
[----:B------:R-:W-:Y:S01]  /*5bf0*/  ISETP.GT.U32.AND P5, PT, R3, R52, PT ;  /* 0x000000340300720c */ /* 0x000fe20003fa4070 */
[----:B------:R-:W-:Y:S01]  /*5c00*/  @!P0 IMAD.IADD R55, R55, 0x1, -R3 ;  /* 0x0000000137378824 */ /* 0x000fe200078e0a03 */
[C---:B------:R-:W-:Y:S01]  /*5c10*/  ISETP.GT.U32.AND P0, PT, R3.reuse, R48, PT ;  /* 0x000000300300720c */ /* 0x040fe20003f04070 */
[----:B------:R-:W-:Y:S01]  /*5c20*/  @!P2 IMAD.MOV R59, RZ, RZ, -R59 ;  /* 0x000000ffff3ba224 */ /* 0x000fe200078e0a3b */
[----:B------:R-:W-:Y:S01]  /*5c30*/  ISETP.GT.U32.AND P2, PT, R3, R53, PT ;  /* 0x000000350300720c */ /* 0x000fe20003f44070 */
[----:B------:R-:W-:Y:S01]  /*5c40*/  @!P4 IMAD.MOV R58, RZ, RZ, -R58 ;  /* 0x000000ffff3ac224 */ /* 0x000fe200078e0a3a */
[----:B------:R-:W-:Y:S01]  /*5c50*/  @!P3 IADD3 R57, R57, -R3, RZ ;  /* 0x800000033939b210 */ /* 0x000fe20007ffe0ff */
[----:B------:R-:W-:Y:S01]  /*5c60*/  @!P1 IMAD.IADD R56, R56, 0x1, -R3 ;  /* 0x0000000138389824 */ /* 0x000fe200078e0a03 */
[C---:B------:R-:W-:Y:S02]  /*5c70*/  ISETP.GT.U32.AND P4, PT, R3.reuse, R51, PT ;  /* 0x000000330300720c */ /* 0x040fe40003f84070 */
[----:B------:R-:W-:-:S02]  /*5c80*/  ISETP.GT.U32.AND P3, PT, R3, R50, PT ;  /* 0x000000320300720c */ /* 0x000fc40003f64070 */
[C---:B------:R-:W-:Y:S01]  /*5c90*/  ISETP.GT.U32.AND P1, PT, R3.reuse, R49, PT ;  /* 0x000000310300720c */ /* 0x040fe20003f24070 */
[--C-:B------:R-:W-:Y:S01]  /*5ca0*/  @!P5 IMAD.IADD R52, R52, 0x1, -R3.reuse ;  /* 0x000000013434d824 */ /* 0x100fe200078e0a03 */
[----:B------:R-:W-:Y:S02]  /*5cb0*/  @!P6 IADD3 R54, R54, -R3, RZ ;  /* 0x800000033636e210 */ /* 0x000fe40007ffe0ff */
[----:B------:R-:W-:Y:S02]  /*5cc0*/  ISETP.GT.U32.AND P6, PT, R3, R47, PT ;  /* 0x0000002f0300720c */ /* 0x000fe40003fc4070 */
[----:B------:R-:W-:Y:S02]  /*5cd0*/  ISETP.GE.AND P5, PT, R195, RZ, PT ;  /* 0x000000ffc300720c */ /* 0x000fe40003fa6270 */
[-C--:B------:R-:W-:Y:S02]  /*5ce0*/  @!P0 IADD3 R48, R48, -R3.reuse, RZ ;  /* 0x8000000330308210 */ /* 0x080fe40007ffe0ff */
[----:B------:R-:W-:Y:S01]  /*5cf0*/  ISETP.GE.AND P0, PT, R191, RZ, PT ;  /* 0x000000ffbf00720c */ /* 0x000fe20003f06270 */
[--C-:B------:R-:W-:Y:S01]  /*5d00*/  @!P2 IMAD.IADD R53, R53, 0x1, -R3.reuse ;  /* 0x000000013535a824 */ /* 0x100fe200078e0a03 */
[----:B------:R-:W-:Y:S01]  /*5d10*/  ISETP.GT.U32.AND P2, PT, R3, R46, PT ;  /* 0x0000002e0300720c */ /* 0x000fe20003f44070 */
[--C-:B------:R-:W-:Y:S01]  /*5d20*/  @!P3 IMAD.IADD R50, R50, 0x1, -R3.reuse ;  /* 0x000000013232b824 */ /* 0x100fe200078e0a03 */
[----:B------:R-:W-:Y:S01]  /*5d30*/  @!P4 IADD3 R51, R51, -R3, RZ ;  /* 0x800000033333c210 */ /* 0x000fe20007ffe0ff */
[--C-:B------:R-:W-:Y:S01]  /*5d40*/  @!P1 IMAD.IADD R49, R49, 0x1, -R3.reuse ;  /* 0x0000000131319824 */ /* 0x100fe200078e0a03 */
[----:B------:R-:W-:Y:S01]  /*5d50*/  ISETP.GE.AND P4, PT, R194, RZ, PT ;  /* 0x000000ffc200720c */ /* 0x000fe20003f86270 */
[----:B------:R-:W-:Y:S01]  /*5d60*/  @!P6 IMAD.IADD R47, R47, 0x1, -R3 ;  /* 0x000000012f2fe824 */ /* 0x000fe200078e0a03 */
[----:B------:R-:W-:-:S02]  /*5d70*/  ISETP.GE.AND P1, PT, R192, RZ, PT ;  /* 0x000000ffc000720c */ /* 0x000fc40003f26270 */
[----:B------:R-:W-:Y:S02]  /*5d80*/  ISETP.GE.AND P3, PT, R193, RZ, PT ;  /* 0x000000ffc100720c */ /* 0x000fe40003f66270 */
[----:B------:R-:W-:Y:S02]  /*5d90*/  @!P5 IADD3 R57, -R57, RZ, RZ ;  /* 0x000000ff3939d210 */ /* 0x000fe40007ffe1ff */
[C---:B------:R-:W-:Y:S01]  /*5da0*/  ISETP.GT.U32.AND P5, PT, R3.reuse, R50, PT ;  /* 0x000000320300720c */ /* 0x040fe20003fa4070 */
[----:B------:R-:W-:Y:S01]  /*5db0*/  @!P0 IMAD.MOV R53, RZ, RZ, -R53 ;  /* 0x000000ffff358224 */ /* 0x000fe200078e0a35 */
[C---:B------:R-:W-:Y:S01]  /*5dc0*/  ISETP.GT.U32.AND P0, PT, R3.reuse, R47, PT ;  /* 0x0000002f0300720c */ /* 0x040fe20003f04070 */
[----:B------:R-:W-:Y:S01]  /*5dd0*/  @!P2 IMAD.IADD R46, R46, 0x1, -R3 ;  /* 0x000000012e2ea824 */ /* 0x000fe200078e0a03 */
[----:B------:R-:W-:Y:S01]  /*5de0*/  ISETP.GE.AND P6, PT, R190, RZ, PT ;  /* 0x000000ffbe00720c */ /* 0x000fe20003fc6270 */
[----:B------:R-:W-:Y:S01]  /*5df0*/  @!P4 IMAD.MOV R56, RZ, RZ, -R56 ;  /* 0x000000ffff38c224 */ /* 0x000fe200078e0a38 */
[----:B------:R-:W-:-:S02]  /*5e00*/  ISETP.GT.U32.AND P4, PT, R3, R49, PT ;  /* 0x000000310300720c */ /* 0x000fc40003f84070 */
[----:B------:R-:W-:Y:S01]  /*5e10*/  @!P1 IADD3 R54, -R54, RZ, RZ ;  /* 0x000000ff36369210 */ /* 0x000fe20007ffe1ff */
[----:B------:R-:W-:Y:S01]  /*5e20*/  @!P3 IMAD.MOV R55, RZ, RZ, -R55 ;  /* 0x000000ffff37b224 */ /* 0x000fe200078e0a37 */
[C---:B------:R-:W-:Y:S02]  /*5e30*/  ISETP.GT.U32.AND P1, PT, R3.reuse, R48, PT ;  /* 0x000000300300720c */ /* 0x040fe40003f24070 */
[C---:B------:R-:W-:Y:S01]  /*5e40*/  ISETP.GT.U32.AND P2, PT, R3.reuse, R51, PT ;  /* 0x000000330300720c */ /* 0x040fe20003f44070 */
[--C-:B------:R-:W-:Y:S01]  /*5e50*/  @!P5 IMAD.IADD R50, R50, 0x1, -R3.reuse ;  /* 0x000000013232d824 */ /* 0x100fe200078e0a03 */
[C---:B------:R-:W-:Y:S02]  /*5e60*/  ISETP.GT.U32.AND P3, PT, R3.reuse, R46, PT ;  /* 0x0000002e0300720c */ /* 0x040fe40003f64070 */
[----:B------:R-:W-:Y:S01]  /*5e70*/  ISETP.GT.U32.AND P5, PT, R3, R44, PT ;  /* 0x0000002c0300720c */ /* 0x000fe20003fa4070 */
[--C-:B------:R-:W-:Y:S01]  /*5e80*/  @!P0 IMAD.IADD R47, R47, 0x1, -R3.reuse ;  /* 0x000000012f2f8824 */ /* 0x100fe200078e0a03 */
[C---:B------:R-:W-:Y:S01]  /*5e90*/  ISETP.GT.U32.AND P0, PT, R3.reuse, R41, PT ;  /* 0x000000290300720c */ /* 0x040fe20003f04070 */
[----:B------:R-:W-:Y:S01]  /*5ea0*/  @!P6 IMAD.MOV R52, RZ, RZ, -R52 ;  /* 0x000000ffff34e224 */ /* 0x000fe200078e0a34 */
[----:B------:R-:W-:Y:S01]  /*5eb0*/  ISETP.GT.U32.AND P6, PT, R3, R45, PT ;  /* 0x0000002d0300720c */ /* 0x000fe20003fc4070 */
[----:B------:R-:W-:Y:S01]  /*5ec0*/  @!P4 IMAD.IADD R49, R49, 0x1, -R3 ;  /* 0x000000013131c824 */ /* 0x000fe200078e0a03 */
[----:B------:R-:W-:-:S02]  /*5ed0*/  ISETP.GT.U32.AND P4, PT, R3, R43, PT ;  /* 0x0000002b0300720c */ /* 0x000fc40003f84070 */
[-C--:B------:R-:W-:Y:S02]  /*5ee0*/  @!P1 IADD3 R48, R48, -R3.reuse, RZ ;  /* 0x8000000330309210 */ /* 0x080fe40007ffe0ff */
[----:B------:R-:W-:Y:S01]  /*5ef0*/  ISETP.GT.U32.AND P1, PT, R3, R42, PT ;  /* 0x0000002a0300720c */ /* 0x000fe20003f24070 */
[--C-:B------:R-:W-:Y:S01]  /*5f00*/  @!P3 IMAD.IADD R46, R46, 0x1, -R3.reuse ;  /* 0x000000012e2eb824 */ /* 0x100fe200078e0a03 */
[-C--:B------:R-:W-:Y:S01]  /*5f10*/  @!P2 IADD3 R51, R51, -R3.reuse, RZ ;  /* 0x800000033333a210 */ /* 0x080fe20007ffe0ff */
[--C-:B------:R-:W-:Y:S01]  /*5f20*/  @!P5 IMAD.IADD R44, R44, 0x1, -R3.reuse ;  /* 0x000000012c2cd824 */ /* 0x100fe200078e0a03 */
[----:B------:R-:W-:Y:S02]  /*5f30*/  ISETP.GE.AND P2, PT, R189, RZ, PT ;  /* 0x000000ffbd00720c */ /* 0x000fe40003f46270 */
[----:B------:R-:W-:Y:S02]  /*5f40*/  ISETP.GE.AND P3, PT, R188, RZ, PT ;  /* 0x000000ffbc00720c */ /* 0x000fe40003f66270 */
[----:B------:R-:W-:Y:S01]  /*5f50*/  ISETP.GE.AND P5, PT, R187, RZ, PT ;  /* 0x000000ffbb00720c */ /* 0x000fe20003fa6270 */
[--C-:B------:R-:W-:Y:S01]  /*5f60*/  @!P0 IMAD.IADD R41, R41, 0x1, -R3.reuse ;  /* 0x0000000129298824 */ /* 0x100fe200078e0a03 */
[----:B------:R-:W-:Y:S01]  /*5f70*/  ISETP.GE.AND P0, PT, R184, RZ, PT ;  /* 0x000000ffb800720c */ /* 0x000fe20003f06270 */
[----:B------:R-:W-:Y:S01]  /*5f80*/  @!P4 IMAD.IADD R43, R43, 0x1, -R3 ;  /* 0x000000012b2bc824 */ /* 0x000fe200078e0a03 */
[----:B------:R-:W-:-:S02]  /*5f90*/  @!P6 IADD3 R45, R45, -R3, RZ ;  /* 0x800000032d2de210 */ /* 0x000fc40007ffe0ff */
[----:B------:R-:W-:Y:S02]  /*5fa0*/  ISETP.GE.AND P4, PT, R186, RZ, PT ;  /* 0x000000ffba00720c */ /* 0x000fe40003f86270 */
[----:B------:R-:W-:Y:S01]  /*5fb0*/  @!P1 IADD3 R42, R42, -R3, RZ ;  /* 0x800000032a2a9210 */ /* 0x000fe20007ffe0ff */
[----:B------:R-:W-:Y:S01]  /*5fc0*/  @!P2 IMAD.MOV R51, RZ, RZ, -R51 ;  /* 0x000000ffff33a224 */ /* 0x000fe200078e0a33 */
[----:B------:R-:W-:Y:S01]  /*5fd0*/  ISETP.GE.AND P1, PT, R185, RZ, PT ;  /* 0x000000ffb900720c */ /* 0x000fe20003f26270 */
[----:B------:R-:W-:Y:S01]  /*5fe0*/  @!P3 IMAD.MOV R50, RZ, RZ, -R50 ;  /* 0x000000ffff32b224 */ /* 0x000fe200078e0a32 */
[C---:B------:R-:W-:Y:S02]  /*5ff0*/  ISETP.GT.U32.AND P2, PT, R3.reuse, R45, PT ;  /* 0x0000002d0300720c */ /* 0x040fe40003f44070 */
[----:B------:R-:W-:Y:S02]  /*6000*/  ISETP.GT.U32.AND P3, PT, R3, R44, PT ;  /* 0x0000002c0300720c */ /* 0x000fe40003f64070 */
[----:B------:R-:W-:-:S02]  /*6010*/  @!P5 IADD3 R49, -R49, RZ, RZ ;  /* 0x000000ff3131d210 */ /* 0x000fc40007ffe1ff */
[C---:B------:R-:W-:Y:S02]  /*6020*/  ISETP.GT.U32.AND P5, PT, R3.reuse, R43, PT ;  /* 0x0000002b0300720c */ /* 0x040fe40003fa4070 */
[----:B------:R-:W-:Y:S02]  /*6030*/  @!P0 IADD3 R46, -R46, RZ, RZ ;  /* 0x000000ff2e2e8210 */ /* 0x000fe40007ffe1ff */
[C---:B------:R-:W-:Y:S02]  /*6040*/  ISETP.GT.U32.AND P0, PT, R3.reuse, R39, PT ;  /* 0x000000270300720c */ /* 0x040fe40003f04070 */
[C---:B------:R-:W-:Y:S01]  /*6050*/  ISETP.GT.U32.AND P6, PT, R3.reuse, R40, PT ;  /* 0x000000280300720c */ /* 0x040fe20003fc4070 */
[----:B------:R-:W-:Y:S01]  /*6060*/  @!P4 IMAD.MOV R48, RZ, RZ, -R48 ;  /* 0x000000ffff30c224 */ /* 0x000fe200078e0a30 */
[C---:B------:R-:W-:Y:S01]  /*6070*/  ISETP.GT.U32.AND P4, PT, R3.reuse, R42, PT ;  /* 0x0000002a0300720c */ /* 0x040fe20003f84070 */
[----:B------:R-:W-:Y:S01]  /*6080*/  @!P1 IMAD.MOV R47, RZ, RZ, -R47 ;  /* 0x000000ffff2f9224 */ /* 0x000fe200078e0a2f */
[----:B------:R-:W-:Y:S01]  /*6090*/  ISETP.GT.U32.AND P1, PT, R3, R41, PT ;  /* 0x000000290300720c */ /* 0x000fe20003f24070 */
[--C-:B------:R-:W-:Y:S01]  /*60a0*/  @!P2 IMAD.IADD R45, R45, 0x1, -R3.reuse ;  /* 0x000000012d2da824 */ /* 0x100fe200078e0a03 */
[C---:B------:R-:W-:Y:S01]  /*60b0*/  ISETP.GT.U32.AND P2, PT, R3.reuse, R38, PT ;  /* 0x000000260300720c */ /* 0x040fe20003f44070 */
[----:B------:R-:W-:Y:S01]  /*60c0*/  @!P3 IMAD.IADD R44, R44, 0x1, -R3 ;  /* 0x000000012c2cb824 */ /* 0x000fe200078e0a03 */
[----:B------:R-:W-:-:S02]  /*60d0*/  ISETP.GT.U32.AND P3, PT, R3, R37, PT ;  /* 0x000000250300720c */ /* 0x000fc40003f64070 */
[-C--:B------:R-:W-:Y:S02]  /*60e0*/  @!P5 IADD3 R43, R43, -R3.reuse, RZ ;  /* 0x800000032b2bd210 */ /* 0x080fe40007ffe0ff */
[----:B------:R-:W-:Y:S01]  /*60f0*/  ISETP.GT.U32.AND P5, PT, R3, R36, PT ;  /* 0x000000240300720c */ /* 0x000fe20003fa4070 */
[--C-:B------:R-:W-:Y:S01]  /*6100*/  @!P0 IMAD.IADD R39, R39, 0x1, -R3.reuse ;  /* 0x0000000127278824 */ /* 0x100fe200078e0a03 */
[----:B------:R-:W-:Y:S02]  /*6110*/  @!P6 IADD3 R40, R40, -R3, RZ ;  /* 0x800000032828e210 */ /* 0x000fe40007ffe0ff */
[----:B------:R-:W-:Y:S02]  /*6120*/  ISETP.GE.AND P0, PT, R182, RZ, PT ;  /* 0x000000ffb600720c */ /* 0x000fe40003f06270 */
[C---:B------:R-:W-:Y:S01]  /*6130*/  ISETP.GT.U32.AND P6, PT, R3.reuse, R40, PT ;  /* 0x000000280300720c */ /* 0x040fe20003fc4070 */
[--C-:B------:R-:W-:Y:S01]  /*6140*/  @!P4 IMAD.IADD R42, R42, 0x1, -R3.reuse ;  /* 0x000000012a2ac824 */ /* 0x100fe200078e0a03 */
[----:B------:R-:W-:Y:S01]  /*6150*/  ISETP.GT.U32.AND P4, PT, R3, R35, PT ;  /* 0x000000230300720c */ /* 0x000fe20003f84070 */
[--C-:B------:R-:W-:Y:S01]  /*6160*/  @!P1 IMAD.IADD R41, R41, 0x1, -R3.reuse ;  /* 0x0000000129299824 */ /* 0x100fe200078e0a03 */
[----:B------:R-:W-:Y:S01]  /*6170*/  ISETP.GT.U32.AND P1, PT, R3, R34, PT ;  /* 0x000000220300720c */ /* 0x000fe20003f24070 */
[--C-:B------:R-:W-:Y:S01]  /*6180*/  @!P2 IMAD.IADD R38, R38, 0x1, -R3.reuse ;  /* 0x000000012626a824 */ /* 0x100fe200078e0a03 */
[----:B------:R-:W-:Y:S01]  /*6190*/  @!P3 IADD3 R37, R37, -R3, RZ ;  /* 0x800000032525b210 */ /* 0x000fe20007ffe0ff */
[----:B------:R-:W-:Y:S01]  /*61a0*/  @!P5 IMAD.IADD R36, R36, 0x1, -R3 ;  /* 0x000000012424d824 */ /* 0x000fe200078e0a03 */
[----:B------:R-:W-:-:S02]  /*61b0*/  ISETP.GE.AND P2, PT, R181, RZ, PT ;  /* 0x000000ffb500720c */ /* 0x000fc40003f46270 */
[----:B------:R-:W-:Y:S02]  /*61c0*/  ISETP.GE.AND P3, PT, R180, RZ, PT ;  /* 0x000000ffb400720c */ /* 0x000fe40003f66270 */
[----:B------:R-:W-:Y:S01]  /*61d0*/  ISETP.GE.AND P5, PT, R179, RZ, PT ;  /* 0x000000ffb300720c */ /* 0x000fe20003fa6270 */
[----:B------:R-:W-:Y:S01]  /*61e0*/  @!P0 IMAD.MOV R44, RZ, RZ, -R44 ;  /* 0x000000ffff2c8224 */ /* 0x000fe200078e0a2c */
[----:B------:R-:W-:Y:S02]  /*61f0*/  ISETP.GT.U32.AND P0, PT, R3, R38, PT ;  /* 0x000000260300720c */ /* 0x000fe40003f04070 */
[-C--:B------:R-:W-:Y:S02]  /*6200*/  @!P6 IADD3 R40, R40, -R3.reuse, RZ ;  /* 0x800000032828e210 */ /* 0x080fe40007ffe0ff */
[----:B------:R-:W-:Y:S01]  /*6210*/  ISETP.GE.AND P6, PT, R183, RZ, PT ;  /* 0x000000ffb700720c */ /* 0x000fe20003fc6270 */
[----:B------:R-:W-:Y:S01]  /*6220*/  @!P4 IMAD.IADD R35, R35, 0x1, -R3 ;  /* 0x000000012323c824 */ /* 0x000fe200078e0a03 */
[----:B------:R-:W-:-:S02]  /*6230*/  @!P1 IADD3 R34, R34, -R3, RZ ;  /* 0x8000000322229210 */ /* 0x000fc40007ffe0ff */
[----:B------:R-:W-:Y:S01]  /*6240*/  ISETP.GT.U32.AND P1, PT, R3, R39, PT ;  /* 0x000000270300720c */ /* 0x000fe20003f24070 */
[----:B------:R-:W-:Y:S01]  /*6250*/  @!P3 IMAD.MOV R42, RZ, RZ, -R42 ;  /* 0x000000ffff2ab224 */ /* 0x000fe200078e0a2a */
[----:B------:R-:W-:Y:S01]  /*6260*/  @!P2 IADD3 R43, -R43, RZ, RZ ;  /* 0x000000ff2b2ba210 */ /* 0x000fe20007ffe1ff */
[----:B------:R-:W-:Y:S01]  /*6270*/  @!P5 IMAD.MOV R41, RZ, RZ, -R41 ;  /* 0x000000ffff29d224 */ /* 0x000fe200078e0a29 */
[C---:B------:R-:W-:Y:S02]  /*6280*/  ISETP.GT.U32.AND P2, PT, R3.reuse, R37, PT ;  /* 0x000000250300720c */ /* 0x040fe40003f44070 */
[C---:B------:R-:W-:Y:S02]  /*6290*/  ISETP.GT.U32.AND P3, PT, R3.reuse, R36, PT ;  /* 0x000000240300720c */ /* 0x040fe40003f64070 */
[----:B------:R-:W-:Y:S02]  /*62a0*/  ISETP.GT.U32.AND P5, PT, R3, R35, PT ;  /* 0x000000230300720c */ /* 0x000fe40003fa4070 */
[----:B------:R-:W-:-:S02]  /*62b0*/  @!P0 IADD3 R38, R38, -R3, RZ ;  /* 0x8000000326268210 */ /* 0x000fc40007ffe0ff */
[----:B------:R-:W-:Y:S02]  /*62c0*/  ISETP.GE.AND P4, PT, R178, RZ, PT ;  /* 0x000000ffb200720c */ /* 0x000fe40003f86270 */
[C---:B------:R-:W-:Y:S01]  /*62d0*/  ISETP.GT.U32.AND P0, PT, R3.reuse, R31, PT ;  /* 0x0000001f0300720c */ /* 0x040fe20003f04070 */
[----:B------:R-:W-:Y:S01]  /*62e0*/  @!P6 IMAD.MOV R45, RZ, RZ, -R45 ;  /* 0x000000ffff2de224 */ /* 0x000fe200078e0a2d */
[----:B------:R-:W-:Y:S01]  /*62f0*/  ISETP.GT.U32.AND P6, PT, R3, R34, PT ;  /* 0x000000220300720c */ /* 0x000fe20003fc4070 */
[--C-:B------:R-:W-:Y:S01]  /*6300*/  @!P1 IMAD.IADD R39, R39, 0x1, -R3.reuse ;  /* 0x0000000127279824 */ /* 0x100fe200078e0a03 */
[----:B------:R-:W-:Y:S01]  /*6310*/  ISETP.GT.U32.AND P1, PT, R3, R32, PT ;  /* 0x000000200300720c */ /* 0x000fe20003f24070 */
[--C-:B------:R-:W-:Y:S01]  /*6320*/  @!P2 IMAD.IADD R37, R37, 0x1, -R3.reuse ;  /* 0x000000012525a824 */ /* 0x100fe200078e0a03 */
[C---:B------:R-:W-:Y:S01]  /*6330*/  ISETP.GT.U32.AND P2, PT, R3.reuse, R30, PT ;  /* 0x0000001e0300720c */ /* 0x040fe20003f44070 */
[----:B------:R-:W-:Y:S01]  /*6340*/  @!P3 IMAD.IADD R36, R36, 0x1, -R3 ;  /* 0x000000012424b824 */ /* 0x000fe200078e0a03 */
[----:B------:R-:W-:-:S02]  /*6350*/  ISETP.GT.U32.AND P3, PT, R3, R29, PT ;  /* 0x0000001d0300720c */ /* 0x000fc40003f64070 */
[----:B------:R-:W-:Y:S02]  /*6360*/  @!P5 IADD3 R35, R35, -R3, RZ ;  /* 0x800000032323d210 */ /* 0x000fe40007ffe0ff */
[C---:B------:R-:W-:Y:S01]  /*6370*/  ISETP.GT.U32.AND P5, PT, R3.reuse, R28, PT ;  /* 0x0000001c0300720c */ /* 0x040fe20003fa4070 */
[----:B------:R-:W-:Y:S01]  /*6380*/  @!P4 IMAD.MOV R40, RZ, RZ, -R40 ;  /* 0x000000ffff28c224 */ /* 0x000fe200078e0a28 */
[----:B------:R-:W-:Y:S01]  /*6390*/  ISETP.GT.U32.AND P4, PT, R3, R33, PT ;  /* 0x000000210300720c */ /* 0x000fe20003f84070 */
[--C-:B------:R-:W-:Y:S01]  /*63a0*/  @!P0 IMAD.IADD R31, R31, 0x1, -R3.reuse ;  /* 0x000000011f1f8824 */ /* 0x100fe200078e0a03 */
[----:B------:R-:W-:Y:S01]  /*63b0*/  ISETP.GE.AND P0, PT, R174, RZ, PT ;  /* 0x000000ffae00720c */ /* 0x000fe20003f06270 */
[--C-:B------:R-:W-:Y:S01]  /*63c0*/  @!P6 IMAD.IADD R34, R34, 0x1, -R3.reuse ;  /* 0x000000012222e824 */ /* 0x100fe200078e0a03 */
[----:B------:R-:W-:Y:S02]  /*63d0*/  ISETP.GE.AND P6, PT, R177, RZ, PT ;  /* 0x000000ffb100720c */ /* 0x000fe40003fc6270 */
[----:B------:R-:W-:Y:S01]  /*63e0*/  @!P1 IADD3 R32, R32, -R3, RZ ;  /* 0x8000000320209210 */ /* 0x000fe20007ffe0ff */
[----:B------:R-:W-:Y:S01]  /*63f0*/  @!P2 IMAD.IADD R30, R30, 0x1, -R3 ;  /* 0x000000011e1ea824 */ /* 0x000fe200078e0a03 */
[----:B------:R-:W-:-:S02]  /*6400*/  ISETP.GE.AND P1, PT, R175, RZ, PT ;  /* 0x000000ffaf00720c */ /* 0x000fc40003f26270 */
[----:B------:R-:W-:Y:S01]  /*6410*/  @!P3 IADD3 R29, R29, -R3, RZ ;  /* 0x800000031d1db210 */ /* 0x000fe20007ffe0ff */
[--C-:B------:R-:W-:Y:S01]  /*6420*/  @!P5 IMAD.IADD R28, R28, 0x1, -R3.reuse ;  /* 0x000000011c1cd824 */ /* 0x100fe200078e0a03 */
[----:B------:R-:W-:Y:S02]  /*6430*/  ISETP.GE.AND P3, PT, R172, RZ, PT ;  /* 0x000000ffac00720c */ /* 0x000fe40003f66270 */
[----:B------:R-:W-:Y:S01]  /*6440*/  ISETP.GT.U32.AND P5, PT, R3, R32, PT ;  /* 0x000000200300720c */ /* 0x000fe20003fa4070 */
[----:B------:R-:W-:Y:S01]  /*6450*/  @!P4 IMAD.IADD R33, R33, 0x1, -R3 ;  /* 0x000000012121c824 */ /* 0x000fe200078e0a03 */
[----:B------:R-:W-:Y:S01]  /*6460*/  ISETP.GE.AND P2, PT, R173, RZ, PT ;  /* 0x000000ffad00720c */ /* 0x000fe20003f46270 */
[----:B------:R-:W-:Y:S01]  /*6470*/  @!P0 IMAD.MOV R36, RZ, RZ, -R36 ;  /* 0x000000ffff248224 */ /* 0x000fe200078e0a24 */
[C---:B------:R-:W-:Y:S01]  /*6480*/  ISETP.GT.U32.AND P0, PT, R3.reuse, R30, PT ;  /* 0x0000001e0300720c */ /* 0x040fe20003f04070 */
[----:B------:R-:W-:Y:S01]  /*6490*/  @!P6 IMAD.MOV R39, RZ, RZ, -R39 ;  /* 0x000000ffff27e224 */ /* 0x000fe200078e0a27 */
[----:B------:R-:W-:Y:S01]  /*64a0*/  ISETP.GT.U32.AND P6, PT, R3, R33, PT ;  /* 0x000000210300720c */ /* 0x000fe20003fc4070 */
[----:B------:R-:W-:Y:S01]  /*64b0*/  @!P1 IMAD.MOV R37, RZ, RZ, -R37 ;  /* 0x000000ffff259224 */ /* 0x000fe200078e0a25 */
[----:B------:R-:W-:-:S02]  /*64c0*/  ISETP.GE.AND P4, PT, R176, RZ, PT ;  /* 0x000000ffb000720c */ /* 0x000fc40003f86270 */
[C---:B------:R-:W-:Y:S01]  /*64d0*/  ISETP.GT.U32.AND P1, PT, R3.reuse, R31, PT ;  /* 0x0000001f0300720c */ /* 0x040fe20003f24070 */
[----:B------:R-:W-:Y:S01]  /*64e0*/  @!P3 IMAD.MOV R34, RZ, RZ, -R34 ;  /* 0x000000ffff22b224 */ /* 0x000fe200078e0a22 */
[C---:B------:R-:W-:Y:S02]  /*64f0*/  ISETP.GT.U32.AND P3, PT, R3.reuse, R27, PT ;  /* 0x0000001b0300720c */ /* 0x040fe40003f64070 */
[----:B------:R-:W-:Y:S02]  /*6500*/  @!P5 IADD3 R32, R32, -R3, RZ ;  /* 0x800000032020d210 */ /* 0x000fe40007ffe0ff */
[----:B------:R-:W-:Y:S01]  /*6510*/  ISETP.GT.U32.AND P5, PT, R3, R25, PT ;  /* 0x000000190300720c */ /* 0x000fe20003fa4070 */
[----:B------:R-:W-:Y:S01]  /*6520*/  @!P0 IMAD.IADD R30, R30, 0x1, -R3 ;  /* 0x000000011e1e8824 */ /* 0x000fe200078e0a03 */
[----:B------:R-:W-:Y:S02]  /*6530*/  @!P2 IADD3 R35, -R35, RZ, RZ ;  /* 0x000000ff2323a210 */ /* 0x000fe40007ffe1ff */
[----:B------:R-:W-:-:S02]  /*6540*/  ISETP.GT.U32.AND P2, PT, R3, R29, PT ;  /* 0x0000001d0300720c */ /* 0x000fc40003f44070 */
[----:B------:R-:W-:Y:S01]  /*6550*/  ISETP.GT.U32.AND P0, PT, R3, R23, PT ;  /* 0x000000170300720c */ /* 0x000fe20003f04070 */
[--C-:B------:R-:W-:Y:S01]  /*6560*/  @!P6 IMAD.IADD R33, R33, 0x1, -R3.reuse ;  /* 0x000000012121e824 */ /* 0x100fe200078e0a03 */
[----:B------:R-:W-:Y:S02]  /*6570*/  ISETP.GT.U32.AND P6, PT, R3, R26, PT ;  /* 0x0000001a0300720c */ /* 0x000fe40003fc4070 */
[----:B------:R-:W-:Y:S01]  /*6580*/  @!P4 IADD3 R38, -R38, RZ, RZ ;  /* 0x000000ff2626c210 */ /* 0x000fe20007ffe1ff */
[--C-:B------:R-:W-:Y:S01]  /*6590*/  @!P1 IMAD.IADD R31, R31, 0x1, -R3.reuse ;  /* 0x000000011f1f9824 */ /* 0x100fe200078e0a03 */
[----:B------:R-:W-:Y:S01]  /*65a0*/  ISETP.GT.U32.AND P4, PT, R3, R28, PT ;  /* 0x0000001c0300720c */ /* 0x000fe20003f84070 */
[--C-:B------:R-:W-:Y:S01]  /*65b0*/  @!P3 IMAD.IADD R27, R27, 0x1, -R3.reuse ;  /* 0x000000011b1bb824 */ /* 0x100fe200078e0a03 */
[----:B------:R-:W-:Y:S01]  /*65c0*/  ISETP.GT.U32.AND P1, PT, R3, R24, PT ;  /* 0x000000180300720c */ /* 0x000fe20003f24070 */
[----:B------:R-:W-:Y:S01]  /*65d0*/  @!P5 IMAD.IADD R25, R25, 0x1, -R3 ;  /* 0x000000011919d824 */ /* 0x000fe200078e0a03 */
[----:B------:R-:W-:-:S02]  /*65e0*/  ISETP.GE.AND P5, PT, R167, RZ, PT ;  /* 0x000000ffa700720c */ /* 0x000fc40003fa6270 */
[-C--:B------:R-:W-:Y:S02]  /*65f0*/  @!P2 IADD3 R29, R29, -R3.reuse, RZ ;  /* 0x800000031d1da210 */ /* 0x080fe40007ffe0ff */
[----:B------:R-:W-:Y:S02]  /*6600*/  @!P0 IADD3 R23, R23, -R3, RZ ;  /* 0x8000000317178210 */ /* 0x000fe40007ffe0ff */
[----:B------:R-:W-:Y:S02]  /*6610*/  ISETP.GE.AND P2, PT, R171, RZ, PT ;  /* 0x000000ffab00720c */ /* 0x000fe40003f46270 */
[----:B------:R-:W-:Y:S02]  /*6620*/  ISETP.GT.U32.AND P0, PT, R3, R27, PT ;  /* 0x0000001b0300720c */ /* 0x000fe40003f04070 */
[----:B------:R-:W-:Y:S02]  /*6630*/  ISETP.GE.AND P3, PT, R169, RZ, PT ;  /* 0x000000ffa900720c */ /* 0x000fe40003f66270 */
[----:B------:R-:W-:-:S02]  /*6640*/  @!P6 IADD3 R26, R26, -R3, RZ ;  /* 0x800000031a1ae210 */ /* 0x000fc40007ffe0ff */
[----:B------:R-:W-:Y:S01]  /*6650*/  ISETP.GE.AND P6, PT, R168, RZ, PT ;  /* 0x000000ffa800720c */ /* 0x000fe20003fc6270 */
[--C-:B------:R-:W-:Y:S01]  /*6660*/  @!P4 IMAD.IADD R28, R28, 0x1, -R3.reuse ;  /* 0x000000011c1cc824 */ /* 0x100fe200078e0a03 */
[----:B------:R-:W-:Y:S01]  /*6670*/  ISETP.GE.AND P4, PT, R170, RZ, PT ;  /* 0x000000ffaa00720c */ /* 0x000fe20003f86270 */
[----:B------:R-:W-:Y:S01]  /*6680*/  @!P1 IMAD.IADD R24, R24, 0x1, -R3 ;  /* 0x0000000118189824 */ /* 0x000fe200078e0a03 */
[----:B------:R-:W-:Y:S01]  /*6690*/  ISETP.GE.AND P1, PT, R166, RZ, PT ;  /* 0x000000ffa600720c */ /* 0x000fe20003f26270 */
[----:B------:R-:W-:Y:S01]  /*66a0*/  @!P5 IMAD.MOV R29, RZ, RZ, -R29 ;  /* 0x000000ffff1dd224 */ /* 0x000fe200078e0a1d */
[C---:B------:R-:W-:Y:S01]  /*66b0*/  ISETP.GT.U32.AND P5, PT, R3.reuse, R22, PT ;  /* 0x000000160300720c */ /* 0x040fe20003fa4070 */
[----:B------:R-:W-:Y:S01]  /*66c0*/  @!P2 IMAD.MOV R33, RZ, RZ, -R33 ;  /* 0x000000ffff21a224 */ /* 0x000fe200078e0a21 */
[----:B------:R-:W-:Y:S01]  /*66d0*/  ISETP.GT.U32.AND P2, PT, R3, R26, PT ;  /* 0x0000001a0300720c */ /* 0x000fe20003f44070 */
[----:B------:R-:W-:Y:S01]  /*66e0*/  @!P0 IMAD.IADD R27, R27, 0x1, -R3 ;  /* 0x000000011b1b8824 */ /* 0x000fe200078e0a03 */
[----:B------:R-:W-:-:S02]  /*66f0*/  ISETP.GE.AND P0, PT, R165, RZ, PT ;  /* 0x000000ffa500720c */ /* 0x000fc40003f06270 */
[----:B------:R-:W-:Y:S01]  /*6700*/  @!P3 IADD3 R31, -R31, RZ, RZ ;  /* 0x000000ff1f1fb210 */ /* 0x000fe20007ffe1ff */
[----:B------:R-:W-:Y:S01]  /*6710*/  @!P6 IMAD.MOV R30, RZ, RZ, -R30 ;  /* 0x000000ffff1ee224 */ /* 0x000fe200078e0a1e */
[C---:B------:R-:W-:Y:S02]  /*6720*/  ISETP.GT.U32.AND P3, PT, R3.reuse, R25, PT ;  /* 0x000000190300720c */ /* 0x040fe40003f64070 */
[C---:B------:R-:W-:Y:S01]  /*6730*/  ISETP.GT.U32.AND P6, PT, R3.reuse, R24, PT ;  /* 0x000000180300720c */ /* 0x040fe20003fc4070 */
[----:B------:R-:W-:Y:S01]  /*6740*/  @!P4 IMAD.MOV R32, RZ, RZ, -R32 ;  /* 0x000000ffff20c224 */ /* 0x000fe200078e0a20 */
[C---:B------:R-:W-:Y:S02]  /*6750*/  ISETP.GT.U32.AND P4, PT, R3.reuse, R23, PT ;  /* 0x000000170300720c */ /* 0x040fe40003f84070 */
[----:B------:R-:W-:Y:S02]  /*6760*/  @!P1 IADD3 R28, -R28, RZ, RZ ;  /* 0x000000ff1c1c9210 */ /* 0x000fe40007ffe1ff */
[----:B------:R-:W-:-:S02]  /*6770*/  ISETP.GT.U32.AND P1, PT, R3, R21, PT ;  /* 0x000000150300720c */ /* 0x000fc40003f24070 */
[-C--:B------:R-:W-:Y:S01]  /*6780*/  @!P5 IADD3 R22, R22, -R3.reuse, RZ ;  /* 0x800000031616d210 */ /* 0x080fe20007ffe0ff */
[----:B------:R-:W-:Y:S01]  /*6790*/  @!P2 IMAD.IADD R26, R26, 0x1, -R3 ;  /* 0x000000011a1aa824 */ /* 0x000fe200078e0a03 */
[----:B------:R-:W-:Y:S01]  /*67a0*/  ISETP.GE.AND P2, PT, R164, RZ, PT ;  /* 0x000000ffa400720c */ /* 0x000fe20003f46270 */
[----:B------:R-:W-:Y:S01]  /*67b0*/  @!P0 IMAD.MOV R27, RZ, RZ, -R27 ;  /* 0x000000ffff1b8224 */ /* 0x000fe200078e0a1b */
[----:B------:R-:W-:Y:S01]  /*67c0*/  ISETP.GT.U32.AND P0, PT, R3, R22, PT ;  /* 0x000000160300720c */ /* 0x000fe20003f04070 */
[--C-:B------:R-:W-:Y:S01]  /*67d0*/  @!P6 IMAD.IADD R24, R24, 0x1, -R3.reuse ;  /* 0x000000011818e824 */ /* 0x100fe200078e0a03 */
[----:B------:R-:W-:Y:S02]  /*67e0*/  @!P3 IADD3 R25, R25, -R3, RZ ;  /* 0x800000031919b210 */ /* 0x000fe40007ffe0ff */
[----:B------:R-:W-:Y:S02]  /*67f0*/  ISETP.GT.U32.AND P3, PT, R3, R20, PT ;  /* 0x000000140300720c */ /* 0x000fe40003f64070 */
[----:B------:R-:W-:Y:S01]  /*6800*/  ISETP.GE.AND P6, PT, R163, RZ, PT ;  /* 0x000000ffa300720c */ /* 0x000fe20003fc6270 */
[--C-:B------:R-:W-:Y:S01]  /*6810*/  @!P4 IMAD.IADD R23, R23, 0x1, -R3.reuse ;  /* 0x000000011717c824 */ /* 0x100fe200078e0a03 */
[----:B------:R-:W-:Y:S01]  /*6820*/  ISETP.GE.AND P4, PT, R162, RZ, PT ;  /* 0x000000ffa200720c */ /* 0x000fe20003f86270 */
[----:B------:R-:W-:Y:S01]  /*6830*/  @!P1 IMAD.IADD R21, R21, 0x1, -R3 ;  /* 0x0000000115159824 */ /* 0x000fe200078e0a03 */
[----:B------:R-:W-:-:S02]  /*6840*/  ISETP.GT.U32.AND P1, PT, R3, R19, PT ;  /* 0x000000130300720c */ /* 0x000fc40003f24070 */
[----:B------:R-:W-:Y:S01]  /*6850*/  ISETP.GE.AND P5, PT, R161, RZ, PT ;  /* 0x000000ffa100720c */ /* 0x000fe20003fa6270 */
[----:B------:R-:W-:Y:S01]  /*6860*/  @!P2 IMAD.MOV R26, RZ, RZ, -R26 ;  /* 0x000000ffff1aa224 */ /* 0x000fe200078e0a1a */
[C---:B------:R-:W-:Y:S01]  /*6870*/  ISETP.GT.U32.AND P2, PT, R3.reuse, R21, PT ;  /* 0x000000150300720c */ /* 0x040fe20003f44070 */
[----:B------:R-:W-:Y:S01]  /*6880*/  @!P0 IMAD.IADD R22, R22, 0x1, -R3 ;  /* 0x0000000116168824 */ /* 0x000fe200078e0a03 */
[----:B------:R-:W-:Y:S02]  /*6890*/  ISETP.GT.U32.AND P0, PT, R3, R18, PT ;  /* 0x000000120300720c */ /* 0x000fe40003f04070 */
[----:B------:R-:W-:Y:S01]  /*68a0*/  IABS R15, R147 ;  /* 0x00000093000f7213 */ /* 0x000fe20000000000 */
[----:B------:R-:W-:Y:S01]  /*68b0*/  @!P6 IMAD.MOV R25, RZ, RZ, -R25 ;  /* 0x000000ffff19e224 */ /* 0x000fe200078e0a19 */
[----:B------:R-:W-:Y:S02]  /*68c0*/  @!P3 IADD3 R20, R20, -R3, RZ ;  /* 0x800000031414b210 */ /* 0x000fe40007ffe0ff */
[----:B------:R-:W-:-:S02]  /*68d0*/  ISETP.GE.AND P3, PT, R160, RZ, PT ;  /* 0x000000ffa000720c */ /* 0x000fc40003f66270 */
[----:B------:R-:W-:Y:S01]  /*68e0*/  ISETP.GE.AND P6, PT, R159, RZ, PT ;  /* 0x000000ff9f00720c */ /* 0x000fe20003fc6270 */
[----:B------:R-:W-:Y:S01]  /*68f0*/  IMAD.HI.U32 R10, R11, R15, RZ ;  /* 0x0000000f0b0a7227 */ /* 0x000fe200078e00ff */
[----:B------:R-:W-:Y:S02]  /*6900*/  @!P4 IADD3 R24, -R24, RZ, RZ ;  /* 0x000000ff1818c210 */ /* 0x000fe40007ffe1ff */
[----:B------:R-:W-:Y:S01]  /*6910*/  IADD3 R143, R139, 0x7b, RZ ;  /* 0x0000007b8b8f7810 */ /* 0x000fe20007ffe0ff */
[----:B------:R-:W-:Y:S01]  /*6920*/  @!P1 IMAD.IADD R19, R19, 0x1, -R3 ;  /* 0x0000000113139824 */ /* 0x000fe200078e0a03 */
[----:B------:R-:W-:Y:S01]  /*6930*/  ISETP.GT.U32.AND P4, PT, R3, R20, PT ;  /* 0x000000140300720c */ /* 0x000fe20003f84070 */
[----:B------:R-:W-:Y:S01]  /*6940*/  IMAD.MOV R10, RZ, RZ, -R10 ;  /* 0x000000ffff0a7224 */ /* 0x000fe200078e0a0a */
[----:B------:R-:W-:Y:S02]  /*6950*/  @!P5 IADD3 R23, -R23, RZ, RZ ;  /* 0x000000ff1717d210 */ /* 0x000fe40007ffe1ff */
[----:B------:R-:W-:-:S02]  /*6960*/  IABS R14, R143 ;  /* 0x0000008f000e7213 */ /* 0x000fc40000000000 */
[----:B------:R-:W-:Y:S01]  /*6970*/  ISETP.GE.AND P5, PT, R158, RZ, PT ;  /* 0x000000ff9e00720c */ /* 0x000fe20003fa6270 */
[--C-:B------:R-:W-:Y:S01]  /*6980*/  @!P2 IMAD.IADD R21, R21, 0x1, -R3.reuse ;  /* 0x000000011515a824 */ /* 0x100fe200078e0a03 */
[----:B------:R-:W-:Y:S01]  /*6990*/  ISETP.GT.U32.AND P1, PT, R3, R19, PT ;  /* 0x000000130300720c */ /* 0x000fe20003f24070 */
[----:B------:R-:W-:Y:S01]  /*69a0*/  @!P0 IMAD.IADD R18, R18, 0x1, -R3 ;  /* 0x0000000112128824 */ /* 0x000fe200078e0a03 */
[----:B------:R-:W-:Y:S01]  /*69b0*/  IADD3 R142, R139, 0x7c, RZ ;  /* 0x0000007c8b8e7810 */ /* 0x000fe20007ffe0ff */
[----:B------:R-:W-:Y:S02]  /*69c0*/  IMAD R15, R3, R10, R15 ;  /* 0x0000000a030f7224 */ /* 0x000fe400078e020f */
[----:B------:R-:W-:Y:S01]  /*69d0*/  IMAD.HI.U32 R10, R11, R14, RZ ;  /* 0x0000000e0b0a7227 */ /* 0x000fe200078e00ff */
[----:B------:R-:W-:-:S03]  /*69e0*/  ISETP.GT.U32.AND P2, PT, R3, R17, PT ;  /* 0x000000110300720c */ /* 0x000fc60003f44070 */
[----:B------:R-:W-:Y:S01]  /*69f0*/  @!P3 IMAD.MOV R22, RZ, RZ, -R22 ;  /* 0x000000ffff16b224 */ /* 0x000fe200078e0a16 */
[----:B------:R-:W-:Y:S01]  /*6a00*/  ISETP.GE.AND P3, PT, R157, RZ, PT ;  /* 0x000000ff9d00720c */ /* 0x000fe20003f66270 */
[----:B------:R-:W-:Y:S01]  /*6a10*/  @!P6 IMAD.MOV R21, RZ, RZ, -R21 ;  /* 0x000000ffff15e224 */ /* 0x000fe200078e0a15 */
[----:B------:R-:W-:Y:S01]  /*6a20*/  ISETP.GT.U32.AND P6, PT, R3, R18, PT ;  /* 0x000000120300720c */ /* 0x000fe20003fc4070 */
[----:B------:R-:W-:Y:S01]  /*6a30*/  IMAD.MOV R10, RZ, RZ, -R10 ;  /* 0x000000ffff0a7224 */ /* 0x000fe200078e0a0a */
[----:B------:R-:W-:Y:S02]  /*6a40*/  IABS R13, R142 ;  /* 0x0000008e000d7213 */ /* 0x000fe40000000000 */
[----:B------:R-:W-:Y:S02]  /*6a50*/  @!P4 IADD3 R20, R20, -R3, RZ ;  /* 0x800000031414c210 */ /* 0x000fe40007ffe0ff */
[----:B------:R-:W-:Y:S02]  /*6a60*/  ISETP.GE.AND P4, PT, R156, RZ, PT ;  /* 0x000000ff9c00720c */ /* 0x000fe40003f86270 */
[----:B------:R-:W-:Y:S01]  /*6a70*/  ISETP.GE.AND P0, PT, R155, RZ, PT ;  /* 0x000000ff9b00720c */ /* 0x000fe20003f06270 */
[----:B------:R-:W-:Y:S01]  /*6a80*/  IMAD R14, R3, R10, R14 ;  /* 0x0000000a030e7224 */ /* 0x000fe200078e020e */
[----:B------:R-:W-:Y:S01]  /*6a90*/  @!P5 IADD3 R20, -R20, RZ, RZ ;  /* 0x000000ff1414d210 */ /* 0x000fe20007ffe1ff */
[----:B------:R-:W-:Y:S01]  /*6aa0*/  IMAD.HI.U32 R10, R11, R13, RZ ;  /* 0x0000000d0b0a7227 */ /* 0x000fe200078e00ff */
[----:B------:R-:W-:-:S02]  /*6ab0*/  ISETP.GT.U32.AND P5, PT, R3, R16, PT ;  /* 0x000000100300720c */ /* 0x000fc40003fa4070 */
[----:B------:R-:W-:Y:S01]  /*6ac0*/  IADD3 R140, R139, 0x7d, RZ ;  /* 0x0000007d8b8c7810 */ /* 0x000fe20007ffe0ff */
[--C-:B------:R-:W-:Y:S01]  /*6ad0*/  @!P1 IMAD.IADD R19, R19, 0x1, -R3.reuse ;  /* 0x0000000113139824 */ /* 0x100fe200078e0a03 */
[----:B------:R-:W-:Y:S01]  /*6ae0*/  IADD3 R10, -R10, RZ, RZ ;  /* 0x000000ff0a0a7210 */ /* 0x000fe20007ffe1ff */
[----:B------:R-:W-:Y:S01]  /*6af0*/  @!P2 IMAD.IADD R17, R17, 0x1, -R3 ;  /* 0x000000011111a824 */ /* 0x000fe200078e0a03 */
[----:B------:R-:W-:Y:S01]  /*6b00*/  IABS R12, R140 ;  /* 0x0000008c000c7213 */ /* 0x000fe20000000000 */
[----:B------:R-:W-:Y:S01]  /*6b10*/  @!P3 IMAD.MOV R19, RZ, RZ, -R19 ;  /* 0x000000ffff13b224 */ /* 0x000fe200078e0a13 */
[C---:B------:R-:W-:Y:S01]  /*6b20*/  ISETP.GT.U32.AND P3, PT, R3.reuse, R15, PT ;  /* 0x0000000f0300720c */ /* 0x040fe20003f64070 */
[----:B------:R-:W-:Y:S01]  /*6b30*/  @!P6 IMAD.IADD R18, R18, 0x1, -R3 ;  /* 0x000000011212e824 */ /* 0x000fe200078e0a03 */
[----:B------:R-:W-:Y:S01]  /*6b40*/  ISETP.GE.AND P1, PT, R154, RZ, PT ;  /* 0x000000ff9a00720c */ /* 0x000fe20003f26270 */
[----:B------:R-:W-:Y:S01]  /*6b50*/  IMAD R13, R3, R10, R13 ;  /* 0x0000000a030d7224 */ /* 0x000fe200078e020d */
[----:B------:R-:W-:Y:S01]  /*6b60*/  @!P4 IADD3 R9, -R9, RZ, RZ ;  /* 0x000000ff0909c210 */ /* 0x000fe20007ffe1ff */
[----:B------:R-:W-:Y:S01]  /*6b70*/  @!P0 IMAD.MOV R18, RZ, RZ, -R18 ;  /* 0x000000ffff128224 */ /* 0x000fe200078e0a12 */
[----:B------:R-:W-:Y:S01]  /*6b80*/  ISETP.GT.U32.AND P4, PT, R3, R17, PT ;  /* 0x000000110300720c */ /* 0x000fe20003f84070 */
[----:B------:R-:W-:Y:S01]  /*6b90*/  IMAD.HI.U32 R10, R11, R12, RZ ;  /* 0x0000000c0b0a7227 */ /* 0x000fe200078e00ff */
[----:B------:R-:W-:-:S02]  /*6ba0*/  ISETP.GT.U32.AND P0, PT, R3, R14, PT ;  /* 0x0000000e0300720c */ /* 0x000fc40003f04070 */
[----:B------:R-:W-:Y:S01]  /*6bb0*/  @!P5 IADD3 R16, R16, -R3, RZ ;  /* 0x800000031010d210 */ /* 0x000fe20007ffe0ff */
[----:B------:R-:W-:Y:S01]  /*6bc0*/  IMAD.MOV R10, RZ, RZ, -R10 ;  /* 0x000000ffff0a7224 */ /* 0x000fe200078e0a0a */
[----:B------:R-:W-:Y:S02]  /*6bd0*/  ISETP.GE.AND P2, PT, R153, RZ, PT ;  /* 0x000000ff9900720c */ /* 0x000fe40003f46270 */
[----:B------:R-:W-:Y:S02]  /*6be0*/  IADD3 R139, R139, 0x7e, RZ ;  /* 0x0000007e8b8b7810 */ /* 0x000fe40007ffe0ff */
[C---:B------:R-:W-:Y:S01]  /*6bf0*/  ISETP.GT.U32.AND P5, PT, R3.reuse, R16, PT ;  /* 0x000000100300720c */ /* 0x040fe20003fa4070 */
[----:B------:R-:W-:Y:S01]  /*6c00*/  IMAD R12, R3, R10, R12 ;  /* 0x0000000a030c7224 */ /* 0x000fe200078e020c */
[----:B------:R-:W-:Y:S01]  /*6c10*/  IABS R10, R139 ;  /* 0x0000008b000a7213 */ /* 0x000fe20000000000 */
[--C-:B------:R-:W-:Y:S02]  /*6c20*/  @!P3 IMAD.IADD R15, R15, 0x1, -R3.reuse ;  /* 0x000000010f0fb824 */ /* 0x100fe400078e0a03 */
[----:B------:R-:W-:Y:S01]  /*6c30*/  @!P1 IMAD.MOV R8, RZ, RZ, -R8 ;  /* 0x000000ffff089224 */ /* 0x000fe200078e0a08 */
[----:B------:R-:W-:Y:S01]  /*6c40*/  ISETP.GE.AND P1, PT, R151, RZ, PT ;  /* 0x000000ff9700720c */ /* 0x000fe20003f26270 */
[----:B------:R-:W-:Y:S01]  /*6c50*/  @!P0 IMAD.IADD R14, R14, 0x1, -R3 ;  /* 0x000000010e0e8824 */ /* 0x000fe200078e0a03 */
[----:B------:R-:W-:Y:S01]  /*6c60*/  @!P4 IADD3 R17, R17, -R3, RZ ;  /* 0x800000031111c210 */ /* 0x000fe20007ffe0ff */
[----:B------:R-:W-:Y:S01]  /*6c70*/  IMAD.HI.U32 R11, R11, R10, RZ ;  /* 0x0000000a0b0b7227 */ /* 0x000fe200078e00ff */
[----:B------:R-:W-:-:S02]  /*6c80*/  ISETP.GT.U32.AND P3, PT, R3, R15, PT ;  /* 0x0000000f0300720c */ /* 0x000fc40003f64070 */
[----:B------:R-:W-:Y:S01]  /*6c90*/  ISETP.GE.AND P4, PT, R150, RZ, PT ;  /* 0x000000ff9600720c */ /* 0x000fe20003f86270 */
[----:B------:R-:W-:Y:S01]  /*6ca0*/  IMAD.MOV R11, RZ, RZ, -R11 ;  /* 0x000000ffff0b7224 */ /* 0x000fe200078e0a0b */
[----:B------:R-:W-:Y:S01]  /*6cb0*/  @!P2 IADD3 R17, -R17, RZ, RZ ;  /* 0x000000ff1111a210 */ /* 0x000fe20007ffe1ff */
[--C-:B------:R-:W-:Y:S01]  /*6cc0*/  @!P5 IMAD.IADD R16, R16, 0x1, -R3.reuse ;  /* 0x000000011010d824 */ /* 0x100fe200078e0a03 */
[C---:B------:R-:W-:Y:S02]  /*6cd0*/  ISETP.GT.U32.AND P2, PT, R3.reuse, R13, PT ;  /* 0x0000000d0300720c */ /* 0x040fe40003f44070 */
[C---:B------:R-:W-:Y:S01]  /*6ce0*/  ISETP.GT.U32.AND P0, PT, R3.reuse, R14, PT ;  /* 0x0000000e0300720c */ /* 0x040fe20003f04070 */
[C---:B------:R-:W-:Y:S02]  /*6cf0*/  IMAD R10, R3.reuse, R11, R10 ;  /* 0x0000000b030a7224 */ /* 0x040fe400078e020a */
[----:B------:R-:W-:Y:S01]  /*6d00*/  @!P1 IMAD.MOV R16, RZ, RZ, -R16 ;  /* 0x000000ffff109224 */ /* 0x000fe200078e0a10 */
[----:B------:R-:W-:Y:S01]  /*6d10*/  ISETP.GT.U32.AND P1, PT, R3, R12, PT ;  /* 0x0000000c0300720c */ /* 0x000fe20003f24070 */
[----:B------:R-:W-:Y:S01]  /*6d20*/  @!P3 IMAD.IADD R15, R15, 0x1, -R3 ;  /* 0x000000010f0fb824 */ /* 0x000fe200078e0a03 */
[----:B------:R-:W-:-:S02]  /*6d30*/  ISETP.GT.U32.AND P3, PT, R3, R10, PT ;  /* 0x0000000a0300720c */ /* 0x000fc40003f64070 */
[----:B------:R-:W-:Y:S02]  /*6d40*/  ISETP.GE.AND P5, PT, R146, RZ, PT ;  /* 0x000000ff9200720c */ /* 0x000fe40003fa6270 */
[----:B------:R-:W-:Y:S02]  /*6d50*/  @!P4 IADD3 R6, -R6, RZ, RZ ;  /* 0x000000ff0606c210 */ /* 0x000fe40007ffe1ff */
[----:B------:R-:W-:Y:S02]  /*6d60*/  ISETP.GE.AND P4, PT, R145, RZ, PT ;  /* 0x000000ff9100720c */ /* 0x000fe40003f86270 */
[-C--:B------:R-:W-:Y:S02]  /*6d70*/  @!P2 IADD3 R13, R13, -R3.reuse, RZ ;  /* 0x800000030d0da210 */ /* 0x080fe40007ffe0ff */
[----:B------:R-:W-:Y:S02]  /*6d80*/  @!P0 IADD3 R14, R14, -R3, RZ ;  /* 0x800000030e0e8210 */ /* 0x000fe40007ffe0ff */
[----:B------:R-:W-:-:S02]  /*6d90*/  ISETP.GE.AND P0, PT, R143, RZ, PT ;  /* 0x000000ff8f00720c */ /* 0x000fc40003f06270 */
[C---:B------:R-:W-:Y:S01]  /*6da0*/  ISETP.GT.U32.AND P2, PT, R3.reuse, R13, PT ;  /* 0x0000000d0300720c */ /* 0x040fe20003f44070 */
[--C-:B------:R-:W-:Y:S01]  /*6db0*/  @!P1 IMAD.IADD R12, R12, 0x1, -R3.reuse ;  /* 0x000000010c0c9824 */ /* 0x100fe200078e0a03 */
[----:B------:R-:W-:Y:S01]  /*6dc0*/  MOV R252, c[0x0][0x180] ;  /* 0x0000600000fc7a02 */ /* 0x000fe20000000f00 */
[----:B------:R-:W-:Y:S01]  /*6dd0*/  @!P3 IMAD.IADD R10, R10, 0x1, -R3 ;  /* 0x000000010a0ab824 */ /* 0x000fe200078e0a03 */
[----:B------:R-:W-:Y:S02]  /*6de0*/  ISETP.GE.AND P1, PT, R142, RZ, PT ;  /* 0x000000ff8e00720c */ /* 0x000fe40003f26270 */
[----:B------:R-:W-:Y:S01]  /*6df0*/  IADD3 R11, R252, -0x1, RZ ;  /* 0xfffffffffc0b7810 */ /* 0x000fe20007ffe0ff */
[----:B------:R-:W-:Y:S01]  /*6e00*/  @!P5 IMAD.MOV R2, RZ, RZ, -R2 ;  /* 0x000000ffff02d224 */ /* 0x000fe200078e0a02 */
[----:B------:R-:W-:Y:S02]  /*6e10*/  ISETP.GT.U32.AND P3, PT, R3, R12, PT ;  /* 0x0000000c0300720c */ /* 0x000fe40003f64070 */
[----:B------:R-:W-:-:S02]  /*6e20*/  ISETP.GE.U32.AND P5, PT, R11, 0x7fffff80, PT ;  /* 0x7fffff800b00780c */ /* 0x000fc40003fa6070 */
[----:B------:R-:W-:Y:S02]  /*6e30*/  @!P4 IADD3 R5, -R5, RZ, RZ ;  /* 0x000000ff0505c210 */ /* 0x000fe40007ffe1ff */
[----:B------:R-:W-:Y:S02]  /*6e40*/  IADD3 R11, R252, -0x5, RZ ;  /* 0xfffffffbfc0b7810 */ /* 0x000fe40007ffe0ff */
[----:B------:R-:W-:Y:S02]  /*6e50*/  ISETP.GT.U32.AND P4, PT, R3, R10, PT ;  /* 0x0000000a0300720c */ /* 0x000fe40003f84070 */
[----:B------:R-:W-:Y:S02]  /*6e60*/  @!P0 IADD3 R14, -R14, RZ, RZ ;  /* 0x000000ff0e0e8210 */ /* 0x000fe40007ffe1ff */
[----:B------:R-:W-:Y:S01]  /*6e70*/  ISETP.GE.AND P0, PT, R140, RZ, PT ;  /* 0x000000ff8c00720c */ /* 0x000fe20003f06270 */
[----:B------:R-:W-:Y:S01]  /*6e80*/  @!P2 IMAD.IADD R13, R13, 0x1, -R3 ;  /* 0x000000010d0da824 */ /* 0x000fe200078e0a03 */
[----:B------:R-:W-:-:S02]  /*6e90*/  ISETP.GE.U32.AND P2, PT, R11, 0x7fffff7c, PT ;  /* 0x7fffff7c0b00780c */ /* 0x000fc40003f46070 */
[----:B------:R-:W-:Y:S01]  /*6ea0*/  IADD3 R11, R252, -0x9, RZ ;  /* 0xfffffff7fc0b7810 */ /* 0x000fe20007ffe0ff */
[----:B------:R-:W-:Y:S02]  /*6eb0*/  @!P1 IMAD.MOV R13, RZ, RZ, -R13 ;  /* 0x000000ffff0d9224 */ /* 0x000fe400078e0a0d */
[----:B------:R-:W-:Y:S01]  /*6ec0*/  @!P3 IMAD.IADD R12, R12, 0x1, -R3 ;  /* 0x000000010c0cb824 */ /* 0x000fe200078e0a03 */
[----:B------:R-:W-:Y:S02]  /*6ed0*/  ISETP.GE.U32.AND P1, PT, R11, 0x7fffff78, PT ;  /* 0x7fffff780b00780c */ /* 0x000fe40003f26070 */
[----:B------:R-:W-:Y:S02]  /*6ee0*/  IADD3 R11, R252, -0x11, RZ ;  /* 0xffffffeffc0b7810 */ /* 0x000fe40007ffe0ff */
[----:B------:R-:W-:Y:S01]  /*6ef0*/  @!P4 IADD3 R10, R10, -R3, RZ ;  /* 0x800000030a0ac210 */ /* 0x000fe20007ffe0ff */
[----:B------:R-:W-:Y:S01]  /*6f00*/  @!P0 IMAD.MOV R12, RZ, RZ, -R12 ;  /* 0x000000ffff0c8224 */ /* 0x000fe200078e0a0c */
[----:B------:R-:W-:-:S02]  /*6f10*/  ISETP.GE.U32.AND P4, PT, R11, 0x7fffff70, PT ;  /* 0x7fffff700b00780c */ /* 0x000fc40003f86070 */
[----:B------:R-:W-:Y:S02]  /*6f20*/  ISETP.NE.AND P0, PT, RZ, c[0x0][0x17c], PT ;  /* 0x00005f00ff007a0c */ /* 0x000fe40003f05270 */
[----:B------:R-:W-:Y:S01]  /*6f30*/  LOP3.LUT R11, RZ, c[0x0][0x17c], RZ, 0x33, !PT ;  /* 0x00005f00ff0b7a12 */ /* 0x000fe200078e33ff */
[----:B------:R-:W-:Y:S03]  /*6f40*/  STL [R1+0x5a84], R143 ;  /* 0x005a848f01007387 */ /* 0x000fe60000100800 */
[C---:B------:R-:W-:Y:S01]  /*6f50*/  SEL R138, R11.reuse, R138, !P0 ;  /* 0x0000008a0b8a7207 */ /* 0x040fe20004000000 */
[----:B------:R2:W-:Y:S01]  /*6f60*/  STL [R1+0x5a80], R142 ;  /* 0x005a808e01007387 */ /* 0x0005e20000100800 */
[C---:B------:R-:W-:Y:S02]  /*6f70*/  SEL R137, R11.reuse, R137, !P0 ;  /* 0x000000890b897207 */ /* 0x040fe40004000000 */
[C---:B------:R-:W-:Y:S01]  /*6f80*/  SEL R136, R11.reuse, R136, !P0 ;  /* 0x000000880b887207 */ /* 0x040fe20004000000 */
[----:B------:R3:W-:Y:S01]  /*6f90*/  STL [R1+0x5a7c], R140 ;  /* 0x005a7c8c01007387 */ /* 0x0007e20000100800 */
[----:B------:R-:W-:-:S02]  /*6fa0*/  SEL R135, R11, R135, !P0 ;  /* 0x000000870b877207 */ /* 0x000fc40004000000 */
[C---:B------:R-:W-:Y:S01]  /*6fb0*/  SEL R134, R11.reuse, R134, !P0 ;  /* 0x000000860b867207 */ /* 0x040fe20004000000 */
[----:B------:R-:W-:Y:S01]  /*6fc0*/  STL [R1+0x5a78], R139 ;  /* 0x005a788b01007387 */ /* 0x000fe20000100800 */
[C---:B------:R-:W-:Y:S02]  /*6fd0*/  SEL R133, R11.reuse, R133, !P0 ;  /* 0x000000850b857207 */ /* 0x040fe40004000000 */
[C---:B------:R-:W-:Y:S01]  /*6fe0*/  SEL R132, R11.reuse, R132, !P0 ;  /* 0x000000840b847207 */ /* 0x040fe20004000000 */
[----:B------:R4:W-:Y:S01]  /*6ff0*/  STL [R1+0xd68], R138 ;  /* 0x000d688a01007387 */ /* 0x0009e20000100800 */
[----:B------:R-:W-:-:S03]  /*7000*/  SEL R131, R11, R131, !P0 ;  /* 0x000000830b837207 */ /* 0x000fc60004000000 */
[----:B------:R-:W-:Y:S01]  /*7010*/  STL [R1+0xd6c], R137 ;  /* 0x000d6c8901007387 */ /* 0x000fe20000100800 */
[----:B------:R-:W-:-:S03]  /*7020*/  SEL R130, R11, R130, !P0 ;  /* 0x000000820b827207 */ /* 0x000fc60004000000 */
        /* <DEDUP_REMOVED lines=71> */
[----:B------:R-:W-:Y:S02]  /*74a0*/  ISETP.GE.AND P6, PT, R152, RZ, PT ;  /* 0x000000ff9800720c */ /* 0x000fe40003fc6270 */
[C---:B------:R-:W-:Y:S01]  /*74b0*/  SEL R94, R11.reuse, R94, !P0 ;  /* 0x0000005e0b5e7207 */ /* 0x040fe20004000000 */
        /* <DEDUP_REMOVED lines=23> */
[C---:B------:R-:W-:Y:S01]  /*7630*/  SEL R82, R11.reuse, R82, !P0 ;  /* 0x000000520b527207 */ /* 0x040fe20004000000 */
[----:B------:R-:W-:Y:S02]  /*7640*/  @!P6 IMAD.MOV R7, RZ, RZ, -R7 ;  /* 0x000000ffff07e224 */ /* 0x000fe400078e0a07 */
        /* <DEDUP_REMOVED lines=64> */
[----:B------:R-:W-:Y:S01]  /*7a50*/  SEL R52, R11, R52, !P0 ;  /* 0x000000340b347207 */ /* 0x000fe20004000000 */
        /* <DEDUP_REMOVED lines=20> */
[----:B------:R-:W-:Y:S02]  /*7ba0*/  IADD3 R3, R252, -0xd, RZ ;  /* 0xfffffff3fc037810 */ /* 0x000fe40007ffe0ff */
[C---:B------:R-:W-:Y:S01]  /*7bb0*/  SEL R42, R11.reuse, R42, !P0 ;  /* 0x0000002a0b2a7207 */ /* 0x040fe20004000000 */
        /* <DEDUP_REMOVED lines=8> */
[----:B------:R-:W-:Y:S02]  /*7c40*/  ISETP.GE.U32.AND P6, PT, R3, 0x7fffff74, PT ;  /* 0x7fffff740300780c */ /* 0x000fe40003fc6070 */
[----:B------:R-:W-:Y:S01]  /*7c50*/  @!P3 IADD3 R10, -R10, RZ, RZ ;  /* 0x000000ff0a0ab210 */ /* 0x000fe20007ffe1ff */
[----:B------:R-:W-:Y:S01]  /*7c60*/  STL [R1+0x1974], R44 ;  /* 0x0019742c01007387 */ /* 0x000fe20000100800 */
[C---:B------:R-:W-:Y:S02]  /*7c70*/  SEL R38, R11.reuse, R38, !P0 ;  /* 0x000000260b267207 */ /* 0x040fe40004000000 */
[----:B------:R-:W-:Y:S01]  /*7c80*/  ISETP.NE.AND P3, PT, RZ, c[0x0][0x178], PT ;  /* 0x00005e00ff007a0c */ /* 0x000fe20003f65270 */
[----:B------:R-:W-:Y:S01]  /*7c90*/  STL [R1+0x1978], R43 ;  /* 0x0019782b01007387 */ /* 0x000fe20000100800 */
[----:B------:R-:W-:Y:S02]  /*7ca0*/  LOP3.LUT R3, RZ, c[0x0][0x178], RZ, 0x33, !PT ;  /* 0x00005e00ff037a12 */ /* 0x000fe400078e33ff */
[C---:B------:R-:W-:Y:S01]  /*7cb0*/  SEL R37, R11.reuse, R37, !P0 ;  /* 0x000000250b257207 */ /* 0x040fe20004000000 */
[----:B------:R-:W-:Y:S01]  /*7cc0*/  STL [R1+0x197c], R42 ;  /* 0x00197c2a01007387 */ /* 0x000fe20000100800 */
[----:B------:R-:W-:-:S02]  /*7cd0*/  SEL R36, R11, R36, !P0 ;  /* 0x000000240b247207 */ /* 0x000fc40004000000 */
[C---:B------:R-:W-:Y:S01]  /*7ce0*/  SEL R35, R11.reuse, R35, !P0 ;  /* 0x000000230b237207 */ /* 0x040fe20004000000 */
[----:B------:R-:W-:Y:S01]  /*7cf0*/  STL [R1+0x1980], R41 ;  /* 0x0019802901007387 */ /* 0x000fe20000100800 */
[----:B------:R-:W-:-:S03]  /*7d00*/  SEL R34, R11, R34, !P0 ;  /* 0x000000220b227207 */ /* 0x000fc60004000000 */
[----:B------:R-:W-:Y:S01]  /*7d10*/  STL [R1+0x1984], R40 ;  /* 0x0019842801007387 */ /* 0x000fe20000100800 */
[----:B------:R-:W-:Y:S02]  /*7d20*/  SEL R33, R11, R33, !P0 ;  /* 0x000000210b217207 */ /* 0x000fe40004000000 */
[----:B------:R-:W-:Y:S01]  /*7d30*/  SEL R9, R3, R9, !P3 ;  /* 0x0000000903097207 */ /* 0x000fe20005800000 */
[----:B------:R-:W-:Y:S01]  /*7d40*/  STL [R1+0x1988], R39 ;  /* 0x0019882701007387 */ /* 0x000fe20000100800 */
[----:B------:R-:W-:-:S03]  /*7d50*/  SEL R32, R11, R32, !P0 ;  /* 0x000000200b207207 */ /* 0x000fc60004000000 */
[----:B------:R-:W-:Y:S01]  /*7d60*/  STL [R1+0x198c], R38 ;  /* 0x00198c2601007387 */ /* 0x000fe20000100800 */
[----:B------:R-:W-:-:S03]  /*7d70*/  SEL R31, R11, R31, !P0 ;  /* 0x0000001f0b1f7207 */ /* 0x000fc60004000000 */
[----:B------:R-:W-:Y:S01]  /*7d80*/  STL [R1+0x1990], R37 ;  /* 0x0019902501007387 */ /* 0x000fe20000100800 */
[----:B------:R-:W-:-:S03]  /*7d90*/  SEL R30, R11, R30, !P0 ;  /* 0x0000001e0b1e7207 */ /* 0x000fc60004000000 */
[----:B------:R-:W-:Y:S01]  /*7da0*/  STL [R1+0x1994], R36 ;  /* 0x0019942401007387 */ /* 0x000fe20000100800 */
[----:B------:R-:W-:Y:S01]  /*7db0*/  SEL R29, R11, R29, !P0 ;  /* 0x0000001d0b1d7207 */ /* 0x000fe20004000000 */
[----:B------:R-:W-:Y:S02]  /*7dc0*/  IMAD R9, R9, c[0x0][0x184], RZ ;  /* 0x0000610009097a24 */ /* 0x000fe400078e02ff */
[----:B------:R-:W-:Y:S01]  /*7dd0*/  STL [R1+0x1de8], R35 ;  /* 0x001de82301007387 */ /* 0x000fe20000100800 */
[----:B------:R-:W-:Y:S02]  /*7de0*/  SEL R28, R11, R28, !P0 ;  /* 0x0000001c0b1c7207 */ /* 0x000fe40004000000 */
[C---:B------:R-:W-:Y:S01]  /*7df0*/  SEL R8, R3.reuse, R8, !P3 ;  /* 0x0000000803087207 */ /* 0x040fe20005800000 */
[----:B------:R-:W-:Y:S01]  /*7e00*/  STL [R1+0x1dec], R34 ;  /* 0x001dec2201007387 */ /* 0x000fe20000100800 */
[----:B------:R-:W-:Y:S02]  /*7e10*/  SEL R7, R3, R7, !P3 ;  /* 0x0000000703077207 */ /* 0x000fe40005800000 */
[C---:B------:R-:W-:Y:S01]  /*7e20*/  SEL R27, R11.reuse, R27, !P0 ;  /* 0x0000001b0b1b7207 */ /* 0x040fe20004000000 */
[----:B------:R-:W-:Y:S01]  /*7e30*/  STL [R1+0x1df0], R33 ;  /* 0x001df02101007387 */ /* 0x000fe20000100800 */
[----:B------:R-:W-:-:S03]  /*7e40*/  SEL R26, R11, R26, !P0 ;  /* 0x0000001a0b1a7207 */ /* 0x000fc60004000000 */
[----:B------:R-:W-:Y:S01]  /*7e50*/  STL [R1+0x1df4], R32 ;  /* 0x001df42001007387 */ /* 0x000fe20000100800 */
[----:B------:R-:W-:-:S03]  /*7e60*/  SEL R25, R11, R25, !P0 ;  /* 0x000000190b197207 */ /* 0x000fc60004000000 */
[----:B------:R-:W-:Y:S01]  /*7e70*/  STL [R1+0x1df8], R31 ;  /* 0x001df81f01007387 */ /* 0x000fe20000100800 */
[C---:B------:R-:W-:Y:S01]  /*7e80*/  SEL R24, R11.reuse, R24, !P0 ;  /* 0x000000180b187207 */ /* 0x040fe20004000000 */
[----:B------:R-:W-:Y:S01]  /*7e90*/  IMAD R8, R8, c[0x0][0x184], RZ ;  /* 0x0000610008087a24 */ /* 0x000fe200078e02ff */
[C---:B------:R-:W-:Y:S01]  /*7ea0*/  SEL R23, R11.reuse, R23, !P0 ;  /* 0x000000170b177207 */ /* 0x040fe20004000000 */
[----:B------:R-:W-:Y:S01]  /*7eb0*/  STL [R1+0x1dfc], R30 ;  /* 0x001dfc1e01007387 */ /* 0x000fe20000100800 */
[----:B------:R-:W-:Y:S01]  /*7ec0*/  SEL R22, R11, R22, !P0 ;  /* 0x000000160b167207 */ /* 0x000fe20004000000 */
[----:B------:R-:W-:Y:S01]  /*7ed0*/  IMAD R7, R7, c[0x0][0x184], RZ ;  /* 0x0000610007077a24 */ /* 0x000fe200078e02ff */
[C---:B------:R-:W-:Y:S01]  /*7ee0*/  SEL R21, R11.reuse, R21, !P0 ;  /* 0x000000150b157207 */ /* 0x040fe20004000000 */
[----:B------:R-:W-:Y:S01]  /*7ef0*/  STL [R1+0x1e00], R29 ;  /* 0x001e001d01007387 */ /* 0x000fe20000100800 */
[C---:B------:R-:W-:Y:S02]  /*7f00*/  SEL R20, R11.reuse, R20, !P0 ;  /* 0x000000140b147207 */ /* 0x040fe40004000000 */
[C---:B------:R-:W-:Y:S01]  /*7f10*/  SEL R19, R11.reuse, R19, !P0 ;  /* 0x000000130b137207 */ /* 0x040fe20004000000 */
[----:B------:R-:W-:Y:S01]  /*7f20*/  STL [R1+0x1e04], R28 ;  /* 0x001e041c01007387 */ /* 0x000fe20000100800 */
[----:B------:R-:W-:-:S02]  /*7f30*/  SEL R18, R11, R18, !P0 ;  /* 0x000000120b127207 */ /* 0x000fc40004000000 */
[C---:B------:R-:W-:Y:S02]  /*7f40*/  SEL R17, R11.reuse, R17, !P0 ;  /* 0x000000110b117207 */ /* 0x040fe40004000000 */
[C---:B------:R-:W-:Y:S02]  /*7f50*/  SEL R16, R11.reuse, R16, !P0 ;  /* 0x000000100b107207 */ /* 0x040fe40004000000 */
[C---:B------:R-:W-:Y:S02]  /*7f60*/  SEL R15, R11.reuse, R15, !P0 ;  /* 0x0000000f0b0f7207 */ /* 0x040fe40004000000 */
[C---:B------:R-:W-:Y:S02]  /*7f70*/  SEL R14, R11.reuse, R14, !P0 ;  /* 0x0000000e0b0e7207 */ /* 0x040fe40004000000 */
[C---:B------:R-:W-:Y:S02]  /*7f80*/  SEL R13, R11.reuse, R13, !P0 ;  /* 0x0000000d0b0d7207 */ /* 0x040fe40004000000 */
[----:B------:R-:W-:-:S02]  /*7f90*/  SEL R12, R11, R12, !P0 ;  /* 0x0000000c0b0c7207 */ /* 0x000fc40004000000 */
[----:B------:R-:W-:Y:S01]  /*7fa0*/  SEL R10, R11, R10, !P0 ;  /* 0x0000000a0b0a7207 */ /* 0x000fe20004000000 */
[----:B------:R-:W-:Y:S01]  /*7fb0*/  STL [R1+0x1e08], R27 ;  /* 0x001e081b01007387 */ /* 0x000fe20000100800 */
[C---:B------:R-:W-:Y:S02]  /*7fc0*/  SEL R6, R3.reuse, R6, !P3 ;  /* 0x0000000603067207 */ /* 0x040fe40005800000 */
[----:B------:R-:W-:Y:S02]  /*7fd0*/  SEL R2, R3, R2, !P3 ;  /* 0x0000000203027207 */ /* 0x000fe40005800000 */
[----:B-1----:R-:W-:Y:S01]  /*7fe0*/  LEA R146, P0, R9, c[0x0][0x160], 0x2 ;  /* 0x0000580009927a11 */ /* 0x002fe200078010ff */
[----:B------:R-:W-:Y:S01]  /*7ff0*/  STL [R1+0x1e0c], R26 ;  /* 0x001e0c1a01007387 */ /* 0x000fe20000100800 */
[C---:B------:R-:W-:Y:S01]  /*8000*/  SEL R5, R3.reuse, R5, !P3 ;  /* 0x0000000503057207 */ /* 0x040fe20005800000 */
[----:B------:R-:W-:Y:S01]  /*8010*/  IMAD R6, R6, c[0x0][0x184], RZ ;  /* 0x0000610006067a24 */ /* 0x000fe200078e02ff */
[C---:B------:R-:W-:Y:S01]  /*8020*/  SEL R4, R3.reuse, R4, !P3 ;  /* 0x0000000403047207 */ /* 0x040fe20005800000 */
[----:B------:R-:W-:Y:S01]  /*8030*/  STL [R1+0x1e10], R25 ;  /* 0x001e101901007387 */ /* 0x000fe20000100800 */
[----:B------:R-:W-:Y:S01]  /*8040*/  SEL R0, R3, R0, !P3 ;  /* 0x0000000003007207 */ /* 0x000fe20005800000 */
[----:B------:R-:W-:Y:S01]  /*8050*/  IMAD R2, R2, c[0x0][0x184], RZ ;  /* 0x0000610002027a24 */ /* 0x000fe200078e02ff */
[----:B------:R-:W-:Y:S01]  /*8060*/  LEA.HI.X.SX32 R147, R9, c[0x0][0x164], 0x2, P0 ;  /* 0x0000590009937a11 */ /* 0x000fe200000f16ff */
[----:B------:R-:W-:Y:S01]  /*8070*/  STL [R1+0x1e14], R24 ;  /* 0x001e141801007387 */ /* 0x000fe20000100800 */
[----:B------:R-:W-:-:S02]  /*8080*/  LEA R144, P3, R8, c[0x0][0x160], 0x2 ;  /* 0x0000580008907a11 */ /* 0x000fc400078610ff */
[----:B--2---:R-:W-:Y:S01]  /*8090*/  LEA R142, P0, R7, c[0x0][0x160], 0x2 ;  /* 0x00005800078e7a11 */ /* 0x004fe200078010ff */
[----:B------:R-:W-:Y:S01]  /*80a0*/  STL [R1+0x1e18], R23 ;  /* 0x001e181701007387 */ /* 0x000fe20000100800 */
[----:B------:R-:W-:-:S03]  /*80b0*/  LEA.HI.X.SX32 R145, R8, c[0x0][0x164], 0x2, P3 ;  /* 0x0000590008917a11 */ /* 0x000fc600018f16ff */
[----:B------:R-:W-:Y:S01]  /*80c0*/  STL [R1+0x1e1c], R22 ;  /* 0x001e1c1601007387 */ /* 0x000fe20000100800 */
[----:B------:R-:W-:-:S03]  /*80d0*/  LEA.HI.X.SX32 R143, R7, c[0x0][0x164], 0x2, P0 ;  /* 0x00005900078f7a11 */ /* 0x000fc600000f16ff */
[----:B------:R-:W-:Y:S01]  /*80e0*/  STL [R1+0x1e20], R21 ;  /* 0x001e201501007387 */ /* 0x000fe20000100800 */
[----:B------:R-:W-:Y:S01]  /*80f0*/  IMAD R5, R5, c[0x0][0x184], RZ ;  /* 0x0000610005057a24 */ /* 0x000fe200078e02ff */
[----:B---3--:R-:W-:Y:S02]  /*8100*/  LEA R140, P3, R6, c[0x0][0x160], 0x2 ;  /* 0x00005800068c7a11 */ /* 0x008fe400078610ff */
[----:B------:R-:W-:Y:S01]  /*8110*/  STL [R1+0x1e24], R20 ;  /* 0x001e241401007387 */ /* 0x000fe20000100800 */
[----:B------:R-:W-:Y:S01]  /*8120*/  IMAD R4, R4, c[0x0][0x184], RZ ;  /* 0x0000610004047a24 */ /* 0x000fe200078e02ff */
[----:B----4-:R-:W-:Y:S02]  /*8130*/  LEA R138, P0, R2, c[0x0][0x160], 0x2 ;  /* 0x00005800028a7a11 */ /* 0x010fe400078010ff */
[----:B------:R-:W-:Y:S04]  /*8140*/  STL [R1+0x1e28], R19 ;  /* 0x001e281301007387 */ /* 0x000fe80000100800 */
[----:B------:R-:W-:Y:S01]  /*8150*/  STL [R1+0x1e2c], R18 ;  /* 0x001e2c1201007387 */ /* 0x000fe20000100800 */
[----:B------:R-:W-:-:S03]  /*8160*/  LEA.HI.X.SX32 R141, R6, c[0x0][0x164], 0x2, P3 ;  /* 0x00005900068d7a11 */ /* 0x000fc600018f16ff */
[----:B------:R-:W-:Y:S01]  /*8170*/  STL [R1+0x1e30], R17 ;  /* 0x001e301101007387 */ /* 0x000fe20000100800 */
[----:B------:R-:W-:-:S03]  /*8180*/  LEA.HI.X.SX32 R139, R2, c[0x0][0x164], 0x2, P0 ;  /* 0x00005900028b7a11 */ /* 0x000fc600000f16ff */
[----:B------:R-:W-:Y:S01]  /*8190*/  STL [R1+0x1e34], R16 ;  /* 0x001e341001007387 */ /* 0x000fe20000100800 */
[----:B------:R-:W-:Y:S01]  /*81a0*/  IMAD R0, R0, c[0x0][0x184], RZ ;  /* 0x0000610000007a24 */ /* 0x000fe200078e02ff */
[----:B------:R-:W-:Y:S02]  /*81b0*/  LEA R136, P3, R5, c[0x0][0x160], 0x2 ;  /* 0x0000580005887a11 */ /* 0x000fe400078610ff */
[----:B------:R-:W-:Y:S01]  /*81c0*/  STL [R1+0x1e38], R15 ;  /* 0x001e380f01007387 */ /* 0x000fe20000100800 */
[----:B------:R-:W-:-:S03]  /*81d0*/  LEA R134, P0, R4, c[0x0][0x160], 0x2 ;  /* 0x0000580004867a11 */ /* 0x000fc600078010ff */
[----:B------:R-:W-:Y:S01]  /*81e0*/  STL [R1+0x1e3c], R14 ;  /* 0x001e3c0e01007387 */ /* 0x000fe20000100800 */
[----:B------:R-:W-:-:S03]  /*81f0*/  IADD3 R3, R252, -0x15, RZ ;  /* 0xffffffebfc037810 */ /* 0x000fc60007ffe0ff */
[----:B------:R1:W-:Y:S01]  /*8200*/  STL [R1+0x1e40], R13 ;  /* 0x001e400d01007387 */ /* 0x0003e20000100800 */
[----:B------:R-:W-:-:S03]  /*8210*/  LEA.HI.X.SX32 R137, R5, c[0x0][0x164], 0x2, P3 ;  /* 0x0000590005897a11 */ /* 0x000fc600018f16ff */
[----:B------:R2:W-:Y:S01]  /*8220*/  STL [R1+0x1e44], R12 ;  /* 0x001e440c01007387 */ /* 0x0005e20000100800 */
[----:B------:R-:W-:Y:S01]  /*8230*/  LEA.HI.X.SX32 R135, R4, c[0x0][0x164], 0x2, P0 ;  /* 0x0000590004877a11 */ /* 0x000fe200000f16ff */
[----:B------:R-:W-:Y:S01]  /*8240*/  ULDC.64 UR4, c[0x0][0x118] ;  /* 0x0000460000047ab9 */ /* 0x000fe20000000a00 */
[C---:B------:R-:W-:Y:S01]  /*8250*/  LEA R132, P3, R0.reuse, c[0x0][0x160], 0x2 ;  /* 0x0000580000847a11 */ /* 0x040fe200078610ff */
[----:B-1----:R-:W-:Y:S01]  /*8260*/  IMAD.MOV.U32 R13, RZ, RZ, c[0x0][0x188] ;  /* 0x00006200ff0d7624 */ /* 0x002fe200078e00ff */
[----:B------:R-:W-:Y:S02]  /*8270*/  ISETP.GE.U32.AND P0, PT, R3, 0x7fffff6c, PT ;  /* 0x7fffff6c0300780c */ /* 0x000fe40003f06070 */
[----:B--2---:R-:W-:Y:S01]  /*8280*/  SHF.L.U32 R12, R149, 0x2, RZ ;  /* 0x00000002950c7819 */ /* 0x004fe200000006ff */
[----:B------:R-:W-:Y:S01]  /*8290*/  IMAD.SHL.U32 R3, R13, 0x4, RZ ;  /* 0x000000040d037824 */ /* 0x000fe200078e00ff */
[----:B------:R-:W-:-:S03]  /*82a0*/  LEA.HI.X.SX32 R133, R0, c[0x0][0x164], 0x2, P3 ;  /* 0x0000590000857a11 */ /* 0x000fc600018f16ff */
[----:B------:R1:W-:Y:S01]  /*82b0*/  LDGSTS.E [R12], [R146.64], !P5 ;  /* 0x00000000920c7fae */ /* 0x0003e2000e921844 */
[----:B------:R-:W-:-:S03]  /*82c0*/  IMAD.WIDE R28, R3, 0x4, R146 ;  /* 0x00000004031c7825 */ /* 0x000fc600078e0292 */
[----:B------:R1:W-:Y:S01]  /*82d0*/  LDGSTS.E [R12+0x80], [R144.64], !P5 ;  /* 0x00080000900c7fae */ /* 0x0003e2000e921844 */
[----:B------:R-:W-:Y:S01]  /*82e0*/  IADD3 R2, R252, -0x19, RZ ;  /* 0xffffffe7fc027810 */ /* 0x000fe20007ffe0ff */
[C---:B------:R-:W-:Y:S02]  /*82f0*/  IMAD.WIDE R26, R3.reuse, 0x4, R144 ;  /* 0x00000004031a7825 */ /* 0x040fe400078e0290 */
[----:B------:R1:W-:Y:S02]  /*8300*/  LDGSTS.E [R12+0x100], [R142.64], !P5 ;  /* 0x001000008e0c7fae */ /* 0x0003e4000e921844 */
[C---:B------:R-:W-:Y:S02]  /*8310*/  IMAD.WIDE R24, R3.reuse, 0x4, R142 ;  /* 0x0000000403187825 */ /* 0x040fe400078e028e */
[----:B------:R1:W-:Y:S02]  /*8320*/  LDGSTS.E [R12+0x180], [R140.64], !P5 ;  /* 0x001800008c0c7fae */ /* 0x0003e4000e921844 */
[----:B------:R-:W-:-:S02]  /*8330*/  IMAD.WIDE R22, R3, 0x4, R140 ;  /* 0x0000000403167825 */ /* 0x000fc400078e028c */
[----:B------:R1:W-:Y:S01]  /*8340*/  LDGSTS.E [R12+0x200], [R138.64], !P5 ;  /* 0x002000008a0c7fae */ /* 0x0003e2000e921844 */
[----:B------:R-:W-:Y:S01]  /*8350*/  ISETP.GE.U32.AND P3, PT, R2, 0x7fffff68, PT ;  /* 0x7fffff680200780c */ /* 0x000fe20003f66070 */
[C---:B------:R-:W-:Y:S02]  /*8360*/  IMAD.WIDE R20, R3.reuse, 0x4, R138 ;  /* 0x0000000403147825 */ /* 0x040fe400078e028a */
[----:B------:R1:W-:Y:S02]  /*8370*/  LDGSTS.E [R12+0x280], [R136.64], !P5 ;  /* 0x00280000880c7fae */ /* 0x0003e4000e921844 */
[----:B------:R-:W-:Y:S02]  /*8380*/  IMAD.WIDE R18, R3, 0x4, R136 ;  /* 0x0000000403127825 */ /* 0x000fe400078e0288 */
[----:B------:R1:W-:Y:S02]  /*8390*/  LDGSTS.E [R12+0x300], [R134.64], !P5 ;  /* 0x00300000860c7fae */ /* 0x0003e4000e921844 */
[----:B------:R-:W-:-:S02]  /*83a0*/  IMAD.SHL.U32 R2, R13, 0x8, RZ ;  /* 0x000000080d027824 */ /* 0x000fc400078e00ff */
[----:B------:R-:W-:Y:S01]  /*83b0*/  STL [R1+0x1e48], R10 ;  /* 0x001e480a01007387 */ /* 0x000fe20000100800 */
[----:B------:R-:W-:-:S03]  /*83c0*/  IMAD.WIDE R16, R3, 0x4, R134 ;  /* 0x0000000403107825 */ /* 0x000fc600078e0286 */
[----:B------:R1:W-:Y:S01]  /*83d0*/  LDGSTS.E [R12+0x380], [R132.64], !P5 ;  /* 0x00380000840c7fae */ /* 0x0003e2000e921844 */
[----:B------:R-:W-:-:S03]  /*83e0*/  IMAD.WIDE R14, R3, 0x4, R132 ;  /* 0x00000004030e7825 */ /* 0x000fc600078e0284 */
[----:B------:R-:W-:Y:S04]  /*83f0*/  STL.64 [R1+0xc98], R28 ;  /* 0x000c981c01007387 */ /* 0x000fe80000100a00 */
[----:B------:R2:W-:Y:S04]  /*8400*/  LDGSTS.E [R12+0x1000], [R28.64], !P2 ;  /* 0x010000001c0c7fae */ /* 0x0005e8000d121844 */
[----:B------:R-:W-:Y:S04]  /*8410*/  STL.64 [R1+0xc90], R26 ;  /* 0x000c901a01007387 */ /* 0x000fe80000100a00 */
[----:B------:R3:W-:Y:S04]  /*8420*/  LDGSTS.E [R12+0x1080], [R26.64], !P2 ;  /* 0x010800001a0c7fae */ /* 0x0007e8000d121844 */
[----:B------:R-:W-:Y:S04]  /*8430*/  STL.64 [R1+0xc88], R24 ;  /* 0x000c881801007387 */ /* 0x000fe80000100a00 */
[----:B------:R4:W-:Y:S04]  /*8440*/  LDGSTS.E [R12+0x1100], [R24.64], !P2 ;  /* 0x01100000180c7fae */ /* 0x0009e8000d121844 */
[----:B------:R-:W-:Y:S04]  /*8450*/  STL.64 [R1+0xc80], R22 ;  /* 0x000c801601007387 */ /* 0x000fe80000100a00 */
[----:B------:R1:W-:Y:S04]  /*8460*/  LDGSTS.E [R12+0x1180], [R22.64], !P2 ;  /* 0x01180000160c7fae */ /* 0x0003e8000d121844 */
[----:B------:R1:W-:Y:S04]  /*8470*/  STL.64 [R1+0xc78], R20 ;  /* 0x000c781401007387 */ /* 0x0003e80000100a00 */
[----:B------:R1:W-:Y:S04]  /*8480*/  LDGSTS.E [R12+0x1200], [R20.64], !P2 ;  /* 0x01200000140c7fae */ /* 0x0003e8000d121844 */
[----:B------:R2:W-:Y:S04]  /*8490*/  STL.64 [R1+0xc70], R18 ;  /* 0x000c701201007387 */ /* 0x0005e80000100a00 */
[----:B------:R2:W-:Y:S01]  /*84a0*/  LDGSTS.E [R12+0x1280], [R18.64], !P2 ;  /* 0x01280000120c7fae */ /* 0x0005e2000d121844 */
[----:B-1----:R-:W-:-:S03]  /*84b0*/  IMAD.WIDE R20, R2, 0x4, R146 ;  /* 0x0000000402147825 */ /* 0x002fc600078e0292 */
[----:B------:R1:W-:Y:S04]  /*84c0*/  STL.64 [R1+0xc68], R16 ;  /* 0x000c681001007387 */ /* 0x0003e80000100a00 */
[----:B------:R1:W-:Y:S01]  /*84d0*/  LDGSTS.E [R12+0x1300], [R16.64], !P2 ;  /* 0x01300000100c7fae */ /* 0x0003e2000d121844 */
[----:B--2---:R-:W-:-:S03]  /*84e0*/  IMAD.WIDE R18, R2, 0x4, R144 ;  /* 0x0000000402127825 */ /* 0x004fc600078e0290 */
[----:B------:R2:W-:Y:S04]  /*84f0*/  STL.64 [R1+0xc60], R14 ;  /* 0x000c600e01007387 */ /* 0x0005e80000100a00 */
[----:B------:R2:W-:Y:S01]  /*8500*/  LDGSTS.E [R12+0x1380], [R14.64], !P2 ;  /* 0x013800000e0c7fae */ /* 0x0005e2000d121844 */
[----:B------:R-:W-:Y:S02]  /*8510*/  IMAD R3, R13, 0xc, RZ ;  /* 0x0000000c0d037824 */ /* 0x000fe400078e02ff */
[C---:B-1----:R-:W-:Y:S01]  /*8520*/  IMAD.WIDE R16, R2.reuse, 0x4, R142 ;  /* 0x0000000402107825 */ /* 0x042fe200078e028e */
[----:B------:R1:W-:Y:S03]  /*8530*/  LDGSTS.E [R12+0x2000], [R20.64], !P1 ;  /* 0x02000000140c7fae */ /* 0x0003e6000c921844 */
[C---:B------:R-:W-:Y:S01]  /*8540*/  IMAD.WIDE R10, R2.reuse, 0x4, R138 ;  /* 0x00000004020a7825 */ /* 0x040fe200078e028a */
[----:B------:R1:W-:Y:S03]  /*8550*/  LDGSTS.E [R12+0x2080], [R18.64], !P1 ;  /* 0x02080000120c7fae */ /* 0x0003e6000c921844 */
[C---:B--2---:R-:W-:Y:S01]  /*8560*/  IMAD.WIDE R14, R2.reuse, 0x4, R140 ;  /* 0x00000004020e7825 */ /* 0x044fe200078e028c */
[----:B------:R1:W-:Y:S03]  /*8570*/  STL.64 [R1+0xc18], R20 ;  /* 0x000c181401007387 */ /* 0x0003e60000100a00 */
[----:B------:R-:W-:Y:S01]  /*8580*/  IMAD.WIDE R8, R2, 0x4, R136 ;  /* 0x0000000402087825 */ /* 0x000fe200078e0288 */
[----:B------:R2:W-:Y:S01]  /*8590*/  LDGSTS.E [R12+0x2100], [R16.64], !P1 ;  /* 0x02100000100c7fae */ /* 0x0005e2000c921844 */
[----:B------:R-:W-:-:S02]  /*85a0*/  IADD3 R0, R252, -0x1d, RZ ;  /* 0xffffffe3fc007810 */ /* 0x000fc40007ffe0ff */
[C---:B------:R-:W-:Y:S01]  /*85b0*/  IMAD.WIDE R6, R2.reuse, 0x4, R134 ;  /* 0x0000000402067825 */ /* 0x040fe200078e0286 */
[----:B------:R2:W-:Y:S03]  /*85c0*/  STL.64 [R1+0xc10], R18 ;  /* 0x000c101201007387 */ /* 0x0005e60000100a00 */
[----:B------:R-:W-:Y:S01]  /*85d0*/  IMAD.WIDE R4, R2, 0x4, R132 ;  /* 0x0000000402047825 */ /* 0x000fe200078e0284 */
[----:B------:R3:W-:Y:S03]  /*85e0*/  LDGSTS.E [R12+0x2180], [R14.64], !P1 ;  /* 0x021800000e0c7fae */ /* 0x0007e6000c921844 */
[----:B-1----:R-:W-:Y:S01]  /*85f0*/  IMAD.WIDE R20, R3, 0x4, R146 ;  /* 0x0000000403147825 */ /* 0x002fe200078e0292 */
[----:B------:R1:W-:Y:S01]  /*8600*/  STL.64 [R1+0xc08], R16 ;  /* 0x000c081001007387 */ /* 0x0003e20000100a00 */
[----:B------:R-:W-:-:S03]  /*8610*/  ISETP.GE.U32.AND P5, PT, R0, 0x7fffff64, PT ;  /* 0x7fffff640000780c */ /* 0x000fc60003fa6070 */
[----:B------:R3:W-:Y:S01]  /*8620*/  LDGSTS.E [R12+0x2200], [R10.64], !P1 ;  /* 0x022000000a0c7fae */ /* 0x0007e2000c921844 */
[----:B--2---:R-:W-:-:S03]  /*8630*/  IMAD.WIDE R18, R3, 0x4, R144 ;  /* 0x0000000403127825 */ /* 0x004fc600078e0290 */
[----:B------:R3:W-:Y:S01]  /*8640*/  STL.64 [R1+0xc00], R14 ;  /* 0x000c000e01007387 */ /* 0x0007e20000100a00 */
[----:B------:R-:W-:-:S03]  /*8650*/  IMAD.SHL.U32 R2, R13, 0x10, RZ ;  /* 0x000000100d027824 */ /* 0x000fc600078e00ff */
[----:B------:R2:W-:Y:S01]  /*8660*/  LDGSTS.E [R12+0x2280], [R8.64], !P1 ;  /* 0x02280000080c7fae */ /* 0x0005e2000c921844 */
[C---:B-1----:R-:W-:Y:S01]  /*8670*/  IMAD.WIDE R16, R3.reuse, 0x4, R142 ;  /* 0x0000000403107825 */ /* 0x042fe200078e028e */
[----:B------:R-:W-:Y:S02]  /*8680*/  IADD3 R0, R252, -0x21, RZ ;  /* 0xffffffdffc007810 */ /* 0x000fe40007ffe0ff */
[----:B------:R1:W-:Y:S04]  /*8690*/  STL.64 [R1+0xbf8], R10 ;  /* 0x000bf80a01007387 */ /* 0x0003e80000100a00 */
[----:B------:R2:W-:Y:S01]  /*86a0*/  LDGSTS.E [R12+0x2300], [R6.64], !P1 ;  /* 0x02300000060c7fae */ /* 0x0005e2000c921844 */
[----:B---3--:R-:W-:-:S03]  /*86b0*/  IMAD.WIDE R14, R3, 0x4, R140 ;  /* 0x00000004030e7825 */ /* 0x008fc600078e028c */
[----:B------:R2:W-:Y:S04]  /*86c0*/  STL.64 [R1+0xbf0], R8 ;  /* 0x000bf00801007387 */ /* 0x0005e80000100a00 */
[----:B------:R3:W-:Y:S01]  /*86d0*/  LDGSTS.E [R12+0x2380], [R4.64], !P1 ;  /* 0x02380000040c7fae */ /* 0x0007e2000c921844 */
[----:B-1----:R-:W-:-:S03]  /*86e0*/  IMAD.WIDE R10, R3, 0x4, R138 ;  /* 0x00000004030a7825 */ /* 0x002fc600078e028a */
[----:B------:R1:W-:Y:S01]  /*86f0*/  STL.64 [R1+0xbe8], R6 ;  /* 0x000be80601007387 */ /* 0x0003e20000100a00 */
[----:B--2---:R-:W-:-:S03]  /*8700*/  IMAD.WIDE R8, R3, 0x4, R136 ;  /* 0x0000000403087825 */ /* 0x004fc600078e0288 */
[----:B------:R2:W-:Y:S01]  /*8710*/  LDGSTS.E [R12+0x3000], [R20.64], !P6 ;  /* 0x03000000140c7fae */ /* 0x0005e2000f121844 */
[----:B------:R-:W-:-:S03]  /*8720*/  ISETP.GE.U32.AND P2, PT, R0, 0x7fffff60, PT ;  /* 0x7fffff600000780c */ /* 0x000fc60003f46070 */
[----:B------:R3:W-:Y:S01]  /*8730*/  STL.64 [R1+0xbe0], R4 ;  /* 0x000be00401007387 */ /* 0x0007e20000100a00 */
[----:B-1----:R-:W-:-:S03]  /*8740*/  IMAD.WIDE R6, R3, 0x4, R134 ;  /* 0x0000000403067825 */ /* 0x002fc600078e0286 */
[----:B------:R1:W-:Y:S01]  /*8750*/  LDGSTS.E [R12+0x3080], [R18.64], !P6 ;  /* 0x03080000120c7fae */ /* 0x0003e2000f121844 */
[----:B------:R-:W-:-:S03]  /*8760*/  IADD3 R0, R252, -0x25, RZ ;  /* 0xffffffdbfc007810 */ /* 0x000fc60007ffe0ff */
[----:B------:R2:W-:Y:S01]  /*8770*/  STL.64 [R1+0xb98], R20 ;  /* 0x000b981401007387 */ /* 0x0005e20000100a00 */
[----:B---3--:R-:W-:-:S03]  /*8780*/  IMAD.WIDE R4, R3, 0x4, R132 ;  /* 0x0000000403047825 */ /* 0x008fc600078e0284 */
[----:B------:R3:W-:Y:S04]  /*8790*/  LDGSTS.E [R12+0x3100], [R16.64], !P6 ;  /* 0x03100000100c7fae */ /* 0x0007e8000f121844 */
[----:B------:R1:W-:Y:S01]  /*87a0*/  STL.64 [R1+0xb90], R18 ;  /* 0x000b901201007387 */ /* 0x0003e20000100a00 */
[----:B--2---:R-:W-:-:S03]  /*87b0*/  IMAD.WIDE R20, R2, 0x4, R146 ;  /* 0x0000000402147825 */ /* 0x004fc600078e0292 */
[----:B------:R2:W-:Y:S04]  /*87c0*/  LDGSTS.E [R12+0x3180], [R14.64], !P6 ;  /* 0x031800000e0c7fae */ /* 0x0005e8000f121844 */
[----:B------:R3:W-:Y:S01]  /*87d0*/  STL.64 [R1+0xb88], R16 ;  /* 0x000b881001007387 */ /* 0x0007e20000100a00 */
[----:B------:R-:W-:-:S03]  /*87e0*/  IMAD R3, R13, 0x14, RZ ;  /* 0x000000140d037824 */ /* 0x000fc600078e02ff */
[----:B------:R2:W-:Y:S01]  /*87f0*/  LDGSTS.E [R12+0x3200], [R10.64], !P6 ;  /* 0x032000000a0c7fae */ /* 0x0005e2000f121844 */
[----:B-1----:R-:W-:-:S03]  /*8800*/  IMAD.WIDE R18, R2, 0x4, R144 ;  /* 0x0000000402127825 */ /* 0x002fc600078e0290 */
[----:B------:R2:W-:Y:S04]  /*8810*/  STL.64 [R1+0xb80], R14 ;  /* 0x000b800e01007387 */ /* 0x0005e80000100a00 */
[----:B------:R1:W-:Y:S01]  /*8820*/  LDGSTS.E [R12+0x3280], [R8.64], !P6 ;  /* 0x03280000080c7fae */ /* 0x0003e2000f121844 */
[----:B---3--:R-:W-:-:S03]  /*8830*/  IMAD.WIDE R16, R2, 0x4, R142 ;  /* 0x0000000402107825 */ /* 0x008fc600078e028e */
[----:B------:R3:W-:Y:S01]  /*8840*/  STL.64 [R1+0xb78], R10 ;  /* 0x000b780a01007387 */ /* 0x0007e20000100a00 */
[----:B------:R-:W-:-:S03]  /*8850*/  ISETP.GE.U32.AND P1, PT, R0, 0x7fffff5c, PT ;  /* 0x7fffff5c0000780c */ /* 0x000fc60003f26070 */
[----:B------:R1:W-:Y:S01]  /*8860*/  LDGSTS.E [R12+0x3300], [R6.64], !P6 ;  /* 0x03300000060c7fae */ /* 0x0003e2000f121844 */
[----:B--2---:R-:W-:-:S03]  /*8870*/  IMAD.WIDE R14, R2, 0x4, R140 ;  /* 0x00000004020e7825 */ /* 0x004fc600078e028c */
[----:B------:R1:W-:Y:S01]  /*8880*/  STL.64 [R1+0xb70], R8 ;  /* 0x000b700801007387 */ /* 0x0003e20000100a00 */
[----:B------:R-:W-:-:S03]  /*8890*/  IADD3 R0, R252, -0x29, RZ ;  /* 0xffffffd7fc007810 */ /* 0x000fc60007ffe0ff */
[----:B------:R2:W-:Y:S01]  /*88a0*/  LDGSTS.E [R12+0x3380], [R4.64], !P6 ;  /* 0x03380000040c7fae */ /* 0x0005e2000f121844 */
[----:B---3--:R-:W-:-:S03]  /*88b0*/  IMAD.WIDE R10, R2, 0x4, R138 ;  /* 0x00000004020a7825 */ /* 0x008fc600078e028a */
[----:B------:R3:W-:Y:S01]  /*88c0*/  STL.64 [R1+0xb68], R6 ;  /* 0x000b680601007387 */ /* 0x0007e20000100a00 */
[----:B-1----:R-:W-:-:S03]  /*88d0*/  IMAD.WIDE R8, R2, 0x4, R136 ;  /* 0x0000000402087825 */ /* 0x002fc600078e0288 */
[----:B------:R1:W-:Y:S04]  /*88e0*/  LDGSTS.E [R12+0x4000], [R20.64], !P4 ;  /* 0x04000000140c7fae */ /* 0x0003e8000e121844 */
[----:B------:R2:W-:Y:S01]  /*88f0*/  STL.64 [R1+0xb60], R4 ;  /* 0x000b600401007387 */ /* 0x0005e20000100a00 */
[----:B---3--:R-:W-:-:S03]  /*8900*/  IMAD.WIDE R6, R2, 0x4, R134 ;  /* 0x0000000402067825 */ /* 0x008fc600078e0286 */
[----:B------:R3:W-:Y:S04]  /*8910*/  LDGSTS.E [R12+0x4080], [R18.64], !P4 ;  /* 0x04080000120c7fae */ /* 0x0007e8000e121844 */
        /* <DEDUP_REMOVED lines=8> */
[----:B------:R2:W-:Y:S04]  /*89a0*/  STL.64 [R1+0xb08], R16 ;  /* 0x000b081001007387 */ /* 0x0005e80000100a00 */
[----:B------:R1:W-:Y:S01]  /*89b0*/  LDGSTS.E [R12+0x4200], [R10.64], !P4 ;  /* 0x042000000a0c7fae */ /* 0x0003e2000e121844 */
[----:B---3--:R-:W-:-:S03]  /*89c0*/  IMAD.WIDE R18, R3, 0x4, R144 ;  /* 0x0000000403127825 */ /* 0x008fc600078e0290 */
[----:B------:R1:W-:Y:S04]  /*89d0*/  STL.64 [R1+0xb00], R14 ;  /* 0x000b000e01007387 */ /* 0x0003e80000100a00 */
[----:B------:R3:W-:Y:S01]  /*89e0*/  LDGSTS.E [R12+0x4280], [R8.64], !P4 ;  /* 0x04280000080c7fae */ /* 0x0007e2000e121844 */
[----:B--2---:R-:W-:-:S03]  /*89f0*/  IMAD.WIDE R16, R3, 0x4, R142 ;  /* 0x0000000403107825 */ /* 0x004fc600078e028e */
[----:B------:R2:W-:Y:S01]  /*8a00*/  STL.64 [R1+0xaf8], R10 ;  /* 0x000af80a01007387 */ /* 0x0005e20000100a00 */
[----:B------:R-:W-:-:S03]  /*8a10*/  IMAD R2, R13, 0x18, RZ ;  /* 0x000000180d027824 */ /* 0x000fc600078e02ff */
[----:B------:R3:W-:Y:S01]  /*8a20*/  LDGSTS.E [R12+0x4300], [R6.64], !P4 ;  /* 0x04300000060c7fae */ /* 0x0007e2000e121844 */
[----:B-1----:R-:W-:-:S03]  /*8a30*/  IMAD.WIDE R14, R3, 0x4, R140 ;  /* 0x00000004030e7825 */ /* 0x002fc600078e028c */
[----:B------:R3:W-:Y:S04]  /*8a40*/  STL.64 [R1+0xaf0], R8 ;  /* 0x000af00801007387 */ /* 0x0007e80000100a00 */
[----:B------:R1:W-:Y:S01]  /*8a50*/  LDGSTS.E [R12+0x4380], [R4.64], !P4 ;  /* 0x04380000040c7fae */ /* 0x0003e2000e121844 */
[----:B--2---:R-:W-:-:S03]  /*8a60*/  IMAD.WIDE R10, R3, 0x4, R138 ;  /* 0x00000004030a7825 */ /* 0x004fc600078e028a */
[----:B------:R2:W-:Y:S01]  /*8a70*/  STL.64 [R1+0xae8], R6 ;  /* 0x000ae80601007387 */ /* 0x0005e20000100a00 */
[----:B------:R-:W-:Y:S01]  /*8a80*/  ISETP.GE.U32.AND P4, PT, R0, 0x7fffff54, PT ;  /* 0x7fffff540000780c */ /* 0x000fe20003f86070 */
[----:B---3--:R-:W-:Y:S02]  /*8a90*/  IMAD.WIDE R8, R3, 0x4, R136 ;  /* 0x0000000403087825 */ /* 0x008fe400078e0288 */
[----:B------:R3:W-:Y:S01]  /*8aa0*/  LDGSTS.E [R12+0x5000], [R20.64], !P0 ;  /* 0x05000000140c7fae */ /* 0x0007e2000c121844 */
[----:B------:R-:W-:-:S03]  /*8ab0*/  IADD3 R0, R252, -0x31, RZ ;  /* 0xffffffcffc007810 */ /* 0x000fc60007ffe0ff */
[----:B------:R1:W-:Y:S01]  /*8ac0*/  STL.64 [R1+0xae0], R4 ;  /* 0x000ae00401007387 */ /* 0x0003e20000100a00 */
[----:B--2---:R-:W-:-:S03]  /*8ad0*/  IMAD.WIDE R6, R3, 0x4, R134 ;  /* 0x0000000403067825 */ /* 0x004fc600078e0286 */
[----:B------:R2:W-:Y:S04]  /*8ae0*/  LDGSTS.E [R12+0x5080], [R18.64], !P0 ;  /* 0x05080000120c7fae */ /* 0x0005e8000c121844 */
[----:B------:R3:W-:Y:S01]  /*8af0*/  STL.64 [R1+0xa98], R20 ;  /* 0x000a981401007387 */ /* 0x0007e20000100a00 */
[----:B-1----:R-:W-:-:S03]  /*8b00*/  IMAD.WIDE R4, R3, 0x4, R132 ;  /* 0x0000000403047825 */ /* 0x002fc600078e0284 */
[----:B------:R1:W-:Y:S04]  /*8b10*/  LDGSTS.E [R12+0x5100], [R16.64], !P0 ;  /* 0x05100000100c7fae */ /* 0x0003e8000c121844 */
[----:B------:R2:W-:Y:S04]  /*8b20*/  STL.64 [R1+0xa90], R18 ;  /* 0x000a901201007387 */ /* 0x0005e80000100a00 */
[----:B------:R1:W-:Y:S01]  /*8b30*/  LDGSTS.E [R12+0x5180], [R14.64], !P0 ;  /* 0x051800000e0c7fae */ /* 0x0003e2000c121844 */
[----:B---3--:R-:W-:-:S03]  /*8b40*/  IMAD.WIDE R20, R2, 0x4, R146 ;  /* 0x0000000402147825 */ /* 0x008fc600078e0292 */
[----:B------:R1:W-:Y:S04]  /*8b50*/  STL.64 [R1+0xa88], R16 ;  /* 0x000a881001007387 */ /* 0x0003e80000100a00 */
[----:B------:R3:W-:Y:S01]  /*8b60*/  LDGSTS.E [R12+0x5200], [R10.64], !P0 ;  /* 0x052000000a0c7fae */ /* 0x0007e2000c121844 */
[----:B--2---:R-:W-:-:S03]  /*8b70*/  IMAD.WIDE R18, R2, 0x4, R144 ;  /* 0x0000000402127825 */ /* 0x004fc600078e0290 */
        /* <DEDUP_REMOVED lines=8> */
[----:B------:R-:W-:Y:S01]  /*8c00*/  ISETP.GE.U32.AND P0, PT, R0, 0x7fffff50, PT ;  /* 0x7fffff500000780c */ /* 0x000fe20003f06070 */
[----:B------:R-:W-:Y:S02]  /*8c10*/  IMAD R0, R13, 0x1c, RZ ;  /* 0x0000001c0d007824 */ /* 0x000fe400078e02ff */
[----:B------:R1:W-:Y:S01]  /*8c20*/  STL.64 [R1+0xa68], R6 ;  /* 0x000a680601007387 */ /* 0x0003e20000100a00 */
[----:B---3--:R-:W-:-:S03]  /*8c30*/  IMAD.WIDE R10, R2, 0x4, R138 ;  /* 0x00000004020a7825 */ /* 0x008fc600078e028a */
[----:B------:R3:W-:Y:S01]  /*8c40*/  STL.64 [R1+0xa60], R4 ;  /* 0x000a600401007387 */ /* 0x0007e20000100a00 */
[----:B--2---:R-:W-:-:S03]  /*8c50*/  IMAD.WIDE R8, R2, 0x4, R136 ;  /* 0x0000000402087825 */ /* 0x004fc600078e0288 */
[----:B------:R2:W-:Y:S04]  /*8c60*/  STL.64 [R1+0xa18], R20 ;  /* 0x000a181401007387 */ /* 0x0005e80000100a00 */
[----:B------:R2:W-:Y:S01]  /*8c70*/  LDGSTS.E [R12+0x6000], [R20.64], !P3 ;  /* 0x06000000140c7fae */ /* 0x0005e2000d921844 */
[----:B-1----:R-:W-:-:S03]  /*8c80*/  IMAD.WIDE R6, R2, 0x4, R134 ;  /* 0x0000000402067825 */ /* 0x002fc600078e0286 */
[----:B------:R1:W-:Y:S01]  /*8c90*/  STL.64 [R1+0xa10], R18 ;  /* 0x000a101201007387 */ /* 0x0003e20000100a00 */
[----:B---3--:R-:W-:-:S03]  /*8ca0*/  IMAD.WIDE R4, R2, 0x4, R132 ;  /* 0x0000000402047825 */ /* 0x008fc600078e0284 */
[----:B------:R1:W-:Y:S04]  /*8cb0*/  LDGSTS.E [R12+0x6080], [R18.64], !P3 ;  /* 0x06080000120c7fae */ /* 0x0003e8000d921844 */
[----:B------:R3:W-:Y:S01]  /*8cc0*/  STL.64 [R1+0xa08], R16 ;  /* 0x000a081001007387 */ /* 0x0007e20000100a00 */
[----:B--2---:R-:W-:-:S03]  /*8cd0*/  IMAD.WIDE R20, R0, 0x4, R146 ;  /* 0x0000000400147825 */ /* 0x004fc600078e0292 */
[----:B------:R3:W-:Y:S01]  /*8ce0*/  LDGSTS.E [R12+0x6100], [R16.64], !P3 ;  /* 0x06100000100c7fae */ /* 0x0007e2000d921844 */
[----:B------:R-:W-:-:S03]  /*8cf0*/  SHF.L.U32 R2, R13, 0x5, RZ ;  /* 0x000000050d027819 */ /* 0x000fc600000006ff */
        /* <DEDUP_REMOVED lines=8> */
[----:B------:R3:W-:Y:S04]  /*8d80*/  LDGSTS.E [R12+0x6280], [R8.64], !P3 ;  /* 0x06280000080c7fae */ /* 0x0007e8000d921844 */
        /* <DEDUP_REMOVED lines=18> */
[----:B------:R-:W-:-:S03]  /*8eb0*/  IMAD R0, R13, 0x24, RZ ;  /* 0x000000240d007824 */ /* 0x000fc600078e02ff */
        /* <DEDUP_REMOVED lines=23> */
[----:B------:R1:W-:Y:S01]  /*9030*/  LDGSTS.E [R12+0x8180], [R14.64], !P2 ;  /* 0x081800000e0c7fae */ /* 0x0003e2000d121844 */
[----:B------:R-:W-:-:S03]  /*9040*/  IMAD R2, R13, 0x28, RZ ;  /* 0x000000280d027824 */ /* 0x000fc600078e02ff */
        /* <DEDUP_REMOVED lines=23> */
[----:B------:R2:W-:Y:S01]  /*91c0*/  LDGSTS.E [R12+0x9180], [R14.64], !P1 ;  /* 0x091800000e0c7fae */ /* 0x0005e2000c921844 */
[----:B------:R-:W-:-:S03]  /*91d0*/  IMAD R0, R13, 0x2c, RZ ;  /* 0x0000002c0d007824 */ /* 0x000fc600078e02ff */
        /* <DEDUP_REMOVED lines=24> */
[----:B------:R-:W-:-:S03]  /*9360*/  IADD3 R3, R252, -0x35, RZ ;  /* 0xffffffcbfc037810 */ /* 0x000fc60007ffe0ff */
        /* <DEDUP_REMOVED lines=13> */
[----:B------:R-:W-:-:S03]  /*9440*/  ISETP.GE.U32.AND P3, PT, R3, 0x7fffff4c, PT ;  /* 0x7fffff4c0300780c */ /* 0x000fc60003f66070 */
        /* <DEDUP_REMOVED lines=12> */
[----:B------:R-:W-:-:S03]  /*9510*/  IADD3 R3, R252, -0x39, RZ ;  /* 0xffffffc7fc037810 */ /* 0x000fc60007ffe0ff */
        /* <DEDUP_REMOVED lines=26> */
[----:B------:R-:W-:-:S03]  /*96c0*/  IADD3 R3, R252, -0x3d, RZ ;  /* 0xffffffc3fc037810 */ /* 0x000fc60007ffe0ff */
        /* <DEDUP_REMOVED lines=13> */
[----:B------:R-:W-:-:S03]  /*97a0*/  ISETP.GE.U32.AND P2, PT, R3, 0x7fffff44, PT ;  /* 0x7fffff440300780c */ /* 0x000fc60003f46070 */
        /* <DEDUP_REMOVED lines=43> */
[----:B------:R-:W-:-:S03]  /*9a60*/  IMAD.SHL.U32 R2, R13, 0x40, RZ ;  /* 0x000000400d027824 */ /* 0x000fc600078e00ff */
        /* <DEDUP_REMOVED lines=224> */
[----:B------:R-:W-:-:S03]  /*a870*/  IMAD.WIDE R130, R116, 0x4, R146 ;  /* 0x0000000474827825 */ /* 0x000fc600078e0292 */
[----:B------:R-:W-:Y:S01]  /*a880*/  STL.64 [R1+0xf0], R20 ;  /* 0x0000f01401007387 */ /* 0x000fe20000100a00 */
[----:B---3--:R-:W-:-:S03]  /*a890*/  IMAD.WIDE R6, R0, 0x4, R134 ;  /* 0x0000000400067825 */ /* 0x008fc600078e0286 */
[----:B------:R1:W-:Y:S01]  /*a8a0*/  LDGSTS.E [R12+0x17000], [R20.64], !P1 ;  /* 0x17000000140c7fae */ /* 0x0003e2000c921844 */
[----:B------:R-:W-:-:S03]  /*a8b0*/  IADD3 R3, R252, -0x65, RZ ;  /* 0xffffff9bfc037810 */ /* 0x000fc60007ffe0ff */
[----:B------:R-:W-:Y:S01]  /*a8c0*/  STL.64 [R1+0xe8], R18 ;  /* 0x0000e81201007387 */ /* 0x000fe20000100a00 */
[----:B--2---:R-:W-:-:S03]  /*a8d0*/  IMAD.WIDE R4, R0, 0x4, R132 ;  /* 0x0000000400047825 */ /* 0x004fc600078e0284 */
[----:B------:R2:W-:Y:S04]  /*a8e0*/  LDGSTS.E [R12+0x17080], [R18.64], !P1 ;  /* 0x17080000120c7fae */ /* 0x0005e8000c921844 */
[----:B------:R-:W-:Y:S04]  /*a8f0*/  STL.64 [R1+0xe0], R16 ;  /* 0x0000e01001007387 */ /* 0x000fe80000100a00 */
[----:B------:R3:W-:Y:S04]  /*a900*/  LDGSTS.E [R12+0x17100], [R16.64], !P1 ;  /* 0x17100000100c7fae */ /* 0x0007e8000c921844 */
[----:B------:R-:W-:Y:S04]  /*a910*/  STL.64 [R1+0xd8], R14 ;  /* 0x0000d80e01007387 */ /* 0x000fe80000100a00 */
[----:B------:R1:W-:Y:S04]  /*a920*/  LDGSTS.E [R12+0x17180], [R14.64], !P1 ;  /* 0x171800000e0c7fae */ /* 0x0003e8000c921844 */
[----:B------:R-:W-:Y:S04]  /*a930*/  STL.64 [R1+0xd0], R10 ;  /* 0x0000d00a01007387 */ /* 0x000fe80000100a00 */
[----:B------:R1:W-:Y:S01]  /*a940*/  LDGSTS.E [R12+0x17200], [R10.64], !P1 ;  /* 0x172000000a0c7fae */ /* 0x0003e2000c921844 */
[----:B------:R-:W-:-:S03]  /*a950*/  ISETP.GE.U32.AND P4, PT, R3, 0x7fffff1c, PT ;  /* 0x7fffff1c0300780c */ /* 0x000fc60003f86070 */
[----:B------:R-:W-:Y:S04]  /*a960*/  STL.64 [R1+0xb8], R8 ;  /* 0x0000b80801007387 */ /* 0x000fe80000100a00 */
[----:B------:R1:W-:Y:S01]  /*a970*/  LDGSTS.E [R12+0x17280], [R8.64], !P1 ;  /* 0x17280000080c7fae */ /* 0x0003e2000c921844 */
[----:B------:R-:W-:-:S03]  /*a980*/  IMAD.WIDE R128, R116, 0x4, R144 ;  /* 0x0000000474807825 */ /* 0x000fc600078e0290 */
[----:B------:R-:W-:Y:S04]  /*a990*/  STL.64 [R1+0xa0], R6 ;  /* 0x0000a00601007387 */ /* 0x000fe80000100a00 */
[----:B------:R1:W-:Y:S01]  /*a9a0*/  LDGSTS.E [R12+0x17300], [R6.64], !P1 ;  /* 0x17300000060c7fae */ /* 0x0003e2000c921844 */
[----:B------:R-:W-:-:S03]  /*a9b0*/  IMAD.WIDE R126, R116, 0x4, R142 ;  /* 0x00000004747e7825 */ /* 0x000fc600078e028e */
[----:B------:R-:W-:Y:S04]  /*a9c0*/  STL.64 [R1+0x90], R4 ;  /* 0x0000900401007387 */ /* 0x000fe80000100a00 */
[----:B------:R1:W-:Y:S01]  /*a9d0*/  LDGSTS.E [R12+0x17380], [R4.64], !P1 ;  /* 0x17380000040c7fae */ /* 0x0003e2000c921844 */
[----:B------:R-:W-:-:S03]  /*a9e0*/  IMAD.WIDE R124, R116, 0x4, R140 ;  /* 0x00000004747c7825 */ /* 0x000fc600078e028c */
[----:B------:R1:W-:Y:S04]  /*a9f0*/  LDGSTS.E [R12+0x18000], [R130.64], !P6 ;  /* 0x18000000820c7fae */ /* 0x0003e8000f121844 */
[----:B------:R1:W-:Y:S01]  /*aa00*/  STL [R1+0x5ad8], R131 ;  /* 0x005ad88301007387 */ /* 0x0003e20000100800 */
[----:B------:R-:W-:Y:S01]  /*aa10*/  IADD3 R3, R252, -0x69, RZ ;  /* 0xffffff97fc037810 */ /* 0x000fe20007ffe0ff */
[----:B------:R-:W-:Y:S02]  /*aa20*/  IMAD R100, R13, 0x64, RZ ;  /* 0x000000640d647824 */ /* 0x000fe400078e02ff */
[----:B------:R-:W-:Y:S01]  /*aa30*/  IMAD.WIDE R122, R116, 0x4, R138 ;  /* 0x00000004747a7825 */ /* 0x000fe200078e028a */
[----:B------:R2:W-:Y:S03]  /*aa40*/  STL.64 [R1+0x5ae0], R128 ;  /* 0x005ae08001007387 */ /* 0x0005e60000100a00 */
[----:B-1----:R-:W-:-:S02]  /*aa50*/  IMAD.SHL.U32 R131, R149, 0x4, RZ ;  /* 0x0000000495837824 */ /* 0x002fc400078e00ff */
[C---:B------:R-:W-:Y:S01]  /*aa60*/  IMAD.WIDE R120, R116.reuse, 0x4, R136 ;  /* 0x0000000474787825 */ /* 0x040fe200078e0288 */
[----:B------:R-:W-:Y:S02]  /*aa70*/  ISETP.GE.U32.AND P0, PT, R3, 0x7fffff18, PT ;  /* 0x7fffff180300780c */ /* 0x000fe40003f06070 */
[----:B------:R2:W-:Y:S01]  /*aa80*/  LDGSTS.E [R131+0x18080], [R128.64], !P6 ;  /* 0x1808000080837fae */ /* 0x0005e2000f121844 */
[----:B------:R-:W-:-:S03]  /*aa90*/  IMAD.WIDE R118, R116, 0x4, R134 ;  /* 0x0000000474767825 */ /* 0x000fc600078e0286 */
[----:B------:R1:W-:Y:S01]  /*aaa0*/  LDGSTS.E [R131+0x18100], [R126.64], !P6 ;  /* 0x181000007e837fae */ /* 0x0003e2000f121844 */
[----:B------:R-:W-:-:S03]  /*aab0*/  IMAD.WIDE R116, R116, 0x4, R132 ;  /* 0x0000000474747825 */ /* 0x000fc600078e0284 */
[----:B------:R1:W-:Y:S01]  /*aac0*/  LDGSTS.E [R131+0x18180], [R124.64], !P6 ;  /* 0x181800007c837fae */ /* 0x0003e2000f121844 */
[C---:B------:R-:W-:Y:S01]  /*aad0*/  IMAD.WIDE R114, R100.reuse, 0x4, R146 ;  /* 0x0000000464727825 */ /* 0x040fe200078e0292 */
[----:B--2---:R-:W-:Y:S02]  /*aae0*/  MOV R129, c[0x0][0x188] ;  /* 0x0000620000817a02 */ /* 0x004fe40000000f00 */
[----:B------:R2:W-:Y:S01]  /*aaf0*/  LDGSTS.E [R131+0x18200], [R122.64], !P6 ;  /* 0x182000007a837fae */ /* 0x0005e2000f121844 */
[----:B------:R-:W-:Y:S01]  /*ab00*/  IMAD.WIDE R112, R100, 0x4, R144 ;  /* 0x0000000464707825 */ /* 0x000fe200078e0290 */
[----:B------:R-:W-:Y:S02]  /*ab10*/  IADD3 R3, R252, -0x6d, RZ ;  /* 0xffffff93fc037810 */ /* 0x000fe40007ffe0ff */
[----:B------:R1:W-:Y:S01]  /*ab20*/  LDGSTS.E [R131+0x18280], [R120.64], !P6 ;  /* 0x1828000078837fae */ /* 0x0003e2000f121844 */
[----:B------:R-:W-:-:S03]  /*ab30*/  IMAD.WIDE R110, R100, 0x4, R142 ;  /* 0x00000004646e7825 */ /* 0x000fc600078e028e */
[----:B------:R1:W-:Y:S01]  /*ab40*/  LDGSTS.E [R131+0x18300], [R118.64], !P6 ;  /* 0x1830000076837fae */ /* 0x0003e2000f121844 */
[----:B------:R-:W-:-:S03]  /*ab50*/  IMAD.WIDE R108, R100, 0x4, R140 ;  /* 0x00000004646c7825 */ /* 0x000fc600078e028c */
[----:B------:R1:W-:Y:S01]  /*ab60*/  LDGSTS.E [R131+0x18380], [R116.64], !P6 ;  /* 0x1838000074837fae */ /* 0x0003e2000f121844 */
[----:B------:R-:W-:Y:S02]  /*ab70*/  IMAD R84, R129, 0x68, RZ ;  /* 0x0000006881547824 */ /* 0x000fe400078e02ff */
[C---:B------:R-:W-:Y:S01]  /*ab80*/  IMAD.WIDE R106, R100.reuse, 0x4, R138 ;  /* 0x00000004646a7825 */ /* 0x040fe200078e028a */
[----:B------:R1:W-:Y:S03]  /*ab90*/  LDGSTS.E [R131+0x19000], [R114.64], !P4 ;  /* 0x1900000072837fae */ /* 0x0003e6000e121844 */
[C---:B------:R-:W-:Y:S01]  /*aba0*/  IMAD.WIDE R104, R100.reuse, 0x4, R136 ;  /* 0x0000000464687825 */ /* 0x040fe200078e0288 */
[----:B------:R1:W-:Y:S01]  /*abb0*/  LDGSTS.E [R131+0x19080], [R112.64], !P4 ;  /* 0x1908000070837fae */ /* 0x0003e2000e121844 */
[----:B------:R-:W-:Y:S02]  /*abc0*/  ISETP.GE.U32.AND P3, PT, R3, 0x7fffff14, PT ;  /* 0x7fffff140300780c */ /* 0x000fe40003f66070 */
[C---:B------:R-:W-:Y:S01]  /*abd0*/  IMAD.WIDE R102, R100.reuse, 0x4, R134 ;  /* 0x0000000464667825 */ /* 0x040fe200078e0286 */
[----:B------:R1:W-:Y:S03]  /*abe0*/  LDGSTS.E [R131+0x19100], [R110.64], !P4 ;  /* 0x191000006e837fae */ /* 0x0003e6000e121844 */
[----:B------:R-:W-:Y:S01]  /*abf0*/  IMAD.WIDE R100, R100, 0x4, R132 ;  /* 0x0000000464647825 */ /* 0x000fe200078e0284 */
[----:B------:R1:W-:Y:S03]  /*ac00*/  LDGSTS.E [R131+0x19180], [R108.64], !P4 ;  /* 0x191800006c837fae */ /* 0x0003e6000e121844 */
[C---:B------:R-:W-:Y:S01]  /*ac10*/  IMAD.WIDE R98, R84.reuse, 0x4, R146 ;  /* 0x0000000454627825 */ /* 0x040fe200078e0292 */
[----:B------:R1:W-:Y:S03]  /*ac20*/  LDGSTS.E [R131+0x19200], [R106.64], !P4 ;  /* 0x192000006a837fae */ /* 0x0003e6000e121844 */
[----:B------:R-:W-:Y:S01]  /*ac30*/  IMAD.WIDE R96, R84, 0x4, R144 ;  /* 0x0000000454607825 */ /* 0x000fe200078e0290 */
[----:B------:R1:W-:Y:S01]  /*ac40*/  LDGSTS.E [R131+0x19280], [R104.64], !P4 ;  /* 0x1928000068837fae */ /* 0x0003e2000e121844 */
[----:B------:R-:W-:-:S02]  /*ac50*/  IADD3 R3, R252, -0x71, RZ ;  /* 0xffffff8ffc037810 */ /* 0x000fc40007ffe0ff */
[C---:B------:R-:W-:Y:S01]  /*ac60*/  IMAD.WIDE R94, R84.reuse, 0x4, R142 ;  /* 0x00000004545e7825 */ /* 0x040fe200078e028e */
[----:B------:R1:W-:Y:S03]  /*ac70*/  LDGSTS.E [R131+0x19300], [R102.64], !P4 ;  /* 0x1930000066837fae */ /* 0x0003e6000e121844 */
[C---:B------:R-:W-:Y:S01]  /*ac80*/  IMAD.WIDE R92, R84.reuse, 0x4, R140 ;  /* 0x00000004545c7825 */ /* 0x040fe200078e028c */
[----:B------:R1:W-:Y:S03]  /*ac90*/  LDGSTS.E [R131+0x19380], [R100.64], !P4 ;  /* 0x1938000064837fae */ /* 0x0003e6000e121844 */
[----:B------:R-:W-:Y:S01]  /*aca0*/  IMAD R68, R129, 0x6c, RZ ;  /* 0x0000006c81447824 */ /* 0x000fe200078e02ff */
[----:B------:R1:W-:Y:S01]  /*acb0*/  LDGSTS.E [R131+0x1a000], [R98.64], !P0 ;  /* 0x1a00000062837fae */ /* 0x0003e2000c121844 */
[----:B------:R-:W-:Y:S01]  /*acc0*/  IMAD.WIDE R90, R84, 0x4, R138 ;  /* 0x00000004545a7825 */ /* 0x000fe200078e028a */
[----:B------:R-:W-:-:S02]  /*acd0*/  ISETP.GE.U32.AND P5, PT, R3, 0x7fffff10, PT ;  /* 0x7fffff100300780c */ /* 0x000fc40003fa6070 */
[----:B------:R1:W-:Y:S01]  /*ace0*/  LDGSTS.E [R131+0x1a080], [R96.64], !P0 ;  /* 0x1a08000060837fae */ /* 0x0003e2000c121844 */
[----:B------:R-:W-:-:S03]  /*acf0*/  IMAD.WIDE R88, R84, 0x4, R136 ;  /* 0x0000000454587825 */ /* 0x000fc600078e0288 */
[----:B------:R1:W-:Y:S01]  /*ad00*/  LDGSTS.E [R131+0x1a100], [R94.64], !P0 ;  /* 0x1a1000005e837fae */ /* 0x0003e2000c121844 */
[----:B------:R-:W-:-:S03]  /*ad10*/  IMAD.WIDE R86, R84, 0x4, R134 ;  /* 0x0000000454567825 */ /* 0x000fc600078e0286 */
[----:B------:R1:W-:Y:S01]  /*ad20*/  LDGSTS.E [R131+0x1a180], [R92.64], !P0 ;  /* 0x1a1800005c837fae */ /* 0x0003e2000c121844 */
[----:B------:R-:W-:-:S03]  /*ad30*/  IMAD.WIDE R84, R84, 0x4, R132 ;  /* 0x0000000454547825 */ /* 0x000fc600078e0284 */
[----:B------:R1:W-:Y:S01]  /*ad40*/  LDGSTS.E [R131+0x1a200], [R90.64], !P0 ;  /* 0x1a2000005a837fae */ /* 0x0003e2000c121844 */
[----:B------:R-:W-:Y:S01]  /*ad50*/  IMAD.WIDE R82, R68, 0x4, R146 ;  /* 0x0000000444527825 */ /* 0x000fe200078e0292 */
[----:B------:R-:W-:Y:S02]  /*ad60*/  IADD3 R3, R252, -0x75, RZ ;  /* 0xffffff8bfc037810 */ /* 0x000fe40007ffe0ff */
        /* <DEDUP_REMOVED lines=17> */
[----:B------:R1:W-:Y:S01]  /*ae80*/  LDGSTS.E [R131+0x1b200], [R74.64], !P3 ;  /* 0x1b2000004a837fae */ /* 0x0003e2000d921844 */
[----:B------:R-:W-:-:S02]  /*ae90*/  ISETP.GE.U32.AND P6, PT, R0, 0x7fffff04, PT ;  /* 0x7fffff040000780c */ /* 0x000fc40003fc6070 */
[----:B------:R-:W-:Y:S01]  /*aea0*/  IMAD.WIDE R66, R52, 0x4, R146 ;  /* 0x0000000434427825 */ /* 0x000fe200078e0292 */
[----:B------:R1:W-:Y:S01]  /*aeb0*/  LDGSTS.E [R131+0x1b280], [R72.64], !P3 ;  /* 0x1b28000048837fae */ /* 0x0003e2000d921844 */
[----:B------:R-:W-:Y:S02]  /*aec0*/  IADD3 R0, R252, -0x2, RZ ;  /* 0xfffffffefc007810 */ /* 0x000fe40007ffe0ff */
[----:B------:R-:W-:Y:S01]  /*aed0*/  IMAD.WIDE R64, R52, 0x4, R144 ;  /* 0x0000000434407825 */ /* 0x000fe200078e0290 */
[----:B------:R1:W-:Y:S01]  /*aee0*/  LDGSTS.E [R131+0x1b300], [R70.64], !P3 ;  /* 0x1b30000046837fae */ /* 0x0003e2000d921844 */
[----:B------:R-:W-:Y:S02]  /*aef0*/  IADD3 R2, R252, -0x79, RZ ;  /* 0xffffff87fc027810 */ /* 0x000fe40007ffe0ff */
        /* <DEDUP_REMOVED lines=9> */
[----:B------:R-:W-:Y:S01]  /*af90*/  IMAD.WIDE R56, R52, 0x4, R136 ;  /* 0x0000000434387825 */ /* 0x000fe200078e0288 */
[----:B------:R-:W-:-:S03]  /*afa0*/  ISETP.GE.U32.AND P1, PT, R2, 0x7fffff08, PT ;  /* 0x7fffff080200780c */ /* 0x000fc60003f26070 */
[----:B------:R-:W-:Y:S01]  /*afb0*/  IMAD.WIDE R54, R52, 0x4, R134 ;  /* 0x0000000434367825 */ /* 0x000fe200078e0286 */
[----:B------:R-:W-:Y:S01]  /*afc0*/  IADD3 R0, R252, -0x6, RZ ;  /* 0xfffffffafc007810 */ /* 0x000fe20007ffe0ff */
[----:B------:R1:W-:Y:S02]  /*afd0*/  LDGSTS.E [R131+0x1c180], [R60.64], !P5 ;  /* 0x1c1800003c837fae */ /* 0x0003e4000e921844 */
[----:B------:R-:W-:Y:S02]  /*afe0*/  IMAD.WIDE R52, R52, 0x4, R132 ;  /* 0x0000000434347825 */ /* 0x000fe400078e0284 */
[----:B------:R1:W-:Y:S02]  /*aff0*/  LDGSTS.E [R131+0x1c200], [R58.64], !P5 ;  /* 0x1c2000003a837fae */ /* 0x0003e4000e921844 */
[C---:B------:R-:W-:Y:S02]  /*b000*/  IMAD.WIDE R50, R36.reuse, 0x4, R146 ;  /* 0x0000000424327825 */ /* 0x040fe400078e0292 */
[----:B------:R1:W-:Y:S02]  /*b010*/  LDGSTS.E [R131+0x1c280], [R56.64], !P5 ;  /* 0x1c28000038837fae */ /* 0x0003e4000e921844 */
[----:B------:R-:W-:Y:S01]  /*b020*/  IMAD.WIDE R48, R36, 0x4, R144 ;  /* 0x0000000424307825 */ /* 0x000fe200078e0290 */
[----:B------:R-:W-:Y:S01]  /*b030*/  ISETP.GE.U32.AND P0, PT, R0, 0x7fffff7b, PT ;  /* 0x7fffff7b0000780c */ /* 0x000fe20003f06070 */
[----:B------:R1:W-:Y:S02]  /*b040*/  LDGSTS.E [R131+0x1c300], [R54.64], !P5 ;  /* 0x1c30000036837fae */ /* 0x0003e4000e921844 */
[----:B------:R-:W-:Y:S01]  /*b050*/  IMAD.WIDE R46, R36, 0x4, R142 ;  /* 0x00000004242e7825 */ /* 0x000fe200078e028e */
[----:B------:R-:W-:Y:S01]  /*b060*/  IADD3 R0, R252, -0xa, RZ ;  /* 0xfffffff6fc007810 */ /* 0x000fe20007ffe0ff */
[----:B------:R1:W-:Y:S02]  /*b070*/  LDGSTS.E [R131+0x1c380], [R52.64], !P5 ;  /* 0x1c38000034837fae */ /* 0x0003e4000e921844 */
[----:B------:R-:W-:-:S02]  /*b080*/  IMAD.WIDE R44, R36, 0x4, R140 ;  /* 0x00000004242c7825 */ /* 0x000fc400078e028c */
[----:B------:R1:W-:Y:S02]  /*b090*/  LDGSTS.E [R131+0x1d000], [R50.64], !P2 ;  /* 0x1d00000032837fae */ /* 0x0003e4000d121844 */
[----:B------:R-:W-:Y:S02]  /*b0a0*/  IMAD R20, R129, 0x78, RZ ;  /* 0x0000007881147824 */ /* 0x000fe400078e02ff */
[C---:B------:R-:W-:Y:S01]  /*b0b0*/  IMAD.WIDE R42, R36.reuse, 0x4, R138 ;  /* 0x00000004242a7825 */ /* 0x040fe200078e028a */
[----:B------:R1:W-:Y:S03]  /*b0c0*/  LDGSTS.E [R131+0x1d080], [R48.64], !P2 ;  /* 0x1d08000030837fae */ /* 0x0003e6000d121844 */
        /* <DEDUP_REMOVED lines=8> */
[C---:B------:R-:W-:Y:S01]  /*b150*/  IMAD.WIDE R34, R20.reuse, 0x4, R146 ;  /* 0x0000000414227825 */ /* 0x040fe200078e0292 */
[----:B------:R1:W-:Y:S03]  /*b160*/  LDGSTS.E [R131+0x1d280], [R40.64], !P2 ;  /* 0x1d28000028837fae */ /* 0x0003e6000d121844 */
[C---:B------:R-:W-:Y:S01]  /*b170*/  IMAD.WIDE R32, R20.reuse, 0x4, R144 ;  /* 0x0000000414207825 */ /* 0x040fe200078e0290 */
[----:B------:R1:W-:Y:S03]  /*b180*/  LDGSTS.E [R131+0x1d300], [R38.64], !P2 ;  /* 0x1d30000026837fae */ /* 0x0003e6000d121844 */
[C---:B------:R-:W-:Y:S01]  /*b190*/  IMAD.WIDE R30, R20.reuse, 0x4, R142 ;  /* 0x00000004141e7825 */ /* 0x040fe200078e028e */
[----:B------:R1:W-:Y:S03]  /*b1a0*/  LDGSTS.E [R131+0x1d380], [R36.64], !P2 ;  /* 0x1d38000024837fae */ /* 0x0003e6000d121844 */
[----:B------:R-:W-:Y:S01]  /*b1b0*/  IMAD.WIDE R28, R20, 0x4, R140 ;  /* 0x00000004141c7825 */ /* 0x000fe200078e028c */
[----:B------:R1:W-:Y:S01]  /*b1c0*/  LDGSTS.E [R131+0x1e000], [R34.64], !P1 ;  /* 0x1e00000022837fae */ /* 0x0003e2000c921844 */
[----:B------:R-:W-:-:S02]  /*b1d0*/  ISETP.GE.U32.AND P5, PT, R0, 0x7fffff73, PT ;  /* 0x7fffff730000780c */ /* 0x000fc40003fa6070 */
[----:B------:R-:W-:Y:S01]  /*b1e0*/  IMAD R4, R129, 0x7c, RZ ;  /* 0x0000007c81047824 */ /* 0x000fe200078e02ff */
[----:B------:R1:W-:Y:S01]  /*b1f0*/  LDGSTS.E [R131+0x1e080], [R32.64], !P1 ;  /* 0x1e08000020837fae */ /* 0x0003e2000c921844 */
[----:B------:R-:W-:Y:S01]  /*b200*/  IMAD.WIDE R26, R20, 0x4, R138 ;  /* 0x00000004141a7825 */ /* 0x000fe200078e028a */
[----:B------:R-:W-:Y:S02]  /*b210*/  IADD3 R0, R252, -0x12, RZ ;  /* 0xffffffeefc007810 */ /* 0x000fe40007ffe0ff */
[----:B------:R1:W-:Y:S01]  /*b220*/  LDGSTS.E [R131+0x1e100], [R30.64], !P1 ;  /* 0x1e1000001e837fae */ /* 0x0003e2000c921844 */
[----:B----4-:R-:W-:-:S03]  /*b230*/  IMAD.WIDE R24, R20, 0x4, R136 ;  /* 0x0000000414187825 */ /* 0x010fc600078e0288 */
[----:B------:R4:W-:Y:S01]  /*b240*/  LDGSTS.E [R131+0x1e180], [R28.64], !P1 ;  /* 0x1e1800001c837fae */ /* 0x0009e2000c921844 */
[----:B------:R-:W-:Y:S01]  /*b250*/  IMAD.WIDE R22, R20, 0x4, R134 ;  /* 0x0000000414167825 */ /* 0x000fe200078e0286 */
[----:B------:R-:W-:Y:S02]  /*b260*/  ISETP.GE.U32.AND P2, PT, R0, 0x7fffff6f, PT ;  /* 0x7fffff6f0000780c */ /* 0x000fe40003f46070 */
[----:B------:R4:W-:Y:S01]  /*b270*/  LDGSTS.E [R131+0x1e200], [R26.64], !P1 ;  /* 0x1e2000001a837fae */ /* 0x0009e2000c921844 */
[----:B------:R-:W-:-:S04]  /*b280*/  IMAD.WIDE R20, R20, 0x4, R132 ;  /* 0x0000000414147825 */ /* 0x000fc800078e0284 */
[C---:B------:R-:W-:Y:S01]  /*b290*/  IMAD.WIDE R18, R4.reuse, 0x4, R146 ;  /* 0x0000000404127825 */ /* 0x040fe200078e0292 */
[----:B------:R4:W-:Y:S03]  /*b2a0*/  LDGSTS.E [R131+0x1e280], [R24.64], !P1 ;  /* 0x1e28000018837fae */ /* 0x0009e6000c921844 */
[----:B---3--:R-:W-:Y:S01]  /*b2b0*/  IMAD.WIDE R16, R4, 0x4, R144 ;  /* 0x0000000404107825 */ /* 0x008fe200078e0290 */
[----:B------:R4:W-:Y:S01]  /*b2c0*/  LDGSTS.E [R131+0x1e300], [R22.64], !P1 ;  /* 0x1e30000016837fae */ /* 0x0009e2000c921844 */
[----:B------:R-:W-:Y:S02]  /*b2d0*/  IADD3 R0, R252, -0x16, RZ ;  /* 0xffffffeafc007810 */ /* 0x000fe40007ffe0ff */
[C---:B------:R-:W-:Y:S01]  /*b2e0*/  IMAD.WIDE R14, R4.reuse, 0x4, R142 ;  /* 0x00000004040e7825 */ /* 0x040fe200078e028e */
[----:B------:R4:W-:Y:S03]  /*b2f0*/  LDGSTS.E [R131+0x1e380], [R20.64], !P1 ;  /* 0x1e38000014837fae */ /* 0x0009e6000c921844 */
[C---:B------:R-:W-:Y:S01]  /*b300*/  IMAD.WIDE R12, R4.reuse, 0x4, R140 ;  /* 0x00000004040c7825 */ /* 0x040fe200078e028c */
[----:B------:R4:W-:Y:S03]  /*b310*/  LDGSTS.E [R131+0x1f000], [R18.64], !P6 ;  /* 0x1f00000012837fae */ /* 0x0009e6000f121844 */
[C---:B------:R-:W-:Y:S01]  /*b320*/  IMAD.WIDE R10, R4.reuse, 0x4, R138 ;  /* 0x00000004040a7825 */ /* 0x040fe200078e028a */
[----:B------:R1:W-:Y:S03]  /*b330*/  STL.64 [R1+0x5ae8], R126 ;  /* 0x005ae87e01007387 */ /* 0x0003e60000100a00 */
[----:B------:R-:W-:Y:S01]  /*b340*/  IMAD.WIDE R8, R4, 0x4, R136 ;  /* 0x0000000404087825 */ /* 0x000fe200078e0288 */
[----:B------:R4:W-:Y:S01]  /*b350*/  LDGSTS.E [R131+0x1f080], [R16.64], !P6 ;  /* 0x1f08000010837fae */ /* 0x0009e2000f121844 */
[----:B------:R-:W-:-:S02]  /*b360*/  ISETP.GE.U32.AND P1, PT, R0, 0x7fffff6b, PT ;  /* 0x7fffff6b0000780c */ /* 0x000fc40003f26070 */
[----:B------:R-:W-:Y:S01]  /*b370*/  IMAD.WIDE R6, R4, 0x4, R134 ;  /* 0x0000000404067825 */ /* 0x000fe200078e0286 */
[----:B------:R-:W-:Y:S01]  /*b380*/  STL.64 [R1+0x5af0], R124 ;  /* 0x005af07c01007387 */ /* 0x000fe20000100a00 */
[----:B------:R-:W-:Y:S02]  /*b390*/  IADD3 R0, R252, -0x1a, RZ ;  /* 0xffffffe6fc007810 */ /* 0x000fe40007ffe0ff */
[----:B------:R-:W-:Y:S01]  /*b3a0*/  IMAD.WIDE R4, R4, 0x4, R132 ;  /* 0x0000000404047825 */ /* 0x000fe200078e0284 */
[----:B------:R4:W-:Y:S01]  /*b3b0*/  LDGSTS.E [R131+0x1f100], [R14.64], !P6 ;  /* 0x1f1000000e837fae */ /* 0x0009e2000f121844 */
[----:B-1----:R-:W-:Y:S02]  /*b3c0*/  LOP3.LUT R127, R131, 0x20, RZ, 0x3c, !PT ;  /* 0x00000020837f7812 */ /* 0x002fe400078e3cff */
[C---:B------:R-:W-:Y:S01]  /*b3d0*/  IMAD.WIDE R164, R129.reuse, 0x4, R146 ;  /* 0x0000000481a47825 */ /* 0x040fe200078e0292 */
[----:B------:R-:W-:Y:S03]  /*b3e0*/  STL.64 [R1+0x5af8], R122 ;  /* 0x005af87a01007387 */ /* 0x000fe60000100a00 */
[C---:B------:R-:W-:Y:S01]  /*b3f0*/  IMAD.WIDE R162, R129.reuse, 0x4, R144 ;  /* 0x0000000481a27825 */ /* 0x040fe200078e0290 */
[----:B------:R4:W-:Y:S03]  /*b400*/  LDGSTS.E [R131+0x1f180], [R12.64], !P6 ;  /* 0x1f1800000c837fae */ /* 0x0009e6000f121844 */
[C---:B------:R-:W-:Y:S01]  /*b410*/  IMAD.WIDE R160, R129.reuse, 0x4, R142 ;  /* 0x0000000481a07825 */ /* 0x040fe200078e028e */
[----:B------:R1:W-:Y:S04]  /*b420*/  STL.64 [R1+0x5b00], R120 ;  /* 0x005b007801007387 */ /* 0x0003e80000100a00 */
[----:B------:R4:W-:Y:S01]  /*b430*/  LDGSTS.E [R131+0x1f200], [R10.64], !P6 ;  /* 0x1f2000000a837fae */ /* 0x0009e2000f121844 */
[----:B------:R-:W-:-:S03]  /*b440*/  IMAD.WIDE R158, R129, 0x4, R140 ;  /* 0x00000004819e7825 */ /* 0x000fc600078e028c */
[----:B------:R3:W-:Y:S01]  /*b450*/  STL.64 [R1+0x5b08], R118 ;  /* 0x005b087601007387 */ /* 0x0007e20000100a00 */
[----:B------:R-:W-:-:S03]  /*b460*/  IMAD.WIDE R156, R129, 0x4, R138 ;  /* 0x00000004819c7825 */ /* 0x000fc600078e028a */
[----:B------:R4:W-:Y:S01]  /*b470*/  LDGSTS.E [R131+0x1f280], [R8.64], !P6 ;  /* 0x1f28000008837fae */ /* 0x0009e2000f121844 */
[----:B------:R-:W-:-:S03]  /*b480*/  IMAD.WIDE R154, R129, 0x4, R136 ;  /* 0x00000004819a7825 */ /* 0x000fc600078e0288 */
[----:B------:R1:W-:Y:S01]  /*b490*/  STL.64 [R1+0x5b10], R116 ;  /* 0x005b107401007387 */ /* 0x0003e20000100a00 */
[----:B------:R-:W-:-:S03]  /*b4a0*/  IMAD.WIDE R152, R129, 0x4, R134 ;  /* 0x0000000481987825 */ /* 0x000fc600078e0286 */
[----:B------:R4:W-:Y:S01]  /*b4b0*/  LDGSTS.E [R131+0x1f300], [R6.64], !P6 ;  /* 0x1f30000006837fae */ /* 0x0009e2000f121844 */
[----:B------:R-:W-:-:S03]  /*b4c0*/  IMAD.WIDE R150, R129, 0x4, R132 ;  /* 0x0000000481967825 */ /* 0x000fc600078e0284 */
[----:B------:R1:W-:Y:S04]  /*b4d0*/  STL.64 [R1+0x5b18], R114 ;  /* 0x005b187201007387 */ /* 0x0003e80000100a00 */
[----:B------:R4:W-:Y:S01]  /*b4e0*/  LDGSTS.E [R131+0x1f380], [R4.64], !P6 ;  /* 0x1f38000004837fae */ /* 0x0009e2000f121844 */
[----:B------:R-:W-:Y:S01]  /*b4f0*/  ISETP.GE.U32.AND P6, PT, R0, 0x7fffff67, PT ;  /* 0x7fffff670000780c */ /* 0x000fe20003fc6070 */
[----:B------:R-:W-:Y:S02]  /*b500*/  IMAD R0, R129, 0x5, RZ ;  /* 0x0000000581007824 */ /* 0x000fe400078e02ff */
[----:B------:R1:W-:Y:S04]  /*b510*/  STL.64 [R1+0x5b20], R112 ;  /* 0x005b207001007387 */ /* 0x0003e80000100a00 */
[----:B------:R2:W-:Y:S01]  /*b520*/  LDGSTS.E [R127+0x400], [R164.64], !P4 ;  /* 0x00400000a47f7fae */ /* 0x0005e2000e121844 */
[----:B------:R-:W-:-:S03]  /*b530*/  IADD3 R2, R252, -0x1e, RZ ;  /* 0xffffffe2fc027810 */ /* 0x000fc60007ffe0ff */
[----:B------:R2:W-:Y:S04]  /*b540*/  STL.64 [R1+0x5b28], R110 ;  /* 0x005b286e01007387 */ /* 0x0005e80000100a00 */
[----:B------:R2:W-:Y:S01]  /*b550*/  LDGSTS.E [R127+0x480], [R162.64], !P4 ;  /* 0x00480000a27f7fae */ /* 0x0005e2000e121844 */
[----:B-1----:R-:W-:-:S03]  /*b560*/  IMAD.WIDE R120, R0, 0x4, R146 ;  /* 0x0000000400787825 */ /* 0x002fc600078e0292 */
[----:B------:R1:W-:Y:S04]  /*b570*/  STL.64 [R1+0x5b30], R108 ;  /* 0x005b306c01007387 */ /* 0x0003e80000100a00 */
[----:B------:R1:W-:Y:S01]  /*b580*/  LDGSTS.E [R127+0x500], [R160.64], !P4 ;  /* 0x00500000a07f7fae */ /* 0x0003e2000e121844 */
[----:B---3--:R-:W-:-:S03]  /*b590*/  IMAD.WIDE R118, R0, 0x4, R144 ;  /* 0x0000000400767825 */ /* 0x008fc600078e0290 */
[----:B------:R3:W-:Y:S04]  /*b5a0*/  STL.64 [R1+0x5b38], R106 ;  /* 0x005b386a01007387 */ /* 0x0007e80000100a00 */
        /* <DEDUP_REMOVED lines=10> */
[----:B--2---:R-:W-:-:S03]  /*b650*/  IMAD.WIDE R110, R0, 0x4, R136 ;  /* 0x00000004006e7825 */ /* 0x004fc600078e0288 */
[----:B------:R-:W-:Y:S04]  /*b660*/  STL.64 [R1+0xcc0], R158 ;  /* 0x000cc09e01007387 */ /* 0x000fe80000100a00 */
[----:B------:R2:W-:Y:S01]  /*b670*/  LDGSTS.E [R127+0x780], [R150.64], !P4 ;  /* 0x00780000967f7fae */ /* 0x0005e2000e121844 */
[----:B------:R-:W-:Y:S01]  /*b680*/  ISETP.GE.U32.AND P4, PT, R2, 0x7fffff63, PT ;  /* 0x7fffff630200780c */ /* 0x000fe20003f86070 */
[----:B------:R-:W-:Y:S02]  /*b690*/  IMAD R2, R129, 0x9, RZ ;  /* 0x0000000981027824 */ /* 0x000fe400078e02ff */
[----:B------:R-:W-:Y:S01]  /*b6a0*/  STL.64 [R1+0xcb8], R156 ;  /* 0x000cb89c01007387 */ /* 0x000fe20000100a00 */
[----:B-1----:R-:W-:-:S03]  /*b6b0*/  IMAD.WIDE R108, R0, 0x4, R134 ;  /* 0x00000004006c7825 */ /* 0x002fc600078e0286 */
[----:B------:R-:W-:Y:S01]  /*b6c0*/  STL.64 [R1+0xcb0], R154 ;  /* 0x000cb09a01007387 */ /* 0x000fe20000100a00 */
[----:B---3--:R-:W-:-:S03]  /*b6d0*/  IMAD.WIDE R106, R0, 0x4, R132 ;  /* 0x00000004006a7825 */ /* 0x008fc600078e0284 */
        /* <DEDUP_REMOVED lines=9> */
[----:B------:R2:W-:Y:S01]  /*b770*/  STL.64 [R1+0xc48], R116 ;  /* 0x000c487401007387 */ /* 0x0005e20000100a00 */
[----:B------:R-:W-:-:S03]  /*b780*/  IMAD R0, R129, 0xd, RZ ;  /* 0x0000000d81007824 */ /* 0x000fc600078e02ff */
[----:B------:R1:W-:Y:S01]  /*b790*/  LDGSTS.E [R127+0x1600], [R112.64], !P0 ;  /* 0x01600000707f7fae */ /* 0x0003e2000c121844 */
[----:B---3--:R-:W-:-:S03]  /*b7a0*/  IMAD.WIDE R118, R2, 0x4, R144 ;  /* 0x0000000402767825 */ /* 0x008fc600078e0290 */
[----:B------:R3:W-:Y:S04]  /*b7b0*/  STL.64 [R1+0xc40], R114 ;  /* 0x000c407201007387 */ /* 0x0007e80000100a00 */
[----:B------:R1:W-:Y:S01]  /*b7c0*/  LDGSTS.E [R127+0x1680], [R110.64], !P0 ;  /* 0x016800006e7f7fae */ /* 0x0003e2000c121844 */
[----:B--2---:R-:W-:-:S03]  /*b7d0*/  IMAD.WIDE R116, R2, 0x4, R142 ;  /* 0x0000000402747825 */ /* 0x004fc600078e028e */
[----:B------:R1:W-:Y:S04]  /*b7e0*/  STL.64 [R1+0xc38], R112 ;  /* 0x000c387001007387 */ /* 0x0003e80000100a00 */
[----:B------:R2:W-:Y:S01]  /*b7f0*/  LDGSTS.E [R127+0x1700], [R108.64], !P0 ;  /* 0x017000006c7f7fae */ /* 0x0005e2000c121844 */
[----:B---3--:R-:W-:-:S03]  /*b800*/  IMAD.WIDE R114, R2, 0x4, R140 ;  /* 0x0000000402727825 */ /* 0x008fc600078e028c */
        /* <DEDUP_REMOVED lines=8> */
[----:B------:R2:W-:Y:S04]  /*b890*/  LDGSTS.E [R127+0x2480], [R118.64], !P3 ;  /* 0x02480000767f7fae */ /* 0x0005e8000d921844 */
[----:B------:R1:W-:Y:S01]  /*b8a0*/  STL.64 [R1+0xbd8], R120 ;  /* 0x000bd87801007387 */ /* 0x0003e20000100a00 */
[----:B---3--:R-:W-:-:S03]  /*b8b0*/  IMAD.WIDE R106, R2, 0x4, R132 ;  /* 0x00000004026a7825 */ /* 0x008fc600078e0284 */
[----:B------:R3:W-:Y:S04]  /*b8c0*/  LDGSTS.E [R127+0x2500], [R116.64], !P3 ;  /* 0x02500000747f7fae */ /* 0x0007e8000d921844 */
[----:B------:R2:W-:Y:S01]  /*b8d0*/  STL.64 [R1+0xbd0], R118 ;  /* 0x000bd07601007387 */ /* 0x0005e20000100a00 */
[----:B-1----:R-:W-:-:S03]  /*b8e0*/  IMAD.WIDE R120, R0, 0x4, R146 ;  /* 0x0000000400787825 */ /* 0x002fc600078e0292 */
[----:B------:R1:W-:Y:S04]  /*b8f0*/  LDGSTS.E [R127+0x2580], [R114.64], !P3 ;  /* 0x02580000727f7fae */ /* 0x0003e8000d921844 */
[----:B------:R3:W-:Y:S01]  /*b900*/  STL.64 [R1+0xbc8], R116 ;  /* 0x000bc87401007387 */ /* 0x0007e20000100a00 */
[----:B------:R-:W-:-:S03]  /*b910*/  IMAD R2, R129, 0x11, RZ ;  /* 0x0000001181027824 */ /* 0x000fc600078e02ff */
        /* <DEDUP_REMOVED lines=8> */
[----:B------:R2:W-:Y:S04]  /*b9a0*/  STL.64 [R1+0xbb0], R110 ;  /* 0x000bb06e01007387 */ /* 0x0005e80000100a00 */
[----:B------:R1:W-:Y:S01]  /*b9b0*/  LDGSTS.E [R127+0x2780], [R106.64], !P3 ;  /* 0x027800006a7f7fae */ /* 0x0003e2000d921844 */
[----:B---3--:R-:W-:-:S03]  /*b9c0*/  IMAD.WIDE R112, R0, 0x4, R138 ;  /* 0x0000000400707825 */ /* 0x008fc600078e028a */
        /* <DEDUP_REMOVED lines=10> */
[----:B--2---:R-:W-:-:S03]  /*ba70*/  IMAD.WIDE R120, R2, 0x4, R146 ;  /* 0x0000000402787825 */ /* 0x004fc600078e0292 */
[----:B------:R2:W-:Y:S04]  /*ba80*/  LDGSTS.E [R127+0x3580], [R114.64], !P5 ;  /* 0x03580000727f7fae */ /* 0x0005e8000e921844 */
[----:B------:R1:W-:Y:S01]  /*ba90*/  STL.64 [R1+0xb48], R116 ;  /* 0x000b487401007387 */ /* 0x0003e20000100a00 */
[----:B------:R-:W-:-:S03]  /*baa0*/  IMAD R0, R129, 0x15, RZ ;  /* 0x0000001581007824 */ /* 0x000fc600078e02ff */
[----:B------:R2:W-:Y:S01]  /*bab0*/  LDGSTS.E [R127+0x3600], [R112.64], !P5 ;  /* 0x03600000707f7fae */ /* 0x0005e2000e921844 */
[----:B---3--:R-:W-:-:S03]  /*bac0*/  IMAD.WIDE R118, R2, 0x4, R144 ;  /* 0x0000000402767825 */ /* 0x008fc600078e0290 */
        /* <DEDUP_REMOVED lines=22> */
[----:B------:R-:W-:-:S03]  /*bc30*/  IMAD R2, R129, 0x19, RZ ;  /* 0x0000001981027824 */ /* 0x000fc600078e02ff */
[----:B------:R3:W-:Y:S01]  /*bc40*/  LDGSTS.E [R127+0x4600], [R112.64], !P2 ;  /* 0x04600000707f7fae */ /* 0x0007e2000d121844 */
[----:B-1----:R-:W-:-:S03]  /*bc50*/  IMAD.WIDE R118, R0, 0x4, R144 ;  /* 0x0000000400767825 */ /* 0x002fc600078e0290 */
        /* <DEDUP_REMOVED lines=8> */
[----:B--2---:R-:W-:-:S03]  /*bce0*/  IMAD.WIDE R112, R0, 0x4, R138 ;  /* 0x0000000400707825 */ /* 0x004fc600078e028a */
[----:B------:R2:W-:Y:S01]  /*bcf0*/  STL.64 [R1+0xaa8], R108 ;  /* 0x000aa86c01007387 */ /* 0x0005e20000100a00 */
[----:B-1----:R-:W-:-:S03]  /*bd00*/  IMAD.WIDE R110, R0, 0x4, R136 ;  /* 0x00000004006e7825 */ /* 0x002fc600078e0288 */
[----:B------:R1:W-:Y:S01]  /*bd10*/  LDGSTS.E [R127+0x5400], [R120.64], !P1 ;  /* 0x05400000787f7fae */ /* 0x0003e2000c921844 */
[----:B------:R-:W-:-:S03]  /*bd20*/  IADD3 R3, R252, -0x22, RZ ;  /* 0xffffffdefc037810 */ /* 0x000fc60007ffe0ff */
        /* <DEDUP_REMOVED lines=13> */
[----:B------:R1:W-:Y:S01]  /*be00*/  STL.64 [R1+0xa40], R114 ;  /* 0x000a407201007387 */ /* 0x0003e20000100a00 */
[----:B------:R-:W-:-:S03]  /*be10*/  ISETP.GE.U32.AND P0, PT, R3, 0x7fffff5f, PT ;  /* 0x7fffff5f0300780c */ /* 0x000fc60003f06070 */
[----:B------:R2:W-:Y:S01]  /*be20*/  LDGSTS.E [R127+0x5680], [R110.64], !P1 ;  /* 0x056800006e7f7fae */ /* 0x0005e2000c921844 */
[----:B---3--:R-:W-:-:S03]  /*be30*/  IMAD.WIDE R116, R2, 0x4, R142 ;  /* 0x0000000402747825 */ /* 0x008fc600078e028e */
[----:B------:R3:W-:Y:S01]  /*be40*/  STL.64 [R1+0xa38], R112 ;  /* 0x000a387001007387 */ /* 0x0007e20000100a00 */
[----:B------:R-:W-:-:S03]  /*be50*/  IADD3 R3, R252, -0x26, RZ ;  /* 0xffffffdafc037810 */ /* 0x000fc60007ffe0ff */
        /* <DEDUP_REMOVED lines=10> */
[----:B------:R3:W-:Y:S01]  /*bf00*/  LDGSTS.E [R127+0x6480], [R118.64], !P6 ;  /* 0x06480000767f7fae */ /* 0x0007e2000f121844 */
[----:B------:R-:W-:-:S03]  /*bf10*/  ISETP.GE.U32.AND P3, PT, R3, 0x7fffff5b, PT ;  /* 0x7fffff5b0300780c */ /* 0x000fc60003f66070 */
        /* <DEDUP_REMOVED lines=17> */
[----:B------:R3:W-:Y:S01]  /*c030*/  STL.64 [R1+0x9b0], R110 ;  /* 0x0009b06e01007387 */ /* 0x0007e20000100a00 */
[----:B------:R-:W-:-:S03]  /*c040*/  ISETP.GE.U32.AND P5, PT, R3, 0x7fffff57, PT ;  /* 0x7fffff570300780c */ /* 0x000fc60003fa6070 */
[----:B------:R2:W-:Y:S01]  /*c050*/  LDGSTS.E [R127+0x6780], [R106.64], !P6 ;  /* 0x067800006a7f7fae */ /* 0x0005e2000f121844 */
[----:B-1----:R-:W-:-:S03]  /*c060*/  IMAD.WIDE R112, R0, 0x4, R138 ;  /* 0x0000000400707825 */ /* 0x002fc600078e028a */
[----:B------:R1:W-:Y:S01]  /*c070*/  STL.64 [R1+0x9a8], R108 ;  /* 0x0009a86c01007387 */ /* 0x0003e20000100a00 */
[----:B------:R-:W-:Y:S01]  /*c080*/  IADD3 R3, R252, -0x2e, RZ ;  /* 0xffffffd2fc037810 */ /* 0x000fe20007ffe0ff */
[C---:B---3--:R-:W-:Y:S02]  /*c090*/  IMAD.WIDE R110, R0.reuse, 0x4, R136 ;  /* 0x00000004006e7825 */ /* 0x048fe400078e0288 */
        /* <DEDUP_REMOVED lines=12> */
[----:B------:R-:W-:-:S03]  /*c160*/  IMAD R0, R129, 0x25, RZ ;  /* 0x0000002581007824 */ /* 0x000fc600078e02ff */
[----:B------:R3:W-:Y:S01]  /*c170*/  LDGSTS.E [R127+0x7600], [R112.64], !P4 ;  /* 0x07600000707f7fae */ /* 0x0007e2000e121844 */
[----:B-1----:R-:W-:-:S03]  /*c180*/  IMAD.WIDE R118, R2, 0x4, R144 ;  /* 0x0000000402767825 */ /* 0x002fc600078e0290 */
[----:B------:R3:W-:Y:S01]  /*c190*/  STL.64 [R1+0x940], R114 ;  /* 0x0009407201007387 */ /* 0x0007e20000100a00 */
[----:B------:R-:W-:-:S03]  /*c1a0*/  IADD3 R3, R252, -0x32, RZ ;  /* 0xffffffcefc037810 */ /* 0x000fc60007ffe0ff */
        /* <DEDUP_REMOVED lines=11> */
[----:B------:R-:W-:-:S03]  /*c260*/  ISETP.GE.U32.AND P1, PT, R3, 0x7fffff4f, PT ;  /* 0x7fffff4f0300780c */ /* 0x000fc60003f26070 */
[----:B------:R3:W-:Y:S01]  /*c270*/  STL.64 [R1+0x920], R106 ;  /* 0x0009206a01007387 */ /* 0x0007e20000100a00 */
[----:B--2---:R-:W-:-:S03]  /*c280*/  IMAD.WIDE R108, R2, 0x4, R134 ;  /* 0x00000004026c7825 */ /* 0x004fc600078e0286 */
[----:B------:R2:W-:Y:S01]  /*c290*/  LDGSTS.E [R127+0x8480], [R118.64], !P0 ;  /* 0x08480000767f7fae */ /* 0x0005e2000c121844 */
[----:B------:R-:W-:-:S03]  /*c2a0*/  IADD3 R3, R252, -0x36, RZ ;  /* 0xffffffcafc037810 */ /* 0x000fc60007ffe0ff */
        /* <DEDUP_REMOVED lines=13> */
[----:B------:R3:W-:Y:S01]  /*c380*/  STL.64 [R1+0x8b8], R112 ;  /* 0x0008b87001007387 */ /* 0x0007e20000100a00 */
[----:B------:R-:W-:-:S03]  /*c390*/  ISETP.GE.U32.AND P6, PT, R3, 0x7fffff4b, PT ;  /* 0x7fffff4b0300780c */ /* 0x000fc60003fc6070 */
[----:B------:R2:W-:Y:S01]  /*c3a0*/  LDGSTS.E [R127+0x8700], [R108.64], !P0 ;  /* 0x087000006c7f7fae */ /* 0x0005e2000c121844 */
[----:B-1----:R-:W-:-:S03]  /*c3b0*/  IMAD.WIDE R114, R0, 0x4, R140 ;  /* 0x0000000400727825 */ /* 0x002fc600078e028c */
[----:B------:R2:W-:Y:S01]  /*c3c0*/  STL.64 [R1+0x8b0], R110 ;  /* 0x0008b06e01007387 */ /* 0x0005e20000100a00 */
[----:B------:R-:W-:-:S03]  /*c3d0*/  IADD3 R3, R252, -0x67, RZ ;  /* 0xffffff99fc037810 */ /* 0x000fc60007ffe0ff */
        /* <DEDUP_REMOVED lines=30> */
[----:B------:R-:W-:Y:S01]  /*c5c0*/  ISETP.GE.U32.AND P0, PT, R3, 0x7fffff1e, PT ;  /* 0x7fffff1e0300780c */ /* 0x000fe20003f06070 */
[----:B---3--:R-:W-:Y:S02]  /*c5d0*/  IMAD.WIDE R110, R2, 0x4, R136 ;  /* 0x00000004026e7825 */ /* 0x008fe400078e0288 */
[----:B------:R3:W-:Y:S01]  /*c5e0*/  LDGSTS.E [R127+0xa400], [R120.64], !P5 ;  /* 0x0a400000787f7fae */ /* 0x0007e2000e921844 */
[----:B------:R-:W-:-:S03]  /*c5f0*/  IADD3 R3, R252, -0x5f, RZ ;  /* 0xffffffa1fc037810 */ /* 0x000fc60007ffe0ff */
        /* <DEDUP_REMOVED lines=21> */
[----:B------:R1:W-:Y:S04]  /*c750*/  STL.64 [R1+0x7b0], R110 ;  /* 0x0007b06e01007387 */ /* 0x0003e80000100a00 */
[----:B------:R3:W-:Y:S01]  /*c760*/  LDGSTS.E [R127+0xa780], [R106.64], !P5 ;  /* 0x0a7800006a7f7fae */ /* 0x0007e2000e921844 */
[----:B--2---:R-:W-:-:S03]  /*c770*/  IMAD.WIDE R112, R0, 0x4, R138 ;  /* 0x0000000400707825 */ /* 0x004fc600078e028a */
[----:B------:R2:W-:Y:S01]  /*c780*/  STL.64 [R1+0x7a8], R108 ;  /* 0x0007a86c01007387 */ /* 0x0005e20000100a00 */
[----:B------:R-:W-:-:S03]  /*c790*/  IMAD.WIDE R122, R2, 0x4, R146 ;  /* 0x00000004027a7825 */ /* 0x000fc600078e0292 */
[----:B------:R3:W-:Y:S01]  /*c7a0*/  LDGSTS.E [R127+0xb400], [R120.64], !P2 ;  /* 0x0b400000787f7fae */ /* 0x0007e2000d121844 */
[----:B-1----:R-:W-:-:S03]  /*c7b0*/  IMAD.WIDE R110, R0, 0x4, R136 ;  /* 0x00000004006e7825 */ /* 0x002fc600078e0288 */
[----:B------:R3:W-:Y:S01]  /*c7c0*/  STL.64 [R1+0x7a0], R106 ;  /* 0x0007a06a01007387 */ /* 0x0007e20000100a00 */
[----:B--2---:R-:W-:-:S03]  /*c7d0*/  IMAD.WIDE R108, R0, 0x4, R134 ;  /* 0x00000004006c7825 */ /* 0x004fc600078e0286 */
[----:B------:R1:W-:Y:S01]  /*c7e0*/  LDGSTS.E [R127+0xb480], [R118.64], !P2 ;  /* 0x0b480000767f7fae */ /* 0x0003e2000d121844 */
[----:B------:R-:W-:-:S03]  /*c7f0*/  ISETP.GE.U32.AND P5, PT, R3, 0x7fffff26, PT ;  /* 0x7fffff260300780c */ /* 0x000fc60003fa6070 */
[----:B------:R2:W-:Y:S01]  /*c800*/  LDGSTS.E [R127+0xb500], [R116.64], !P2 ;  /* 0x0b500000747f7fae */ /* 0x0005e2000d121844 */
[----:B---3--:R-:W-:-:S03]  /*c810*/  IMAD.WIDE R106, R0, 0x4, R132 ;  /* 0x00000004006a7825 */ /* 0x008fc600078e0284 */
[----:B------:R3:W-:Y:S01]  /*c820*/  STL.64 [R1+0x758], R120 ;  /* 0x0007587801007387 */ /* 0x0007e20000100a00 */
[----:B------:R-:W-:-:S03]  /*c830*/  IADD3 R3, R252, -0x57, RZ ;  /* 0xffffffa9fc037810 */ /* 0x000fc60007ffe0ff */
[----:B------:R1:W-:Y:S01]  /*c840*/  LDGSTS.E [R127+0xb580], [R114.64], !P2 ;  /* 0x0b580000727f7fae */ /* 0x0003e2000d121844 */
[----:B------:R-:W-:-:S03]  /*c850*/  LOP3.LUT R128, R148, 0x1f, RZ, 0xc0, !PT ;  /* 0x0000001f94807812 */ /* 0x000fc600078ec0ff */
        /* <DEDUP_REMOVED lines=11> */
[----:B-1----:R-:W-:Y:S01]  /*c910*/  IMAD.WIDE R114, R2, 0x4, R138 ;  /* 0x0000000402727825 */ /* 0x002fe200078e028a */
[----:B------:R-:W-:Y:S02]  /*c920*/  ISETP.GE.U32.AND P2, PT, R3, 0x7fffff2a, PT ;  /* 0x7fffff2a0300780c */ /* 0x000fe40003f46070 */
[----:B------:R3:W-:Y:S01]  /*c930*/  STL.64 [R1+0x730], R110 ;  /* 0x0007306e01007387 */ /* 0x0007e20000100a00 */
[----:B------:R-:W-:Y:S02]  /*c940*/  IMAD R3, R128, c[0x0][0x18c], RZ ;  /* 0x0000630080037a24 */ /* 0x000fe400078e02ff */
[C---:B--2---:R-:W-:Y:S01]  /*c950*/  IMAD.WIDE R112, R2.reuse, 0x4, R136 ;  /* 0x0000000402707825 */ /* 0x044fe200078e0288 */
[----:B------:R1:W-:Y:S04]  /*c960*/  LDGSTS.E [R127+0xc400], [R122.64], !P1 ;  /* 0x0c4000007a7f7fae */ /* 0x0003e8000c921844 */
[----:B------:R2:W-:Y:S01]  /*c970*/  STL.64 [R1+0x728], R108 ;  /* 0x0007286c01007387 */ /* 0x0005e20000100a00 */
[----:B---3--:R-:W-:-:S03]  /*c980*/  IMAD.WIDE R110, R2, 0x4, R134 ;  /* 0x00000004026e7825 */ /* 0x008fc600078e0286 */
[----:B------:R3:W-:Y:S04]  /*c990*/  LDGSTS.E [R127+0xc480], [R120.64], !P1 ;  /* 0x0c480000787f7fae */ /* 0x0007e8000c921844 */
[----:B------:R1:W-:Y:S01]  /*c9a0*/  LDGSTS.E [R127+0xc500], [R118.64], !P1 ;  /* 0x0c500000767f7fae */ /* 0x0003e2000c921844 */
[----:B--2---:R-:W-:-:S03]  /*c9b0*/  IMAD.WIDE R108, R2, 0x4, R132 ;  /* 0x00000004026c7825 */ /* 0x004fc600078e0284 */
[----:B------:R2:W-:Y:S01]  /*c9c0*/  STL.64 [R1+0x720], R106 ;  /* 0x0007206a01007387 */ /* 0x0005e20000100a00 */
[----:B------:R-:W-:-:S03]  /*c9d0*/  IMAD R2, R129, 0x35, RZ ;  /* 0x0000003581027824 */ /* 0x000fc600078e02ff */
[----:B------:R1:W-:Y:S04]  /*c9e0*/  LDGSTS.E [R127+0xc580], [R116.64], !P1 ;  /* 0x0c580000747f7fae */ /* 0x0003e8000c921844 */
[----:B------:R1:W-:Y:S01]  /*c9f0*/  LDGSTS.E [R127+0xc600], [R114.64], !P1 ;  /* 0x0c600000727f7fae */ /* 0x0003e2000c921844 */
[----:B--2---:R-:W-:-:S03]  /*ca00*/  IMAD.MOV.U32 R106, RZ, RZ, c[0x0][0x18c] ;  /* 0x00006300ff6a7624 */ /* 0x004fc600078e00ff */
[----:B------:R2:W-:Y:S04]  /*ca10*/  LDGSTS.E [R127+0xc680], [R112.64], !P1 ;  /* 0x0c680000707f7fae */ /* 0x0005e8000c921844 */
[----:B------:R1:W-:Y:S01]  /*ca20*/  STL.64 [R1+0x6d8], R122 ;  /* 0x0006d87a01007387 */ /* 0x0003e20000100a00 */
[----:B------:R-:W-:-:S03]  /*ca30*/  IMAD R0, R106, 0x20, R3 ;  /* 0x000000206a007824 */ /* 0x000fc600078e0203 */
[----:B------:R2:W-:Y:S04]  /*ca40*/  LDGSTS.E [R127+0xc700], [R110.64], !P1 ;  /* 0x0c7000006e7f7fae */ /* 0x0005e8000c921844 */
[----:B------:R3:W-:Y:S04]  /*ca50*/  STL.64 [R1+0x6d0], R120 ;  /* 0x0006d07801007387 */ /* 0x0007e80000100a00 */
[----:B------:R2:W-:Y:S01]  /*ca60*/  LDGSTS.E [R127+0xc780], [R108.64], !P1 ;  /* 0x0c7800006c7f7fae */ /* 0x0005e2000c921844 */
[----:B-1----:R-:W-:Y:S01]  /*ca70*/  IMAD.WIDE R122, R2, 0x4, R146 ;  /* 0x00000004027a7825 */ /* 0x002fe200078e0292 */
[----:B------:R-:W-:-:S02]  /*ca80*/  LEA R250, P1, R3, c[0x0][0x168], 0x2 ;  /* 0x00005a0003fa7a11 */ /* 0x000fc400078210ff */
[----:B------:R1:W-:Y:S01]  /*ca90*/  STL.64 [R1+0x6c8], R118 ;  /* 0x0006c87601007387 */ /* 0x0003e20000100a00 */
[----:B---3--:R-:W-:-:S03]  /*caa0*/  IMAD.WIDE R120, R2, 0x4, R144 ;  /* 0x0000000402787825 */ /* 0x008fc600078e0290 */
[----:B------:R3:W-:Y:S01]  /*cab0*/  STL.64 [R1+0x6c0], R116 ;  /* 0x0006c07401007387 */ /* 0x0007e20000100a00 */
[----:B------:R-:W-:-:S03]  /*cac0*/  LEA.HI.X.SX32 R251, R3, c[0x0][0x16c], 0x2, P1 ;  /* 0x00005b0003fb7a11 */ /* 0x000fc600008f16ff */
[----:B------:R2:W-:Y:S01]  /*cad0*/  STL.64 [R1+0x6b8], R114 ;  /* 0x0006b87201007387 */ /* 0x0005e20000100a00 */
[----:B-1----:R-:W-:-:S03]  /*cae0*/  IMAD.WIDE R118, R2, 0x4, R142 ;  /* 0x0000000402767825 */ /* 0x002fc600078e028e */
[----:B------:R1:W-:Y:S01]  /*caf0*/  STL.64 [R1+0x6b0], R112 ;  /* 0x0006b07001007387 */ /* 0x0003e20000100a00 */
[----:B------:R-:W-:Y:S01]  /*cb00*/  LEA R3, R106, R0, 0x5 ;  /* 0x000000006a037211 */ /* 0x000fe200078e28ff */
[C---:B---3--:R-:W-:Y:S02]  /*cb10*/  IMAD.WIDE R116, R2.reuse, 0x4, R140 ;  /* 0x0000000402747825 */ /* 0x048fe400078e028c */
[----:B------:R3:W-:Y:S02]  /*cb20*/  STL.64 [R1+0x6a8], R110 ;  /* 0x0006a86e01007387 */ /* 0x0007e40000100a00 */
[C---:B--2---:R-:W-:Y:S02]  /*cb30*/  IMAD.WIDE R114, R2.reuse, 0x4, R138 ;  /* 0x0000000402727825 */ /* 0x044fe400078e028a */
[----:B------:R2:W-:Y:S02]  /*cb40*/  LDGSTS.E [R127+0xd400], [R122.64], !P6 ;  /* 0x0d4000007a7f7fae */ /* 0x0005e4000f121844 */
[----:B-1----:R-:W-:-:S02]  /*cb50*/  IMAD.WIDE R112, R2, 0x4, R136 ;  /* 0x0000000402707825 */ /* 0x002fc400078e0288 */
[----:B------:R1:W-:Y:S02]  /*cb60*/  STL.64 [R1+0x6a0], R108 ;  /* 0x0006a06c01007387 */ /* 0x0003e40000100a00 */
[----:B---3--:R-:W-:Y:S02]  /*cb70*/  IMAD.WIDE R110, R2, 0x4, R134 ;  /* 0x00000004026e7825 */ /* 0x008fe400078e0286 */
[----:B------:R3:W-:Y:S01]  /*cb80*/  LDGSTS.E [R127+0xd480], [R120.64], !P6 ;  /* 0x0d480000787f7fae */ /* 0x0007e2000f121844 */
[----:B------:R-:W-:-:S03]  /*cb90*/  LEA R246, P1, R3, c[0x0][0x168], 0x2 ;  /* 0x00005a0003f67a11 */ /* 0x000fc600078210ff */
[----:B------:R2:W-:Y:S01]  /*cba0*/  LDGSTS.E [R127+0xd500], [R118.64], !P6 ;  /* 0x0d500000767f7fae */ /* 0x0005e2000f121844 */
[----:B-1----:R-:W-:-:S03]  /*cbb0*/  IMAD.WIDE R108, R2, 0x4, R132 ;  /* 0x00000004026c7825 */ /* 0x002fc600078e0284 */
[----:B------:R1:W-:Y:S01]  /*cbc0*/  LDGSTS.E [R127+0xd580], [R116.64], !P6 ;  /* 0x0d580000747f7fae */ /* 0x0003e2000f121844 */
[----:B------:R-:W-:-:S03]  /*cbd0*/  IADD3 R149, R252, -0x3a, RZ ;  /* 0xffffffc6fc957810 */ /* 0x000fc60007ffe0ff */
[----:B------:R1:W-:Y:S01]  /*cbe0*/  LDGSTS.E [R127+0xd600], [R114.64], !P6 ;  /* 0x0d600000727f7fae */ /* 0x0003e2000f121844 */
[----:B------:R-:W-:-:S03]  /*cbf0*/  IMAD R148, R106, 0x20, R3 ;  /* 0x000000206a947824 */ /* 0x000fc600078e0203 */
[----:B------:R1:W-:Y:S01]  /*cc00*/  LDGSTS.E [R127+0xd680], [R112.64], !P6 ;  /* 0x0d680000707f7fae */ /* 0x0003e2000f121844 */
[----:B------:R-:W-:-:S03]  /*cc10*/  LEA.HI.X.SX32 R247, R3, c[0x0][0x16c], 0x2, P1 ;  /* 0x00005b0003f77a11 */ /* 0x000fc600008f16ff */
[----:B------:R1:W-:Y:S01]  /*cc20*/  LDGSTS.E [R127+0xd700], [R110.64], !P6 ;  /* 0x0d7000006e7f7fae */ /* 0x0003e2000f121844 */
[----:B------:R-:W-:-:S03]  /*cc30*/  ISETP.GE.U32.AND P1, PT, R149, 0x7fffff47, PT ;  /* 0x7fffff479500780c */ /* 0x000fc60003f26070 */
[----:B------:R1:W-:Y:S01]  /*cc40*/  LDGSTS.E [R127+0xd780], [R108.64], !P6 ;  /* 0x0d7800006c7f7fae */ /* 0x0003e2000f121844 */
[----:B------:R-:W-:Y:S02]  /*cc50*/  LEA R248, P6, R0, c[0x0][0x168], 0x2 ;  /* 0x00005a0000f87a11 */ /* 0x000fe400078c10ff */
[----:B------:R-:W-:Y:S02]  /*cc60*/  IADD3 R150, R252, -0x3e, RZ ;  /* 0xffffffc2fc967810 */ /* 0x000fe40007ffe0ff */
[----:B------:R-:W-:Y:S01]  /*cc70*/  LEA.HI.X.SX32 R249, R0, c[0x0][0x16c], 0x2, P6 ;  /* 0x00005b0000f97a11 */ /* 0x000fe200030f16ff */
[----:B------:R-:W-:Y:S01]  /*cc80*/  IMAD R0, R129, 0x39, RZ ;  /* 0x0000003981007824 */ /* 0x000fe200078e02ff */
[C---:B------:R-:W-:Y:S01]  /*cc90*/  LEA R2, P6, R148.reuse, c[0x0][0x168], 0x2 ;  /* 0x00005a0094027a11 */ /* 0x040fe200078c10ff */
[----:B------:R-:W-:Y:S03]  /*cca0*/  STL.64 [R1+0x658], R122 ;  /* 0x0006587a01007387 */ /* 0x000fe60000100a00 */
[----:B------:R-:W-:Y:S01]  /*ccb0*/  LEA.HI.X.SX32 R3, R148, c[0x0][0x16c], 0x2, P6 ;  /* 0x00005b0094037a11 */ /* 0x000fe200030f16ff */
[----:B------:R3:W-:Y:S01]  /*ccc0*/  STL.64 [R1+0x650], R120 ;  /* 0x0006507801007387 */ /* 0x0007e20000100a00 */
[----:B------:R-:W-:-:S03]  /*ccd0*/  ISETP.GE.U32.AND P6, PT, R150, 0x7fffff43, PT ;  /* 0x7fffff439600780c */ /* 0x000fc60003fc6070 */
[----:B------:R2:W-:Y:S01]  /*cce0*/  STL.64 [R1+0x648], R118 ;  /* 0x0006487601007387 */ /* 0x0005e20000100a00 */
[----:B------:R-:W-:-:S03]  /*ccf0*/  IMAD R148, R129, 0x3d, RZ ;  /* 0x0000003d81947824 */ /* 0x000fc600078e02ff */
[----:B------:R1:W-:Y:S01]  /*cd00*/  STL.64 [R1+0x640], R116 ;  /* 0x0006407401007387 */ /* 0x0003e20000100a00 */
[----:B---3--:R-:W-:-:S03]  /*cd10*/  IMAD.WIDE R120, R0, 0x4, R146 ;  /* 0x0000000400787825 */ /* 0x008fc600078e0292 */
[----:B------:R3:W-:Y:S01]  /*cd20*/  STL.64 [R1+0x638], R114 ;  /* 0x0006387201007387 */ /* 0x0007e20000100a00 */
[----:B--2---:R-:W-:-:S03]  /*cd30*/  IMAD.WIDE R118, R0, 0x4, R144 ;  /* 0x0000000400767825 */ /* 0x004fc600078e0290 */
[----:B------:R2:W-:Y:S01]  /*cd40*/  STL.64 [R1+0x630], R112 ;  /* 0x0006307001007387 */ /* 0x0005e20000100a00 */
[----:B-1----:R-:W-:-:S03]  /*cd50*/  IMAD.WIDE R116, R0, 0x4, R142 ;  /* 0x0000000400747825 */ /* 0x002fc600078e028e */
[----:B------:R1:W-:Y:S01]  /*cd60*/  STL.64 [R1+0x628], R110 ;  /* 0x0006286e01007387 */ /* 0x0003e20000100a00 */
[----:B---3--:R-:W-:-:S03]  /*cd70*/  IMAD.WIDE R114, R0, 0x4, R140 ;  /* 0x0000000400727825 */ /* 0x008fc600078e028c */
[----:B------:R3:W-:Y:S01]  /*cd80*/  STL.64 [R1+0x620], R108 ;  /* 0x0006206c01007387 */ /* 0x0007e20000100a00 */
[----:B--2---:R-:W-:-:S03]  /*cd90*/  IMAD.WIDE R112, R0, 0x4, R138 ;  /* 0x0000000400707825 */ /* 0x004fc600078e028a */
[----:B------:R2:W-:Y:S01]  /*cda0*/  LDGSTS.E [R127+0xe400], [R120.64], !P1 ;  /* 0x0e400000787f7fae */ /* 0x0005e2000c921844 */
[----:B-1----:R-:W-:-:S03]  /*cdb0*/  IMAD.WIDE R110, R0, 0x4, R136 ;  /* 0x00000004006e7825 */ /* 0x002fc600078e0288 */
[----:B------:R1:W-:Y:S01]  /*cdc0*/  LDGSTS.E [R127+0xe480], [R118.64], !P1 ;  /* 0x0e480000767f7fae */ /* 0x0003e2000c921844 */
[----:B------:R-:W-:Y:S01]  /*cdd0*/  IADD3 R149, R252, -0x42, RZ ;  /* 0xffffffbefc957810 */ /* 0x000fe20007ffe0ff */
[C---:B------:R-:W-:Y:S02]  /*cde0*/  IMAD.WIDE R106, R0.reuse, 0x4, R132 ;  /* 0x00000004006a7825 */ /* 0x040fe400078e0284 */
[----:B------:R2:W-:Y:S02]  /*cdf0*/  STL.64 [R1+0x480], R120 ;  /* 0x0004807801007387 */ /* 0x0005e40000100a00 */
[----:B---3--:R-:W-:Y:S02]  /*ce00*/  IMAD.WIDE R108, R0, 0x4, R134 ;  /* 0x00000004006c7825 */ /* 0x008fe400078e0286 */
[----:B------:R3:W-:Y:S04]  /*ce10*/  LDGSTS.E [R127+0xe500], [R116.64], !P1 ;  /* 0x0e500000747f7fae */ /* 0x0007e8000c921844 */
        /* <DEDUP_REMOVED lines=14> */
[C---:B--2---:R-:W-:Y:S01]  /*cf00*/  IMAD.WIDE R112, R148.reuse, 0x4, R138 ;  /* 0x0000000494707825 */ /* 0x044fe200078e028a */
[----:B------:R-:W-:Y:S02]  /*cf10*/  ISETP.GE.U32.AND P1, PT, R149, 0x7fffff3f, PT ;  /* 0x7fffff3f9500780c */ /* 0x000fe40003f26070 */
[----:B------:R3:W-:Y:S01]  /*cf20*/  STL.64 [R1+0x450], R108 ;  /* 0x0004506c01007387 */ /* 0x0007e20000100a00 */
[----:B-1----:R-:W-:-:S03]  /*cf30*/  IMAD.WIDE R110, R148, 0x4, R136 ;  /* 0x00000004946e7825 */ /* 0x002fc600078e0288 */
[----:B------:R1:W-:Y:S01]  /*cf40*/  LDGSTS.E [R127+0xf400], [R120.64], !P6 ;  /* 0x0f400000787f7fae */ /* 0x0003e2000f121844 */
[----:B------:R-:W-:-:S03]  /*cf50*/  IADD3 R149, R252, -0x46, RZ ;  /* 0xffffffbafc957810 */ /* 0x000fc60007ffe0ff */
[----:B------:R2:W-:Y:S01]  /*cf60*/  STL.64 [R1+0x448], R106 ;  /* 0x0004486a01007387 */ /* 0x0005e20000100a00 */
[----:B---3--:R-:W-:-:S03]  /*cf70*/  IMAD.WIDE R108, R148, 0x4, R134 ;  /* 0x00000004946c7825 */ /* 0x008fc600078e0286 */
[----:B------:R3:W-:Y:S04]  /*cf80*/  LDGSTS.E [R127+0xf480], [R118.64], !P6 ;  /* 0x0f480000767f7fae */ /* 0x0007e8000f121844 */
[----:B------:R1:W-:Y:S01]  /*cf90*/  LDGSTS.E [R127+0xf500], [R116.64], !P6 ;  /* 0x0f500000747f7fae */ /* 0x0003e2000f121844 */
[----:B------:R-:W-:Y:S02]  /*cfa0*/  IMAD R0, R129, 0x41, RZ ;  /* 0x0000004181007824 */ /* 0x000fe400078e02ff */
[----:B--2---:R-:W-:Y:S01]  /*cfb0*/  IMAD.WIDE R106, R148, 0x4, R132 ;  /* 0x00000004946a7825 */ /* 0x004fe200078e0284 */
[----:B------:R2:W-:Y:S04]  /*cfc0*/  LDGSTS.E [R127+0xf580], [R114.64], !P6 ;  /* 0x0f580000727f7fae */ /* 0x0005e8000f121844 */
[----:B------:R1:W-:Y:S04]  /*cfd0*/  LDGSTS.E [R127+0xf600], [R112.64], !P6 ;  /* 0x0f600000707f7fae */ /* 0x0003e8000f121844 */
[----:B------:R1:W-:Y:S04]  /*cfe0*/  LDGSTS.E [R127+0xf680], [R110.64], !P6 ;  /* 0x0f6800006e7f7fae */ /* 0x0003e8000f121844 */
[----:B------:R1:W-:Y:S04]  /*cff0*/  LDGSTS.E [R127+0xf700], [R108.64], !P6 ;  /* 0x0f7000006c7f7fae */ /* 0x0003e8000f121844 */
[----:B------:R1:W-:Y:S04]  /*d000*/  STL.64 [R1+0x440], R120 ;  /* 0x0004407801007387 */ /* 0x0003e80000100a00 */
[----:B------:R2:W-:Y:S01]  /*d010*/  LDGSTS.E [R127+0xf780], [R106.64], !P6 ;  /* 0x0f7800006a7f7fae */ /* 0x0005e2000f121844 */
[----:B------:R-:W-:-:S03]  /*d020*/  ISETP.GE.U32.AND P6, PT, R149, 0x7fffff3b, PT ;  /* 0x7fffff3b9500780c */ /* 0x000fc60003fc6070 */
[----:B------:R3:W-:Y:S01]  /*d030*/  STL.64 [R1+0x438], R118 ;  /* 0x0004387601007387 */ /* 0x0007e20000100a00 */
[----:B-1----:R-:W-:-:S03]  /*d040*/  IMAD.WIDE R120, R0, 0x4, R146 ;  /* 0x0000000400787825 */ /* 0x002fc600078e0292 */
[----:B------:R1:W-:Y:S04]  /*d050*/  STL.64 [R1+0x430], R116 ;  /* 0x0004307401007387 */ /* 0x0003e80000100a00 */
[----:B------:R2:W-:Y:S01]  /*d060*/  STL.64 [R1+0x428], R114 ;  /* 0x0004287201007387 */ /* 0x0005e20000100a00 */
[----:B---3--:R-:W-:-:S03]  /*d070*/  IMAD.WIDE R118, R0, 0x4, R144 ;  /* 0x0000000400767825 */ /* 0x008fc600078e0290 */
[----:B------:R3:W-:Y:S01]  /*d080*/  STL.64 [R1+0x420], R112 ;  /* 0x0004207001007387 */ /* 0x0007e20000100a00 */
[----:B-1----:R-:W-:-:S03]  /*d090*/  IMAD.WIDE R116, R0, 0x4, R142 ;  /* 0x0000000400747825 */ /* 0x002fc600078e028e */
[----:B------:R1:W-:Y:S01]  /*d0a0*/  STL.64 [R1+0x418], R110 ;  /* 0x0004186e01007387 */ /* 0x0003e20000100a00 */
[----:B--2---:R-:W-:-:S03]  /*d0b0*/  IMAD.WIDE R114, R0, 0x4, R140 ;  /* 0x0000000400727825 */ /* 0x004fc600078e028c */
[----:B------:R2:W-:Y:S01]  /*d0c0*/  STL.64 [R1+0x410], R108 ;  /* 0x0004106c01007387 */ /* 0x0005e20000100a00 */
[----:B------:R-:W-:-:S03]  /*d0d0*/  IMAD R148, R129, 0x45, RZ ;  /* 0x0000004581947824 */ /* 0x000fc600078e02ff */
[----:B------:R4:W-:Y:S01]  /*d0e0*/  LDGSTS.E [R127+0x10400], [R120.64], !P1 ;  /* 0x10400000787f7fae */ /* 0x0009e2000c921844 */
[----:B---3--:R-:W-:-:S03]  /*d0f0*/  IMAD.WIDE R112, R0, 0x4, R138 ;  /* 0x0000000400707825 */ /* 0x008fc600078e028a */
[----:B------:R3:W-:Y:S01]  /*d100*/  STL.64 [R1+0x408], R106 ;  /* 0x0004086a01007387 */ /* 0x0007e20000100a00 */
[----:B-1----:R-:W-:-:S03]  /*d110*/  IMAD.WIDE R110, R0, 0x4, R136 ;  /* 0x00000004006e7825 */ /* 0x002fc600078e0288 */
[----:B------:R1:W-:Y:S01]  /*d120*/  LDGSTS.E [R127+0x10480], [R118.64], !P1 ;  /* 0x10480000767f7fae */ /* 0x0003e2000c921844 */
[----:B--2---:R-:W-:Y:S01]  /*d130*/  IMAD.WIDE R108, R0, 0x4, R134 ;  /* 0x00000004006c7825 */ /* 0x004fe200078e0286 */
[----:B------:R-:W-:Y:S02]  /*d140*/  IADD3 R149, R252, -0x4a, RZ ;  /* 0xffffffb6fc957810 */ /* 0x000fe40007ffe0ff */
[----:B------:R4:W-:Y:S01]  /*d150*/  STL.64 [R1+0x400], R120 ;  /* 0x0004007801007387 */ /* 0x0009e20000100a00 */
[----:B---3--:R-:W-:-:S03]  /*d160*/  IMAD.WIDE R106, R0, 0x4, R132 ;  /* 0x00000004006a7825 */ /* 0x008fc600078e0284 */
[----:B------:R2:W-:Y:S04]  /*d170*/  LDGSTS.E [R127+0x10500], [R116.64], !P1 ;  /* 0x10500000747f7fae */ /* 0x0005e8000c921844 */
[----:B------:R1:W-:Y:S01]  /*d180*/  STL.64 [R1+0x3f8], R118 ;  /* 0x0003f87601007387 */ /* 0x0003e20000100a00 */
[----:B----4-:R-:W-:-:S03]  /*d190*/  IMAD.WIDE R120, R148, 0x4, R146 ;  /* 0x0000000494787825 */ /* 0x010fc600078e0292 */
        /* <DEDUP_REMOVED lines=12> */
[C---:B----4-:R-:W-:Y:S01]  /*d260*/  IMAD.WIDE R112, R148.reuse, 0x4, R138 ;  /* 0x0000000494707825 */ /* 0x050fe200078e028a */
[----:B------:R-:W-:Y:S02]  /*d270*/  ISETP.GE.U32.AND P1, PT, R149, 0x7fffff37, PT ;  /* 0x7fffff379500780c */ /* 0x000fe40003f26070 */
[----:B------:R2:W-:Y:S01]  /*d280*/  STL.64 [R1+0x3d0], R108 ;  /* 0x0003d06c01007387 */ /* 0x0005e20000100a00 */
[----:B-1----:R-:W-:-:S03]  /*d290*/  IMAD.WIDE R110, R148, 0x4, R136 ;  /* 0x00000004946e7825 */ /* 0x002fc600078e0288 */
[----:B------:R1:W-:Y:S01]  /*d2a0*/  LDGSTS.E [R127+0x11400], [R120.64], !P6 ;  /* 0x11400000787f7fae */ /* 0x0003e2000f121844 */
[----:B------:R-:W-:-:S03]  /*d2b0*/  IADD3 R149, R252, -0x4e, RZ ;  /* 0xffffffb2fc957810 */ /* 0x000fc60007ffe0ff */
[----:B------:R3:W-:Y:S01]  /*d2c0*/  STL.64 [R1+0x3c8], R106 ;  /* 0x0003c86a01007387 */ /* 0x0007e20000100a00 */
[----:B--2---:R-:W-:-:S03]  /*d2d0*/  IMAD.WIDE R108, R148, 0x4, R134 ;  /* 0x00000004946c7825 */ /* 0x004fc600078e0286 */
[----:B------:R2:W-:Y:S04]  /*d2e0*/  LDGSTS.E [R127+0x11480], [R118.64], !P6 ;  /* 0x11480000767f7fae */ /* 0x0005e8000f121844 */
[----:B------:R4:W-:Y:S01]  /*d2f0*/  LDGSTS.E [R127+0x11500], [R116.64], !P6 ;  /* 0x11500000747f7fae */ /* 0x0009e2000f121844 */
[----:B------:R-:W-:Y:S02]  /*d300*/  IMAD R0, R129, 0x49, RZ ;  /* 0x0000004981007824 */ /* 0x000fe400078e02ff */
[----:B---3--:R-:W-:Y:S01]  /*d310*/  IMAD.WIDE R106, R148, 0x4, R132 ;  /* 0x00000004946a7825 */ /* 0x008fe200078e0284 */
        /* <DEDUP_REMOVED lines=11> */
[----:B--2---:R-:W-:-:S03]  /*d3d0*/  IMAD.WIDE R118, R0, 0x4, R144 ;  /* 0x0000000400767825 */ /* 0x004fc600078e0290 */
[----:B------:R1:W-:Y:S01]  /*d3e0*/  STL.64 [R1+0x390], R112 ;  /* 0x0003907001007387 */ /* 0x0003e20000100a00 */
[----:B----4-:R-:W-:-:S03]  /*d3f0*/  IMAD.WIDE R116, R0, 0x4, R142 ;  /* 0x0000000400747825 */ /* 0x010fc600078e028e */
[----:B------:R2:W-:Y:S01]  /*d400*/  STL.64 [R1+0x388], R110 ;  /* 0x0003886e01007387 */ /* 0x0005e20000100a00 */
[----:B---3--:R-:W-:-:S03]  /*d410*/  IMAD.WIDE R114, R0, 0x4, R140 ;  /* 0x0000000400727825 */ /* 0x008fc600078e028c */
[----:B------:R3:W-:Y:S01]  /*d420*/  STL.64 [R1+0x380], R108 ;  /* 0x0003806c01007387 */ /* 0x0007e20000100a00 */
[----:B------:R-:W-:-:S03]  /*d430*/  IMAD R148, R129, 0x4d, RZ ;  /* 0x0000004d81947824 */ /* 0x000fc600078e02ff */
[----:B------:R4:W-:Y:S01]  /*d440*/  LDGSTS.E [R127+0x12400], [R120.64], !P1 ;  /* 0x12400000787f7fae */ /* 0x0009e2000c921844 */
[----:B-1----:R-:W-:-:S03]  /*d450*/  IMAD.WIDE R112, R0, 0x4, R138 ;  /* 0x0000000400707825 */ /* 0x002fc600078e028a */
[----:B------:R1:W-:Y:S01]  /*d460*/  STL.64 [R1+0x378], R106 ;  /* 0x0003786a01007387 */ /* 0x0003e20000100a00 */
[----:B--2---:R-:W-:-:S03]  /*d470*/  IMAD.WIDE R110, R0, 0x4, R136 ;  /* 0x00000004006e7825 */ /* 0x004fc600078e0288 */
[----:B------:R2:W-:Y:S01]  /*d480*/  LDGSTS.E [R127+0x12480], [R118.64], !P1 ;  /* 0x12480000767f7fae */ /* 0x0005e2000c921844 */
[----:B---3--:R-:W-:Y:S01]  /*d490*/  IMAD.WIDE R108, R0, 0x4, R134 ;  /* 0x00000004006c7825 */ /* 0x008fe200078e0286 */
[----:B------:R-:W-:Y:S02]  /*d4a0*/  IADD3 R149, R252, -0x52, RZ ;  /* 0xffffffaefc957810 */ /* 0x000fe40007ffe0ff */
[----:B------:R4:W-:Y:S01]  /*d4b0*/  STL.64 [R1+0x330], R120 ;  /* 0x0003307801007387 */ /* 0x0009e20000100a00 */
[----:B-1----:R-:W-:-:S03]  /*d4c0*/  IMAD.WIDE R106, R0, 0x4, R132 ;  /* 0x00000004006a7825 */ /* 0x002fc600078e0284 */
[----:B------:R1:W-:Y:S04]  /*d4d0*/  LDGSTS.E [R127+0x12500], [R116.64], !P1 ;  /* 0x12500000747f7fae */ /* 0x0003e8000c921844 */
[----:B------:R2:W-:Y:S01]  /*d4e0*/  STL.64 [R1+0x328], R118 ;  /* 0x0003287601007387 */ /* 0x0005e20000100a00 */
[----:B----4-:R-:W-:-:S03]  /*d4f0*/  IMAD.WIDE R120, R148, 0x4, R146 ;  /* 0x0000000494787825 */ /* 0x010fc600078e0292 */
        /* <DEDUP_REMOVED lines=15> */
[----:B--2---:R-:W-:-:S03]  /*d5f0*/  IMAD.WIDE R110, R148, 0x4, R136 ;  /* 0x00000004946e7825 */ /* 0x004fc600078e0288 */
[----:B------:R2:W-:Y:S01]  /*d600*/  LDGSTS.E [R127+0x13400], [R120.64], !P6 ;  /* 0x13400000787f7fae */ /* 0x0005e2000f121844 */
[----:B------:R-:W-:-:S03]  /*d610*/  IADD3 R149, R252, -0x56, RZ ;  /* 0xffffffaafc957810 */ /* 0x000fc60007ffe0ff */
[----:B------:R3:W-:Y:S01]  /*d620*/  STL.64 [R1+0x2f8], R106 ;  /* 0x0002f86a01007387 */ /* 0x0007e20000100a00 */
[----:B-1----:R-:W-:-:S03]  /*d630*/  IMAD.WIDE R108, R148, 0x4, R134 ;  /* 0x00000004946c7825 */ /* 0x002fc600078e0286 */
        /* <DEDUP_REMOVED lines=12> */
[----:B--2---:R-:W-:-:S03]  /*d700*/  IMAD.WIDE R120, R0, 0x4, R146 ;  /* 0x0000000400787825 */ /* 0x004fc600078e0292 */
[----:B------:R4:W-:Y:S04]  /*d710*/  STL.64 [R1+0x2a0], R116 ;  /* 0x0002a07401007387 */ /* 0x0009e80000100a00 */
[----:B------:R3:W-:Y:S01]  /*d720*/  STL.64 [R1+0x298], R114 ;  /* 0x0002987201007387 */ /* 0x0007e20000100a00 */
[----:B-1----:R-:W-:-:S03]  /*d730*/  IMAD.WIDE R118, R0, 0x4, R144 ;  /* 0x0000000400767825 */ /* 0x002fc600078e0290 */
        /* <DEDUP_REMOVED lines=45> */
[----:B------:R2:W-:Y:S04]  /*da10*/  STL.64 [R1+0x1b0], R120 ;  /* 0x0001b07801007387 */ /* 0x0005e80000100a00 */
[----:B------:R1:W-:Y:S04]  /*da20*/  LDGSTS.E [R127+0x15700], [R108.64], !P6 ;  /* 0x157000006c7f7fae */ /* 0x0003e8000f121844 */
[----:B------:R1:W-:Y:S04]  /*da30*/  STL.64 [R1+0x1a8], R118 ;  /* 0x0001a87601007387 */ /* 0x0003e80000100a00 */
[----:B------:R3:W-:Y:S01]  /*da40*/  LDGSTS.E [R127+0x15780], [R106.64], !P6 ;  /* 0x157800006a7f7fae */ /* 0x0007e2000f121844 */
[----:B------:R-:W-:Y:S01]  /*da50*/  ISETP.GE.U32.AND P6, PT, R149, 0x7fffff23, PT ;  /* 0x7fffff239500780c */ /* 0x000fe20003fc6070 */
[----:B--2---:R-:W-:-:S02]  /*da60*/  IMAD.WIDE R120, R0, 0x4, R146 ;  /* 0x0000000400787825 */ /* 0x004fc400078e0292 */
[----:B------:R4:W-:Y:S04]  /*da70*/  STL.64 [R1+0x1a0], R116 ;  /* 0x0001a07401007387 */ /* 0x0009e80000100a00 */
[----:B------:R3:W-:Y:S01]  /*da80*/  STL.64 [R1+0x198], R114 ;  /* 0x0001987201007387 */ /* 0x0007e20000100a00 */
[----:B-1----:R-:W-:-:S03]  /*da90*/  IMAD.WIDE R118, R0, 0x4, R144 ;  /* 0x0000000400767825 */ /* 0x002fc600078e0290 */
[----:B------:R1:W-:Y:S01]  /*daa0*/  STL.64 [R1+0x190], R112 ;  /* 0x0001907001007387 */ /* 0x0003e20000100a00 */
[----:B------:R-:W-:Y:S02]  /*dab0*/  IMAD R148, R129, 0x5d, RZ ;  /* 0x0000005d81947824 */ /* 0x000fe400078e02ff */
[C---:B----4-:R-:W-:Y:S01]  /*dac0*/  IMAD.WIDE R116, R0.reuse, 0x4, R142 ;  /* 0x0000000400747825 */ /* 0x050fe200078e028e */
[----:B------:R2:W-:Y:S03]  /*dad0*/  STL.64 [R1+0x188], R110 ;  /* 0x0001886e01007387 */ /* 0x0005e60000100a00 */
[C---:B---3--:R-:W-:Y:S01]  /*dae0*/  IMAD.WIDE R114, R0.reuse, 0x4, R140 ;  /* 0x0000000400727825 */ /* 0x048fe200078e028c */
[----:B------:R3:W-:Y:S03]  /*daf0*/  STL.64 [R1+0x180], R108 ;  /* 0x0001806c01007387 */ /* 0x0007e60000100a00 */
[C---:B-1----:R-:W-:Y:S01]  /*db00*/  IMAD.WIDE R112, R0.reuse, 0x4, R138 ;  /* 0x0000000400707825 */ /* 0x042fe200078e028a */
[----:B------:R1:W-:Y:S03]  /*db10*/  STL.64 [R1+0x178], R106 ;  /* 0x0001786a01007387 */ /* 0x0003e60000100a00 */
[C---:B--2---:R-:W-:Y:S01]  /*db20*/  IMAD.WIDE R110, R0.reuse, 0x4, R136 ;  /* 0x00000004006e7825 */ /* 0x044fe200078e0288 */
[----:B------:R2:W-:Y:S03]  /*db30*/  LDGSTS.E [R127+0x16400], [R120.64], !P1 ;  /* 0x16400000787f7fae */ /* 0x0005e6000c921844 */
[----:B---3--:R-:W-:Y:S01]  /*db40*/  IMAD.WIDE R108, R0, 0x4, R134 ;  /* 0x00000004006c7825 */ /* 0x008fe200078e0286 */
[----:B------:R-:W-:Y:S01]  /*db50*/  STL.64 [R1+0x130], R120 ;  /* 0x0001307801007387 */ /* 0x000fe20000100a00 */
[----:B------:R-:W-:-:S02]  /*db60*/  IADD3 R149, R252, -0x62, RZ ;  /* 0xffffff9efc957810 */ /* 0x000fc40007ffe0ff */
[----:B-1----:R-:W-:Y:S01]  /*db70*/  IMAD.WIDE R106, R0, 0x4, R132 ;  /* 0x00000004006a7825 */ /* 0x002fe200078e0284 */
        /* <DEDUP_REMOVED lines=11> */
[----:B----4-:R-:W-:-:S03]  /*dc30*/  IMAD.WIDE R114, R148, 0x4, R142 ;  /* 0x0000000494727825 */ /* 0x010fc600078e028e */
[----:B------:R3:W-:Y:S04]  /*dc40*/  STL.64 [R1+0x108], R110 ;  /* 0x0001086e01007387 */ /* 0x0007e80000100a00 */
[----:B------:R4:W-:Y:S01]  /*dc50*/  LDGSTS.E [R127+0x16700], [R108.64], !P1 ;  /* 0x167000006c7f7fae */ /* 0x0009e2000c921844 */
[----:B-1----:R-:W-:-:S03]  /*dc60*/  IMAD.WIDE R112, R148, 0x4, R140 ;  /* 0x0000000494707825 */ /* 0x002fc600078e028c */
[----:B------:R4:W-:Y:S04]  /*dc70*/  STL.64 [R1+0x100], R108 ;  /* 0x0001006c01007387 */ /* 0x0009e80000100a00 */
[----:B------:R1:W-:Y:S01]  /*dc80*/  LDGSTS.E [R127+0x16780], [R106.64], !P1 ;  /* 0x167800006a7f7fae */ /* 0x0003e2000c921844 */
[C---:B---3--:R-:W-:Y:S01]  /*dc90*/  IMAD.WIDE R110, R148.reuse, 0x4, R138 ;  /* 0x00000004946e7825 */ /* 0x048fe200078e028a */
[----:B------:R-:W-:Y:S02]  /*dca0*/  ISETP.GE.U32.AND P1, PT, R149, 0x7fffff1f, PT ;  /* 0x7fffff1f9500780c */ /* 0x000fe40003f26070 */
[----:B------:R1:W-:Y:S01]  /*dcb0*/  STL.64 [R1+0xf8], R106 ;  /* 0x0000f86a01007387 */ /* 0x0003e20000100a00 */
[----:B----4-:R-:W-:-:S03]  /*dcc0*/  IMAD.WIDE R108, R148, 0x4, R136 ;  /* 0x00000004946c7825 */ /* 0x010fc600078e0288 */
[----:B------:R3:W-:Y:S01]  /*dcd0*/  LDGSTS.E [R127+0x17400], [R118.64], !P6 ;  /* 0x17400000767f7fae */ /* 0x0007e2000f121844 */
[----:B------:R-:W-:-:S03]  /*dce0*/  IADD3 R0, R252, -0x66, RZ ;  /* 0xffffff9afc007810 */ /* 0x000fc60007ffe0ff */
[----:B------:R4:W-:Y:S01]  /*dcf0*/  LDGSTS.E [R127+0x17480], [R116.64], !P6 ;  /* 0x17480000747f7fae */ /* 0x0009e2000f121844 */
[----:B-1----:R-:W-:-:S03]  /*dd00*/  IMAD.WIDE R106, R148, 0x4, R134 ;  /* 0x00000004946a7825 */ /* 0x002fc600078e0286 */
[----:B------:R1:W-:Y:S01]  /*dd10*/  LDGSTS.E [R127+0x17500], [R114.64], !P6 ;  /* 0x17500000727f7fae */ /* 0x0003e2000f121844 */
[----:B------:R-:W-:-:S03]  /*dd20*/  IMAD.WIDE R148, R148, 0x4, R132 ;  /* 0x0000000494947825 */ /* 0x000fc600078e0284 */
[----:B------:R-:W-:Y:S01]  /*dd30*/  STL.64 [R1+0x80], R118 ;  /* 0x0000807601007387 */ /* 0x000fe20000100a00 */
[----:B------:R-:W-:-:S03]  /*dd40*/  IMAD R160, R129, 0x61, RZ ;  /* 0x0000006181a07824 */ /* 0x000fc600078e02ff */
[----:B------:R1:W-:Y:S04]  /*dd50*/  LDGSTS.E [R127+0x17580], [R112.64], !P6 ;  /* 0x17580000707f7fae */ /* 0x0003e8000f121844 */
[----:B------:R-:W-:Y:S04]  /*dd60*/  STL.64 [R1+0x68], R116 ;  /* 0x0000687401007387 */ /* 0x000fe80000100a00 */
[----:B------:R1:W-:Y:S01]  /*dd70*/  LDGSTS.E [R127+0x17600], [R110.64], !P6 ;  /* 0x176000006e7f7fae */ /* 0x0003e2000f121844 */
[----:B------:R-:W-:-:S03]  /*dd80*/  IMAD.WIDE R150, R160, 0x4, R146 ;  /* 0x00000004a0967825 */ /* 0x000fc600078e0292 */
[----:B------:R-:W-:Y:S04]  /*dd90*/  STL.64 [R1+0x50], R114 ;  /* 0x0000507201007387 */ /* 0x000fe80000100a00 */
[----:B------:R1:W-:Y:S01]  /*dda0*/  LDGSTS.E [R127+0x17680], [R108.64], !P6 ;  /* 0x176800006c7f7fae */ /* 0x0003e2000f121844 */
[----:B------:R-:W-:-:S03]  /*ddb0*/  IMAD.WIDE R152, R160, 0x4, R144 ;  /* 0x00000004a0987825 */ /* 0x000fc600078e0290 */
[----:B------:R-:W-:Y:S04]  /*ddc0*/  STL.64 [R1+0x38], R112 ;  /* 0x0000387001007387 */ /* 0x000fe80000100a00 */
[----:B------:R1:W-:Y:S04]  /*ddd0*/  LDGSTS.E [R127+0x17700], [R106.64], !P6 ;  /* 0x177000006a7f7fae */ /* 0x0003e8000f121844 */
[----:B------:R-:W-:Y:S04]  /*dde0*/  STL.64 [R1+0x20], R110 ;  /* 0x0000206e01007387 */ /* 0x000fe80000100a00 */
[----:B------:R1:W-:Y:S01]  /*ddf0*/  LDGSTS.E [R127+0x17780], [R148.64], !P6 ;  /* 0x17780000947f7fae */ /* 0x0003e2000f121844 */
[----:B------:R-:W-:-:S03]  /*de00*/  ISETP.GE.U32.AND P6, PT, R0, 0x7fffff1b, PT ;  /* 0x7fffff1b0000780c */ /* 0x000fc60003fc6070 */
[----:B------:R1:W-:Y:S01]  /*de10*/  STL.64 [R1+0x8], R106 ;  /* 0x0000086a01007387 */ /* 0x0003e20000100a00 */
[----:B------:R-:W-:-:S03]  /*de20*/  IMAD.WIDE R154, R160, 0x4, R140 ;  /* 0x00000004a09a7825 */ /* 0x000fc600078e028c */
[----:B------:R2:W-:Y:S01]  /*de30*/  STL.64 [R1], R108 ;  /* 0x0000006c01007387 */ /* 0x0005e20000100a00 */
[----:B------:R-:W-:Y:S02]  /*de40*/  IMAD R172, R129, 0x65, RZ ;  /* 0x0000006581ac7824 */ /* 0x000fe400078e02ff */
[C---:B------:R-:W-:Y:S01]  /*de50*/  IMAD.WIDE R156, R160.reuse, 0x4, R138 ;  /* 0x00000004a09c7825 */ /* 0x040fe200078e028a */
[----:B------:R3:W-:Y:S03]  /*de60*/  LDGSTS.E [R127+0x18400], [R150.64], !P1 ;  /* 0x18400000967f7fae */ /* 0x0007e6000c921844 */
[C---:B-1----:R-:W-:Y:S01]  /*de70*/  IMAD.WIDE R106, R160.reuse, 0x4, R134 ;  /* 0x00000004a06a7825 */ /* 0x042fe200078e0286 */
[----:B------:R1:W-:Y:S03]  /*de80*/  LDGSTS.E [R127+0x18480], [R152.64], !P1 ;  /* 0x18480000987f7fae */ /* 0x0003e6000c921844 */
[C---:B--2---:R-:W-:Y:S01]  /*de90*/  IMAD.WIDE R108, R160.reuse, 0x4, R142 ;  /* 0x00000004a06c7825 */ /* 0x044fe200078e028e */
[----:B------:R-:W-:Y:S03]  /*dea0*/  STL.64 [R1+0x18], R106 ;  /* 0x0000186a01007387 */ /* 0x000fe60000100a00 */
[----:B------:R-:W-:Y:S01]  /*deb0*/  IMAD.WIDE R158, R160, 0x4, R136 ;  /* 0x00000004a09e7825 */ /* 0x000fe200078e0288 */
[----:B------:R2:W-:Y:S01]  /*dec0*/  LDGSTS.E [R127+0x18500], [R108.64], !P1 ;  /* 0x185000006c7f7fae */ /* 0x0005e2000c921844 */
[----:B------:R-:W-:-:S02]  /*ded0*/  IADD3 R0, R252, -0x6a, RZ ;  /* 0xffffff96fc007810 */ /* 0x000fc40007ffe0ff */
[----:B------:R-:W-:Y:S01]  /*dee0*/  IMAD.WIDE R160, R160, 0x4, R132 ;  /* 0x00000004a0a07825 */ /* 0x000fe200078e0284 */
[----:B------:R1:W-:Y:S03]  /*def0*/  LDGSTS.E [R127+0x18580], [R154.64], !P1 ;  /* 0x185800009a7f7fae */ /* 0x0003e6000c921844 */
[C---:B------:R-:W-:Y:S01]  /*df00*/  IMAD.WIDE R162, R172.reuse, 0x4, R146 ;  /* 0x00000004aca27825 */ /* 0x040fe200078e0292 */
[----:B------:R2:W-:Y:S03]  /*df10*/  STL.64 [R1+0x10], R108 ;  /* 0x0000106c01007387 */ /* 0x0005e60000100a00 */
[C---:B------:R-:W-:Y:S01]  /*df20*/  IMAD.WIDE R164, R172.reuse, 0x4, R144 ;  /* 0x00000004aca47825 */ /* 0x040fe200078e0290 */
[----:B------:R1:W-:Y:S03]  /*df30*/  LDGSTS.E [R127+0x18600], [R156.64], !P1 ;  /* 0x186000009c7f7fae */ /* 0x0003e6000c921844 */
[C---:B------:R-:W-:Y:S01]  /*df40*/  IMAD.WIDE R166, R172.reuse, 0x4, R140 ;  /* 0x00000004aca67825 */ /* 0x040fe200078e028c */
[----:B------:R1:W-:Y:S03]  /*df50*/  LDGSTS.E [R127+0x18680], [R158.64], !P1 ;  /* 0x186800009e7f7fae */ /* 0x0003e6000c921844 */
[C---:B--2---:R-:W-:Y:S01]  /*df60*/  IMAD.WIDE R108, R172.reuse, 0x4, R142 ;  /* 0x00000004ac6c7825 */ /* 0x044fe200078e028e */
[----:B------:R2:W-:Y:S03]  /*df70*/  LDGSTS.E [R127+0x18700], [R106.64], !P1 ;  /* 0x187000006a7f7fae */ /* 0x0005e6000c921844 */
[----:B------:R-:W-:Y:S01]  /*df80*/  IMAD.WIDE R168, R172, 0x4, R138 ;  /* 0x00000004aca87825 */ /* 0x000fe200078e028a */
[----:B------:R1:W-:Y:S01]  /*df90*/  LDGSTS.E [R127+0x18780], [R160.64], !P1 ;  /* 0x18780000a07f7fae */ /* 0x0003e2000c921844 */
[----:B------:R-:W-:-:S02]  /*dfa0*/  ISETP.GE.U32.AND P1, PT, R0, 0x7fffff17, PT ;  /* 0x7fffff170000780c */ /* 0x000fc40003f26070 */
[----:B------:R-:W-:Y:S01]  /*dfb0*/  IMAD.WIDE R170, R172, 0x4, R136 ;  /* 0x00000004acaa7825 */ /* 0x000fe200078e0288 */
[----:B------:R1:W-:Y:S01]  /*dfc0*/  LDGSTS.E [R127+0x19400], [R162.64], !P6 ;  /* 0x19400000a27f7fae */ /* 0x0003e2000f121844 */
[----:B------:R-:W-:Y:S02]  /*dfd0*/  IADD3 R0, R252, -0x6e, RZ ;  /* 0xffffff92fc007810 */ /* 0x000fe40007ffe0ff */
[C---:B--2---:R-:W-:Y:S01]  /*dfe0*/  IMAD.WIDE R106, R172.reuse, 0x4, R134 ;  /* 0x00000004ac6a7825 */ /* 0x044fe200078e0286 */
[----:B------:R1:W-:Y:S03]  /*dff0*/  LDGSTS.E [R127+0x19480], [R164.64], !P6 ;  /* 0x19480000a47f7fae */ /* 0x0003e6000f121844 */
[----:B------:R-:W-:Y:S01]  /*e000*/  IMAD.WIDE R172, R172, 0x4, R132 ;  /* 0x00000004acac7825 */ /* 0x000fe200078e0284 */
[----:B------:R2:W-:Y:S03]  /*e010*/  LDGSTS.E [R127+0x19500], [R108.64], !P6 ;  /* 0x195000006c7f7fae */ /* 0x0005e6000f121844 */
[----:B------:R-:W-:Y:S01]  /*e020*/  IMAD R184, R129, 0x69, RZ ;  /* 0x0000006981b87824 */ /* 0x000fe200078e02ff */
[----:B------:R1:W-:Y:S04]  /*e030*/  LDGSTS.E [R127+0x19580], [R166.64], !P6 ;  /* 0x19580000a67f7fae */ /* 0x0003e8000f121844 */
[----:B------:R1:W-:Y:S01]  /*e040*/  LDGSTS.E [R127+0x19600], [R168.64], !P6 ;  /* 0x19600000a87f7fae */ /* 0x0003e2000f121844 */
[----:B------:R-:W-:-:S03]  /*e050*/  IMAD.WIDE R174, R184, 0x4, R146 ;  /* 0x00000004b8ae7825 */ /* 0x000fc600078e0292 */
[----:B------:R1:W-:Y:S01]  /*e060*/  LDGSTS.E [R127+0x19680], [R170.64], !P6 ;  /* 0x19680000aa7f7fae */ /* 0x0003e2000f121844 */
[----:B------:R-:W-:-:S03]  /*e070*/  IMAD.WIDE R176, R184, 0x4, R144 ;  /* 0x00000004b8b07825 */ /* 0x000fc600078e0290 */
[----:B------:R1:W-:Y:S04]  /*e080*/  LDGSTS.E [R127+0x19700], [R106.64], !P6 ;  /* 0x197000006a7f7fae */ /* 0x0003e8000f121844 */
[----:B------:R1:W-:Y:S01]  /*e090*/  LDGSTS.E [R127+0x19780], [R172.64], !P6 ;  /* 0x19780000ac7f7fae */ /* 0x0003e2000f121844 */
[----:B------:R-:W-:-:S03]  /*e0a0*/  ISETP.GE.U32.AND P6, PT, R0, 0x7fffff13, PT ;  /* 0x7fffff130000780c */ /* 0x000fc60003fc6070 */
[----:B------:R1:W-:Y:S01]  /*e0b0*/  STL.64 [R1+0x30], R106 ;  /* 0x0000306a01007387 */ /* 0x0003e20000100a00 */
[----:B------:R-:W-:-:S03]  /*e0c0*/  IMAD.WIDE R178, R184, 0x4, R140 ;  /* 0x00000004b8b27825 */ /* 0x000fc600078e028c */
[----:B------:R2:W-:Y:S01]  /*e0d0*/  STL.64 [R1+0x28], R108 ;  /* 0x0000286c01007387 */ /* 0x0005e20000100a00 */
        /* <DEDUP_REMOVED lines=81> */
[----:B------:R-:W-:Y:S01]  /*e5f0*/  STL.64 [R1+0x98], R106 ;  /* 0x0000986a01007387 */ /* 0x000fe20000100a00 */
[----:B------:R-:W-:-:S03]  /*e600*/  IMAD.WIDE R226, R232, 0x4, R140 ;  /* 0x00000004e8e27825 */ /* 0x000fc600078e028c */
[----:B------:R2:W-:Y:S01]  /*e610*/  STL.64 [R1+0x88], R108 ;  /* 0x0000886c01007387 */ /* 0x0005e20000100a00 */
[----:B------:R-:W-:Y:S02]  /*e620*/  IMAD R244, R129, 0x7d, RZ ;  /* 0x0000007d81f47824 */ /* 0x000fe400078e02ff */
[C---:B------:R-:W-:Y:S01]  /*e630*/  IMAD.WIDE R228, R232.reuse, 0x4, R138 ;  /* 0x00000004e8e47825 */ /* 0x040fe200078e028a */
[----:B------:R1:W-:Y:S03]  /*e640*/  LDGSTS.E [R127+0x1e400], [R222.64], !P1 ;  /* 0x1e400000de7f7fae */ /* 0x0003e6000c921844 */
[C---:B------:R-:W-:Y:S01]  /*e650*/  IMAD.WIDE R230, R232.reuse, 0x4, R136 ;  /* 0x00000004e8e67825 */ /* 0x040fe200078e0288 */
[----:B------:R3:W-:Y:S03]  /*e660*/  LDGSTS.E [R127+0x1e480], [R224.64], !P1 ;  /* 0x1e480000e07f7fae */ /* 0x0007e6000c921844 */
[----:B--2---:R-:W-:-:S04]  /*e670*/  IMAD.WIDE R108, R232, 0x4, R142 ;  /* 0x00000004e86c7825 */ /* 0x004fc800078e028e */
[C---:B-1----:R-:W-:Y:S01]  /*e680*/  IMAD.WIDE R106, R232.reuse, 0x4, R134 ;  /* 0x00000004e86a7825 */ /* 0x042fe200078e0286 */
[----:B------:R1:W-:Y:S03]  /*e690*/  LDGSTS.E [R127+0x1e500], [R108.64], !P1 ;  /* 0x1e5000006c7f7fae */ /* 0x0003e6000c921844 */
        /* <DEDUP_REMOVED lines=15> */
[----:B------:R2:W-:Y:S04]  /*e790*/  STL.64 [R1+0xa8], R108 ;  /* 0x0000a86c01007387 */ /* 0x0005e80000100a00 */
[----:B------:R3:W-:Y:S01]  /*e7a0*/  LDGSTS.E [R127+0x1f400], [R234.64], !P6 ;  /* 0x1f400000ea7f7fae */ /* 0x0007e2000f121844 */
[----:B-1----:R-:W-:-:S03]  /*e7b0*/  IADD3 R106, R252, -0x7, RZ ;  /* 0xfffffff9fc6a7810 */ /* 0x002fc60007ffe0ff */
[----:B------:R1:W-:Y:S01]  /*e7c0*/  LDGSTS.E [R127+0x1f480], [R236.64], !P6 ;  /* 0x1f480000ec7f7fae */ /* 0x0003e2000f121844 */
[----:B--2---:R-:W-:-:S03]  /*e7d0*/  IMAD.WIDE R108, R244, 0x4, R134 ;  /* 0x00000004f46c7825 */ /* 0x004fc600078e0286 */
[----:B------:R2:W-:Y:S01]  /*e7e0*/  LDGSTS.E [R127+0x1f500], [R110.64], !P6 ;  /* 0x1f5000006e7f7fae */ /* 0x0005e2000f121844 */
[----:B------:R-:W-:-:S03]  /*e7f0*/  IMAD.WIDE R244, R244, 0x4, R132 ;  /* 0x00000004f4f47825 */ /* 0x000fc600078e0284 */
[----:B------:R1:W-:Y:S01]  /*e800*/  LDGSTS.E [R127+0x1f580], [R238.64], !P6 ;  /* 0x1f580000ee7f7fae */ /* 0x0003e2000f121844 */
[----:B------:R-:W-:-:S03]  /*e810*/  IMAD.SHL.U32 R0, R129, 0x2, RZ ;  /* 0x0000000281007824 */ /* 0x000fc600078e00ff */
[----:B------:R1:W-:Y:S04]  /*e820*/  LDGSTS.E [R127+0x1f600], [R240.64], !P6 ;  /* 0x1f600000f07f7fae */ /* 0x0003e8000f121844 */
[----:B------:R1:W-:Y:S01]  /*e830*/  LDGSTS.E [R127+0x1f680], [R242.64], !P6 ;  /* 0x1f680000f27f7fae */ /* 0x0003e2000f121844 */
[----:B------:R-:W-:-:S03]  /*e840*/  IMAD.WIDE R124, R0, 0x4, R146 ;  /* 0x00000004007c7825 */ /* 0x000fc600078e0292 */
[----:B------:R1:W-:Y:S01]  /*e850*/  LDGSTS.E [R127+0x1f700], [R108.64], !P6 ;  /* 0x1f7000006c7f7fae */ /* 0x0003e2000f121844 */
[----:B------:R-:W-:-:S03]  /*e860*/  IMAD.WIDE R122, R0, 0x4, R144 ;  /* 0x00000004007a7825 */ /* 0x000fc600078e0290 */
[----:B------:R1:W-:Y:S01]  /*e870*/  LDGSTS.E [R127+0x1f780], [R244.64], !P6 ;  /* 0x1f780000f47f7fae */ /* 0x0003e2000f121844 */
[----:B------:R-:W-:Y:S02]  /*e880*/  ISETP.GE.U32.AND P6, PT, R106, 0x7fffff7a, PT ;  /* 0x7fffff7a6a00780c */ /* 0x000fe40003fc6070 */
[----:B------:R-:W-:Y:S01]  /*e890*/  LOP3.LUT R106, R131, 0x40, RZ, 0x3c, !PT ;  /* 0x00000040836a7812 */ /* 0x000fe200078e3cff */
[C---:B------:R-:W-:Y:S01]  /*e8a0*/  IMAD.WIDE R120, R0.reuse, 0x4, R142 ;  /* 0x0000000400787825 */ /* 0x040fe200078e028e */
[----:B------:R1:W-:Y:S03]  /*e8b0*/  STL.64 [R1+0xc8], R108 ;  /* 0x0000c86c01007387 */ /* 0x0003e60000100a00 */
[C---:B---3--:R-:W-:Y:S01]  /*e8c0*/  IMAD.WIDE R118, R0.reuse, 0x4, R140 ;  /* 0x0000000400767825 */ /* 0x048fe200078e028c */
[----:B------:R3:W-:Y:S03]  /*e8d0*/  LDGSTS.E [R106+0x800], [R124.64], !P1 ;  /* 0x008000007c6a7fae */ /* 0x0007e6000c921844 */
[C---:B----4-:R-:W-:Y:S01]  /*e8e0*/  IMAD.WIDE R116, R0.reuse, 0x4, R138 ;  /* 0x0000000400747825 */ /* 0x050fe200078e028a */
[----:B------:R2:W-:Y:S03]  /*e8f0*/  STL.64 [R1+0xc0], R110 ;  /* 0x0000c06e01007387 */ /* 0x0005e60000100a00 */
[C---:B------:R-:W-:Y:S01]  /*e900*/  IMAD.WIDE R114, R0.reuse, 0x4, R136 ;  /* 0x0000000400727825 */ /* 0x040fe200078e0288 */
[----:B------:R4:W-:Y:S03]  /*e910*/  LDGSTS.E [R106+0x880], [R122.64], !P1 ;  /* 0x008800007a6a7fae */ /* 0x0009e6000c921844 */
[----:B------:R-:W-:Y:S01]  /*e920*/  IMAD.WIDE R112, R0, 0x4, R134 ;  /* 0x0000000400707825 */ /* 0x000fe200078e0286 */
[----:B------:R3:W-:Y:S01]  /*e930*/  LDGSTS.E [R106+0x900], [R120.64], !P1 ;  /* 0x00900000786a7fae */ /* 0x0007e2000c921844 */
[----:B------:R-:W-:-:S02]  /*e940*/  IADD3 R107, R252, -0xb, RZ ;  /* 0xfffffff5fc6b7810 */ /* 0x000fc40007ffe0ff */
[----:B-1----:R-:W-:Y:S01]  /*e950*/  IMAD R108, R129, 0x6, RZ ;  /* 0x00000006816c7824 */ /* 0x002fe200078e02ff */
[----:B------:R1:W-:Y:S01]  /*e960*/  LDGSTS.E [R106+0x980], [R118.64], !P1 ;  /* 0x00980000766a7fae */ /* 0x0003e2000c921844 */
[----:B--2---:R-:W-:-:S03]  /*e970*/  IMAD.WIDE R110, R0, 0x4, R132 ;  /* 0x00000004006e7825 */ /* 0x004fc600078e0284 */
[----:B------:R2:W-:Y:S04]  /*e980*/  LDGSTS.E [R106+0xa00], [R116.64], !P1 ;  /* 0x00a00000746a7fae */ /* 0x0005e8000c921844 */
[----:B------:R-:W-:Y:S04]  /*e990*/  STL.64 [R1+0x528], R124 ;  /* 0x0005287c01007387 */ /* 0x000fe80000100a00 */
[----:B------:R1:W-:Y:S04]  /*e9a0*/  LDGSTS.E [R106+0xa80], [R114.64], !P1 ;  /* 0x00a80000726a7fae */ /* 0x0003e8000c921844 */
[----:B------:R4:W-:Y:S04]  /*e9b0*/  STL.64 [R1+0x520], R122 ;  /* 0x0005207a01007387 */ /* 0x0009e80000100a00 */
[----:B------:R1:W-:Y:S04]  /*e9c0*/  LDGSTS.E [R106+0xb00], [R112.64], !P1 ;  /* 0x00b00000706a7fae */ /* 0x0003e8000c921844 */
[----:B------:R3:W-:Y:S04]  /*e9d0*/  STL.64 [R1+0x518], R120 ;  /* 0x0005187801007387 */ /* 0x0007e80000100a00 */
[----:B------:R1:W-:Y:S01]  /*e9e0*/  LDGSTS.E [R106+0xb80], [R110.64], !P1 ;  /* 0x00b800006e6a7fae */ /* 0x0003e2000c921844 */
[----:B----4-:R-:W-:Y:S01]  /*e9f0*/  IMAD.WIDE R122, R108, 0x4, R146 ;  /* 0x000000046c7a7825 */ /* 0x010fe200078e0292 */
[----:B------:R-:W-:-:S02]  /*ea00*/  ISETP.GE.U32.AND P1, PT, R107, 0x7fffff76, PT ;  /* 0x7fffff766b00780c */ /* 0x000fc40003f26070 */
[----:B------:R1:W-:Y:S01]  /*ea10*/  STL.64 [R1+0x510], R118 ;  /* 0x0005107601007387 */ /* 0x0003e20000100a00 */
[----:B---3--:R-:W-:-:S03]  /*ea20*/  IMAD.WIDE R120, R108, 0x4, R144 ;  /* 0x000000046c787825 */ /* 0x008fc600078e0290 */
[----:B------:R2:W-:Y:S04]  /*ea30*/  STL.64 [R1+0x508], R116 ;  /* 0x0005087401007387 */ /* 0x0005e80000100a00 */
[----:B------:R3:W-:Y:S01]  /*ea40*/  STL.64 [R1+0x500], R114 ;  /* 0x0005007201007387 */ /* 0x0007e20000100a00 */
[----:B-1----:R-:W-:-:S03]  /*ea50*/  IMAD.WIDE R118, R108, 0x4, R142 ;  /* 0x000000046c767825 */ /* 0x002fc600078e028e */
[----:B------:R1:W-:Y:S01]  /*ea60*/  STL.64 [R1+0x4f8], R112 ;  /* 0x0004f87001007387 */ /* 0x0003e20000100a00 */
[----:B--2---:R-:W-:-:S03]  /*ea70*/  IMAD.WIDE R116, R108, 0x4, R140 ;  /* 0x000000046c747825 */ /* 0x004fc600078e028c */
[----:B------:R2:W-:Y:S01]  /*ea80*/  STL.64 [R1+0x4f0], R110 ;  /* 0x0004f06e01007387 */ /* 0x0005e20000100a00 */
[----:B---3--:R-:W-:-:S03]  /*ea90*/  IMAD.WIDE R114, R108, 0x4, R138 ;  /* 0x000000046c727825 */ /* 0x008fc600078e028a */
[----:B------:R3:W-:Y:S01]  /*eaa0*/  LDGSTS.E [R106+0x1800], [R122.64], !P6 ;  /* 0x018000007a6a7fae */ /* 0x0007e2000f121844 */
[----:B------:R-:W-:-:S03]  /*eab0*/  IMAD R0, R129, 0xa, RZ ;  /* 0x0000000a81007824 */ /* 0x000fc600078e02ff */
[----:B------:R4:W-:Y:S01]  /*eac0*/  LDGSTS.E [R106+0x1880], [R120.64], !P6 ;  /* 0x01880000786a7fae */ /* 0x0009e2000f121844 */
[----:B-1----:R-:W-:Y:S01]  /*ead0*/  IMAD.WIDE R112, R108, 0x4, R136 ;  /* 0x000000046c707825 */ /* 0x002fe200078e0288 */
[----:B------:R-:W-:Y:S02]  /*eae0*/  IADD3 R107, R252, -0xf, RZ ;  /* 0xfffffff1fc6b7810 */ /* 0x000fe40007ffe0ff */
[----:B------:R1:W-:Y:S01]  /*eaf0*/  LDGSTS.E [R106+0x1900], [R118.64], !P6 ;  /* 0x01900000766a7fae */ /* 0x0003e2000f121844 */
[----:B--2---:R-:W-:-:S03]  /*eb00*/  IMAD.WIDE R110, R108, 0x4, R134 ;  /* 0x000000046c6e7825 */ /* 0x004fc600078e0286 */
[----:B------:R2:W-:Y:S01]  /*eb10*/  LDGSTS.E [R106+0x1980], [R116.64], !P6 ;  /* 0x01980000746a7fae */ /* 0x0005e2000f121844 */
[----:B------:R-:W-:-:S03]  /*eb20*/  IMAD.WIDE R108, R108, 0x4, R132 ;  /* 0x000000046c6c7825 */ /* 0x000fc600078e0284 */
[----:B------:R3:W-:Y:S01]  /*eb30*/  STL.64 [R1+0x4e8], R122 ;  /* 0x0004e87a01007387 */ /* 0x0007e20000100a00 */
[----:B------:R-:W-:-:S03]  /*eb40*/  IMAD.WIDE R124, R0, 0x4, R146 ;  /* 0x00000004007c7825 */ /* 0x000fc600078e0292 */
[----:B------:R1:W-:Y:S04]  /*eb50*/  LDGSTS.E [R106+0x1a00], [R114.64], !P6 ;  /* 0x01a00000726a7fae */ /* 0x0003e8000f121844 */
        /* <DEDUP_REMOVED lines=8> */
[C---:B-1----:R-:W-:Y:S01]  /*ebe0*/  IMAD.WIDE R118, R0.reuse, 0x4, R140 ;  /* 0x0000000400767825 */ /* 0x042fe200078e028c */
[----:B------:R-:W-:Y:S02]  /*ebf0*/  ISETP.GE.U32.AND P6, PT, R107, 0x7fffff72, PT ;  /* 0x7fffff726b00780c */ /* 0x000fe40003fc6070 */
[----:B------:R1:W-:Y:S01]  /*ec00*/  STL.64 [R1+0x4c8], R114 ;  /* 0x0004c87201007387 */ /* 0x0003e20000100a00 */
[----:B--2---:R-:W-:-:S03]  /*ec10*/  IMAD.WIDE R116, R0, 0x4, R138 ;  /* 0x0000000400747825 */ /* 0x004fc600078e028a */
[----:B------:R2:W-:Y:S04]  /*ec20*/  STL.64 [R1+0x4c0], R112 ;  /* 0x0004c07001007387 */ /* 0x0005e80000100a00 */
[----:B------:R3:W-:Y:S01]  /*ec30*/  LDGSTS.E [R106+0x2800], [R124.64], !P1 ;  /* 0x028000007c6a7fae */ /* 0x0007e2000c921844 */
[----:B-1----:R-:W-:-:S03]  /*ec40*/  IMAD.WIDE R114, R0, 0x4, R136 ;  /* 0x0000000400727825 */ /* 0x002fc600078e0288 */
[----:B------:R3:W-:Y:S01]  /*ec50*/  STL.64 [R1+0x4b8], R110 ;  /* 0x0004b86e01007387 */ /* 0x0007e20000100a00 */
[----:B------:R-:W-:Y:S01]  /*ec60*/  IADD3 R107, R252, -0x13, RZ ;  /* 0xffffffedfc6b7810 */ /* 0x000fe20007ffe0ff */
[C---:B--2---:R-:W-:Y:S02]  /*ec70*/  IMAD.WIDE R112, R0.reuse, 0x4, R134 ;  /* 0x0000000400707825 */ /* 0x044fe400078e0286 */
[----:B------:R1:W-:Y:S04]  /*ec80*/  LDGSTS.E [R106+0x2880], [R122.64], !P1 ;  /* 0x028800007a6a7fae */ /* 0x0003e8000c921844 */
[----:B------:R4:W-:Y:S01]  /*ec90*/  STL.64 [R1+0x4b0], R108 ;  /* 0x0004b06c01007387 */ /* 0x0009e20000100a00 */
[----:B---3--:R-:W-:-:S03]  /*eca0*/  IMAD.WIDE R110, R0, 0x4, R132 ;  /* 0x00000004006e7825 */ /* 0x008fc600078e0284 */
[----:B------:R2:W-:Y:S04]  /*ecb0*/  LDGSTS.E [R106+0x2900], [R120.64], !P1 ;  /* 0x02900000786a7fae */ /* 0x0005e8000c921844 */
[----:B------:R3:W-:Y:S01]  /*ecc0*/  LDGSTS.E [R106+0x2980], [R118.64], !P1 ;  /* 0x02980000766a7fae */ /* 0x0007e2000c921844 */
[----:B----4-:R-:W-:-:S03]  /*ecd0*/  IMAD R108, R129, 0xe, RZ ;  /* 0x0000000e816c7824 */ /* 0x010fc600078e02ff */
[----:B------:R4:W-:Y:S04]  /*ece0*/  LDGSTS.E [R106+0x2a00], [R116.64], !P1 ;  /* 0x02a00000746a7fae */ /* 0x0009e8000c921844 */
[----:B------:R-:W-:Y:S04]  /*ecf0*/  STL.64 [R1+0x4a8], R124 ;  /* 0x0004a87c01007387 */ /* 0x000fe80000100a00 */
[----:B------:R1:W-:Y:S04]  /*ed00*/  LDGSTS.E [R106+0x2a80], [R114.64], !P1 ;  /* 0x02a80000726a7fae */ /* 0x0003e8000c921844 */
[----:B------:R1:W-:Y:S04]  /*ed10*/  STL.64 [R1+0x4a0], R122 ;  /* 0x0004a07a01007387 */ /* 0x0003e80000100a00 */
[----:B------:R2:W-:Y:S04]  /*ed20*/  LDGSTS.E [R106+0x2b00], [R112.64], !P1 ;  /* 0x02b00000706a7fae */ /* 0x0005e8000c921844 */
[----:B------:R2:W-:Y:S04]  /*ed30*/  STL.64 [R1+0x498], R120 ;  /* 0x0004987801007387 */ /* 0x0005e80000100a00 */
[----:B------:R3:W-:Y:S01]  /*ed40*/  LDGSTS.E [R106+0x2b80], [R110.64], !P1 ;  /* 0x02b800006e6a7fae */ /* 0x0007e2000c921844 */
[----:B-1----:R-:W-:Y:S01]  /*ed50*/  IMAD.WIDE R122, R108, 0x4, R146 ;  /* 0x000000046c7a7825 */ /* 0x002fe200078e0292 */
[----:B------:R-:W-:-:S02]  /*ed60*/  ISETP.GE.U32.AND P1, PT, R107, 0x7fffff6e, PT ;  /* 0x7fffff6e6b00780c */ /* 0x000fc40003f26070 */
[----:B------:R3:W-:Y:S01]  /*ed70*/  STL.64 [R1+0x490], R118 ;  /* 0x0004907601007387 */ /* 0x0007e20000100a00 */
[----:B--2---:R-:W-:-:S03]  /*ed80*/  IMAD.WIDE R120, R108, 0x4, R144 ;  /* 0x000000046c787825 */ /* 0x004fc600078e0290 */
[----:B------:R4:W-:Y:S04]  /*ed90*/  STL.64 [R1+0x488], R116 ;  /* 0x0004887401007387 */ /* 0x0009e80000100a00 */
[----:B------:R1:W-:Y:S01]  /*eda0*/  STL.64 [R1+0xce0], R114 ;  /* 0x000ce07201007387 */ /* 0x0003e20000100a00 */
[----:B---3--:R-:W-:-:S03]  /*edb0*/  IMAD.WIDE R118, R108, 0x4, R142 ;  /* 0x000000046c767825 */ /* 0x008fc600078e028e */
[----:B------:R2:W-:Y:S01]  /*edc0*/  STL.64 [R1+0xce8], R112 ;  /* 0x000ce87001007387 */ /* 0x0005e20000100a00 */
[----:B----4-:R-:W-:-:S03]  /*edd0*/  IMAD.WIDE R116, R108, 0x4, R140 ;  /* 0x000000046c747825 */ /* 0x010fc600078e028c */
[----:B------:R3:W-:Y:S01]  /*ede0*/  STL.64 [R1+0xcf0], R110 ;  /* 0x000cf06e01007387 */ /* 0x0007e20000100a00 */
[----:B-1----:R-:W-:-:S03]  /*edf0*/  IMAD.WIDE R114, R108, 0x4, R138 ;  /* 0x000000046c727825 */ /* 0x002fc600078e028a */
[----:B------:R1:W-:Y:S01]  /*ee00*/  LDGSTS.E [R106+0x3800], [R122.64], !P6 ;  /* 0x038000007a6a7fae */ /* 0x0003e2000f121844 */
[----:B------:R-:W-:-:S03]  /*ee10*/  IMAD R0, R129, 0x12, RZ ;  /* 0x0000001281007824 */ /* 0x000fc600078e02ff */
[----:B------:R4:W-:Y:S01]  /*ee20*/  LDGSTS.E [R106+0x3880], [R120.64], !P6 ;  /* 0x03880000786a7fae */ /* 0x0009e2000f121844 */
[----:B--2---:R-:W-:Y:S01]  /*ee30*/  IMAD.WIDE R112, R108, 0x4, R136 ;  /* 0x000000046c707825 */ /* 0x004fe200078e0288 */
[----:B------:R-:W-:Y:S02]  /*ee40*/  IADD3 R107, R252, -0x17, RZ ;  /* 0xffffffe9fc6b7810 */ /* 0x000fe40007ffe0ff */
[----:B------:R2:W-:Y:S01]  /*ee50*/  LDGSTS.E [R106+0x3900], [R118.64], !P6 ;  /* 0x03900000766a7fae */ /* 0x0005e2000f121844 */
[----:B---3--:R-:W-:-:S03]  /*ee60*/  IMAD.WIDE R110, R108, 0x4, R134 ;  /* 0x000000046c6e7825 */ /* 0x008fc600078e0286 */
[----:B------:R3:W-:Y:S01]  /*ee70*/  LDGSTS.E [R106+0x3980], [R116.64], !P6 ;  /* 0x03980000746a7fae */ /* 0x0007e2000f121844 */
[----:B------:R-:W-:-:S03]  /*ee80*/  IMAD.WIDE R108, R108, 0x4, R132 ;  /* 0x000000046c6c7825 */ /* 0x000fc600078e0284 */
[----:B------:R1:W-:Y:S01]  /*ee90*/  STL.64 [R1+0xcf8], R122 ;  /* 0x000cf87a01007387 */ /* 0x0003e20000100a00 */
[----:B------:R-:W-:-:S03]  /*eea0*/  IMAD.WIDE R124, R0, 0x4, R146 ;  /* 0x00000004007c7825 */ /* 0x000fc600078e0292 */
[----:B------:R2:W-:Y:S04]  /*eeb0*/  LDGSTS.E [R106+0x3a00], [R114.64], !P6 ;  /* 0x03a00000726a7fae */ /* 0x0005e8000f121844 */
[----:B------:R4:W-:Y:S04]  /*eec0*/  STL.64 [R1+0xd00], R120 ;  /* 0x000d007801007387 */ /* 0x0009e80000100a00 */
[----:B------:R2:W-:Y:S01]  /*eed0*/  LDGSTS.E [R106+0x3a80], [R112.64], !P6 ;  /* 0x03a80000706a7fae */ /* 0x0005e2000f121844 */
[----:B-1----:R-:W-:-:S03]  /*eee0*/  IMAD.WIDE R122, R0, 0x4, R144 ;  /* 0x00000004007a7825 */ /* 0x002fc600078e0290 */
[----:B------:R2:W-:Y:S04]  /*eef0*/  STL.64 [R1+0xd08], R118 ;  /* 0x000d087601007387 */ /* 0x0005e80000100a00 */
[----:B------:R1:W-:Y:S01]  /*ef00*/  LDGSTS.E [R106+0x3b00], [R110.64], !P6 ;  /* 0x03b000006e6a7fae */ /* 0x0003e2000f121844 */
[----:B----4-:R-:W-:-:S03]  /*ef10*/  IMAD.WIDE R120, R0, 0x4, R142 ;  /* 0x0000000400787825 */ /* 0x010fc600078e028e */
[----:B------:R3:W-:Y:S04]  /*ef20*/  STL.64 [R1+0xd40], R116 ;  /* 0x000d407401007387 */ /* 0x0007e80000100a00 */
[----:B------:R4:W-:Y:S01]  /*ef30*/  LDGSTS.E [R106+0x3b80], [R108.64], !P6 ;  /* 0x03b800006c6a7fae */ /* 0x0009e2000f121844 */
[C---:B--2---:R-:W-:Y:S01]  /*ef40*/  IMAD.WIDE R118, R0.reuse, 0x4, R140 ;  /* 0x0000000400767825 */ /* 0x044fe200078e028c */
[----:B------:R-:W-:Y:S02]  /*ef50*/  ISETP.GE.U32.AND P6, PT, R107, 0x7fffff6a, PT ;  /* 0x7fffff6a6b00780c */ /* 0x000fe40003fc6070 */
[----:B------:R2:W-:Y:S01]  /*ef60*/  STL.64 [R1+0xd48], R114 ;  /* 0x000d487201007387 */ /* 0x0005e20000100a00 */
[----:B---3--:R-:W-:-:S03]  /*ef70*/  IMAD.WIDE R116, R0, 0x4, R138 ;  /* 0x0000000400747825 */ /* 0x008fc600078e028a */
[----:B------:R3:W-:Y:S04]  /*ef80*/  STL.64 [R1+0xdc0], R112 ;  /* 0x000dc07001007387 */ /* 0x0007e80000100a00 */
[----:B------:R1:W-:Y:S01]  /*ef90*/  LDGSTS.E [R106+0x4800], [R124.64], !P1 ;  /* 0x048000007c6a7fae */ /* 0x0003e2000c921844 */
[----:B--2---:R-:W-:-:S03]  /*efa0*/  IMAD.WIDE R114, R0, 0x4, R136 ;  /* 0x0000000400727825 */ /* 0x004fc600078e0288 */
[----:B------:R1:W-:Y:S01]  /*efb0*/  STL.64 [R1+0xdc8], R110 ;  /* 0x000dc86e01007387 */ /* 0x0003e20000100a00 */
[----:B------:R-:W-:Y:S01]  /*efc0*/  IADD3 R107, R252, -0x1b, RZ ;  /* 0xffffffe5fc6b7810 */ /* 0x000fe20007ffe0ff */
[C---:B---3--:R-:W-:Y:S02]  /*efd0*/  IMAD.WIDE R112, R0.reuse, 0x4, R134 ;  /* 0x0000000400707825 */ /* 0x048fe400078e0286 */
[----:B------:R2:W-:Y:S04]  /*efe0*/  LDGSTS.E [R106+0x4880], [R122.64], !P1 ;  /* 0x048800007a6a7fae */ /* 0x0005e8000c921844 */
[----:B------:R4:W-:Y:S01]  /*eff0*/  STL.64 [R1+0xdd0], R108 ;  /* 0x000dd06c01007387 */ /* 0x0009e20000100a00 */
[----:B-1----:R-:W-:-:S03]  /*f000*/  IMAD.WIDE R110, R0, 0x4, R132 ;  /* 0x00000004006e7825 */ /* 0x002fc600078e0284 */
        /* <DEDUP_REMOVED lines=10> */
[----:B--2---:R-:W-:Y:S01]  /*f0b0*/  IMAD.WIDE R122, R108, 0x4, R146 ;  /* 0x000000046c7a7825 */ /* 0x004fe200078e0292 */
[----:B------:R-:W-:-:S02]  /*f0c0*/  ISETP.GE.U32.AND P1, PT, R107, 0x7fffff66, PT ;  /* 0x7fffff666b00780c */ /* 0x000fc40003f26070 */
[----:B------:R3:W-:Y:S01]  /*f0d0*/  STL.64 [R1+0xdf0], R118 ;  /* 0x000df07601007387 */ /* 0x0007e20000100a00 */
[----:B-1----:R-:W-:-:S03]  /*f0e0*/  IMAD.WIDE R120, R108, 0x4, R144 ;  /* 0x000000046c787825 */ /* 0x002fc600078e0290 */
        /* <DEDUP_REMOVED lines=367> */
[----:B------:R-:W-:Y:S04]  /*107e0*/  STL.64 [R1+0x1350], R124 ;  /* 0x0013507c01007387 */ /* 0x000fe80000100a00 */
[----:B------:R4:W-:Y:S04]  /*107f0*/  LDGSTS.E [R106+0x12a00], [R116.64], !P1 ;  /* 0x12a00000746a7fae */ /* 0x0009e8000c921844 */
[----:B------:R2:W-:Y:S04]  /*10800*/  STL.64 [R1+0x1348], R122 ;  /* 0x0013487a01007387 */ /* 0x0005e80000100a00 */
[----:B------:R1:W-:Y:S04]  /*10810*/  LDGSTS.E [R106+0x12a80], [R114.64], !P1 ;  /* 0x12a80000726a7fae */ /* 0x0003e8000c921844 */
[----:B------:R1:W-:Y:S04]  /*10820*/  STL.64 [R1+0x1340], R120 ;  /* 0x0013407801007387 */ /* 0x0003e80000100a00 */
[----:B------:R3:W-:Y:S01]  /*10830*/  LDGSTS.E [R106+0x12b00], [R112.64], !P1 ;  /* 0x12b00000706a7fae */ /* 0x0007e2000c921844 */
[----:B--2---:R-:W-:-:S03]  /*10840*/  IMAD.WIDE R122, R108, 0x4, R146 ;  /* 0x000000046c7a7825 */ /* 0x004fc600078e0292 */
[----:B------:R3:W-:Y:S04]  /*10850*/  STL.64 [R1+0x1338], R118 ;  /* 0x0013387601007387 */ /* 0x0007e80000100a00 */
[----:B------:R2:W-:Y:S01]  /*10860*/  LDGSTS.E [R106+0x12b80], [R110.64], !P1 ;  /* 0x12b800006e6a7fae */ /* 0x0005e2000c921844 */
[----:B------:R-:W-:Y:S01]  /*10870*/  ISETP.GE.U32.AND P1, PT, R107, 0x7fffff2e, PT ;  /* 0x7fffff2e6b00780c */ /* 0x000fe20003f26070 */
[C---:B-1----:R-:W-:Y:S02]  /*10880*/  IMAD.WIDE R120, R108.reuse, 0x4, R144 ;  /* 0x000000046c787825 */ /* 0x042fe400078e0290 */
[----:B------:R4:W-:Y:S04]  /*10890*/  STL.64 [R1+0x1330], R116 ;  /* 0x0013307401007387 */ /* 0x0009e80000100a00 */
[----:B------:R1:W-:Y:S01]  /*108a0*/  STL.64 [R1+0x1328], R114 ;  /* 0x0013287201007387 */ /* 0x0003e20000100a00 */
[----:B---3--:R-:W-:-:S03]  /*108b0*/  IMAD.WIDE R118, R108, 0x4, R142 ;  /* 0x000000046c767825 */ /* 0x008fc600078e028e */
[----:B------:R3:W-:Y:S01]  /*108c0*/  STL.64 [R1+0x1320], R112 ;  /* 0x0013207001007387 */ /* 0x0007e20000100a00 */
[----:B------:R-:W-:Y:S02]  /*108d0*/  IMAD R0, R129, 0x52, RZ ;  /* 0x0000005281007824 */ /* 0x000fe400078e02ff */
[C---:B----4-:R-:W-:Y:S01]  /*108e0*/  IMAD.WIDE R116, R108.reuse, 0x4, R140 ;  /* 0x000000046c747825 */ /* 0x050fe200078e028c */
[----:B------:R2:W-:Y:S03]  /*108f0*/  STL.64 [R1+0x1318], R110 ;  /* 0x0013186e01007387 */ /* 0x0005e60000100a00 */
[C---:B-1----:R-:W-:Y:S01]  /*10900*/  IMAD.WIDE R114, R108.reuse, 0x4, R138 ;  /* 0x000000046c727825 */ /* 0x042fe200078e028a */
[----:B------:R1:W-:Y:S03]  /*10910*/  STL.64 [R1+0x1310], R122 ;  /* 0x0013107a01007387 */ /* 0x0003e60000100a00 */
[C---:B---3--:R-:W-:Y:S01]  /*10920*/  IMAD.WIDE R112, R108.reuse, 0x4, R136 ;  /* 0x000000046c707825 */ /* 0x048fe200078e0288 */
[----:B------:R1:W-:Y:S04]  /*10930*/  LDGSTS.E [R106+0x13800], [R122.64], !P6 ;  /* 0x138000007a6a7fae */ /* 0x0003e8000f121844 */
[----:B------:R3:W-:Y:S01]  /*10940*/  STL.64 [R1+0x1308], R120 ;  /* 0x0013087801007387 */ /* 0x0007e20000100a00 */
[----:B--2---:R-:W-:-:S03]  /*10950*/  IMAD.WIDE R110, R108, 0x4, R134 ;  /* 0x000000046c6e7825 */ /* 0x004fc600078e0286 */
[----:B------:R3:W-:Y:S01]  /*10960*/  LDGSTS.E [R106+0x13880], [R120.64], !P6 ;  /* 0x13880000786a7fae */ /* 0x0007e2000f121844 */
[----:B------:R-:W-:-:S03]  /*10970*/  IMAD.WIDE R108, R108, 0x4, R132 ;  /* 0x000000046c6c7825 */ /* 0x000fc600078e0284 */
[----:B------:R2:W-:Y:S01]  /*10980*/  STL.64 [R1+0x1300], R118 ;  /* 0x0013007601007387 */ /* 0x0005e20000100a00 */
[----:B------:R-:W-:-:S03]  /*10990*/  IMAD.WIDE R124, R0, 0x4, R146 ;  /* 0x00000004007c7825 */ /* 0x000fc600078e0292 */
        /* <DEDUP_REMOVED lines=17> */
[----:B------:R-:W-:Y:S01]  /*10ab0*/  STL.64 [R1+0x12d0], R124 ;  /* 0x0012d07c01007387 */ /* 0x000fe20000100a00 */
[----:B-1----:R-:W-:-:S03]  /*10ac0*/  IMAD.WIDE R110, R0, 0x4, R132 ;  /* 0x00000004006e7825 */ /* 0x002fc600078e0284 */
[----:B------:R1:W-:Y:S01]  /*10ad0*/  LDGSTS.E [R106+0x14800], [R124.64], !P1 ;  /* 0x148000007c6a7fae */ /* 0x0003e2000c921844 */
[----:B---3--:R-:W-:-:S03]  /*10ae0*/  IMAD R108, R129, 0x56, RZ ;  /* 0x00000056816c7824 */ /* 0x008fc600078e02ff */
[----:B------:R2:W-:Y:S04]  /*10af0*/  STL.64 [R1+0x12c8], R122 ;  /* 0x0012c87a01007387 */ /* 0x0005e80000100a00 */
[----:B------:R2:W-:Y:S04]  /*10b00*/  LDGSTS.E [R106+0x14880], [R122.64], !P1 ;  /* 0x148800007a6a7fae */ /* 0x0005e8000c921844 */
[----:B------:R3:W-:Y:S04]  /*10b10*/  STL.64 [R1+0x12c0], R120 ;  /* 0x0012c07801007387 */ /* 0x0007e80000100a00 */
[----:B------:R3:W-:Y:S04]  /*10b20*/  LDGSTS.E [R106+0x14900], [R120.64], !P1 ;  /* 0x14900000786a7fae */ /* 0x0007e8000c921844 */
[----:B------:R4:W-:Y:S01]  /*10b30*/  STL.64 [R1+0x12b8], R118 ;  /* 0x0012b87601007387 */ /* 0x0009e20000100a00 */
[----:B--2---:R-:W-:-:S03]  /*10b40*/  IMAD.WIDE R122, R108, 0x4, R146 ;  /* 0x000000046c7a7825 */ /* 0x004fc600078e0292 */
[----:B------:R4:W-:Y:S04]  /*10b50*/  LDGSTS.E [R106+0x14980], [R118.64], !P1 ;  /* 0x14980000766a7fae */ /* 0x0009e8000c921844 */
[----:B------:R2:W-:Y:S01]  /*10b60*/  STL.64 [R1+0x12b0], R116 ;  /* 0x0012b07401007387 */ /* 0x0005e20000100a00 */
[----:B---3--:R-:W-:-:S03]  /*10b70*/  IMAD.WIDE R120, R108, 0x4, R144 ;  /* 0x000000046c787825 */ /* 0x008fc600078e0290 */
[----:B------:R2:W-:Y:S01]  /*10b80*/  LDGSTS.E [R106+0x14a00], [R116.64], !P1 ;  /* 0x14a00000746a7fae */ /* 0x0005e2000c921844 */
[----:B------:R-:W-:-:S03]  /*10b90*/  IMAD R0, R129, 0x5a, RZ ;  /* 0x0000005a81007824 */ /* 0x000fc600078e02ff */
[----:B------:R3:W-:Y:S01]  /*10ba0*/  STL.64 [R1+0x12a8], R114 ;  /* 0x0012a87201007387 */ /* 0x0007e20000100a00 */
[----:B----4-:R-:W-:-:S03]  /*10bb0*/  IMAD.WIDE R118, R108, 0x4, R142 ;  /* 0x000000046c767825 */ /* 0x010fc600078e028e */
        /* <DEDUP_REMOVED lines=8> */
[----:B----4-:R-:W-:-:S03]  /*10c40*/  IMAD.WIDE R112, R108, 0x4, R136 ;  /* 0x000000046c707825 */ /* 0x010fc600078e0288 */
[----:B------:R3:W-:Y:S01]  /*10c50*/  LDGSTS.E [R106+0x15800], [R122.64], !P2 ;  /* 0x158000007a6a7fae */ /* 0x0007e2000d121844 */
[----:B-1----:R-:W-:-:S03]  /*10c60*/  IMAD.WIDE R124, R0, 0x4, R146 ;  /* 0x00000004007c7825 */ /* 0x002fc600078e0292 */
[----:B------:R1:W-:Y:S01]  /*10c70*/  STL.64 [R1+0x1288], R120 ;  /* 0x0012887801007387 */ /* 0x0003e20000100a00 */
[----:B--2---:R-:W-:-:S03]  /*10c80*/  IMAD.WIDE R110, R108, 0x4, R134 ;  /* 0x000000046c6e7825 */ /* 0x004fc600078e0286 */
[----:B------:R1:W-:Y:S01]  /*10c90*/  LDGSTS.E [R106+0x15880], [R120.64], !P2 ;  /* 0x15880000786a7fae */ /* 0x0003e2000d121844 */
[----:B------:R-:W-:-:S03]  /*10ca0*/  IMAD.WIDE R108, R108, 0x4, R132 ;  /* 0x000000046c6c7825 */ /* 0x000fc600078e0284 */
        /* <DEDUP_REMOVED lines=18> */
[----:B------:R-:W-:Y:S01]  /*10dd0*/  STL.64 [R1+0x1248], R124 ;  /* 0x0012487c01007387 */ /* 0x000fe20000100a00 */
[----:B---3--:R-:W-:-:S03]  /*10de0*/  IMAD.WIDE R110, R0, 0x4, R132 ;  /* 0x00000004006e7825 */ /* 0x008fc600078e0284 */
[----:B------:R2:W-:Y:S01]  /*10df0*/  LDGSTS.E [R106+0x16800], [R124.64], !P5 ;  /* 0x168000007c6a7fae */ /* 0x0005e2000e921844 */
[----:B-1----:R-:W-:-:S03]  /*10e00*/  IMAD R108, R129, 0x5e, RZ ;  /* 0x0000005e816c7824 */ /* 0x002fc600078e02ff */
[----:B------:R1:W-:Y:S04]  /*10e10*/  STL.64 [R1+0x1240], R122 ;  /* 0x0012407a01007387 */ /* 0x0003e80000100a00 */
[----:B------:R1:W-:Y:S04]  /*10e20*/  LDGSTS.E [R106+0x16880], [R122.64], !P5 ;  /* 0x168800007a6a7fae */ /* 0x0003e8000e921844 */
[----:B------:R3:W-:Y:S04]  /*10e30*/  STL.64 [R1+0x1238], R120 ;  /* 0x0012387801007387 */ /* 0x0007e80000100a00 */
        /* <DEDUP_REMOVED lines=18> */
[----:B----4-:R-:W-:-:S03]  /*10f60*/  IMAD.WIDE R112, R108, 0x4, R136 ;  /* 0x000000046c707825 */ /* 0x010fc600078e0288 */
[----:B------:R3:W-:Y:S01]  /*10f70*/  LDGSTS.E [R106+0x17800], [R122.64], !P3 ;  /* 0x178000007a6a7fae */ /* 0x0007e2000d921844 */
[----:B--2---:R-:W-:-:S03]  /*10f80*/  IMAD.WIDE R124, R0, 0x4, R146 ;  /* 0x00000004007c7825 */ /* 0x004fc600078e0292 */
[----:B------:R2:W-:Y:S01]  /*10f90*/  STL.64 [R1+0x1200], R120 ;  /* 0x0012007801007387 */ /* 0x0005e20000100a00 */
[----:B-1----:R-:W-:-:S03]  /*10fa0*/  IMAD.WIDE R110, R108, 0x4, R134 ;  /* 0x000000046c6e7825 */ /* 0x002fc600078e0286 */
[----:B------:R2:W-:Y:S01]  /*10fb0*/  LDGSTS.E [R106+0x17880], [R120.64], !P3 ;  /* 0x17880000786a7fae */ /* 0x0005e2000d921844 */
[----:B------:R-:W-:-:S03]  /*10fc0*/  IMAD.WIDE R108, R108, 0x4, R132 ;  /* 0x000000046c6c7825 */ /* 0x000fc600078e0284 */
        /* <DEDUP_REMOVED lines=16> */
[----:B------:R3:W-:Y:S01]  /*110d0*/  LDGSTS.E [R106+0x17b00], [R110.64], !P3 ;  /* 0x17b000006e6a7fae */ /* 0x0007e2000d921844 */
[----:B------:R-:W-:-:S03]  /*110e0*/  IADD3 R107, R252, -0x6f, RZ ;  /* 0xffffff91fc6b7810 */ /* 0x000fc60007ffe0ff */
[----:B------:R2:W-:Y:S01]  /*110f0*/  STL.64 [R1+0x11d0], R108 ;  /* 0x0011d06c01007387 */ /* 0x0005e20000100a00 */
[----:B-1----:R-:W-:-:S03]  /*11100*/  IMAD.WIDE R112, R0, 0x4, R134 ;  /* 0x0000000400707825 */ /* 0x002fc600078e0286 */
[----:B------:R2:W-:Y:S04]  /*11110*/  LDGSTS.E [R106+0x17b80], [R108.64], !P3 ;  /* 0x17b800006c6a7fae */ /* 0x0005e8000d921844 */
[----:B------:R-:W-:Y:S01]  /*11120*/  STL.64 [R1+0x11c8], R124 ;  /* 0x0011c87c01007387 */ /* 0x000fe20000100a00 */
[----:B---3--:R-:W-:-:S03]  /*11130*/  IMAD.WIDE R110, R0, 0x4, R132 ;  /* 0x00000004006e7825 */ /* 0x008fc600078e0284 */
[----:B------:R1:W-:Y:S01]  /*11140*/  LDGSTS.E [R106+0x18800], [R124.64], !P0 ;  /* 0x188000007c6a7fae */ /* 0x0003e2000c121844 */
[----:B--2---:R-:W-:-:S03]  /*11150*/  IMAD R108, R129, 0x66, RZ ;  /* 0x00000066816c7824 */ /* 0x004fc600078e02ff */
[----:B------:R2:W-:Y:S04]  /*11160*/  STL.64 [R1+0x11c0], R122 ;  /* 0x0011c07a01007387 */ /* 0x0005e80000100a00 */
[----:B------:R2:W-:Y:S01]  /*11170*/  LDGSTS.E [R106+0x18880], [R122.64], !P0 ;  /* 0x188800007a6a7fae */ /* 0x0005e2000c121844 */
[----:B------:R-:W-:-:S03]  /*11180*/  ISETP.GE.U32.AND P1, PT, R107, 0x7fffff12, PT ;  /* 0x7fffff126b00780c */ /* 0x000fc60003f26070 */
[----:B------:R3:W-:Y:S04]  /*11190*/  STL.64 [R1+0x11b8], R120 ;  /* 0x0011b87801007387 */ /* 0x0007e80000100a00 */
[----:B------:R3:W-:Y:S01]  /*111a0*/  LDGSTS.E [R106+0x18900], [R120.64], !P0 ;  /* 0x18900000786a7fae */ /* 0x0007e2000c121844 */
[----:B------:R-:W-:-:S03]  /*111b0*/  IADD3 R107, R252, -0x73, RZ ;  /* 0xffffff8dfc6b7810 */ /* 0x000fc60007ffe0ff */
        /* <DEDUP_REMOVED lines=12> */
[----:B------:R4:W-:Y:S01]  /*11280*/  LDGSTS.E [R106+0x18b00], [R112.64], !P0 ;  /* 0x18b00000706a7fae */ /* 0x0009e2000c121844 */
[----:B------:R-:W-:-:S03]  /*11290*/  ISETP.GE.U32.AND P2, PT, R107, 0x7fffff0e, PT ;  /* 0x7fffff0e6b00780c */ /* 0x000fc60003f46070 */
[----:B------:R2:W-:Y:S01]  /*112a0*/  STL.64 [R1+0x1190], R110 ;  /* 0x0011906e01007387 */ /* 0x0005e20000100a00 */
[----:B---3--:R-:W-:-:S03]  /*112b0*/  IMAD.WIDE R114, R108, 0x4, R138 ;  /* 0x000000046c727825 */ /* 0x008fc600078e028a */
[----:B------:R2:W-:Y:S01]  /*112c0*/  LDGSTS.E [R106+0x18b80], [R110.64], !P0 ;  /* 0x18b800006e6a7fae */ /* 0x0005e2000c121844 */
[----:B------:R-:W-:-:S03]  /*112d0*/  IADD3 R107, R252, -0x77, RZ ;  /* 0xffffff89fc6b7810 */ /* 0x000fc60007ffe0ff */
        /* <DEDUP_REMOVED lines=27> */
[----:B------:R1:W-:Y:S01]  /*11490*/  LDGSTS.E [R106+0x19b80], [R108.64], !P4 ;  /* 0x19b800006c6a7fae */ /* 0x0003e2000e121844 */
[----:B------:R-:W-:-:S03]  /*114a0*/  ISETP.GE.U32.AND P3, PT, R107, 0x7fffff06, PT ;  /* 0x7fffff066b00780c */ /* 0x000fc60003f66070 */
[----:B------:R-:W-:Y:S01]  /*114b0*/  STL.64 [R1+0x1280], R124 ;  /* 0x0012807c01007387 */ /* 0x000fe20000100a00 */
[----:B---3--:R-:W-:-:S03]  /*114c0*/  IMAD.WIDE R110, R0, 0x4, R132 ;  /* 0x00000004006e7825 */ /* 0x008fc600078e0284 */
[----:B------:R2:W-:Y:S01]  /*114d0*/  LDGSTS.E [R106+0x1a800], [R124.64], !P6 ;  /* 0x1a8000007c6a7fae */ /* 0x0005e2000f121844 */
[----:B-1----:R-:W-:-:S03]  /*114e0*/  IMAD R108, R129, 0x6e, RZ ;  /* 0x0000006e816c7824 */ /* 0x002fc600078e02ff */
[----:B------:R1:W-:Y:S01]  /*114f0*/  STL.64 [R1+0x1148], R122 ;  /* 0x0011487a01007387 */ /* 0x0003e20000100a00 */
[----:B------:R-:W-:-:S03]  /*11500*/  IADD3 R107, R252, -0x7f, RZ ;  /* 0xffffff81fc6b7810 */ /* 0x000fc60007ffe0ff */
        /* <DEDUP_REMOVED lines=11> */
[----:B----4-:R-:W-:-:S03]  /*115c0*/  IMAD.WIDE R118, R108, 0x4, R142 ;  /* 0x000000046c767825 */ /* 0x010fc600078e028e */
[----:B------:R3:W-:Y:S01]  /*115d0*/  LDGSTS.E [R106+0x1aa80], [R114.64], !P6 ;  /* 0x1aa80000726a7fae */ /* 0x0007e2000f121844 */
[----:B------:R-:W-:-:S03]  /*115e0*/  IMAD R0, R129, 0x72, RZ ;  /* 0x0000007281007824 */ /* 0x000fc600078e02ff */
        /* <DEDUP_REMOVED lines=16> */
[----:B------:R-:W-:-:S03]  /*116f0*/  ISETP.GE.U32.AND P4, PT, R107, 0x7fffff7d, PT ;  /* 0x7fffff7d6b00780c */ /* 0x000fc60003f86070 */
[----:B------:R1:W-:Y:S01]  /*11700*/  LDGSTS.E [R106+0x1b900], [R118.64], !P1 ;  /* 0x1b900000766a7fae */ /* 0x0003e2000c921844 */
[----:B---3--:R-:W-:-:S03]  /*11710*/  IMAD.WIDE R122, R0, 0x4, R144 ;  /* 0x00000004007a7825 */ /* 0x008fc600078e0290 */
[----:B------:R3:W-:Y:S01]  /*11720*/  STL.64 [R1+0x10f8], R116 ;  /* 0x0010f87401007387 */ /* 0x0007e20000100a00 */
[----:B------:R-:W-:-:S03]  /*11730*/  IADD3 R107, R252, -0x8, RZ ;  /* 0xfffffff8fc6b7810 */ /* 0x000fc60007ffe0ff */
[----:B------:R3:W-:Y:S01]  /*11740*/  LDGSTS.E [R106+0x1b980], [R116.64], !P1 ;  /* 0x1b980000746a7fae */ /* 0x0007e2000c921844 */
[----:B--2---:R-:W-:-:S03]  /*11750*/  IMAD.WIDE R120, R0, 0x4, R142 ;  /* 0x0000000400787825 */ /* 0x004fc600078e028e */
        /* <DEDUP_REMOVED lines=14> */
[----:B------:R1:W-:Y:S01]  /*11840*/  LDGSTS.E [R106+0x1c800], [R124.64], !P2 ;  /* 0x1c8000007c6a7fae */ /* 0x0003e2000d121844 */
[----:B---3--:R-:W-:-:S03]  /*11850*/  IMAD.WIDE R110, R0, 0x4, R132 ;  /* 0x00000004006e7825 */ /* 0x008fc600078e0284 */
[----:B------:R-:W-:Y:S01]  /*11860*/  STL.64 [R1+0x10d0], R124 ;  /* 0x0010d07c01007387 */ /* 0x000fe20000100a00 */
[----:B--2---:R-:W-:-:S03]  /*11870*/  IMAD R108, R129, 0x76, RZ ;  /* 0x00000076816c7824 */ /* 0x004fc600078e02ff */
[----:B------:R2:W-:Y:S04]  /*11880*/  LDGSTS.E [R106+0x1c880], [R122.64], !P2 ;  /* 0x1c8800007a6a7fae */ /* 0x0005e8000d121844 */
[----:B------:R2:W-:Y:S04]  /*11890*/  STL.64 [R1+0x10c8], R122 ;  /* 0x0010c87a01007387 */ /* 0x0005e80000100a00 */
[----:B------:R3:W-:Y:S01]  /*118a0*/  LDGSTS.E [R106+0x1c900], [R120.64], !P2 ;  /* 0x1c900000786a7fae */ /* 0x0007e2000d121844 */
[----:B------:R-:W-:-:S03]  /*118b0*/  ISETP.GE.U32.AND P1, PT, R107, 0x7fffff75, PT ;  /* 0x7fffff756b00780c */ /* 0x000fc60003f26070 */
[----:B------:R3:W-:Y:S04]  /*118c0*/  STL.64 [R1+0x10c0], R120 ;  /* 0x0010c07801007387 */ /* 0x0007e80000100a00 */
        /* <DEDUP_REMOVED lines=8> */
[----:B----4-:R-:W-:-:S03]  /*11950*/  IMAD.WIDE R118, R108, 0x4, R142 ;  /* 0x000000046c767825 */ /* 0x010fc600078e028e */
        /* <DEDUP_REMOVED lines=8> */
[----:B------:R-:W-:Y:S01]  /*119e0*/  ISETP.GE.U32.AND P2, PT, R107, 0x7fffff71, PT ;  /* 0x7fffff716b00780c */ /* 0x000fe20003f46070 */
[----:B----4-:R-:W-:Y:S02]  /*119f0*/  IMAD.WIDE R112, R108, 0x4, R136 ;  /* 0x000000046c707825 */ /* 0x010fe400078e0288 */
[----:B------:R3:W-:Y:S01]  /*11a00*/  LDGSTS.E [R106+0x1d800], [R122.64], !P5 ;  /* 0x1d8000007a6a7fae */ /* 0x0007e2000e921844 */
[----:B------:R-:W-:-:S03]  /*11a10*/  IADD3 R107, R252, -0x14, RZ ;  /* 0xffffffecfc6b7810 */ /* 0x000fc60007ffe0ff */
[----:B------:R4:W-:Y:S01]  /*11a20*/  LDGSTS.E [R106+0x1d880], [R120.64], !P5 ;  /* 0x1d880000786a7fae */ /* 0x0009e2000e921844 */
[----:B--2---:R-:W-:-:S03]  /*11a30*/  IMAD.WIDE R110, R108, 0x4, R134 ;  /* 0x000000046c6e7825 */ /* 0x004fc600078e0286 */
[----:B------:R2:W-:Y:S01]  /*11a40*/  LDGSTS.E [R106+0x1d900], [R118.64], !P5 ;  /* 0x1d900000766a7fae */ /* 0x0005e2000e921844 */
[----:B------:R-:W-:-:S03]  /*11a50*/  IMAD.WIDE R108, R108, 0x4, R132 ;  /* 0x000000046c6c7825 */ /* 0x000fc600078e0284 */
        /* <DEDUP_REMOVED lines=17> */
[----:B----4-:R-:W-:-:S03]  /*11b70*/  IMAD.WIDE R116, R0, 0x4, R138 ;  /* 0x0000000400747825 */ /* 0x010fc600078e028a */
[----:B------:R4:W-:Y:S01]  /*11b80*/  STL.64 [R1+0x1060], R110 ;  /* 0x0010606e01007387 */ /* 0x0009e20000100a00 */
[----:B-1----:R-:W-:-:S03]  /*11b90*/  IMAD.WIDE R114, R0, 0x4, R136 ;  /* 0x0000000400727825 */ /* 0x002fc600078e0288 */
[----:B------:R2:W-:Y:S04]  /*11ba0*/  STL.64 [R1+0x1058], R108 ;  /* 0x0010586c01007387 */ /* 0x0005e80000100a00 */
[----:B------:R1:W-:Y:S01]  /*11bb0*/  LDGSTS.E [R106+0x1e800], [R124.64], !P3 ;  /* 0x1e8000007c6a7fae */ /* 0x0003e2000d921844 */
[----:B---3--:R-:W-:-:S03]  /*11bc0*/  IMAD.WIDE R112, R0, 0x4, R134 ;  /* 0x0000000400707825 */ /* 0x008fc600078e0286 */
[----:B------:R-:W-:Y:S01]  /*11bd0*/  STL.64 [R1+0x1050], R124 ;  /* 0x0010507c01007387 */ /* 0x000fe20000100a00 */
[----:B----4-:R-:W-:-:S03]  /*11be0*/  IMAD.WIDE R110, R0, 0x4, R132 ;  /* 0x00000004006e7825 */ /* 0x010fc600078e0284 */
[----:B------:R3:W-:Y:S01]  /*11bf0*/  LDGSTS.E [R106+0x1e880], [R122.64], !P3 ;  /* 0x1e8800007a6a7fae */ /* 0x0007e2000d921844 */
[----:B--2---:R-:W-:-:S03]  /*11c00*/  IADD3 R108, R252, -0x18, RZ ;  /* 0xffffffe8fc6c7810 */ /* 0x004fc60007ffe0ff */
[----:B------:R3:W-:Y:S04]  /*11c10*/  STL.64 [R1+0x1048], R122 ;  /* 0x0010487a01007387 */ /* 0x0007e80000100a00 */
        /* <DEDUP_REMOVED lines=9> */
[----:B----4-:R-:W-:-:S03]  /*11cb0*/  IMAD.WIDE R118, R107, 0x4, R142 ;  /* 0x000000046b767825 */ /* 0x010fc600078e028e */
[----:B------:R2:W-:Y:S04]  /*11cc0*/  STL.64 [R1+0x1028], R114 ;  /* 0x0010287201007387 */ /* 0x0005e80000100a00 */
[----:B------:R4:W-:Y:S01]  /*11cd0*/  LDGSTS.E [R106+0x1eb00], [R112.64], !P3 ;  /* 0x1eb00000706a7fae */ /* 0x0009e2000d921844 */
[----:B---3--:R-:W-:-:S03]  /*11ce0*/  IMAD.WIDE R116, R107, 0x4, R140 ;  /* 0x000000046b747825 */ /* 0x008fc600078e028c */
[----:B------:R4:W-:Y:S04]  /*11cf0*/  STL.64 [R1+0x1020], R112 ;  /* 0x0010207001007387 */ /* 0x0009e80000100a00 */
[----:B------:R3:W-:Y:S01]  /*11d00*/  LDGSTS.E [R106+0x1eb80], [R110.64], !P3 ;  /* 0x1eb800006e6a7fae */ /* 0x0007e2000d921844 */
[C---:B--2---:R-:W-:Y:S01]  /*11d10*/  IMAD.WIDE R114, R107.reuse, 0x4, R138 ;  /* 0x000000046b727825 */ /* 0x044fe200078e028a */
[----:B------:R-:W-:Y:S02]  /*11d20*/  ISETP.GE.U32.AND P3, PT, R108, 0x7fffff69, PT ;  /* 0x7fffff696c00780c */ /* 0x000fe40003f66070 */
[----:B------:R3:W-:Y:S01]  /*11d30*/  STL.64 [R1+0x1018], R110 ;  /* 0x0010186e01007387 */ /* 0x0007e20000100a00 */
[----:B------:R-:W-:-:S03]  /*11d40*/  IMAD.WIDE R108, R107, 0x4, R132 ;  /* 0x000000046b6c7825 */ /* 0x000fc600078e0284 */
[----:B------:R2:W-:Y:S01]  /*11d50*/  LDGSTS.E [R106+0x1f800], [R122.64], !P0 ;  /* 0x1f8000007a6a7fae */ /* 0x0005e2000c121844 */
[----:B----4-:R-:W-:-:S03]  /*11d60*/  IMAD.WIDE R112, R107, 0x4, R136 ;  /* 0x000000046b707825 */ /* 0x010fc600078e0288 */
[----:B------:R4:W-:Y:S01]  /*11d70*/  LDGSTS.E [R106+0x1f880], [R120.64], !P0 ;  /* 0x1f880000786a7fae */ /* 0x0009e2000c121844 */
[----:B------:R-:W-:Y:S01]  /*11d80*/  IADD3 R0, R252, -0x1c, RZ ;  /* 0xffffffe4fc007810 */ /* 0x000fe20007ffe0ff */
[----:B---3--:R-:W-:Y:S02]  /*11d90*/  IMAD.WIDE R110, R107, 0x4, R134 ;  /* 0x000000046b6e7825 */ /* 0x008fe400078e0286 */
[----:B------:R3:W-:Y:S04]  /*11da0*/  LDGSTS.E [R106+0x1f900], [R118.64], !P0 ;  /* 0x1f900000766a7fae */ /* 0x0007e8000c121844 */
[----:B------:R1:W-:Y:S04]  /*11db0*/  LDGSTS.E [R106+0x1f980], [R116.64], !P0 ;  /* 0x1f980000746a7fae */ /* 0x0003e8000c121844 */
[----:B------:R1:W-:Y:S04]  /*11dc0*/  LDGSTS.E [R106+0x1fa00], [R114.64], !P0 ;  /* 0x1fa00000726a7fae */ /* 0x0003e8000c121844 */
[----:B------:R1:W-:Y:S04]  /*11dd0*/  LDGSTS.E [R106+0x1fa80], [R112.64], !P0 ;  /* 0x1fa80000706a7fae */ /* 0x0003e8000c121844 */
[----:B------:R1:W-:Y:S04]  /*11de0*/  LDGSTS.E [R106+0x1fb00], [R110.64], !P0 ;  /* 0x1fb000006e6a7fae */ /* 0x0003e8000c121844 */
[----:B------:R1:W-:Y:S01]  /*11df0*/  LDGSTS.E [R106+0x1fb80], [R108.64], !P0 ;  /* 0x1fb800006c6a7fae */ /* 0x0003e2000c121844 */
[----:B------:R-:W-:Y:S01]  /*11e00*/  ISETP.GE.U32.AND P0, PT, R0, 0x7fffff65, PT ;  /* 0x7fffff650000780c */ /* 0x000fe20003f06070 */
[----:B------:R-:W-:-:S02]  /*11e10*/  IMAD R0, R129, 0x3, RZ ;  /* 0x0000000381007824 */ /* 0x000fc400078e02ff */
[----:B------:R2:W-:Y:S01]  /*11e20*/  STL.64 [R1+0x1010], R122 ;  /* 0x0010107a01007387 */ /* 0x0005e20000100a00 */
[----:B------:R-:W-:-:S03]  /*11e30*/  LOP3.LUT R131, R131, 0x60, RZ, 0x3c, !PT ;  /* 0x0000006083837812 */ /* 0x000fc600078e3cff */
[----:B------:R4:W-:Y:S04]  /*11e40*/  STL.64 [R1+0x1008], R120 ;  /* 0x0010087801007387 */ /* 0x0009e80000100a00 */
        /* <DEDUP_REMOVED lines=8> */
[----:B-1----:R-:W-:-:S03]  /*11ed0*/  IMAD.WIDE R116, R0, 0x4, R140 ;  /* 0x0000000400747825 */ /* 0x002fc600078e028c */
[----:B------:R1:W-:Y:S01]  /*11ee0*/  STL.64 [R1+0xfd8], R108 ;  /* 0x000fd86c01007387 */ /* 0x0003e20000100a00 */
[----:B------:R-:W-:Y:S02]  /*11ef0*/  IMAD R107, R129, 0x7, RZ ;  /* 0x00000007816b7824 */ /* 0x000fe400078e02ff */
[C---:B--2---:R-:W-:Y:S01]  /*11f00*/  IMAD.WIDE R114, R0.reuse, 0x4, R138 ;  /* 0x0000000400727825 */ /* 0x044fe200078e028a */
[----:B------:R2:W-:Y:S03]  /*11f10*/  STL.64 [R1+0x14d8], R122 ;  /* 0x0014d87a01007387 */ /* 0x0005e60000100a00 */
[C---:B----4-:R-:W-:Y:S01]  /*11f20*/  IMAD.WIDE R112, R0.reuse, 0x4, R136 ;  /* 0x0000000400707825 */ /* 0x050fe200078e0288 */
[----:B------:R2:W-:Y:S03]  /*11f30*/  LDGSTS.E [R131+0xc00], [R122.64], !P4 ;  /* 0x00c000007a837fae */ /* 0x0005e6000e121844 */
[C---:B---3--:R-:W-:Y:S01]  /*11f40*/  IMAD.WIDE R110, R0.reuse, 0x4, R134 ;  /* 0x00000004006e7825 */ /* 0x048fe200078e0286 */
[----:B------:R3:W-:Y:S03]  /*11f50*/  STL.64 [R1+0x14e0], R120 ;  /* 0x0014e07801007387 */ /* 0x0007e60000100a00 */
[----:B-1----:R-:W-:Y:S01]  /*11f60*/  IMAD.WIDE R108, R0, 0x4, R132 ;  /* 0x00000004006c7825 */ /* 0x002fe200078e0284 */
        /* <DEDUP_REMOVED lines=32> */
[----:B------:R-:W-:-:S03]  /*12170*/  IMAD R107, R129, 0xf, RZ ;  /* 0x0000000f816b7824 */ /* 0x000fc600078e02ff */
        /* <DEDUP_REMOVED lines=24> */
[----:B------:R-:W-:-:S03]  /*12300*/  IMAD R0, R129, 0x13, RZ ;  /* 0x0000001381007824 */ /* 0x000fc600078e02ff */
        /* <DEDUP_REMOVED lines=49> */
[----:B------:R-:W-:-:S03]  /*12620*/  IADD3 R106, R252, -0x20, RZ ;  /* 0xffffffe0fc6a7810 */ /* 0x000fc60007ffe0ff */
        /* <DEDUP_REMOVED lines=26> */
[----:B------:R-:W-:-:S03]  /*127d0*/  IADD3 R106, R252, -0x24, RZ ;  /* 0xffffffdcfc6a7810 */ /* 0x000fc60007ffe0ff */
        /* <DEDUP_REMOVED lines=26> */
[----:B------:R-:W-:-:S03]  /*12980*/  IADD3 R106, R252, -0x28, RZ ;  /* 0xffffffd8fc6a7810 */ /* 0x000fc60007ffe0ff */
        /* <DEDUP_REMOVED lines=467> */
[----:B------:R3:W-:Y:S04]  /*146c0*/  LDGSTS.E [R131+0x17f00], [R110.64], !P1 ;  /* 0x17f000006e837fae */ /* 0x0007e8000c921844 */
[----:B------:R1:W-:Y:S01]  /*146d0*/  STL.64 [R1+0x1b68], R108 ;  /* 0x001b686c01007387 */ /* 0x0003e20000100a00 */
[----:B--2---:R-:W-:-:S03]  /*146e0*/  IMAD.WIDE R112, R0, 0x4, R136 ;  /* 0x0000000400707825 */ /* 0x004fc600078e0288 */
[----:B------:R1:W-:Y:S01]  /*146f0*/  LDGSTS.E [R131+0x17f80], [R108.64], !P1 ;  /* 0x17f800006c837fae */ /* 0x0003e2000c921844 */
[----:B---3--:R-:W-:-:S03]  /*14700*/  IMAD.WIDE R110, R0, 0x4, R134 ;  /* 0x00000004006e7825 */ /* 0x008fc600078e0286 */
[----:B------:R2:W-:Y:S01]  /*14710*/  STL.64 [R1+0x1b60], R122 ;  /* 0x001b607a01007387 */ /* 0x0005e20000100a00 */
[----:B------:R-:W-:-:S03]  /*14720*/  ISETP.GE.U32.AND P3, PT, R106, 0x7fffff15, PT ;  /* 0x7fffff156a00780c */ /* 0x000fc60003f66070 */
[----:B------:R2:W-:Y:S01]  /*14730*/  LDGSTS.E [R131+0x18c00], [R122.64], !P2 ;  /* 0x18c000007a837fae */ /* 0x0005e2000d121844 */
[----:B-1----:R-:W-:-:S03]  /*14740*/  IMAD.WIDE R108, R0, 0x4, R132 ;  /* 0x00000004006c7825 */ /* 0x002fc600078e0284 */
[----:B------:R1:W-:Y:S01]  /*14750*/  STL.64 [R1+0x1b58], R120 ;  /* 0x001b587801007387 */ /* 0x0003e20000100a00 */
[----:B------:R-:W-:-:S03]  /*14760*/  IMAD R0, R129, 0x67, RZ ;  /* 0x0000006781007824 */ /* 0x000fc600078e02ff */
[----:B------:R1:W-:Y:S01]  /*14770*/  LDGSTS.E [R131+0x18c80], [R120.64], !P2 ;  /* 0x18c8000078837fae */ /* 0x0003e2000d121844 */
[----:B------:R-:W-:-:S03]  /*14780*/  IMAD.WIDE R124, R0, 0x4, R146 ;  /* 0x00000004007c7825 */ /* 0x000fc600078e0292 */
[----:B------:R3:W-:Y:S04]  /*14790*/  STL.64 [R1+0x1b50], R118 ;  /* 0x001b507601007387 */ /* 0x0007e80000100a00 */
[----:B------:R3:W-:Y:S01]  /*147a0*/  LDGSTS.E [R131+0x18d00], [R118.64], !P2 ;  /* 0x18d0000076837fae */ /* 0x0007e2000d121844 */
[----:B--2---:R-:W-:-:S03]  /*147b0*/  IMAD.WIDE R122, R0, 0x4, R144 ;  /* 0x00000004007a7825 */ /* 0x004fc600078e0290 */
        /* <DEDUP_REMOVED lines=16> */
[----:B------:R-:W-:Y:S01]  /*148c0*/  STL.64 [R1+0x1b20], R124 ;  /* 0x001b207c01007387 */ /* 0x000fe20000100a00 */
[----:B--2---:R-:W-:-:S03]  /*148d0*/  IMAD.WIDE R110, R0, 0x4, R132 ;  /* 0x00000004006e7825 */ /* 0x004fc600078e0284 */
[----:B------:R2:W-:Y:S04]  /*148e0*/  LDGSTS.E [R131+0x19c00], [R124.64], !P5 ;  /* 0x19c000007c837fae */ /* 0x0005e8000e921844 */
[----:B------:R3:W-:Y:S04]  /*148f0*/  STL.64 [R1+0x1b18], R122 ;  /* 0x001b187a01007387 */ /* 0x0007e80000100a00 */
[----:B------:R3:W-:Y:S01]  /*14900*/  LDGSTS.E [R131+0x19c80], [R122.64], !P5 ;  /* 0x19c800007a837fae */ /* 0x0007e2000e921844 */
[----:B-1----:R-:W-:-:S03]  /*14910*/  IADD3 R108, R252, 0x7f, RZ ;  /* 0x0000007ffc6c7810 */ /* 0x002fc60007ffe0ff */
[----:B------:R1:W-:Y:S04]  /*14920*/  STL.64 [R1+0x1b10], R120 ;  /* 0x001b107801007387 */ /* 0x0003e80000100a00 */
        /* <DEDUP_REMOVED lines=9> */
[----:B----4-:R-:W-:-:S03]  /*149c0*/  IMAD.WIDE R118, R107, 0x4, R142 ;  /* 0x000000046b767825 */ /* 0x010fc600078e028e */
[----:B------:R1:W-:Y:S04]  /*149d0*/  LDGSTS.E [R131+0x19e80], [R114.64], !P5 ;  /* 0x19e8000072837fae */ /* 0x0003e8000e921844 */
[----:B------:R4:W-:Y:S01]  /*149e0*/  STL.64 [R1+0x1af0], R112 ;  /* 0x001af07001007387 */ /* 0x0009e20000100a00 */
[----:B---3--:R-:W-:-:S03]  /*149f0*/  IMAD.WIDE R116, R107, 0x4, R140 ;  /* 0x000000046b747825 */ /* 0x008fc600078e028c */
[----:B------:R4:W-:Y:S04]  /*14a00*/  LDGSTS.E [R131+0x19f00], [R112.64], !P5 ;  /* 0x19f0000070837fae */ /* 0x0009e8000e921844 */
[----:B------:R3:W-:Y:S01]  /*14a10*/  STL.64 [R1+0x1ae8], R110 ;  /* 0x001ae86e01007387 */ /* 0x0007e20000100a00 */
[----:B-1----:R-:W-:-:S03]  /*14a20*/  IMAD.WIDE R114, R107, 0x4, R138 ;  /* 0x000000046b727825 */ /* 0x002fc600078e028a */
[----:B------:R3:W-:Y:S01]  /*14a30*/  LDGSTS.E [R131+0x19f80], [R110.64], !P5 ;  /* 0x19f800006e837fae */ /* 0x0007e2000e921844 */
[----:B------:R-:W-:Y:S01]  /*14a40*/  ISETP.GT.AND P5, PT, R108, 0x7f, PT ;  /* 0x0000007f6c00780c */ /* 0x000fe20003fa4270 */
[C---:B------:R-:W-:Y:S02]  /*14a50*/  IMAD.WIDE R108, R107.reuse, 0x4, R132 ;  /* 0x000000046b6c7825 */ /* 0x040fe400078e0284 */
[----:B------:R-:W-:Y:S02]  /*14a60*/  STL.64 [R1+0x1da0], R122 ;  /* 0x001da07a01007387 */ /* 0x000fe40000100a00 */
[----:B----4-:R-:W-:Y:S02]  /*14a70*/  IMAD.WIDE R112, R107, 0x4, R136 ;  /* 0x000000046b707825 */ /* 0x010fe400078e0288 */
[----:B------:R1:W-:Y:S01]  /*14a80*/  LDGSTS.E [R131+0x1ac00], [R122.64], !P3 ;  /* 0x1ac000007a837fae */ /* 0x0003e2000d921844 */
[----:B------:R-:W-:-:S03]  /*14a90*/  ISETP.GE.U32.AND P0, PT, R106, 0x7fffff11, PT ;  /* 0x7fffff116a00780c */ /* 0x000fc60003f06070 */
[----:B------:R-:W-:Y:S01]  /*14aa0*/  STL.64 [R1+0x1d98], R120 ;  /* 0x001d987801007387 */ /* 0x000fe20000100a00 */
[----:B---3--:R-:W-:-:S03]  /*14ab0*/  IMAD.WIDE R110, R107, 0x4, R134 ;  /* 0x000000046b6e7825 */ /* 0x008fc600078e0286 */
[----:B------:R3:W-:Y:S04]  /*14ac0*/  LDGSTS.E [R131+0x1ac80], [R120.64], !P3 ;  /* 0x1ac8000078837fae */ /* 0x0007e8000d921844 */
[----:B------:R-:W-:Y:S04]  /*14ad0*/  STL.64 [R1+0x1d90], R118 ;  /* 0x001d907601007387 */ /* 0x000fe80000100a00 */
[----:B------:R4:W-:Y:S04]  /*14ae0*/  LDGSTS.E [R131+0x1ad00], [R118.64], !P3 ;  /* 0x1ad0000076837fae */ /* 0x0009e8000d921844 */
[----:B------:R-:W-:Y:S04]  /*14af0*/  STL.64 [R1+0x1d88], R116 ;  /* 0x001d887401007387 */ /* 0x000fe80000100a00 */
[----:B------:R1:W-:Y:S04]  /*14b00*/  LDGSTS.E [R131+0x1ad80], [R116.64], !P3 ;  /* 0x1ad8000074837fae */ /* 0x0003e8000d921844 */
[----:B------:R-:W-:Y:S04]  /*14b10*/  STL.64 [R1+0x1d80], R114 ;  /* 0x001d807201007387 */ /* 0x000fe80000100a00 */
[----:B------:R1:W-:Y:S04]  /*14b20*/  LDGSTS.E [R131+0x1ae00], [R114.64], !P3 ;  /* 0x1ae0000072837fae */ /* 0x0003e8000d921844 */
[----:B------:R-:W-:Y:S04]  /*14b30*/  STL.64 [R1+0x1d78], R112 ;  /* 0x001d787001007387 */ /* 0x000fe80000100a00 */
[----:B------:R1:W-:Y:S01]  /*14b40*/  LDGSTS.E [R131+0x1ae80], [R112.64], !P3 ;  /* 0x1ae8000070837fae */ /* 0x0003e2000d921844 */
[----:B------:R-:W-:-:S03]  /*14b50*/  IADD3 R106, R252, -0x74, RZ ;  /* 0xffffff8cfc6a7810 */ /* 0x000fc60007ffe0ff */
[----:B------:R-:W-:Y:S04]  /*14b60*/  STL.64 [R1+0x1d70], R110 ;  /* 0x001d706e01007387 */ /* 0x000fe80000100a00 */
[----:B------:R1:W-:Y:S04]  /*14b70*/  LDGSTS.E [R131+0x1af00], [R110.64], !P3 ;  /* 0x1af000006e837fae */ /* 0x0003e8000d921844 */
[----:B------:R1:W-:Y:S04]  /*14b80*/  STL.64 [R1+0x1d68], R108 ;  /* 0x001d686c01007387 */ /* 0x0003e80000100a00 */
[----:B------:R1:W-:Y:S01]  /*14b90*/  LDGSTS.E [R131+0x1af80], [R108.64], !P3 ;  /* 0x1af800006c837fae */ /* 0x0003e2000d921844 */
[----:B------:R-:W-:-:S02]  /*14ba0*/  ISETP.GE.U32.AND P4, PT, R106, 0x7fffff0d, PT ;  /* 0x7fffff0d6a00780c */ /* 0x000fc40003f86070 */
[----:B------:R-:W-:Y:S01]  /*14bb0*/  IADD3 R106, R252, -0x78, RZ ;  /* 0xffffff88fc6a7810 */ /* 0x000fe20007ffe0ff */
[----:B-1----:R-:W-:-:S04]  /*14bc0*/  IMAD R108, R129, 0x6f, RZ ;  /* 0x0000006f816c7824 */ /* 0x002fc800078e02ff */
[----:B------:R-:W-:-:S04]  /*14bd0*/  IMAD.WIDE R122, R108, 0x4, R146 ;  /* 0x000000046c7a7825 */ /* 0x000fc800078e0292 */
[C---:B---3--:R-:W-:Y:S01]  /*14be0*/  IMAD.WIDE R120, R108.reuse, 0x4, R144 ;  /* 0x000000046c787825 */ /* 0x048fe200078e0290 */
[----:B------:R1:W-:Y:S03]  /*14bf0*/  LDGSTS.E [R131+0x1bc00], [R122.64], !P0 ;  /* 0x1bc000007a837fae */ /* 0x0003e6000c121844 */
[----:B----4-:R-:W-:Y:S01]  /*14c00*/  IMAD.WIDE R118, R108, 0x4, R142 ;  /* 0x000000046c767825 */ /* 0x010fe200078e028e */
[----:B------:R-:W-:Y:S01]  /*14c10*/  ISETP.GE.U32.AND P6, PT, R106, 0x7fffff09, PT ;  /* 0x7fffff096a00780c */ /* 0x000fe20003fc6070 */
[----:B------:R3:W-:Y:S02]  /*14c20*/  LDGSTS.E [R131+0x1bc80], [R120.64], !P0 ;  /* 0x1bc8000078837fae */ /* 0x0007e4000c121844 */
[----:B------:R-:W-:Y:S01]  /*14c30*/  IMAD.WIDE R116, R108, 0x4, R140 ;  /* 0x000000046c747825 */ /* 0x000fe200078e028c */
[----:B------:R-:W-:Y:S01]  /*14c40*/  IADD3 R106, R252, -0x7c, RZ ;  /* 0xffffff84fc6a7810 */ /* 0x000fe20007ffe0ff */
[----:B------:R4:W-:Y:S02]  /*14c50*/  LDGSTS.E [R131+0x1bd00], [R118.64], !P0 ;  /* 0x1bd0000076837fae */ /* 0x0009e4000c121844 */
[----:B------:R-:W-:Y:S01]  /*14c60*/  IMAD.WIDE R114, R108, 0x4, R138 ;  /* 0x000000046c727825 */ /* 0x000fe200078e028a */
[----:B------:R-:W-:Y:S01]  /*14c70*/  IADD3 R107, R252, -0x89, RZ ;  /* 0xffffff77fc6b7810 */ /* 0x000fe20007ffe0ff */
[----:B------:R1:W-:Y:S02]  /*14c80*/  LDGSTS.E [R131+0x1bd80], [R116.64], !P0 ;  /* 0x1bd8000074837fae */ /* 0x0003e4000c121844 */
[----:B------:R-:W-:-:S02]  /*14c90*/  IMAD.WIDE R112, R108, 0x4, R136 ;  /* 0x000000046c707825 */ /* 0x000fc400078e0288 */
[----:B------:R1:W-:Y:S02]  /*14ca0*/  LDGSTS.E [R131+0x1be00], [R114.64], !P0 ;  /* 0x1be0000072837fae */ /* 0x0003e4000c121844 */
[----:B------:R-:W-:Y:S01]  /*14cb0*/  IMAD.WIDE R110, R108, 0x4, R134 ;  /* 0x000000046c6e7825 */ /* 0x000fe200078e0286 */
[----:B------:R-:W-:Y:S01]  /*14cc0*/  ISETP.GE.U32.AND P1, PT, R106, 0x7fffff05, PT ;  /* 0x7fffff056a00780c */ /* 0x000fe20003f26070 */
[----:B------:R1:W-:Y:S02]  /*14cd0*/  LDGSTS.E [R131+0x1be80], [R112.64], !P0 ;  /* 0x1be8000070837fae */ /* 0x0003e4000c121844 */
[----:B------:R-:W-:Y:S01]  /*14ce0*/  IMAD.WIDE R108, R108, 0x4, R132 ;  /* 0x000000046c6c7825 */ /* 0x000fe200078e0284 */
[----:B------:R-:W-:Y:S01]  /*14cf0*/  IADD3 R106, R252, -0x81, RZ ;  /* 0xffffff7ffc6a7810 */ /* 0x000fe20007ffe0ff */
[----:B------:R1:W-:Y:S04]  /*14d00*/  LDGSTS.E [R131+0x1bf00], [R110.64], !P0 ;  /* 0x1bf000006e837fae */ /* 0x0003e8000c121844 */
[----:B------:R1:W-:Y:S01]  /*14d10*/  LDGSTS.E [R131+0x1bf80], [R108.64], !P0 ;  /* 0x1bf800006c837fae */ /* 0x0003e2000c121844 */
[----:B------:R-:W-:Y:S01]  /*14d20*/  ISETP.GE.U32.AND P0, PT, R107, 0x7ffffef8, PT ;  /* 0x7ffffef86b00780c */ /* 0x000fe20003f06070 */
[----:B------:R-:W-:Y:S01]  /*14d30*/  IMAD R107, R129, 0x73, RZ ;  /* 0x00000073816b7824 */ /* 0x000fe200078e02ff */
[----:B------:R-:W-:Y:S01]  /*14d40*/  ISETP.GE.U32.AND P2, PT, R106, 0x7fffff00, PT ;  /* 0x7fffff006a00780c */ /* 0x000fe20003f46070 */
[----:B------:R1:W-:Y:S01]  /*14d50*/  STL.64 [R1+0x1de0], R122 ;  /* 0x001de07a01007387 */ /* 0x0003e20000100a00 */
[----:B------:R-:W-:Y:S01]  /*14d60*/  IADD3 R106, R252, -0x85, RZ ;  /* 0xffffff7bfc6a7810 */ /* 0x000fe20007ffe0ff */
[C---:B------:R-:W-:Y:S01]  /*14d70*/  IMAD.WIDE R126, R107.reuse, 0x4, R146 ;  /* 0x000000046b7e7825 */ /* 0x040fe200078e0292 */
[----:B------:R-:W-:Y:S01]  /*14d80*/  ISETP.GE.AND P3, PT, R128, c[0x0][0x180], PT ;  /* 0x0000600080007a0c */ /* 0x000fe20003f66270 */
[----:B------:R3:W-:Y:S01]  /*14d90*/  STL.64 [R1+0x1dd8], R120 ;  /* 0x001dd87801007387 */ /* 0x0007e20000100a00 */
[----:B------:R-:W-:Y:S01]  /*14da0*/  SEL R0, RZ, 0x4, !P5 ;  /* 0x00000004ff007807 */ /* 0x000fe20006800000 */
[----:B--2---:R-:W-:-:S02]  /*14db0*/  IMAD.WIDE R124, R107, 0x4, R144 ;  /* 0x000000046b7c7825 */ /* 0x004fc400078e0290 */
[----:B------:R4:W-:Y:S01]  /*14dc0*/  STL.64 [R1+0x1dd0], R118 ;  /* 0x001dd07601007387 */ /* 0x0009e20000100a00 */
[----:B------:R-:W-:-:S03]  /*14dd0*/  ISETP.GE.U32.AND P5, PT, R106, 0x7ffffefc, PT ;  /* 0x7ffffefc6a00780c */ /* 0x000fc60003fa6070 */
[----:B------:R-:W-:Y:S01]  /*14de0*/  STL.64 [R1+0x1dc8], R116 ;  /* 0x001dc87401007387 */ /* 0x000fe20000100a00 */
[C---:B-1----:R-:W-:Y:S01]  /*14df0*/  IMAD.WIDE R122, R107.reuse, 0x4, R142 ;  /* 0x000000046b7a7825 */ /* 0x042fe200078e028e */
[----:B------:R-:W-:Y:S02]  /*14e00*/  SEL R106, R0, RZ, !P3 ;  /* 0x000000ff006a7207 */ /* 0x000fe40005800000 */
[----:B------:R1:W-:Y:S01]  /*14e10*/  STL.64 [R1+0x1dc0], R114 ;  /* 0x001dc07201007387 */ /* 0x0003e20000100a00 */
[----:B---3--:R-:W-:-:S03]  /*14e20*/  IMAD.WIDE R120, R107, 0x4, R140 ;  /* 0x000000046b787825 */ /* 0x008fc600078e028c */
[----:B------:R2:W-:Y:S01]  /*14e30*/  STL.64 [R1+0x1db8], R112 ;  /* 0x001db87001007387 */ /* 0x0005e20000100a00 */
[----:B----4-:R-:W-:-:S03]  /*14e40*/  IMAD.WIDE R118, R107, 0x4, R138 ;  /* 0x000000046b767825 */ /* 0x010fc600078e028a */
[----:B------:R3:W-:Y:S01]  /*14e50*/  STL.64 [R1+0x1db0], R110 ;  /* 0x001db06e01007387 */ /* 0x0007e20000100a00 */
[----:B------:R-:W-:Y:S01]  /*14e60*/  ISETP.NE.U32.AND P3, PT, R106, RZ, PT ;  /* 0x000000ff6a00720c */ /* 0x000fe20003f65070 */
[C---:B-1----:R-:W-:Y:S02]  /*14e70*/  IMAD.WIDE R114, R107.reuse, 0x4, R136 ;  /* 0x000000046b727825 */ /* 0x042fe400078e0288 */
[----:B------:R1:W-:Y:S02]  /*14e80*/  LDGSTS.E [R131+0x1cc00], [R126.64], !P4 ;  /* 0x1cc000007e837fae */ /* 0x0003e4000e121844 */
[----:B--2---:R-:W-:Y:S02]  /*14e90*/  IMAD.WIDE R112, R107, 0x4, R134 ;  /* 0x000000046b707825 */ /* 0x004fe400078e0286 */
[----:B------:R2:W-:Y:S01]  /*14ea0*/  STL.64 [R1+0x1da8], R108 ;  /* 0x001da86c01007387 */ /* 0x0005e20000100a00 */
[----:B------:R-:W-:-:S03]  /*14eb0*/  IADD3 R106, R252, -0x80, RZ ;  /* 0xffffff80fc6a7810 */ /* 0x000fc60007ffe0ff */
[----:B------:R4:W-:Y:S01]  /*14ec0*/  LDGSTS.E [R131+0x1cc80], [R124.64], !P4 ;  /* 0x1cc800007c837fae */ /* 0x0009e2000e121844 */
[----:B---3--:R-:W-:-:S03]  /*14ed0*/  IMAD R111, R129, 0x77, RZ ;  /* 0x00000077816f7824 */ /* 0x008fc600078e02ff */
[----:B------:R1:W-:Y:S01]  /*14ee0*/  STL.64 [R1+0x2320], R126 ;  /* 0x0023207e01007387 */ /* 0x0003e20000100a00 */
[----:B--2---:R-:W-:-:S03]  /*14ef0*/  IMAD.WIDE R108, R107, 0x4, R132 ;  /* 0x000000046b6c7825 */ /* 0x004fc600078e0284 */
[----:B------:R2:W-:Y:S04]  /*14f00*/  LDGSTS.E [R131+0x1cd00], [R122.64], !P4 ;  /* 0x1cd000007a837fae */ /* 0x0005e8000e121844 */
[----:B------:R4:W-:Y:S04]  /*14f10*/  STL.64 [R1+0x2318], R124 ;  /* 0x0023187c01007387 */ /* 0x0009e80000100a00 */
[----:B------:R3:W-:Y:S04]  /*14f20*/  LDGSTS.E [R131+0x1cd80], [R120.64], !P4 ;  /* 0x1cd8000078837fae */ /* 0x0007e8000e121844 */
[----:B------:R2:W-:Y:S04]  /*14f30*/  STL.64 [R1+0x2310], R122 ;  /* 0x0023107a01007387 */ /* 0x0005e80000100a00 */
[----:B------:R1:W-:Y:S04]  /*14f40*/  LDGSTS.E [R131+0x1ce00], [R118.64], !P4 ;  /* 0x1ce0000076837fae */ /* 0x0003e8000e121844 */
[----:B------:R-:W-:Y:S04]  /*14f50*/  STL.64 [R1+0x2308], R120 ;  /* 0x0023087801007387 */ /* 0x000fe80000100a00 */
[----:B------:R1:W-:Y:S04]  /*14f60*/  LDGSTS.E [R131+0x1ce80], [R114.64], !P4 ;  /* 0x1ce8000072837fae */ /* 0x0003e8000e121844 */
[----:B------:R-:W-:Y:S04]  /*14f70*/  STL.64 [R1+0x2300], R118 ;  /* 0x0023007601007387 */ /* 0x000fe80000100a00 */
[----:B------:R1:W-:Y:S04]  /*14f80*/  LDGSTS.E [R131+0x1cf00], [R112.64], !P4 ;  /* 0x1cf0000070837fae */ /* 0x0003e8000e121844 */
[----:B------:R-:W-:Y:S04]  /*14f90*/  STL.64 [R1+0x22f8], R114 ;  /* 0x0022f87201007387 */ /* 0x000fe80000100a00 */
[----:B------:R2:W-:Y:S01]  /*14fa0*/  LDGSTS.E [R131+0x1cf80], [R108.64], !P4 ;  /* 0x1cf800006c837fae */ /* 0x0005e2000e121844 */
[----:B------:R-:W-:Y:S01]  /*14fb0*/  ISETP.GE.U32.AND P4, PT, R106, 0x7fffff01, PT ;  /* 0x7fffff016a00780c */ /* 0x000fe20003f86070 */
[----:B------:R-:W-:-:S02]  /*14fc0*/  IMAD.WIDE R106, R111, 0x4, R146 ;  /* 0x000000046f6a7825 */ /* 0x000fc400078e0292 */
[----:B------:R-:W-:Y:S02]  /*14fd0*/  STL.64 [R1+0x22f0], R112 ;  /* 0x0022f07001007387 */ /* 0x000fe40000100a00 */
[C---:B-1----:R-:W-:Y:S02]  /*14fe0*/  IMAD.WIDE R126, R111.reuse, 0x4, R142 ;  /* 0x000000046f7e7825 */ /* 0x042fe400078e028e */
[----:B------:R1:W-:Y:S02]  /*14ff0*/  STL.64 [R1+0x22e8], R108 ;  /* 0x0022e86c01007387 */ /* 0x0003e40000100a00 */
[C---:B----4-:R-:W-:Y:S02]  /*15000*/  IMAD.WIDE R124, R111.reuse, 0x4, R140 ;  /* 0x000000046f7c7825 */ /* 0x050fe400078e028c */
[----:B------:R4:W-:Y:S02]  /*15010*/  STL.64 [R1+0x22e0], R106 ;  /* 0x0022e06a01007387 */ /* 0x0009e40000100a00 */
[----:B--2---:R-:W-:-:S02]  /*15020*/  IMAD.WIDE R122, R111, 0x4, R138 ;  /* 0x000000046f7a7825 */ /* 0x004fc400078e028a */
[----:B------:R4:W-:Y:S02]  /*15030*/  LDGSTS.E [R131+0x1dc00], [R106.64], !P6 ;  /* 0x1dc000006a837fae */ /* 0x0009e4000f121844 */
[----:B-1----:R-:W-:-:S04]  /*15040*/  IMAD.WIDE R108, R111, 0x4, R144 ;  /* 0x000000046f6c7825 */ /* 0x002fc800078e0290 */
[C---:B---3--:R-:W-:Y:S01]  /*15050*/  IMAD.WIDE R120, R111.reuse, 0x4, R136 ;  /* 0x000000046f787825 */ /* 0x048fe200078e0288 */
[----:B------:R1:W-:Y:S03]  /*15060*/  STL.64 [R1+0x22d8], R108 ;  /* 0x0022d86c01007387 */ /* 0x0003e60000100a00 */
[C---:B------:R-:W-:Y:S01]  /*15070*/  IMAD.WIDE R118, R111.reuse, 0x4, R134 ;  /* 0x000000046f767825 */ /* 0x040fe200078e0286 */
[----:B------:R1:W-:Y:S01]  /*15080*/  LDGSTS.E [R131+0x1dc80], [R108.64], !P6 ;  /* 0x1dc800006c837fae */ /* 0x0003e2000f121844 */
[----:B------:R-:W-:Y:S02]  /*15090*/  LOP3.LUT R110, R128, 0x20, RZ, 0xfc, !PT ;  /* 0x00000020806e7812 */ /* 0x000fe400078efcff */
[----:B------:R-:W-:Y:S01]  /*150a0*/  IMAD.WIDE R112, R111, 0x4, R132 ;  /* 0x000000046f707825 */ /* 0x000fe200078e0284 */
[----:B------:R2:W-:Y:S04]  /*150b0*/  STL.64 [R1+0x22d0], R126 ;  /* 0x0022d07e01007387 */ /* 0x0005e80000100a00 */
[----:B------:R2:W-:Y:S01]  /*150c0*/  LDGSTS.E [R131+0x1dd00], [R126.64], !P6 ;  /* 0x1dd000007e837fae */ /* 0x0005e2000f121844 */
[----:B------:R-:W-:-:S03]  /*150d0*/  IMAD R116, R129, 0x7b, RZ ;  /* 0x0000007b81747824 */ /* 0x000fc600078e02ff */
[----:B------:R3:W-:Y:S04]  /*150e0*/  STL.64 [R1+0x22c8], R124 ;  /* 0x0022c87c01007387 */ /* 0x0007e80000100a00 */
[----:B------:R3:W-:Y:S04]  /*150f0*/  LDGSTS.E [R131+0x1dd80], [R124.64], !P6 ;  /* 0x1dd800007c837fae */ /* 0x0007e8000f121844 */
[----:B------:R1:W-:Y:S04]  /*15100*/  STL.64 [R1+0x22c0], R122 ;  /* 0x0022c07a01007387 */ /* 0x0003e80000100a00 */
[----:B------:R1:W-:Y:S04]  /*15110*/  LDGSTS.E [R131+0x1de00], [R122.64], !P6 ;  /* 0x1de000007a837fae */ /* 0x0003e8000f121844 */
[----:B----4-:R-:W4:Y:S04]  /*15120*/  LDL.LU.64 R106, [R1+0x5b38] ;  /* 0x005b3800016a7983 */ /* 0x010f280000300a00 */
[----:B------:R1:W-:Y:S04]  /*15130*/  LDGSTS.E [R131+0x1de80], [R120.64], !P6 ;  /* 0x1de8000078837fae */ /* 0x0003e8000f121844 */
[----:B------:R-:W-:Y:S04]  /*15140*/  STL.64 [R1+0x22b8], R120 ;  /* 0x0022b87801007387 */ /* 0x000fe80000100a00 */
[----:B------:R2:W-:Y:S04]  /*15150*/  LDGSTS.E [R131+0x1df00], [R118.64], !P6 ;  /* 0x1df0000076837fae */ /* 0x0005e8000f121844 */
[----:B-1----:R-:W4:Y:S04]  /*15160*/  LDL.LU.64 R108, [R1+0x5b30] ;  /* 0x005b3000016c7983 */ /* 0x002f280000300a00 */
[----:B------:R1:W-:Y:S01]  /*15170*/  LDGSTS.E [R131+0x1df80], [R112.64], !P6 ;  /* 0x1df8000070837fae */ /* 0x0003e2000f121844 */
[----:B------:R-:W-:Y:S01]  /*15180*/  ISETP.GE.AND P6, PT, R110, c[0x0][0x180], PT ;  /* 0x000060006e007a0c */ /* 0x000fe20003fc6270 */
[----:B------:R-:W-:-:S02]  /*15190*/  IMAD.WIDE R110, R116, 0x4, R146 ;  /* 0x00000004746e7825 */ /* 0x000fc400078e0292 */
[----:B------:R-:W-:Y:S02]  /*151a0*/  STL.64 [R1+0x22b0], R118 ;  /* 0x0022b07601007387 */ /* 0x000fe40000100a00 */
[C---:B--2---:R-:W-:Y:S02]  /*151b0*/  IMAD.WIDE R126, R116.reuse, 0x4, R142 ;  /* 0x00000004747e7825 */ /* 0x044fe400078e028e */
[----:B------:R1:W-:Y:S02]  /*151c0*/  STL.64 [R1+0x22a8], R112 ;  /* 0x0022a87001007387 */ /* 0x0003e40000100a00 */
[C---:B---3--:R-:W-:Y:S02]  /*151d0*/  IMAD.WIDE R124, R116.reuse, 0x4, R140 ;  /* 0x00000004747c7825 */ /* 0x048fe400078e028c */
[----:B------:R2:W-:Y:S02]  /*151e0*/  LDGSTS.E [R131+0x1ec00], [R110.64], !P1 ;  /* 0x1ec000006e837fae */ /* 0x0005e4000c921844 */
[----:B------:R-:W-:-:S04]  /*151f0*/  IMAD.WIDE R122, R116, 0x4, R138 ;  /* 0x00000004747a7825 */ /* 0x000fc800078e028a */
[----:B-1----:R-:W-:-:S04]  /*15200*/  IMAD.WIDE R112, R116, 0x4, R144 ;  /* 0x0000000474707825 */ /* 0x002fc800078e0290 */
[C---:B------:R-:W-:Y:S01]  /*15210*/  IMAD.WIDE R120, R116.reuse, 0x4, R136 ;  /* 0x0000000474787825 */ /* 0x040fe200078e0288 */
[----:B------:R1:W-:Y:S03]  /*15220*/  LDGSTS.E [R131+0x1ec80], [R112.64], !P1 ;  /* 0x1ec8000070837fae */ /* 0x0003e6000c921844 */
[----:B------:R-:W-:Y:S01]  /*15230*/  IMAD.WIDE R118, R116, 0x4, R134 ;  /* 0x0000000474767825 */ /* 0x000fe200078e0286 */
[----:B------:R3:W-:Y:S01]  /*15240*/  LDGSTS.E [R131+0x1ed00], [R126.64], !P1 ;  /* 0x1ed000007e837fae */ /* 0x0007e2000c921844 */
[----:B------:R-:W-:Y:S02]  /*15250*/  LOP3.LUT R114, R128, 0x40, RZ, 0xfc, !PT ;  /* 0x0000004080727812 */ /* 0x000fe400078efcff */
[----:B------:R-:W-:Y:S01]  /*15260*/  IMAD.WIDE R116, R116, 0x4, R132 ;  /* 0x0000000474747825 */ /* 0x000fe200078e0284 */
[----:B------:R1:W-:Y:S04]  /*15270*/  LDGSTS.E [R131+0x1ed80], [R124.64], !P1 ;  /* 0x1ed800007c837fae */ /* 0x0003e8000c921844 */
[----:B------:R1:W-:Y:S04]  /*15280*/  LDGSTS.E [R131+0x1ee00], [R122.64], !P1 ;  /* 0x1ee000007a837fae */ /* 0x0003e8000c921844 */
[----:B------:R2:W-:Y:S04]  /*15290*/  STL.64 [R1+0x22a0], R110 ;  /* 0x0022a06e01007387 */ /* 0x0005e80000100a00 */
[----:B------:R1:W-:Y:S01]  /*152a0*/  LDGSTS.E [R131+0x1ee80], [R120.64], !P1 ;  /* 0x1ee8000078837fae */ /* 0x0003e2000c921844 */
[----:B------:R-:W-:-:S03]  /*152b0*/  LOP3.LUT R115, R128, 0x60, RZ, 0xfc, !PT ;  /* 0x0000006080737812 */ /* 0x000fc600078efcff */
[----:B------:R1:W-:Y:S04]  /*152c0*/  STL.64 [R1+0x2298], R112 ;  /* 0x0022987001007387 */ /* 0x0003e80000100a00 */
[----:B------:R1:W-:Y:S01]  /*152d0*/  LDGSTS.E [R131+0x1ef00], [R118.64], !P1 ;  /* 0x1ef0000076837fae */ /* 0x0003e2000c921844 */
[----:B------:R-:W-:-:S03]  /*152e0*/  IMAD R128, R129, 0x7f, RZ ;  /* 0x0000007f81807824 */ /* 0x000fc600078e02ff */
[----:B------:R-:W-:Y:S04]  /*152f0*/  STL.64 [R1+0x2290], R126 ;  /* 0x0022907e01007387 */ /* 0x000fe80000100a00 */
[----:B------:R1:W-:Y:S01]  /*15300*/  LDGSTS.E [R131+0x1ef80], [R116.64], !P1 ;  /* 0x1ef8000074837fae */ /* 0x0003e2000c921844 */
[----:B------:R-:W-:Y:S02]  /*15310*/  ISETP.GE.AND P1, PT, R114, c[0x0][0x180], PT ;  /* 0x0000600072007a0c */ /* 0x000fe40003f26270 */
[C---:B------:R-:W-:Y:S01]  /*15320*/  SEL R114, R0.reuse, RZ, !P6 ;  /* 0x000000ff00727207 */ /* 0x040fe20007000000 */
[----:B------:R-:W-:Y:S01]  /*15330*/  STL.64 [R1+0x2288], R124 ;  /* 0x0022887c01007387 */ /* 0x000fe20000100a00 */
[----:B------:R-:W-:-:S03]  /*15340*/  SEL R252, R0, RZ, !P1 ;  /* 0x000000ff00fc7207 */ /* 0x000fc60004800000 */
[----:B------:R-:W-:Y:S01]  /*15350*/  STL.64 [R1+0x2280], R122 ;  /* 0x0022807a01007387 */ /* 0x000fe20000100a00 */
[----:B------:R-:W-:-:S03]  /*15360*/  ISETP.GE.AND P6, PT, R115, c[0x0][0x180], PT ;  /* 0x0000600073007a0c */ /* 0x000fc60003fc6270 */
[----:B--2---:R-:W2:Y:S01]  /*15370*/  LDL.LU.64 R110, [R1+0x5b28] ;  /* 0x005b2800016e7983 */ /* 0x004ea20000300a00 */
[----:B------:R-:W-:-:S03]  /*15380*/  ISETP.NE.U32.AND P1, PT, R114, RZ, PT ;  /* 0x000000ff7200720c */ /* 0x000fc60003f25070 */
[----:B------:R3:W-:Y:S01]  /*15390*/  STL.64 [R1+0x2278], R120 ;  /* 0x0022787801007387 */ /* 0x0007e20000100a00 */
[----:B------:R-:W-:-:S03]  /*153a0*/  IMAD.WIDE R114, R128, 0x4, R146 ;  /* 0x0000000480727825 */ /* 0x000fc600078e0292 */
[----:B-1----:R-:W2:Y:S04]  /*153b0*/  LDL.LU.64 R112, [R1+0x5b20] ;  /* 0x005b200001707983 */ /* 0x002ea80000300a00 */
[----:B------:R1:W-:Y:S04]  /*153c0*/  STL.64 [R1+0x2270], R118 ;  /* 0x0022707601007387 */ /* 0x0003e80000100a00 */
[----:B------:R1:W-:Y:S01]  /*153d0*/  STL.64 [R1+0x2268], R116 ;  /* 0x0022687401007387 */ /* 0x0003e20000100a00 */
[----:B---3--:R-:W-:-:S03]  /*153e0*/  IMAD.WIDE R120, R128, 0x4, R140 ;  /* 0x0000000480787825 */ /* 0x008fc600078e028c */
[----:B------:R3:W-:Y:S01]  /*153f0*/  STL.64 [R1+0x2260], R114 ;  /* 0x0022607201007387 */ /* 0x0007e20000100a00 */
[----:B------:R-:W-:-:S03]  /*15400*/  IMAD.WIDE R122, R128, 0x4, R138 ;  /* 0x00000004807a7825 */ /* 0x000fc600078e028a */
[----:B------:R3:W-:Y:S01]  /*15410*/  LDGSTS.E [R131+0x1fc00], [R114.64], !P4 ;  /* 0x1fc0000072837fae */ /* 0x0007e2000e121844 */
[----:B-1----:R-:W-:-:S04]  /*15420*/  IMAD.WIDE R118, R128, 0x4, R142 ;  /* 0x0000000480767825 */ /* 0x002fc800078e028e */
[----:B------:R-:W-:-:S04]  /*15430*/  IMAD.WIDE R116, R128, 0x4, R144 ;  /* 0x0000000480747825 */ /* 0x000fc800078e0290 */
[C---:B------:R-:W-:Y:S01]  /*15440*/  IMAD.WIDE R124, R128.reuse, 0x4, R136 ;  /* 0x00000004807c7825 */ /* 0x040fe200078e0288 */
[----:B------:R1:W-:Y:S03]  /*15450*/  STL.64 [R1+0x2258], R116 ;  /* 0x0022587401007387 */ /* 0x0003e60000100a00 */
[C---:B------:R-:W-:Y:S01]  /*15460*/  IMAD.WIDE R126, R128.reuse, 0x4, R134 ;  /* 0x00000004807e7825 */ /* 0x040fe200078e0286 */
[----:B------:R1:W-:Y:S04]  /*15470*/  STL.64 [R1+0x2250], R118 ;  /* 0x0022507601007387 */ /* 0x0003e80000100a00 */
[----:B------:R1:W-:Y:S01]  /*15480*/  STL.64 [R1+0x2248], R120 ;  /* 0x0022487801007387 */ /* 0x0003e20000100a00 */
[----:B------:R-:W-:-:S03]  /*15490*/  IMAD.WIDE R128, R128, 0x4, R132 ;  /* 0x0000000480807825 */ /* 0x000fc600078e0284 */
[----:B------:R1:W-:Y:S04]  /*154a0*/  STL.64 [R1+0x2240], R122 ;  /* 0x0022407a01007387 */ /* 0x0003e80000100a00 */
[----:B---3--:R-:W3:Y:S04]  /*154b0*/  LDL.LU.64 R114, [R1+0x5b18] ;  /* 0x005b180001727983 */ /* 0x008ee80000300a00 */
[----:B------:R1:W-:Y:S04]  /*154c0*/  STL.64 [R1+0x2238], R124 ;  /* 0x0022387c01007387 */ /* 0x0003e80000100a00 */
[----:B------:R1:W-:Y:S04]  /*154d0*/  LDGSTS.E [R131+0x1fc80], [R116.64], !P4 ;  /* 0x1fc8000074837fae */ /* 0x0003e8000e121844 */
[----:B------:R1:W-:Y:S04]  /*154e0*/  LDGSTS.E [R131+0x1fd00], [R118.64], !P4 ;  /* 0x1fd0000076837fae */ /* 0x0003e8000e121844 */
[----:B------:R1:W-:Y:S04]  /*154f0*/  LDGSTS.E [R131+0x1fd80], [R120.64], !P4 ;  /* 0x1fd8000078837fae */ /* 0x0003e8000e121844 */
[----:B-1----:R-:W2:Y:S04]  /*15500*/  LDL.LU.64 R116, [R1+0x5b10] ;  /* 0x005b100001747983 */ /* 0x002ea80000300a00 */
[----:B------:R1:W-:Y:S04]  /*15510*/  STL.64 [R1+0x2228], R126 ;  /* 0x0022287e01007387 */ /* 0x0003e80000100a00 */
[----:B------:R-:W2:Y:S04]  /*15520*/  LDL.LU.64 R118, [R1+0x5b08] ;  /* 0x005b080001767983 */ /* 0x000ea80000300a00 */
[----:B------:R1:W-:Y:S04]  /*15530*/  STL.64 [R1+0x2218], R128 ;  /* 0x0022188001007387 */ /* 0x0003e80000100a00 */
[----:B------:R-:W2:Y:S04]  /*15540*/  LDL.LU.64 R120, [R1+0x5b00] ;  /* 0x005b000001787983 */ /* 0x000ea80000300a00 */
[----:B------:R1:W-:Y:S04]  /*15550*/  LDGSTS.E [R131+0x1fe00], [R122.64], !P4 ;  /* 0x1fe000007a837fae */ /* 0x0003e8000e121844 */
[----:B------:R1:W-:Y:S04]  /*15560*/  LDGSTS.E [R131+0x1fe80], [R124.64], !P4 ;  /* 0x1fe800007c837fae */ /* 0x0003e8000e121844 */
[----:B------:R1:W-:Y:S04]  /*15570*/  LDGSTS.E [R131+0x1ff00], [R126.64], !P4 ;  /* 0x1ff000007e837fae */ /* 0x0003e8000e121844 */
[----:B-1----:R-:W2:Y:S04]  /*15580*/  LDL.LU.64 R122, [R1+0x5af8] ;  /* 0x005af800017a7983 */ /* 0x002ea80000300a00 */
[----:B------:R-:W2:Y:S04]  /*15590*/  LDL.LU.64 R124, [R1+0x5af0] ;  /* 0x005af000017c7983 */ /* 0x000ea80000300a00 */
[----:B------:R-:W2:Y:S04]  /*155a0*/  LDL.LU.64 R126, [R1+0x5ae8] ;  /* 0x005ae800017e7983 */ /* 0x000ea80000300a00 */
[----:B------:R1:W-:Y:S01]  /*155b0*/  LDGSTS.E [R131+0x1ff80], [R128.64], !P4 ;  /* 0x1ff8000080837fae */ /* 0x0003e2000e121844 */
[----:B------:R-:W-:-:S03]  /*155c0*/  SEL R0, R0, RZ, !P6 ;  /* 0x000000ff00007207 */ /* 0x000fc60007000000 */
[----:B------:R-:W0:Y:S04]  /*155d0*/  LDGDEPBAR ;  /* 0x00000000000079af */ /* 0x000e280000000000 */
[----:B-1----:R-:W2:Y:S04]  /*155e0*/  LDL.LU.64 R128, [R1+0x5ae0] ;  /* 0x005ae00001807983 */ /* 0x002ea80000300a00 */
[----:B------:R-:W2:Y:S01]  /*155f0*/  LDL.LU R131, [R1+0x5ad8] ;  /* 0x005ad80001837983 */ /* 0x000ea20000300800 */
[----:B------:R-:W-:-:S03]  /*15600*/  ISETP.NE.U32.AND P4, PT, R0, RZ, PT ;  /* 0x000000ff0000720c */ /* 0x000fc60003f85070 */
[----:B------:R-:W3:Y:S04]  /*15610*/  LDL.LU R0, [R1+0xd58] ;  /* 0x000d580001007983 */ /* 0x000ee80000300800 */
[----:B------:R1:W-:Y:S04]  /*15620*/  STL.64 [R1+0x5f20], R146 ;  /* 0x005f209201007387 */ /* 0x0003e80000100a00 */
[----:B-1----:R-:W3:Y:S04]  /*15630*/  LDL.LU R146, [R1+0xd60] ;  /* 0x000d600001927983 */ /* 0x002ee80000300800 */
[----:B------:R-:W3:Y:S04]  /*15640*/  LDL.LU R147, [R1+0xd5c] ;  /* 0x000d5c0001937983 */ /* 0x000ee80000300800 */
[----:B------:R1:W-:Y:S04]  /*15650*/  STL.64 [R1+0x5f18], R144 ;  /* 0x005f189001007387 */ /* 0x0003e80000100a00 */
[----:B-1----:R-:W4:Y:S04]  /*15660*/  LDL.LU R144, [R1+0xd6c] ;  /* 0x000d6c0001907983 */ /* 0x002f280000300800 */
[----:B------:R-:W4:Y:S04]  /*15670*/  LDL.LU R145, [R1+0xd64] ;  /* 0x000d640001917983 */ /* 0x000f280000300800 */
[----:B------:R1:W-:Y:S04]  /*15680*/  STL.64 [R1+0x5f10], R142 ;  /* 0x005f108e01007387 */ /* 0x0003e80000100a00 */
[----:B-1----:R-:W4:Y:S04]  /*15690*/  LDL.LU R143, [R1+0xd68] ;  /* 0x000d6800018f7983 */ /* 0x002f280000300800 */
[----:B------:R-:W-:Y:S04]  /*156a0*/  STL.64 [R1+0x5f08], R140 ;  /* 0x005f088c01007387 */ /* 0x000fe80000100a00 */
[----:B------:R-:W-:Y:S04]  /*156b0*/  STL.64 [R1+0x5f00], R138 ;  /* 0x005f008a01007387 */ /* 0x000fe80000100a00 */
[----:B------:R-:W-:Y:S04]  /*156c0*/  STL.64 [R1+0x5ef8], R136 ;  /* 0x005ef88801007387 */ /* 0x000fe80000100a00 */
[----:B------:R-:W-:Y:S04]  /*156d0*/  STL.64 [R1+0x5ef0], R134 ;  /* 0x005ef08601007387 */ /* 0x000fe80000100a00 */
[----:B------:R-:W-:Y:S01]  /*156e0*/  STL.64 [R1+0x5ee8], R132 ;  /* 0x005ee88401007387 */ /* 0x000fe20000100a00 */
[----:B------:R-:W-:-:S02]  /*156f0*/  ISETP.NE.U32.AND P6, PT, R252, RZ, PT ;  /* 0x000000fffc00720c */ /* 0x000fc40003fc5070 */
[----:B------:R-:W-:-:S06]  /*15700*/  MOV R252, c[0x0][0x180] ;  /* 0x0000600000fc7a02 */ /* 0x000fcc0000000f00 */
[----:B------:R-:W1:Y:S02]  /*15710*/  S2R R252, SR_TID.X ;  /* 0x0000000000fc7919 */ /* 0x000e640000002100 */
[----:B-1----:R-:W-:Y:S02]  /*15720*/  LOP3.LUT R252, R252, 0x1f, RZ, 0xc0, !PT ;  /* 0x0000001ffcfc7812 */ /* 0x002fe400078ec0ff */
[----:B--2---:R-:W-:Y:S04]  /*15730*/  STL.64 [R1+0x5ee0], R130 ;  /* 0x005ee08201007387 */ /* 0x004fe80000100a00 */
[----:B------:R-:W-:Y:S04]  /*15740*/  STL.64 [R1+0x5ed8], R128 ;  /* 0x005ed88001007387 */ /* 0x000fe80000100a00 */
[----:B------:R-:W-:Y:S04]  /*15750*/  STL.64 [R1+0x5ed0], R126 ;  /* 0x005ed07e01007387 */ /* 0x000fe80000100a00 */
[----:B------:R-:W-:Y:S04]  /*15760*/  STL.64 [R1+0x5ec8], R124 ;  /* 0x005ec87c01007387 */ /* 0x000fe80000100a00 */
[----:B------:R-:W-:Y:S04]  /*15770*/  STL.64 [R1+0x5ec0], R122 ;  /* 0x005ec07a01007387 */ /* 0x000fe80000100a00 */
[----:B------:R-:W-:Y:S04]  /*15780*/  STL.64 [R1+0x5eb8], R120 ;  /* 0x005eb87801007387 */ /* 0x000fe80000100a00 */
[----:B------:R-:W-:Y:S04]  /*15790*/  STL.64 [R1+0x5eb0], R118 ;  /* 0x005eb07601007387 */ /* 0x000fe80000100a00 */
[----:B------:R-:W-:Y:S04]  /*157a0*/  STL.64 [R1+0x5ea8], R116 ;  /* 0x005ea87401007387 */ /* 0x000fe80000100a00 */
[----:B---3--:R-:W-:Y:S04]  /*157b0*/  STL.64 [R1+0x5ea0], R114 ;  /* 0x005ea07201007387 */ /* 0x008fe80000100a00 */
[----:B------:R-:W-:Y:S04]  /*157c0*/  STL.64 [R1+0x5e98], R112 ;  /* 0x005e987001007387 */ /* 0x000fe80000100a00 */
[----:B------:R-:W-:Y:S04]  /*157d0*/  STL.64 [R1+0x5e90], R110 ;  /* 0x005e906e01007387 */ /* 0x000fe80000100a00 */
[----:B----4-:R-:W-:Y:S04]  /*157e0*/  STL.64 [R1+0x5e88], R108 ;  /* 0x005e886c01007387 */ /* 0x010fe80000100a00 */
[----:B------:R-:W-:Y:S04]  /*157f0*/  STL.64 [R1+0x5e80], R106 ;  /* 0x005e806a01007387 */ /* 0x000fe80000100a00 */
        /* <DEDUP_REMOVED lines=93> */
[----:B------:R1:W-:Y:S04]  /*15dd0*/  STL.64 [R1+0x5b90], R232 ;  /* 0x005b90e801007387 */ /* 0x0003e80000100a00 */
[----:B------:R2:W-:Y:S04]  /*15de0*/  STL.64 [R1+0x5b88], R234 ;  /* 0x005b88ea01007387 */ /* 0x0005e80000100a00 */
[----:B------:R-:W-:Y:S01]  /*15df0*/  STL.64 [R1+0x5b80], R236 ;  /* 0x005b80ec01007387 */ /* 0x000fe20000100a00 */
[----:B-1----:R-:W-:-:S03]  /*15e00*/  IMAD.SHL.U32 R232, R252, 0x4, RZ ;  /* 0x00000004fce87824 */ /* 0x002fc600078e00ff */
[----:B------:R-:W-:Y:S01]  /*15e10*/  STL.64 [R1+0x5b78], R238 ;  /* 0x005b78ee01007387 */ /* 0x000fe20000100a00 */
[----:B------:R-:W-:Y:S01]  /*15e20*/  IMAD R10, R145, c[0x0][0x190], RZ ;  /* 0x00006400910a7a24 */ /* 0x000fe200078e02ff */
[C---:B------:R-:W-:Y:S02]  /*15e30*/  LOP3.LUT R252, R232.reuse, 0x30, RZ, 0x3c, !PT ;  /* 0x00000030e8fc7812 */ /* 0x040fe400078e3cff */
[----:B------:R-:W-:Y:S01]  /*15e40*/  STL.64 [R1+0x5b70], R240 ;  /* 0x005b70f001007387 */ /* 0x000fe20000100a00 */
[----:B------:R-:W-:-:S03]  /*15e50*/  LOP3.LUT R233, R232, 0x70, RZ, 0x3c, !PT ;  /* 0x00000070e8e97812 */ /* 0x000fc600078e3cff */
[----:B------:R-:W-:Y:S04]  /*15e60*/  STL.64 [R1+0x5b68], R242 ;  /* 0x005b68f201007387 */ /* 0x000fe80000100a00 */
[----:B------:R-:W-:Y:S04]  /*15e70*/  STL.64 [R1+0x5b60], R244 ;  /* 0x005b60f401007387 */ /* 0x000fe80000100a00 */
[----:B------:R-:W-:Y:S04]  /*15e80*/  STL [R1+0x6490], R232 ;  /* 0x006490e801007387 */ /* 0x000fe80000100800 */
[----:B------:R-:W-:Y:S04]  /*15e90*/  STL [R1+0x6494], R252 ;  /* 0x006494fc01007387 */ /* 0x000fe80000100800 */
[----:B------:R-:W-:Y:S04]  /*15ea0*/  STL [R1+0x6498], R233 ;  /* 0x006498e901007387 */ /* 0x000fe80000100800 */
[----:B------:R-:W3:Y:S04]  /*15eb0*/  LDL.LU R120, [R1+0xd54] ;  /* 0x000d540001787983 */ /* 0x000ee80000300800 */
[----:B------:R-:W-:Y:S04]  /*15ec0*/  STL [R1+0x18ec], R10 ;  /* 0x0018ec0a01007387 */ /* 0x000fe80000100800 */
[----:B------:R-:W4:Y:S04]  /*15ed0*/  LDL.LU R121, [R1+0xd50] ;  /* 0x000d500001797983 */ /* 0x000f280000300800 */
[----:B------:R-:W4:Y:S01]  /*15ee0*/  LDL.LU R122, [R1+0xd3c] ;  /* 0x000d3c00017a7983 */ /* 0x000f220000300800 */
[----:B--2---:R-:W-:-:S02]  /*15ef0*/  IMAD R234, R144, c[0x0][0x190], RZ ;  /* 0x0000640090ea7a24 */ /* 0x004fc400078e02ff */
[----:B------:R-:W-:Y:S01]  /*15f00*/  IMAD R11, R143, c[0x0][0x190], RZ ;  /* 0x000064008f0b7a24 */ /* 0x000fe200078e02ff */
[----:B------:R-:W2:Y:S04]  /*15f10*/  LDL.LU R145, [R1+0xd38] ;  /* 0x000d380001917983 */ /* 0x000ea80000300800 */
        /* <DEDUP_REMOVED lines=21> */
[----:B------:R-:W2:Y:S01]  /*16070*/  LDL.LU R141, [R1+0xda8] ;  /* 0x000da800018d7983 */ /* 0x000ea20000300800 */
[----:B------:R-:W-:Y:S01]  /*16080*/  LOP3.LUT R4, R232, 0x10, RZ, 0x3c, !PT ;  /* 0x00000010e8047812 */ /* 0x000fe200078e3cff */
[----:B------:R-:W-:-:S02]  /*16090*/  IMAD R5, R146, c[0x0][0x190], RZ ;  /* 0x0000640092057a24 */ /* 0x000fc400078e02ff */
[----:B------:R-:W-:Y:S01]  /*160a0*/  IMAD R4, R147, c[0x0][0x190], RZ ;  /* 0x0000640093047a24 */ /* 0x000fe200078e02ff */
[----:B------:R-:W2:Y:S01]  /*160b0*/  LDL.LU R146, [R1+0xdac] ;  /* 0x000dac0001927983 */ /* 0x000ea20000300800 */
[----:B------:R-:W-:-:S03]  /*160c0*/  IMAD R25, R0, c[0x0][0x190], RZ ;  /* 0x0000640000197a24 */ /* 0x000fc600078e02ff */
[----:B------:R-:W2:Y:S04]  /*160d0*/  LDL.LU R147, [R1+0xdb0] ;  /* 0x000db00001937983 */ /* 0x000ea80000300800 */
[----:B------:R-:W2:Y:S04]  /*160e0*/  LDL.LU R0, [R1+0xdb4] ;  /* 0x000db40001007983 */ /* 0x000ea80000300800 */
[----:B------:R-:W-:Y:S04]  /*160f0*/  STL [R1+0x18e8], R5 ;  /* 0x0018e80501007387 */ /* 0x000fe80000100800 */
[----:B------:R-:W-:Y:S04]  /*16100*/  STL [R1+0x18e4], R4 ;  /* 0x0018e40401007387 */ /* 0x000fe80000100800 */
[----:B------:R-:W2:Y:S01]  /*16110*/  LDL.LU R106, [R1+0xdb8] ;  /* 0x000db800016a7983 */ /* 0x000ea20000300800 */
[----:B---3--:R-:W-:-:S02]  /*16120*/  IMAD R24, R120, c[0x0][0x190], RZ ;  /* 0x0000640078187a24 */ /* 0x008fc400078e02ff */
[----:B----4-:R-:W-:Y:S02]  /*16130*/  IMAD R23, R121, c[0x0][0x190], RZ ;  /* 0x0000640079177a24 */ /* 0x010fe400078e02ff */
[----:B------:R-:W3:Y:S04]  /*16140*/  LDL.LU R121, [R1+0xdbc] ;  /* 0x000dbc0001797983 */ /* 0x000ee80000300800 */
[----:B------:R-:W4:Y:S04]  /*16150*/  LDL.LU R120, [R1+0x1680] ;  /* 0x0016800001787983 */ /* 0x000f280000300800 */
[----:B------:R-:W3:Y:S04]  /*16160*/  LDL.LU R119, [R1+0x1684] ;  /* 0x0016840001777983 */ /* 0x000ee80000300800 */
[----:B------:R-:W3:Y:S04]  /*16170*/  LDL.LU R118, [R1+0x1688] ;  /* 0x0016880001767983 */ /* 0x000ee80000300800 */
[----:B------:R-:W3:Y:S04]  /*16180*/  LDL.LU R107, [R1+0x168c] ;  /* 0x00168c00016b7983 */ /* 0x000ee80000300800 */
[----:B------:R-:W4:Y:S04]  /*16190*/  LDL.LU R108, [R1+0x17a8] ;  /* 0x0017a800016c7983 */ /* 0x000f280000300800 */
[----:B------:R-:W4:Y:S04]  /*161a0*/  LDL.LU R109, [R1+0x17ac] ;  /* 0x0017ac00016d7983 */ /* 0x000f280000300800 */
[----:B------:R-:W4:Y:S04]  /*161b0*/  LDL.LU R110, [R1+0x17b0] ;  /* 0x0017b000016e7983 */ /* 0x000f280000300800 */
[----:B------:R-:W4:Y:S04]  /*161c0*/  LDL.LU R113, [R1+0x17b4] ;  /* 0x0017b40001717983 */ /* 0x000f280000300800 */
[----:B------:R-:W4:Y:S04]  /*161d0*/  LDL.LU R112, [R1+0x17b8] ;  /* 0x0017b80001707983 */ /* 0x000f280000300800 */
[----:B------:R-:W4:Y:S01]  /*161e0*/  LDL.LU R111, [R1+0x17bc] ;  /* 0x0017bc00016f7983 */ /* 0x000f220000300800 */
[----:B------:R-:W-:-:S03]  /*161f0*/  IMAD R22, R122, c[0x0][0x190], RZ ;  /* 0x000064007a167a24 */ /* 0x000fc600078e02ff */
[----:B------:R-:W4:Y:S04]  /*16200*/  LDL.LU R114, [R1+0x17c0] ;  /* 0x0017c00001727983 */ /* 0x000f280000300800 */
[----:B------:R-:W4:Y:S04]  /*16210*/  LDL.LU R115, [R1+0x17c4] ;  /* 0x0017c40001737983 */ /* 0x000f280000300800 */
[----:B------:R-:W4:Y:S04]  /*16220*/  LDL.LU R116, [R1+0x17c8] ;  /* 0x0017c80001747983 */ /* 0x000f280000300800 */
[----:B------:R-:W4:Y:S04]  /*16230*/  LDL.LU R117, [R1+0x17cc] ;  /* 0x0017cc0001757983 */ /* 0x000f280000300800 */
[----:B------:R-:W4:Y:S01]  /*16240*/  LDL.LU R122, [R1+0x17d0] ;  /* 0x0017d000017a7983 */ /* 0x000f220000300800 */
[----:B--2---:R-:W-:-:S02]  /*16250*/  IMAD R17, R123, c[0x0][0x190], RZ ;  /* 0x000064007b117a24 */ /* 0x004fc400078e02ff */
[----:B------:R-:W-:Y:S01]  /*16260*/  IMAD R16, R124, c[0x0][0x190], RZ ;  /* 0x000064007c107a24 */ /* 0x000fe200078e02ff */
[----:B------:R-:W2:Y:S01]  /*16270*/  LDL.LU R123, [R1+0x17d4] ;  /* 0x0017d400017b7983 */ /* 0x000ea20000300800 */
[----:B------:R-:W-:Y:S02]  /*16280*/  IMAD R15, R125, c[0x0][0x190], RZ ;  /* 0x000064007d0f7a24 */ /* 0x000fe400078e02ff */
[----:B------:R-:W-:Y:S01]  /*16290*/  IMAD R6, R130, c[0x0][0x190], RZ ;  /* 0x0000640082067a24 */ /* 0x000fe200078e02ff */
[----:B------:R-:W2:Y:S01]  /*162a0*/  LDL.LU R124, [R1+0x17d8] ;  /* 0x0017d800017c7983 */ /* 0x000ea20000300800 */
[----:B------:R-:W-:-:S03]  /*162b0*/  IMAD R153, R131, c[0x0][0x190], RZ ;  /* 0x0000640083997a24 */ /* 0x000fc600078e02ff */
[----:B------:R-:W2:Y:S01]  /*162c0*/  LDL.LU R125, [R1+0x17dc] ;  /* 0x0017dc00017d7983 */ /* 0x000ea20000300800 */
[----:B------:R-:W-:Y:S02]  /*162d0*/  IMAD R7, R129, c[0x0][0x190], RZ ;  /* 0x0000640081077a24 */ /* 0x000fe400078e02ff */
[----:B------:R-:W-:Y:S01]  /*162e0*/  IMAD R151, R132, c[0x0][0x190], RZ ;  /* 0x0000640084977a24 */ /* 0x000fe200078e02ff */
[----:B------:R-:W2:Y:S01]  /*162f0*/  LDL.LU R130, [R1+0x17e0] ;  /* 0x0017e00001827983 */ /* 0x000ea20000300800 */
[----:B------:R-:W-:Y:S02]  /*16300*/  IMAD R8, R128, c[0x0][0x190], RZ ;  /* 0x0000640080087a24 */ /* 0x000fe400078e02ff */
[----:B------:R-:W-:Y:S01]  /*16310*/  IMAD R150, R133, c[0x0][0x190], RZ ;  /* 0x0000640085967a24 */ /* 0x000fe200078e02ff */
[----:B------:R-:W2:Y:S01]  /*16320*/  LDL.LU R131, [R1+0x17e4] ;  /* 0x0017e40001837983 */ /* 0x000ea20000300800 */
[----:B------:R-:W-:Y:S02]  /*16330*/  IMAD R9, R127, c[0x0][0x190], RZ ;  /* 0x000064007f097a24 */ /* 0x000fe400078e02ff */
[----:B------:R-:W-:Y:S01]  /*16340*/  IMAD R129, R138, c[0x0][0x190], RZ ;  /* 0x000064008a817a24 */ /* 0x000fe200078e02ff */
[----:B------:R-:W2:Y:S01]  /*16350*/  LDL.LU R132, [R1+0x17e8] ;  /* 0x0017e80001847983 */ /* 0x000ea20000300800 */
[----:B------:R-:W-:-:S02]  /*16360*/  IMAD R14, R126, c[0x0][0x190], RZ ;  /* 0x000064007e0e7a24 */ /* 0x000fc400078e02ff */
[----:B------:R-:W-:Y:S01]  /*16370*/  IMAD R128, R139, c[0x0][0x190], RZ ;  /* 0x000064008b807a24 */ /* 0x000fe200078e02ff */
[----:B------:R-:W2:Y:S01]  /*16380*/  LDL.LU R133, [R1+0x17ec] ;  /* 0x0017ec0001857983 */ /* 0x000ea20000300800 */
[----:B------:R-:W-:-:S03]  /*16390*/  IMAD R127, R140, c[0x0][0x190], RZ ;  /* 0x000064008c7f7a24 */ /* 0x000fc600078e02ff */
[----:B------:R-:W2:Y:S01]  /*163a0*/  LDL.LU R138, [R1+0x17f0] ;  /* 0x0017f000018a7983 */ /* 0x000ea20000300800 */
[----:B------:R-:W-:-:S03]  /*163b0*/  IMAD R126, R141, c[0x0][0x190], RZ ;  /* 0x000064008d7e7a24 */ /* 0x000fc600078e02ff */
[----:B------:R-:W2:Y:S04]  /*163c0*/  LDL.LU R139, [R1+0x17f4] ;  /* 0x0017f400018b7983 */ /* 0x000ea80000300800 */
[----:B------:R-:W2:Y:S04]  /*163d0*/  LDL.LU R140, [R1+0x17f8] ;  /* 0x0017f800018c7983 */ /* 0x000ea80000300800 */
[----:B------:R-:W2:Y:S01]  /*163e0*/  LDL.LU R141, [R1+0x17fc] ;  /* 0x0017fc00018d7983 */ /* 0x000ea20000300800 */
[----:B------:R-:W-:Y:S02]  /*163f0*/  IMAD R152, R146, c[0x0][0x190], RZ ;  /* 0x0000640092987a24 */ /* 0x000fe400078e02ff */
[----:B------:R-:W-:Y:S01]  /*16400*/  IMAD R161, R147, c[0x0][0x190], RZ ;  /* 0x0000640093a17a24 */ /* 0x000fe200078e02ff */
[----:B------:R-:W2:Y:S01]  /*16410*/  LDL.LU R146, [R1+0x18f8] ;  /* 0x0018f80001927983 */ /* 0x000ea20000300800 */
[----:B------:R-:W-:-:S03]  /*16420*/  IMAD R159, R0, c[0x0][0x190], RZ ;  /* 0x00006400009f7a24 */ /* 0x000fc600078e02ff */
[----:B------:R-:W2:Y:S04]  /*16430*/  LDL.LU R147, [R1+0x18fc] ;  /* 0x0018fc0001937983 */ /* 0x000ea80000300800 */
[----:B------:R-:W2:Y:S01]  /*16440*/  LDL.LU R0, [R1+0x1900] ;  /* 0x0019000001007983 */ /* 0x000ea20000300800 */
[----:B------:R-:W-:Y:S02]  /*16450*/  IMAD R158, R106, c[0x0][0x190], RZ ;  /* 0x000064006a9e7a24 */ /* 0x000fe400078e02ff */
[----:B---3--:R-:W-:Y:S02]  /*16460*/  IMAD R160, R107, c[0x0][0x190], RZ ;  /* 0x000064006ba07a24 */ /* 0x008fe400078e02ff */
[----:B----4-:R-:W-:Y:S02]  /*16470*/  IMAD R169, R108, c[0x0][0x190], RZ ;  /* 0x000064006ca97a24 */ /* 0x010fe400078e02ff */
[----:B------:R-:W-:-:S02]  /*16480*/  IMAD R167, R109, c[0x0][0x190], RZ ;  /* 0x000064006da77a24 */ /* 0x000fc400078e02ff */
[----:B------:R-:W-:Y:S02]  /*16490*/  IMAD R166, R110, c[0x0][0x190], RZ ;  /* 0x000064006ea67a24 */ /* 0x000fe400078e02ff */
[----:B------:R-:W-:Y:S02]  /*164a0*/  IMAD R18, R116, c[0x0][0x190], RZ ;  /* 0x0000640074127a24 */ /* 0x000fe400078e02ff */
[----:B------:R-:W-:-:S03]  /*164b0*/  IMAD R13, R117, c[0x0][0x190], RZ ;  /* 0x00006400750d7a24 */ /* 0x000fc600078e02ff */
[----:B------:R1:W-:Y:S01]  /*164c0*/  STL [R1+0x1830], R18 ;  /* 0x0018301201007387 */ /* 0x0003e20000100800 */
[----:B------:R-:W-:-:S03]  /*164d0*/  IMAD R12, R122, c[0x0][0x190], RZ ;  /* 0x000064007a0c7a24 */ /* 0x000fc600078e02ff */
[----:B------:R-:W-:Y:S04]  /*164e0*/  STL [R1+0x182c], R13 ;  /* 0x00182c0d01007387 */ /* 0x000fe80000100800 */
[----:B------:R3:W-:Y:S04]  /*164f0*/  STL [R1+0x1828], R12 ;  /* 0x0018280c01007387 */ /* 0x0007e80000100800 */
[----:B------:R-:W4:Y:S04]  /*16500*/  LDL.LU R90, [R1+0x1904] ;  /* 0x00190400015a7983 */ /* 0x000f280000300800 */
[----:B------:R-:W3:Y:S04]  /*16510*/  LDL.LU R91, [R1+0x1908] ;  /* 0x00190800015b7983 */ /* 0x000ee80000300800 */
[----:B------:R-:W3:Y:S04]  /*16520*/  LDL.LU R92, [R1+0x190c] ;  /* 0x00190c00015c7983 */ /* 0x000ee80000300800 */
[----:B------:R-:W3:Y:S04]  /*16530*/  LDL.LU R93, [R1+0x1910] ;  /* 0x00191000015d7983 */ /* 0x000ee80000300800 */
[----:B------:R-:W3:Y:S04]  /*16540*/  LDL.LU R98, [R1+0x1914] ;  /* 0x0019140001627983 */ /* 0x000ee80000300800 */
[----:B------:R-:W3:Y:S04]  /*16550*/  LDL.LU R99, [R1+0x1918] ;  /* 0x0019180001637983 */ /* 0x000ee80000300800 */
[----:B------:R-:W3:Y:S04]  /*16560*/  LDL.LU R100, [R1+0x191c] ;  /* 0x00191c0001647983 */ /* 0x000ee80000300800 */
[----:B------:R-:W3:Y:S01]  /*16570*/  LDL.LU R101, [R1+0x1920] ;  /* 0x0019200001657983 */ /* 0x000ee20000300800 */
[----:B------:R-:W-:-:S03]  /*16580*/  IMAD R110, R114, c[0x0][0x190], RZ ;  /* 0x00006400726e7a24 */ /* 0x000fc600078e02ff */
[----:B------:R-:W3:Y:S01]  /*16590*/  LDL.LU R106, [R1+0x1924] ;  /* 0x00192400016a7983 */ /* 0x000ee20000300800 */
[----:B------:R-:W-:-:S03]  /*165a0*/  IMAD R168, R115, c[0x0][0x190], RZ ;  /* 0x0000640073a87a24 */ /* 0x000fc600078e02ff */
[----:B------:R-:W3:Y:S04]  /*165b0*/  LDL.LU R107, [R1+0x1928] ;  /* 0x00192800016b7983 */ /* 0x000ee80000300800 */
[----:B------:R-:W3:Y:S04]  /*165c0*/  LDL.LU R108, [R1+0x192c] ;  /* 0x00192c00016c7983 */ /* 0x000ee80000300800 */
[----:B------:R-:W3:Y:S04]  /*165d0*/  LDL.LU R109, [R1+0x1930] ;  /* 0x00193000016d7983 */ /* 0x000ee80000300800 */
[----:B------:R-:W3:Y:S01]  /*165e0*/  LDL.LU R114, [R1+0x1934] ;  /* 0x0019340001727983 */ /* 0x000ee20000300800 */
[----:B--2---:R-:W-:-:S03]  /*165f0*/  IMAD R105, R123, c[0x0][0x190], RZ ;  /* 0x000064007b697a24 */ /* 0x004fc600078e02ff */
[----:B------:R-:W2:Y:S01]  /*16600*/  LDL.LU R115, [R1+0x1938] ;  /* 0x0019380001737983 */ /* 0x000ea20000300800 */
[----:B------:R-:W-:-:S03]  /*16610*/  IMAD R104, R124, c[0x0][0x190], RZ ;  /* 0x000064007c687a24 */ /* 0x000fc600078e02ff */
        /* <DEDUP_REMOVED lines=18> */
[----:B------:R-:W2:Y:S04]  /*16740*/  LDL.LU R133, [R1+0x1960] ;  /* 0x0019600001857983 */ /* 0x000ea80000300800 */
[----:B------:R-:W2:Y:S04]  /*16750*/  LDL.LU R138, [R1+0x1964] ;  /* 0x00196400018a7983 */ /* 0x000ea80000300800 */
[----:B------:R-:W2:Y:S04]  /*16760*/  LDL.LU R139, [R1+0x1968] ;  /* 0x00196800018b7983 */ /* 0x000ea80000300800 */
[----:B------:R-:W2:Y:S04]  /*16770*/  LDL.LU R140, [R1+0x196c] ;  /* 0x00196c00018c7983 */ /* 0x000ea80000300800 */
[----:B------:R-:W2:Y:S01]  /*16780*/  LDL.LU R141, [R1+0x1970] ;  /* 0x00197000018d7983 */ /* 0x000ea20000300800 */
[----:B------:R-:W-:-:S02]  /*16790*/  IMAD R94, R146, c[0x0][0x190], RZ ;  /* 0x00006400925e7a24 */ /* 0x000fc400078e02ff */
[----:B------:R-:W-:Y:S01]  /*167a0*/  IMAD R184, R147, c[0x0][0x190], RZ ;  /* 0x0000640093b87a24 */ /* 0x000fe200078e02ff */
[----:B------:R-:W2:Y:S01]  /*167b0*/  LDL.LU R146, [R1+0x1974] ;  /* 0x0019740001927983 */ /* 0x000ea20000300800 */
[----:B------:R-:W-:-:S03]  /*167c0*/  IMAD R217, R0, c[0x0][0x190], RZ ;  /* 0x0000640000d97a24 */ /* 0x000fc600078e02ff */
[----:B------:R-:W2:Y:S04]  /*167d0*/  LDL.LU R147, [R1+0x1978] ;  /* 0x0019780001937983 */ /* 0x000ea80000300800 */
[----:B------:R-:W2:Y:S01]  /*167e0*/  LDL.LU R0, [R1+0x197c] ;  /* 0x00197c0001007983 */ /* 0x000ea20000300800 */
[----:B----4-:R-:W-:-:S03]  /*167f0*/  IMAD R191, R90, c[0x0][0x190], RZ ;  /* 0x000064005abf7a24 */ /* 0x010fc600078e02ff */
[----:B------:R-:W4:Y:S01]  /*16800*/  LDL.LU R90, [R1+0x1980] ;  /* 0x00198000015a7983 */ /* 0x000f220000300800 */
[----:B---3--:R-:W-:-:S03]  /*16810*/  IMAD R190, R91, c[0x0][0x190], RZ ;  /* 0x000064005bbe7a24 */ /* 0x008fc600078e02ff */
[----:B------:R-:W3:Y:S01]  /*16820*/  LDL.LU R91, [R1+0x1984] ;  /* 0x00198400015b7983 */ /* 0x000ee20000300800 */
[----:B------:R-:W-:-:S03]  /*16830*/  IMAD R89, R92, c[0x0][0x190], RZ ;  /* 0x000064005c597a24 */ /* 0x000fc600078e02ff */
        /* <DEDUP_REMOVED lines=50> */
[----:B------:R-:W3:Y:S01]  /*16b60*/  LDL.LU R141, [R1+0x1e3c] ;  /* 0x001e3c00018d7983 */ /* 0x000ee20000300800 */
[----:B-1----:R-:W-:-:S04]  /*16b70*/  IMAD.WIDE R18, R11, 0x4, R250 ;  /* 0x000000040b127825 */ /* 0x002fc800078e02fa */
[----:B------:R-:W-:Y:S02]  /*16b80*/  IMAD R63, R146, c[0x0][0x190], RZ ;  /* 0x00006400923f7a24 */ /* 0x000fe400078e02ff */
[----:B------:R-:W-:Y:S01]  /*16b90*/  IMAD.WIDE R12, R11, 0x4, R248 ;  /* 0x000000040b0c7825 */ /* 0x000fe200078e02f8 */
[----:B------:R-:W4:Y:S03]  /*16ba0*/  LDL.LU R146, [R1+0x1e40] ;  /* 0x001e400001927983 */ /* 0x000f260000300800 */
[----:B------:R-:W-:Y:S02]  /*16bb0*/  IMAD R62, R147, c[0x0][0x190], RZ ;  /* 0x00006400933e7a24 */ /* 0x000fe400078e02ff */
[----:B------:R-:W-:Y:S01]  /*16bc0*/  IMAD R216, R0, c[0x0][0x190], RZ ;  /* 0x0000640000d87a24 */ /* 0x000fe200078e02ff */
[----:B------:R-:W4:Y:S01]  /*16bd0*/  LDL.LU R147, [R1+0x1e44] ;  /* 0x001e440001937983 */ /* 0x000f220000300800 */
[----:B------:R-:W-:-:S03]  /*16be0*/  IMAD.WIDE R20, R11, 0x4, R246 ;  /* 0x000000040b147825 */ /* 0x000fc600078e02f6 */
[----:B------:R-:W4:Y:S04]  /*16bf0*/  LDL.LU R0, [R1+0x1e48] ;  /* 0x001e480001007983 */ /* 0x000f280000300800 */
[----:B------:R1:W-:Y:S04]  /*16c00*/  STL.64 [R1+0x3db8], R18 ;  /* 0x003db81201007387 */ /* 0x0003e80000100a00 */
[----:B------:R1:W-:Y:S04]  /*16c10*/  STL.64 [R1+0x3db0], R12 ;  /* 0x003db00c01007387 */ /* 0x0003e80000100a00 */
[----:B------:R-:W-:Y:S01]  /*16c20*/  STL.64 [R1+0x3da8], R20 ;  /* 0x003da81401007387 */ /* 0x000fe20000100a00 */
[----:B-1----:R-:W-:-:S04]  /*16c30*/  IMAD.WIDE R18, R11, 0x4, R2 ;  /* 0x000000040b127825 */ /* 0x002fc800078e0202 */
[--C-:B------:R-:W-:Y:S01]  /*16c40*/  IMAD.WIDE R12, R10, 0x4, R250.reuse ;  /* 0x000000040a0c7825 */ /* 0x100fe200078e02fa */
[----:B------:R-:W-:Y:S03]  /*16c50*/  STL.64 [R1+0x3da0], R18 ;  /* 0x003da01201007387 */ /* 0x000fe60000100a00 */
[--C-:B------:R-:W-:Y:S01]  /*16c60*/  IMAD.WIDE R10, R5, 0x4, R250.reuse ;  /* 0x00000004050a7825 */ /* 0x100fe200078e02fa */
[----:B------:R1:W-:Y:S03]  /*16c70*/  STL.64 [R1+0x3d98], R12 ;  /* 0x003d980c01007387 */ /* 0x0003e60000100a00 */
[--C-:B------:R-:W-:Y:S01]  /*16c80*/  IMAD.WIDE R4, R4, 0x4, R250.reuse ;  /* 0x0000000404047825 */ /* 0x100fe200078e02fa */
[----:B------:R1:W-:Y:S03]  /*16c90*/  STL.64 [R1+0x3d90], R10 ;  /* 0x003d900a01007387 */ /* 0x0003e60000100a00 */
[----:B------:R-:W-:Y:S01]  /*16ca0*/  IMAD R145, R145, c[0x0][0x190], RZ ;  /* 0x0000640091917a24 */ /* 0x000fe200078e02ff */
[----:B------:R1:W-:Y:S02]  /*16cb0*/  STL.64 [R1+0x3d88], R4 ;  /* 0x003d880401007387 */ /* 0x0003e40000100a00 */
[----:B-1----:R-:W-:-:S04]  /*16cc0*/  IMAD.WIDE R12, R25, 0x4, R250 ;  /* 0x00000004190c7825 */ /* 0x002fc800078e02fa */
[--C-:B------:R-:W-:Y:S01]  /*16cd0*/  IMAD.WIDE R10, R24, 0x4, R250.reuse ;  /* 0x00000004180a7825 */ /* 0x100fe200078e02fa */
[----:B------:R1:W-:Y:S03]  /*16ce0*/  STL.64 [R1+0x3d80], R12 ;  /* 0x003d800c01007387 */ /* 0x0003e60000100a00 */
[----:B------:R-:W-:Y:S02]  /*16cf0*/  IMAD R144, R144, c[0x0][0x190], RZ ;  /* 0x0000640090907a24 */ /* 0x000fe400078e02ff */
[----:B------:R-:W-:Y:S01]  /*16d00*/  IMAD.WIDE R4, R23, 0x4, R250 ;  /* 0x0000000417047825 */ /* 0x000fe200078e02fa */
[----:B------:R1:W-:Y:S03]  /*16d10*/  STL.64 [R1+0x3d78], R10 ;  /* 0x003d780a01007387 */ /* 0x0003e60000100a00 */
[----:B------:R-:W-:-:S02]  /*16d20*/  IMAD R143, R143, c[0x0][0x190], RZ ;  /* 0x000064008f8f7a24 */ /* 0x000fc400078e02ff */
[--C-:B------:R-:W-:Y:S01]  /*16d30*/  IMAD.WIDE R28, R22, 0x4, R250.reuse ;  /* 0x00000004161c7825 */ /* 0x100fe200078e02fa */
[----:B------:R1:W-:Y:S03]  /*16d40*/  STL.64 [R1+0x3d70], R4 ;  /* 0x003d700401007387 */ /* 0x0003e60000100a00 */
[----:B-1----:R-:W-:-:S04]  /*16d50*/  IMAD.WIDE R12, R145, 0x4, R250 ;  /* 0x00000004910c7825 */ /* 0x002fc800078e02fa */
[--C-:B------:R-:W-:Y:S01]  /*16d60*/  IMAD.WIDE R10, R144, 0x4, R250.reuse ;  /* 0x00000004900a7825 */ /* 0x100fe200078e02fa */
[----:B------:R1:W-:Y:S03]  /*16d70*/  STL.64 [R1+0x3d60], R12 ;  /* 0x003d600c01007387 */ /* 0x0003e60000100a00 */
[----:B------:R-:W-:Y:S02]  /*16d80*/  IMAD R142, R142, c[0x0][0x190], RZ ;  /* 0x000064008e8e7a24 */ /* 0x000fe400078e02ff */
[--C-:B------:R-:W-:Y:S01]  /*16d90*/  IMAD.WIDE R4, R143, 0x4, R250.reuse ;  /* 0x000000048f047825 */ /* 0x100fe200078e02fa */
[----:B------:R-:W-:Y:S04]  /*16da0*/  STL.64 [R1+0x3d68], R28 ;  /* 0x003d681c01007387 */ /* 0x000fe80000100a00 */
[----:B------:R1:W-:Y:S02]  /*16db0*/  STL.64 [R1+0x3d58], R10 ;  /* 0x003d580a01007387 */ /* 0x0003e40000100a00 */
[----:B-1----:R-:W-:-:S02]  /*16dc0*/  IMAD.WIDE R12, R142, 0x4, R250 ;  /* 0x000000048e0c7825 */ /* 0x002fc400078e02fa */
[----:B------:R-:W-:Y:S02]  /*16dd0*/  STL.64 [R1+0x5f28], R28 ;  /* 0x005f281c01007387 */ /* 0x000fe40000100a00 */
[----:B------:R-:W-:Y:S02]  /*16de0*/  IMAD R137, R137, c[0x0][0x190], RZ ;  /* 0x0000640089897a24 */ /* 0x000fe400078e02ff */
[----:B------:R1:W-:Y:S01]  /*16df0*/  STL.64 [R1+0x3d50], R4 ;  /* 0x003d500401007387 */ /* 0x0003e20000100a00 */
[----:B------:R-:W-:-:S03]  /*16e00*/  IMAD.WIDE R10, R17, 0x4, R250 ;  /* 0x00000004110a7825 */ /* 0x000fc600078e02fa */
[----:B------:R-:W-:Y:S01]  /*16e10*/  STL.64 [R1+0x3d48], R12 ;  /* 0x003d480c01007387 */ /* 0x000fe20000100a00 */
[----:B------:R-:W-:-:S03]  /*16e20*/  IMAD R136, R136, c[0x0][0x190], RZ ;  /* 0x0000640088887a24 */ /* 0x000fc600078e02ff */
[----:B------:R1:W-:Y:S02]  /*16e30*/  STL.64 [R1+0x3d40], R10 ;  /* 0x003d400a01007387 */ /* 0x0003e40000100a00 */
[----:B-1----:R-:W-:-:S04]  /*16e40*/  IMAD.WIDE R4, R16, 0x4, R250 ;  /* 0x0000000410047825 */ /* 0x002fc800078e02fa */
[--C-:B------:R-:W-:Y:S01]  /*16e50*/  IMAD.WIDE R28, R15, 0x4, R250.reuse ;  /* 0x000000040f1c7825 */ /* 0x100fe200078e02fa */
[----:B------:R1:W-:Y:S03]  /*16e60*/  STL.64 [R1+0x3d38], R4 ;  /* 0x003d380401007387 */ /* 0x0003e60000100a00 */
[--C-:B------:R-:W-:Y:S01]  /*16e70*/  IMAD.WIDE R10, R137, 0x4, R250.reuse ;  /* 0x00000004890a7825 */ /* 0x100fe200078e02fa */
[----:B------:R-:W-:Y:S03]  /*16e80*/  STL.64 [R1+0x3d30], R28 ;  /* 0x003d301c01007387 */ /* 0x000fe60000100a00 */
[----:B------:R-:W-:Y:S01]  /*16e90*/  IMAD R135, R135, c[0x0][0x190], RZ ;  /* 0x0000640087877a24 */ /* 0x000fe200078e02ff */
[----:B------:R1:W-:Y:S02]  /*16ea0*/  STL.64 [R1+0x3d20], R10 ;  /* 0x003d200a01007387 */ /* 0x0003e40000100a00 */
[----:B-1----:R-:W-:-:S02]  /*16eb0*/  IMAD.WIDE R4, R136, 0x4, R250 ;  /* 0x0000000488047825 */ /* 0x002fc400078e02fa */
[----:B------:R-:W-:Y:S02]  /*16ec0*/  STL.64 [R1+0x5f30], R28 ;  /* 0x005f301c01007387 */ /* 0x000fe40000100a00 */
[--C-:B------:R-:W-:Y:S02]  /*16ed0*/  IMAD.WIDE R20, R14, 0x4, R250.reuse ;  /* 0x000000040e147825 */ /* 0x100fe400078e02fa */
[----:B------:R1:W-:Y:S02]  /*16ee0*/  STL.64 [R1+0x3d18], R4 ;  /* 0x003d180401007387 */ /* 0x0003e40000100a00 */
[----:B------:R-:W-:Y:S02]  /*16ef0*/  IMAD R134, R134, c[0x0][0x190], RZ ;  /* 0x0000640086867a24 */ /* 0x000fe400078e02ff */
[----:B------:R-:W-:Y:S01]  /*16f00*/  STL.64 [R1+0x3d28], R20 ;  /* 0x003d281401007387 */ /* 0x000fe20000100a00 */
[----:B------:R-:W-:-:S03]  /*16f10*/  IMAD.WIDE R10, R9, 0x4, R250 ;  /* 0x00000004090a7825 */ /* 0x000fc600078e02fa */
[----:B------:R-:W-:Y:S01]  /*16f20*/  STL.64 [R1+0x5f38], R20 ;  /* 0x005f381401007387 */ /* 0x000fe20000100a00 */
[----:B------:R-:W-:-:S04]  /*16f30*/  IMAD.WIDE R12, R134, 0x4, R250 ;  /* 0x00000004860c7825 */ /* 0x000fc800078e02fa */
[----:B-1----:R-:W-:-:S05]  /*16f40*/  IMAD.WIDE R4, R135, 0x4, R250 ;  /* 0x0000000487047825 */ /* 0x002fca00078e02fa */
[----:B------:R1:W-:Y:S04]  /*16f50*/  STL.64 [R1+0x3d10], R4 ;  /* 0x003d100401007387 */ /* 0x0003e80000100a00 */
[----:B------:R-:W-:Y:S04]  /*16f60*/  STL.64 [R1+0x3d08], R12 ;  /* 0x003d080c01007387 */ /* 0x000fe80000100a00 */
[----:B------:R1:W-:Y:S02]  /*16f70*/  STL.64 [R1+0x3d00], R10 ;  /* 0x003d000a01007387 */ /* 0x0003e40000100a00 */
[----:B-1----:R-:W-:-:S05]  /*16f80*/  IMAD.WIDE R4, R8, 0x4, R250 ;  /* 0x0000000408047825 */ /* 0x002fca00078e02fa */
[----:B------:R1:W-:Y:S01]  /*16f90*/  STL.64 [R1+0x3cf8], R4 ;  /* 0x003cf80401007387 */ /* 0x0003e20000100a00 */
[----:B------:R-:W-:-:S04]  /*16fa0*/  IMAD.WIDE R10, R153, 0x4, R250 ;  /* 0x00000004990a7825 */ /* 0x000fc800078e02fa */
[----:B------:R-:W-:-:S04]  /*16fb0*/  IMAD.WIDE R12, R6, 0x4, R250 ;  /* 0x00000004060c7825 */ /* 0x000fc800078e02fa */
[----:B-1----:R-:W-:-:S04]  /*16fc0*/  IMAD.WIDE R4, R151, 0x4, R250 ;  /* 0x0000000497047825 */ /* 0x002fc800078e02fa */
[----:B------:R-:W-:-:S04]  /*16fd0*/  IMAD.WIDE R18, R161, 0x4, R250 ;  /* 0x00000004a1127825 */ /* 0x000fc800078e02fa */
[----:B--2---:R-:W-:Y:S02]  /*16fe0*/  IMAD R33, R140, c[0x0][0x190], RZ ;  /* 0x000064008c217a24 */ /* 0x004fe400078e02ff */
[----:B---3--:R-:W-:Y:S02]  /*16ff0*/  IMAD R32, R141, c[0x0][0x190], RZ ;  /* 0x000064008d207a24 */ /* 0x008fe400078e02ff */
[----:B------:R-:W-:-:S05]  /*17000*/  IMAD.WIDE R140, R7, 0x4, R250 ;  /* 0x00000004078c7825 */ /* 0x000fca00078e02fa */
[----:B------:R-:W-:Y:S04]  /*17010*/  STL.64 [R1+0x3cf0], R140 ;  /* 0x003cf08c01007387 */ /* 0x000fe80000100a00 */
[----:B------:R-:W-:Y:S04]  /*17020*/  STL.64 [R1+0x3ce0], R10 ;  /* 0x003ce00a01007387 */ /* 0x000fe80000100a00 */
[----:B------:R-:W-:Y:S04]  /*17030*/  STL.64 [R1+0x5f40], R140 ;  /* 0x005f408c01007387 */ /* 0x000fe80000100a00 */
[----:B------:R1:W-:Y:S04]  /*17040*/  STL.64 [R1+0x3cd8], R4 ;  /* 0x003cd80401007387 */ /* 0x0003e80000100a00 */
[----:B------:R-:W-:Y:S04]  /*17050*/  STL.64 [R1+0x3ce8], R12 ;  /* 0x003ce80c01007387 */ /* 0x000fe80000100a00 */
[----:B------:R2:W-:Y:S01]  /*17060*/  STL.64 [R1+0x5f48], R12 ;  /* 0x005f480c01007387 */ /* 0x0005e20000100a00 */
[----:B-1----:R-:W-:-:S05]  /*17070*/  IMAD.WIDE R4, R150, 0x4, R250 ;  /* 0x0000000496047825 */ /* 0x002fca00078e02fa */
[----:B------:R1:W-:Y:S01]  /*17080*/  STL.64 [R1+0x3cd0], R4 ;  /* 0x003cd00401007387 */ /* 0x0003e20000100a00 */
[----:B------:R-:W-:-:S03]  /*17090*/  IMAD.WIDE R10, R128, 0x4, R250 ;  /* 0x00000004800a7825 */ /* 0x000fc600078e02fa */
[----:B--2---:R-:W2:Y:S01]  /*170a0*/  LDL.LU R12, [R1+0x182c] ;  /* 0x00182c00010c7983 */ /* 0x004ea20000300800 */
[----:B------:R-:W-:Y:S02]  /*170b0*/  IMAD R38, R132, c[0x0][0x190], RZ ;  /* 0x0000640084267a24 */ /* 0x000fe400078e02ff */
[----:B-1----:R-:W-:-:S04]  /*170c0*/  IMAD.WIDE R4, R129, 0x4, R250 ;  /* 0x0000000481047825 */ /* 0x002fc800078e02fa */
[----:B------:R-:W-:Y:S01]  /*170d0*/  IMAD R240, R133, c[0x0][0x190], RZ ;  /* 0x0000640085f07a24 */ /* 0x000fe200078e02ff */
[----:B------:R1:W-:Y:S01]  /*170e0*/  STL.64 [R1+0x3cc8], R4 ;  /* 0x003cc80401007387 */ /* 0x0003e20000100a00 */
[----:B------:R-:W-:-:S03]  /*170f0*/  IMAD.WIDE R132, R126, 0x4, R250 ;  /* 0x000000047e847825 */ /* 0x000fc600078e02fa */
[----:B------:R-:W3:Y:S04]  /*17100*/  LDL.LU R13, [R1+0x1828] ;  /* 0x00182800010d7983 */ /* 0x000ee80000300800 */
[----:B------:R4:W-:Y:S01]  /*17110*/  STL.64 [R1+0x3cc0], R10 ;  /* 0x003cc00a01007387 */ /* 0x0009e20000100a00 */
[----:B-1----:R-:W-:-:S05]  /*17120*/  IMAD.WIDE R4, R127, 0x4, R250 ;  /* 0x000000047f047825 */ /* 0x002fca00078e02fa */
[----:B------:R-:W-:Y:S01]  /*17130*/  STL.64 [R1+0x3cb8], R4 ;  /* 0x003cb80401007387 */ /* 0x000fe20000100a00 */
[----:B----4-:R-:W-:-:S03]  /*17140*/  IMAD.WIDE R10, R159, 0x4, R250 ;  /* 0x000000049f0a7825 */ /* 0x010fc600078e02fa */
[----:B------:R-:W-:Y:S04]  /*17150*/  STL.64 [R1+0x3cb0], R132 ;  /* 0x003cb08401007387 */ /* 0x000fe80000100a00 */
[----:B------:R-:W-:Y:S04]  /*17160*/  STL.64 [R1+0x3ca0], R18 ;  /* 0x003ca01201007387 */ /* 0x000fe80000100a00 */
[----:B------:R1:W-:Y:S04]  /*17170*/  STL.64 [R1+0x5f50], R132 ;  /* 0x005f508401007387 */ /* 0x0003e80000100a00 */
[----:B------:R4:W-:Y:S04]  /*17180*/  STL.64 [R1+0x3c98], R10 ;  /* 0x003c980a01007387 */ /* 0x0009e80000100a00 */
[----:B-1----:R-:W3:Y:S01]  /*17190*/  LDL.LU R133, [R1+0x1830] ;  /* 0x0018300001857983 */ /* 0x002ee20000300800 */
[----:B------:R-:W-:-:S04]  /*171a0*/  IMAD.WIDE R4, R152, 0x4, R250 ;  /* 0x0000000498047825 */ /* 0x000fc800078e02fa */
[--C-:B----4-:R-:W-:Y:S01]  /*171b0*/  IMAD.WIDE R10, R158, 0x4, R250.reuse ;  /* 0x000000049e0a7825 */ /* 0x110fe200078e02fa */
[----:B------:R-:W-:Y:S03]  /*171c0*/  STL.64 [R1+0x3ca8], R4 ;  /* 0x003ca80401007387 */ /* 0x000fe60000100a00 */
[----:B------:R-:W-:Y:S02]  /*171d0*/  IMAD R121, R121, c[0x0][0x190], RZ ;  /* 0x0000640079797a24 */ /* 0x000fe400078e02ff */
[----:B------:R-:W-:Y:S01]  /*171e0*/  IMAD R120, R120, c[0x0][0x190], RZ ;  /* 0x0000640078787a24 */ /* 0x000fe200078e02ff */
[----:B------:R1:W-:Y:S01]  /*171f0*/  STL.64 [R1+0x5f58], R4 ;  /* 0x005f580401007387 */ /* 0x0003e20000100a00 */
[----:B------:R-:W-:Y:S02]  /*17200*/  IMAD R119, R119, c[0x0][0x190], RZ ;  /* 0x0000640077777a24 */ /* 0x000fe400078e02ff */
[----:B------:R-:W-:Y:S01]  /*17210*/  IMAD.WIDE R18, R121, 0x4, R250 ;  /* 0x0000000479127825 */ /* 0x000fe200078e02fa */
[----:B------:R4:W-:Y:S03]  /*17220*/  STL.64 [R1+0x3c90], R10 ;  /* 0x003c900a01007387 */ /* 0x0009e60000100a00 */
[----:B------:R-:W-:Y:S01]  /*17230*/  IMAD R118, R118, c[0x0][0x190], RZ ;  /* 0x0000640076767a24 */ /* 0x000fe200078e02ff */
[----:B------:R-:W-:Y:S01]  /*17240*/  STL.64 [R1+0x3c88], R18 ;  /* 0x003c881201007387 */ /* 0x000fe20000100a00 */
[----:B------:R-:W-:-:S02]  /*17250*/  IMAD R241, R124, c[0x0][0x190], RZ ;  /* 0x000064007cf17a24 */ /* 0x000fc400078e02ff */
[----:B-1----:R-:W-:-:S04]  /*17260*/  IMAD.WIDE R4, R119, 0x4, R250 ;  /* 0x0000000477047825 */ /* 0x002fc800078e02fa */
[----:B----4-:R-:W-:-:S04]  /*17270*/  IMAD.WIDE R10, R120, 0x4, R250 ;  /* 0x00000004780a7825 */ /* 0x010fc800078e02fa */
[----:B------:R-:W-:Y:S01]  /*17280*/  IMAD R41, R125, c[0x0][0x190], RZ ;  /* 0x000064007d297a24 */ /* 0x000fe200078e02ff */
[----:B------:R1:W-:Y:S01]  /*17290*/  STL.64 [R1+0x3c80], R10 ;  /* 0x003c800a01007387 */ /* 0x0003e20000100a00 */
[----:B------:R-:W-:-:S03]  /*172a0*/  IMAD.WIDE R124, R118, 0x4, R250 ;  /* 0x00000004767c7825 */ /* 0x000fc600078e02fa */
[----:B------:R4:W-:Y:S01]  /*172b0*/  STL.64 [R1+0x3c78], R4 ;  /* 0x003c780401007387 */ /* 0x0009e20000100a00 */
[----:B------:R-:W-:-:S03]  /*172c0*/  IMAD.WIDE R154, R160, 0x4, R250 ;  /* 0x00000004a09a7825 */ /* 0x000fc600078e02fa */
[----:B------:R-:W-:Y:S01]  /*172d0*/  STL.64 [R1+0x3c70], R124 ;  /* 0x003c707c01007387 */ /* 0x000fe20000100a00 */
[----:B-1----:R-:W-:-:S04]  /*172e0*/  IMAD.WIDE R10, R169, 0x4, R250 ;  /* 0x00000004a90a7825 */ /* 0x002fc800078e02fa */
[----:B----4-:R-:W-:Y:S01]  /*172f0*/  IMAD.WIDE R4, R167, 0x4, R250 ;  /* 0x00000004a7047825 */ /* 0x010fe200078e02fa */
[----:B------:R1:W-:Y:S03]  /*17300*/  STL.64 [R1+0x3c60], R10 ;  /* 0x003c600a01007387 */ /* 0x0003e60000100a00 */
[----:B------:R-:W-:Y:S01]  /*17310*/  IMAD R113, R113, c[0x0][0x190], RZ ;  /* 0x0000640071717a24 */ /* 0x000fe200078e02ff */
[----:B------:R-:W-:Y:S01]  /*17320*/  STL.64 [R1+0x5f60], R124 ;  /* 0x005f607c01007387 */ /* 0x000fe20000100a00 */
[----:B------:R-:W-:-:S03]  /*17330*/  IMAD R112, R112, c[0x0][0x190], RZ ;  /* 0x0000640070707a24 */ /* 0x000fc600078e02ff */
[----:B------:R4:W-:Y:S01]  /*17340*/  STL.64 [R1+0x3c58], R4 ;  /* 0x003c580401007387 */ /* 0x0009e20000100a00 */
[----:B------:R-:W-:Y:S02]  /*17350*/  IMAD R111, R111, c[0x0][0x190], RZ ;  /* 0x000064006f6f7a24 */ /* 0x000fe400078e02ff */
[--C-:B------:R-:W-:Y:S01]  /*17360*/  IMAD.WIDE R18, R113, 0x4, R250.reuse ;  /* 0x0000000471127825 */ /* 0x100fe200078e02fa */
[----:B------:R-:W-:Y:S03]  /*17370*/  STL.64 [R1+0x3c68], R154 ;  /* 0x003c689a01007387 */ /* 0x000fe60000100a00 */
[--C-:B-1----:R-:W-:Y:S01]  /*17380*/  IMAD.WIDE R10, R112, 0x4, R250.reuse ;  /* 0x00000004700a7825 */ /* 0x102fe200078e02fa */
[----:B------:R-:W-:Y:S03]  /*17390*/  STL.64 [R1+0x5f68], R154 ;  /* 0x005f689a01007387 */ /* 0x000fe60000100a00 */
[----:B----4-:R-:W-:-:S05]  /*173a0*/  IMAD.WIDE R4, R166, 0x4, R250 ;  /* 0x00000004a6047825 */ /* 0x010fca00078e02fa */
[----:B------:R1:W-:Y:S01]  /*173b0*/  STL.64 [R1+0x3c50], R4 ;  /* 0x003c500401007387 */ /* 0x0003e20000100a00 */
[----:B------:R-:W-:Y:S02]  /*173c0*/  IMAD R46, R116, c[0x0][0x190], RZ ;  /* 0x00006400742e7a24 */ /* 0x000fe400078e02ff */
[----:B------:R-:W-:Y:S01]  /*173d0*/  IMAD R243, R117, c[0x0][0x190], RZ ;  /* 0x0000640075f37a24 */ /* 0x000fe200078e02ff */
[----:B------:R4:W-:Y:S01]  /*173e0*/  STL.64 [R1+0x3c48], R18 ;  /* 0x003c481201007387 */ /* 0x0009e20000100a00 */
[----:B------:R-:W-:-:S03]  /*173f0*/  IMAD.WIDE R116, R110, 0x4, R250 ;  /* 0x000000046e747825 */ /* 0x000fc600078e02fa */
[----:B------:R-:W-:Y:S01]  /*17400*/  STL.64 [R1+0x3c40], R10 ;  /* 0x003c400a01007387 */ /* 0x000fe20000100a00 */
[----:B-1----:R-:W-:-:S05]  /*17410*/  IMAD.WIDE R4, R111, 0x4, R250 ;  /* 0x000000046f047825 */ /* 0x002fca00078e02fa */
[----:B------:R2:W-:Y:S01]  /*17420*/  STL.64 [R1+0x3c38], R4 ;  /* 0x003c380401007387 */ /* 0x0005e20000100a00 */
[----:B------:R-:W-:-:S03]  /*17430*/  IMAD.WIDE R162, R168, 0x4, R250 ;  /* 0x00000004a8a27825 */ /* 0x000fc600078e02fa */
[----:B------:R-:W-:Y:S01]  /*17440*/  STL.64 [R1+0x3c30], R116 ;  /* 0x003c307401007387 */ /* 0x000fe20000100a00 */
[----:B----4-:R-:W-:-:S04]  /*17450*/  IMAD.WIDE R18, R105, 0x4, R250 ;  /* 0x0000000469127825 */ /* 0x010fc800078e02fa */
[----:B------:R-:W-:Y:S02]  /*17460*/  IMAD R185, R90, c[0x0][0x190], RZ ;  /* 0x000064005ab97a24 */ /* 0x000fe400078e02ff */
[----:B------:R-:W-:Y:S02]  /*17470*/  IMAD R177, R106, c[0x0][0x190], RZ ;  /* 0x000064006ab17a24 */ /* 0x000fe400078e02ff */
[----:B------:R-:W-:Y:S02]  /*17480*/  IMAD R175, R122, c[0x0][0x190], RZ ;  /* 0x000064007aaf7a24 */ /* 0x000fe400078e02ff */
[----:B------:R-:W-:Y:S02]  /*17490*/  IMAD R174, R138, c[0x0][0x190], RZ ;  /* 0x000064008aae7a24 */ /* 0x000fe400078e02ff */
[----:B------:R-:W-:Y:S02]  /*174a0*/  IMAD R252, R108, c[0x0][0x190], RZ ;  /* 0x000064006cfc7a24 */ /* 0x000fe400078e02ff */
[----:B------:R-:W-:-:S02]  /*174b0*/  IMAD R49, R109, c[0x0][0x190], RZ ;  /* 0x000064006d317a24 */ /* 0x000fc400078e02ff */
[----:B------:R-:W-:-:S04]  /*174c0*/  IMAD.WIDE R108, R102, 0x4, R250 ;  /* 0x00000004666c7825 */ /* 0x000fc800078e02fa */
[----:B------:R-:W-:-:S04]  /*174d0*/  IMAD.WIDE R170, R176, 0x4, R250 ;  /* 0x00000004b0aa7825 */ /* 0x000fc800078e02fa */
[----:B------:R-:W-:Y:S02]  /*174e0*/  IMAD R54, R100, c[0x0][0x190], RZ ;  /* 0x0000640064367a24 */ /* 0x000fe400078e02ff */
[----:B------:R-:W-:Y:S02]  /*174f0*/  IMAD R224, R101, c[0x0][0x190], RZ ;  /* 0x0000640065e07a24 */ /* 0x000fe400078e02ff */
[----:B------:R-:W-:-:S04]  /*17500*/  IMAD.WIDE R100, R94, 0x4, R250 ;  /* 0x000000045e647825 */ /* 0x000fc800078e02fa */
[----:B------:R-:W-:-:S04]  /*17510*/  IMAD.WIDE R178, R184, 0x4, R250 ;  /* 0x00000004b8b27825 */ /* 0x000fc800078e02fa */
[----:B------:R-:W-:Y:S02]  /*17520*/  IMAD R222, R92, c[0x0][0x190], RZ ;  /* 0x000064005cde7a24 */ /* 0x000fe400078e02ff */
[----:B------:R-:W-:Y:S02]  /*17530*/  IMAD R57, R93, c[0x0][0x190], RZ ;  /* 0x000064005d397a24 */ /* 0x000fe400078e02ff */
[----:B------:R-:W-:-:S04]  /*17540*/  IMAD.WIDE R92, R86, 0x4, R250 ;  /* 0x00000004565c7825 */ /* 0x000fc800078e02fa */
[----:B------:R-:W-:-:S04]  /*17550*/  IMAD.WIDE R186, R192, 0x4, R250 ;  /* 0x00000004c0ba7825 */ /* 0x000fc800078e02fa */
[----:B------:R-:W-:-:S04]  /*17560*/  IMAD.WIDE R84, R78, 0x4, R250 ;  /* 0x000000044e547825 */ /* 0x000fc800078e02fa */
[----:B------:R-:W-:-:S04]  /*17570*/  IMAD.WIDE R194, R200, 0x4, R250 ;  /* 0x00000004c8c27825 */ /* 0x000fc800078e02fa */
[----:B--2---:R-:W-:-:S04]  /*17580*/  IMAD.WIDE R4, R12, 0x4, R250 ;  /* 0x000000040c047825 */ /* 0x004fc800078e02fa */
[----:B---3--:R-:W-:-:S05]  /*17590*/  IMAD.WIDE R10, R133, 0x4, R250 ;  /* 0x00000004850a7825 */ /* 0x008fca00078e02fa */
[----:B------:R1:W-:Y:S04]  /*175a0*/  STL.64 [R1+0x3c20], R10 ;  /* 0x003c200a01007387 */ /* 0x0003e80000100a00 */
[----:B------:R-:W-:Y:S04]  /*175b0*/  STL.64 [R1+0x5f70], R116 ;  /* 0x005f707401007387 */ /* 0x000fe80000100a00 */
[----:B------:R2:W-:Y:S04]  /*175c0*/  STL.64 [R1+0x3c18], R4 ;  /* 0x003c180401007387 */ /* 0x0005e80000100a00 */
[----:B------:R-:W-:Y:S01]  /*175d0*/  STL.64 [R1+0x3c28], R162 ;  /* 0x003c28a201007387 */ /* 0x000fe20000100a00 */
[----:B-1----:R-:W-:-:S03]  /*175e0*/  IMAD.WIDE R10, R225, 0x4, R250 ;  /* 0x00000004e10a7825 */ /* 0x002fc600078e02fa */
[----:B------:R-:W-:Y:S01]  /*175f0*/  STL.64 [R1+0x5f78], R162 ;  /* 0x005f78a201007387 */ /* 0x000fe20000100a00 */
[----:B--2---:R-:W-:-:S05]  /*17600*/  IMAD.WIDE R4, R13, 0x4, R250 ;  /* 0x000000040d047825 */ /* 0x004fca00078e02fa */
[----:B------:R1:W-:Y:S04]  /*17610*/  STL.64 [R1+0x3c10], R4 ;  /* 0x003c100401007387 */ /* 0x0003e80000100a00 */
[----:B------:R2:W-:Y:S04]  /*17620*/  STL.64 [R1+0x3c08], R18 ;  /* 0x003c081201007387 */ /* 0x0005e80000100a00 */
[----:B------:R3:W-:Y:S01]  /*17630*/  STL.64 [R1+0x3be0], R10 ;  /* 0x003be00a01007387 */ /* 0x0007e20000100a00 */
[----:B-1----:R-:W-:-:S04]  /*17640*/  IMAD.WIDE R4, R217, 0x4, R250 ;  /* 0x00000004d9047825 */ /* 0x002fc800078e02fa */
[--C-:B--2---:R-:W-:Y:S01]  /*17650*/  IMAD.WIDE R18, R209, 0x4, R250.reuse ;  /* 0x00000004d1127825 */ /* 0x104fe200078e02fa */
[----:B------:R1:W-:Y:S03]  /*17660*/  STL.64 [R1+0x3ba0], R4 ;  /* 0x003ba00401007387 */ /* 0x0003e60000100a00 */
[--C-:B---3--:R-:W-:Y:S01]  /*17670*/  IMAD.WIDE R10, R201, 0x4, R250.reuse ;  /* 0x00000004c90a7825 */ /* 0x108fe200078e02fa */
        /* <DEDUP_REMOVED lines=12> */
[----:B------:R-:W-:Y:S04]  /*17740*/  STL.64 [R1+0x39e0], R18 ;  /* 0x0039e01201007387 */ /* 0x000fe80000100a00 */
[----:B------:R2:W-:Y:S01]  /*17750*/  STL.64 [R1+0x3c00], R10 ;  /* 0x003c000a01007387 */ /* 0x0005e20000100a00 */
[----:B-1----:R-:W-:-:S05]  /*17760*/  IMAD.WIDE R4, R103, 0x4, R250 ;  /* 0x0000000467047825 */ /* 0x002fca00078e02fa */
[----:B------:R1:W-:Y:S01]  /*17770*/  STL.64 [R1+0x3bf8], R4 ;  /* 0x003bf80401007387 */ /* 0x0003e20000100a00 */
[----:B--2---:R-:W-:-:S03]  /*17780*/  IMAD.WIDE R10, R183, 0x4, R250 ;  /* 0x00000004b70a7825 */ /* 0x004fc600078e02fa */
[----:B------:R-:W-:Y:S04]  /*17790*/  STL.64 [R1+0x3bf0], R108 ;  /* 0x003bf06c01007387 */ /* 0x000fe80000100a00 */
[----:B------:R2:W-:Y:S01]  /*177a0*/  STL.64 [R1+0x3bd8], R10 ;  /* 0x003bd80a01007387 */ /* 0x0005e20000100a00 */
[----:B-1----:R-:W-:-:S03]  /*177b0*/  IMAD.WIDE R4, R182, 0x4, R250 ;  /* 0x00000004b6047825 */ /* 0x002fc600078e02fa */
[----:B------:R-:W-:Y:S04]  /*177c0*/  STL.64 [R1+0x5f80], R108 ;  /* 0x005f806c01007387 */ /* 0x000fe80000100a00 */
[----:B------:R1:W-:Y:S01]  /*177d0*/  STL.64 [R1+0x3bd0], R4 ;  /* 0x003bd00401007387 */ /* 0x0003e20000100a00 */
[----:B--2---:R-:W-:-:S03]  /*177e0*/  IMAD.WIDE R10, R96, 0x4, R250 ;  /* 0x00000004600a7825 */ /* 0x004fc600078e02fa */
[----:B------:R-:W-:Y:S04]  /*177f0*/  STL.64 [R1+0x3be8], R170 ;  /* 0x003be8aa01007387 */ /* 0x000fe80000100a00 */
[----:B------:R-:W-:Y:S01]  /*17800*/  STL.64 [R1+0x5f88], R170 ;  /* 0x005f88aa01007387 */ /* 0x000fe20000100a00 */
[----:B-1----:R-:W-:-:S05]  /*17810*/  IMAD.WIDE R4, R97, 0x4, R250 ;  /* 0x0000000461047825 */ /* 0x002fca00078e02fa */
[----:B------:R1:W-:Y:S04]  /*17820*/  STL.64 [R1+0x3bc8], R4 ;  /* 0x003bc80401007387 */ /* 0x0003e80000100a00 */
[----:B------:R2:W-:Y:S01]  /*17830*/  STL.64 [R1+0x3bc0], R10 ;  /* 0x003bc00a01007387 */ /* 0x0005e20000100a00 */
[----:B-1----:R-:W-:-:S04]  /*17840*/  IMAD.WIDE R4, R95, 0x4, R250 ;  /* 0x000000045f047825 */ /* 0x002fc800078e02fa */
[--C-:B--2---:R-:W-:Y:S01]  /*17850*/  IMAD.WIDE R10, R191, 0x4, R250.reuse ;  /* 0x00000004bf0a7825 */ /* 0x104fe200078e02fa */
[----:B------:R1:W-:Y:S04]  /*17860*/  STL.64 [R1+0x3bb8], R4 ;  /* 0x003bb80401007387 */ /* 0x0003e80000100a00 */
        /* <DEDUP_REMOVED lines=37> */
[----:B------:R1:W-:Y:S01]  /*17ac0*/  STL.64 [R1+0x3b08], R4 ;  /* 0x003b080401007387 */ /* 0x0003e20000100a00 */
[----:B------:R-:W-:-:S03]  /*17ad0*/  IMAD.WIDE R76, R70, 0x4, R250 ;  /* 0x00000004464c7825 */ /* 0x000fc600078e02fa */
[----:B------:R2:W-:Y:S01]  /*17ae0*/  STL.64 [R1+0x3b00], R10 ;  /* 0x003b000a01007387 */ /* 0x0005e20000100a00 */
[----:B-1----:R-:W-:-:S04]  /*17af0*/  IMAD.WIDE R4, R71, 0x4, R250 ;  /* 0x0000000447047825 */ /* 0x002fc800078e02fa */
[--C-:B--2---:R-:W-:Y:S01]  /*17b00*/  IMAD.WIDE R10, R215, 0x4, R250.reuse ;  /* 0x00000004d70a7825 */ /* 0x104fe200078e02fa */
[----:B------:R1:W-:Y:S04]  /*17b10*/  STL.64 [R1+0x3af8], R4 ;  /* 0x003af80401007387 */ /* 0x0003e80000100a00 */
[----:B------:R-:W-:Y:S01]  /*17b20*/  STL.64 [R1+0x3af0], R76 ;  /* 0x003af04c01007387 */ /* 0x000fe20000100a00 */
[----:B------:R-:W-:-:S03]  /*17b30*/  IMAD.WIDE R202, R208, 0x4, R250 ;  /* 0x00000004d0ca7825 */ /* 0x000fc600078e02fa */
[----:B------:R2:W-:Y:S01]  /*17b40*/  STL.64 [R1+0x3ad8], R10 ;  /* 0x003ad80a01007387 */ /* 0x0005e20000100a00 */
[----:B-1----:R-:W-:-:S03]  /*17b50*/  IMAD.WIDE R4, R214, 0x4, R250 ;  /* 0x00000004d6047825 */ /* 0x002fc600078e02fa */
[----:B------:R-:W-:Y:S04]  /*17b60*/  STL.64 [R1+0x5fc0], R76 ;  /* 0x005fc04c01007387 */ /* 0x000fe80000100a00 */
[----:B------:R1:W-:Y:S01]  /*17b70*/  STL.64 [R1+0x3ad0], R4 ;  /* 0x003ad00401007387 */ /* 0x0003e20000100a00 */
[----:B------:R-:W-:Y:S02]  /*17b80*/  IMAD R223, R91, c[0x0][0x190], RZ ;  /* 0x000064005bdf7a24 */ /* 0x000fe400078e02ff */
[--C-:B--2---:R-:W-:Y:S01]  /*17b90*/  IMAD.WIDE R10, R64, 0x4, R250.reuse ;  /* 0x00000004400a7825 */ /* 0x104fe200078e02fa */
        /* <DEDUP_REMOVED lines=11> */
[----:B------:R-:W-:Y:S01]  /*17c50*/  STL.64 [R1+0x3a98], R10 ;  /* 0x003a980a01007387 */ /* 0x000fe20000100a00 */
[----:B-1----:R-:W-:-:S03]  /*17c60*/  IMAD.WIDE R4, R222, 0x4, R250 ;  /* 0x00000004de047825 */ /* 0x002fc600078e02fa */
[----:B------:R-:W-:Y:S04]  /*17c70*/  STL.64 [R1+0x5fd0], R68 ;  /* 0x005fd04401007387 */ /* 0x000fe80000100a00 */
[----:B------:R1:W-:Y:S01]  /*17c80*/  STL.64 [R1+0x3a90], R4 ;  /* 0x003a900401007387 */ /* 0x0003e20000100a00 */
[----:B------:R-:W-:-:S03]  /*17c90*/  IMAD R56, R98, c[0x0][0x190], RZ ;  /* 0x0000640062387a24 */ /* 0x000fc600078e02ff */
[----:B------:R-:W-:Y:S01]  /*17ca0*/  STL.64 [R1+0x3aa8], R210 ;  /* 0x003aa8d201007387 */ /* 0x000fe20000100a00 */
[----:B------:R-:W-:-:S03]  /*17cb0*/  IMAD R55, R99, c[0x0][0x190], RZ ;  /* 0x0000640063377a24 */ /* 0x000fc600078e02ff */
[----:B------:R-:W-:Y:S01]  /*17cc0*/  STL.64 [R1+0x5fd8], R210 ;  /* 0x005fd8d201007387 */ /* 0x000fe20000100a00 */
[----:B-1----:R-:W-:-:S05]  /*17cd0*/  IMAD.WIDE R4, R57, 0x4, R250 ;  /* 0x0000000439047825 */ /* 0x002fca00078e02fa */
[----:B------:R1:W-:Y:S01]  /*17ce0*/  STL.64 [R1+0x3a88], R4 ;  /* 0x003a880401007387 */ /* 0x0003e20000100a00 */
[----:B------:R-:W-:Y:S02]  /*17cf0*/  IMAD R233, R107, c[0x0][0x190], RZ ;  /* 0x000064006be97a24 */ /* 0x000fe400078e02ff */
[----:B------:R-:W-:-:S04]  /*17d00*/  IMAD.WIDE R202, R55, 0x4, R250 ;  /* 0x0000000437ca7825 */ /* 0x000fc800078e02fa */
[----:B-1----:R-:W-:-:S05]  /*17d10*/  IMAD.WIDE R4, R56, 0x4, R250 ;  /* 0x0000000438047825 */ /* 0x002fca00078e02fa */
[----:B------:R1:W-:Y:S01]  /*17d20*/  STL.64 [R1+0x3a80], R4 ;  /* 0x003a800401007387 */ /* 0x0003e20000100a00 */
[----:B------:R-:W-:-:S03]  /*17d30*/  IMAD.WIDE R60, R54, 0x4, R250 ;  /* 0x00000004363c7825 */ /* 0x000fc600078e02fa */
[----:B------:R-:W-:Y:S04]  /*17d40*/  STL.64 [R1+0x3a78], R202 ;  /* 0x003a78ca01007387 */ /* 0x000fe80000100a00 */
[----:B------:R-:W-:Y:S01]  /*17d50*/  STL.64 [R1+0x5fe0], R202 ;  /* 0x005fe0ca01007387 */ /* 0x000fe20000100a00 */
[----:B-1----:R-:W-:-:S05]  /*17d60*/  IMAD.WIDE R4, R233, 0x4, R250 ;  /* 0x00000004e9047825 */ /* 0x002fca00078e02fa */
[----:B------:R1:W-:Y:S01]  /*17d70*/  STL.64 [R1+0x3a58], R4 ;  /* 0x003a580401007387 */ /* 0x0003e20000100a00 */
[----:B------:R-:W-:-:S03]  /*17d80*/  IMAD.WIDE R218, R224, 0x4, R250 ;  /* 0x00000004e0da7825 */ /* 0x000fc600078e02fa */
[----:B------:R-:W-:Y:S04]  /*17d90*/  STL.64 [R1+0x3a70], R60 ;  /* 0x003a703c01007387 */ /* 0x000fe80000100a00 */
[----:B------:R-:W-:Y:S01]  /*17da0*/  STL.64 [R1+0x5fe8], R60 ;  /* 0x005fe83c01007387 */ /* 0x000fe20000100a00 */
[----:B-1----:R-:W-:-:S05]  /*17db0*/  IMAD.WIDE R4, R252, 0x4, R250 ;  /* 0x00000004fc047825 */ /* 0x002fca00078e02fa */
[----:B------:R1:W-:Y:S01]  /*17dc0*/  STL.64 [R1+0x3a50], R4 ;  /* 0x003a500401007387 */ /* 0x0003e20000100a00 */
[----:B------:R-:W-:-:S03]  /*17dd0*/  IMAD R48, R114, c[0x0][0x190], RZ ;  /* 0x0000640072307a24 */ /* 0x000fc600078e02ff */
[----:B------:R-:W-:Y:S04]  /*17de0*/  STL.64 [R1+0x3a68], R218 ;  /* 0x003a68da01007387 */ /* 0x000fe80000100a00 */
[----:B------:R-:W-:Y:S01]  /*17df0*/  STL.64 [R1+0x5ff0], R218 ;  /* 0x005ff0da01007387 */ /* 0x000fe20000100a00 */
[----:B-1----:R-:W-:-:S05]  /*17e00*/  IMAD.WIDE R4, R49, 0x4, R250 ;  /* 0x0000000431047825 */ /* 0x002fca00078e02fa */
[----:B------:R1:W-:Y:S04]  /*17e10*/  STL.64 [R1+0x3a48], R4 ;  /* 0x003a480401007387 */ /* 0x0003e80000100a00 */
[----:B------:R-:W2:Y:S04]  /*17e20*/  LDL.LU R21, [R1+0x18ec] ;  /* 0x0018ec0001157983 */ /* 0x000ea80000300800 */
[----:B------:R-:W3:Y:S01]  /*17e30*/  LDL.LU R28, [R1+0x18e8] ;  /* 0x0018e800011c7983 */ /* 0x000ee20000300800 */
[----:B-1----:R-:W-:-:S05]  /*17e40*/  IMAD.WIDE R4, R48, 0x4, R250 ;  /* 0x0000000430047825 */ /* 0x002fca00078e02fa */
[----:B------:R1:W-:Y:S04]  /*17e50*/  STL.64 [R1+0x3a40], R4 ;  /* 0x003a400401007387 */ /* 0x0003e80000100a00 */
[----:B------:R-:W4:Y:S01]  /*17e60*/  LDL.LU R29, [R1+0x18e4] ;  /* 0x0018e400011d7983 */ /* 0x000f220000300800 */
[----:B------:R-:W-:Y:S02]  /*17e70*/  IMAD R47, R115, c[0x0][0x190], RZ ;  /* 0x00006400732f7a24 */ /* 0x000fe400078e02ff */
[----:B------:R-:W-:Y:S02]  /*17e80*/  IMAD R242, R123, c[0x0][0x190], RZ ;  /* 0x000064007bf27a24 */ /* 0x000fe400078e02ff */
[----:B------:R-:W-:-:S04]  /*17e90*/  IMAD.WIDE R186, R47, 0x4, R250 ;  /* 0x000000042fba7825 */ /* 0x000fc800078e02fa */
[--C-:B-1----:R-:W-:Y:S01]  /*17ea0*/  IMAD.WIDE R4, R242, 0x4, R250.reuse ;  /* 0x00000004f2047825 */ /* 0x102fe200078e02fa */
[----:B------:R-:W-:Y:S03]  /*17eb0*/  STL.64 [R1+0x3a38], R186 ;  /* 0x003a38ba01007387 */ /* 0x000fe60000100a00 */
[--C-:B------:R-:W-:Y:S01]  /*17ec0*/  IMAD.WIDE R52, R46, 0x4, R250.reuse ;  /* 0x000000042e347825 */ /* 0x100fe200078e02fa */
[----:B------:R1:W-:Y:S04]  /*17ed0*/  STL.64 [R1+0x3a18], R4 ;  /* 0x003a180401007387 */ /* 0x0003e80000100a00 */
[----:B------:R-:W-:Y:S01]  /*17ee0*/  STL.64 [R1+0x5ff8], R186 ;  /* 0x005ff8ba01007387 */ /* 0x000fe20000100a00 */
[----:B------:R-:W-:-:S03]  /*17ef0*/  IMAD.WIDE R226, R243, 0x4, R250 ;  /* 0x00000004f3e27825 */ /* 0x000fc600078e02fa */
[----:B------:R-:W-:Y:S01]  /*17f00*/  STL.64 [R1+0x3a30], R52 ;  /* 0x003a303401007387 */ /* 0x000fe20000100a00 */
[----:B-1----:R-:W-:-:S03]  /*17f10*/  IMAD.WIDE R4, R241, 0x4, R250 ;  /* 0x00000004f1047825 */ /* 0x002fc600078e02fa */
[----:B------:R-:W-:Y:S04]  /*17f20*/  STL.64 [R1+0x6000], R52 ;  /* 0x0060003401007387 */ /* 0x000fe80000100a00 */
[----:B------:R1:W-:Y:S01]  /*17f30*/  STL.64 [R1+0x3a10], R4 ;  /* 0x003a100401007387 */ /* 0x0003e20000100a00 */
[----:B------:R-:W-:Y:S02]  /*17f40*/  IMAD R40, R130, c[0x0][0x190], RZ ;  /* 0x0000640082287a24 */ /* 0x000fe400078e02ff */
[----:B------:R-:W-:Y:S01]  /*17f50*/  IMAD R39, R131, c[0x0][0x190], RZ ;  /* 0x0000640083277a24 */ /* 0x000fe200078e02ff */
[----:B------:R-:W-:Y:S01]  /*17f60*/  STL.64 [R1+0x3a28], R226 ;  /* 0x003a28e201007387 */ /* 0x000fe20000100a00 */
[----:B------:R-:W-:-:S03]  /*17f70*/  LOP3.LUT R235, R232, 0x50, RZ, 0x3c, !PT ;  /* 0x00000050e8eb7812 */ /* 0x000fc600078e3cff */
[----:B------:R-:W-:Y:S01]  /*17f80*/  STL.64 [R1+0x6008], R226 ;  /* 0x006008e201007387 */ /* 0x000fe20000100a00 */
[----:B-1----:R-:W-:-:S05]  /*17f90*/  IMAD.WIDE R4, R41, 0x4, R250 ;  /* 0x0000000429047825 */ /* 0x002fca00078e02fa */
[----:B------:R1:W-:Y:S01]  /*17fa0*/  STL.64 [R1+0x3a08], R4 ;  /* 0x003a080401007387 */ /* 0x0003e20000100a00 */
[----:B------:R-:W-:Y:S02]  /*17fb0*/  IMAD R232, R139, c[0x0][0x190], RZ ;  /* 0x000064008be87a24 */ /* 0x000fe400078e02ff */
[----:B------:R-:W-:-:S04]  /*17fc0*/  IMAD.WIDE R170, R39, 0x4, R250 ;  /* 0x0000000427aa7825 */ /* 0x000fc800078e02fa */
[----:B------:R-:W-:-:S04]  /*17fd0*/  IMAD.WIDE R44, R38, 0x4, R250 ;  /* 0x00000004262c7825 */ /* 0x000fc800078e02fa */
[----:B-1----:R-:W-:-:S05]  /*17fe0*/  IMAD.WIDE R4, R40, 0x4, R250 ;  /* 0x0000000428047825 */ /* 0x002fca00078e02fa */
[----:B------:R1:W-:Y:S01]  /*17ff0*/  STL.64 [R1+0x3a00], R4 ;  /* 0x003a000401007387 */ /* 0x0003e20000100a00 */
[----:B------:R-:W-:-:S03]  /*18000*/  IMAD.WIDE R230, R240, 0x4, R250 ;  /* 0x00000004f0e67825 */ /* 0x000fc600078e02fa */
[----:B------:R-:W-:Y:S04]  /*18010*/  STL.64 [R1+0x39f8], R170 ;  /* 0x0039f8aa01007387 */ /* 0x000fe80000100a00 */
[----:B------:R-:W-:Y:S01]  /*18020*/  STL.64 [R1+0x6010], R170 ;  /* 0x006010aa01007387 */ /* 0x000fe20000100a00 */
[----:B-1----:R-:W-:-:S03]  /*18030*/  IMAD.WIDE R4, R232, 0x4, R250 ;  /* 0x00000004e8047825 */ /* 0x002fc600078e02fa */
[----:B------:R-:W-:Y:S04]  /*18040*/  STL.64 [R1+0x39f0], R44 ;  /* 0x0039f02c01007387 */ /* 0x000fe80000100a00 */
[----:B------:R-:W-:Y:S04]  /*18050*/  STL.64 [R1+0x6018], R44 ;  /* 0x0060182c01007387 */ /* 0x000fe80000100a00 */
[----:B------:R1:W-:Y:S01]  /*18060*/  STL.64 [R1+0x39d8], R4 ;  /* 0x0039d80401007387 */ /* 0x0003e20000100a00 */
[----:B------:R-:W-:-:S03]  /*18070*/  IMAD.WIDE R238, R234, 0x4, R250 ;  /* 0x00000004eaee7825 */ /* 0x000fc600078e02fa */
[----:B------:R-:W-:Y:S04]  /*18080*/  STL.64 [R1+0x39e8], R230 ;  /* 0x0039e8e601007387 */ /* 0x000fe80000100a00 */
[----:B------:R-:W-:Y:S01]  /*18090*/  STL.64 [R1+0x6020], R230 ;  /* 0x006020e601007387 */ /* 0x000fe20000100a00 */
[----:B-1----:R-:W-:-:S05]  /*180a0*/  IMAD.WIDE R4, R33, 0x4, R250 ;  /* 0x0000000421047825 */ /* 0x002fca00078e02fa */
[----:B------:R1:W-:Y:S01]  /*180b0*/  STL.64 [R1+0x39d0], R4 ;  /* 0x0039d00401007387 */ /* 0x0003e20000100a00 */
[----:B------:R-:W-:-:S03]  /*180c0*/  IMAD R31, R146, c[0x0][0x190], RZ ;  /* 0x00006400921f7a24 */ /* 0x000fc600078e02ff */
[----:B------:R-:W-:Y:S01]  /*180d0*/  STL.64 [R1+0x39b0], R238 ;  /* 0x0039b0ee01007387 */ /* 0x000fe20000100a00 */
[----:B------:R-:W-:-:S03]  /*180e0*/  IMAD R30, R147, c[0x0][0x190], RZ ;  /* 0x00006400931e7a24 */ /* 0x000fc600078e02ff */
[----:B------:R-:W-:Y:S01]  /*180f0*/  STL.64 [R1+0x6028], R238 ;  /* 0x006028ee01007387 */ /* 0x000fe20000100a00 */
[----:B-1----:R-:W-:-:S05]  /*18100*/  IMAD.WIDE R4, R32, 0x4, R250 ;  /* 0x0000000420047825 */ /* 0x002fca00078e02fa */
[----:B------:R1:W-:Y:S01]  /*18110*/  STL.64 [R1+0x39c8], R4 ;  /* 0x0039c80401007387 */ /* 0x0003e20000100a00 */
[----:B------:R-:W-:-:S04]  /*18120*/  IMAD.WIDE R154, R30, 0x4, R250 ;  /* 0x000000041e9a7825 */ /* 0x000fc800078e02fa */
[----:B------:R-:W-:Y:S02]  /*18130*/  IMAD R0, R0, c[0x0][0x190], RZ ;  /* 0x0000640000007a24 */ /* 0x000fe400078e02ff */
[----:B-1----:R-:W-:-:S05]  /*18140*/  IMAD.WIDE R4, R31, 0x4, R250 ;  /* 0x000000041f047825 */ /* 0x002fca00078e02fa */
[----:B------:R3:W-:Y:S01]  /*18150*/  STL.64 [R1+0x39c0], R4 ;  /* 0x0039c00401007387 */ /* 0x0007e20000100a00 */
[----:B------:R-:W-:-:S03]  /*18160*/  IMAD.WIDE R36, R0, 0x4, R250 ;  /* 0x0000000400247825 */ /* 0x000fc600078e02fa */
[----:B------:R-:W-:Y:S01]  /*18170*/  STL.64 [R1+0x39b8], R154 ;  /* 0x0039b89a01007387 */ /* 0x000fe20000100a00 */
[----:B------:R-:W-:-:S04]  /*18180*/  IMAD.WIDE R140, R23, 0x4, R248 ;  /* 0x00000004178c7825 */ /* 0x000fc800078e02f8 */
        /* <DEDUP_REMOVED lines=8> */
[----:B--2---:R-:W-:-:S04]  /*18210*/  IMAD.WIDE R10, R21, 0x4, R248 ;  /* 0x00000004150a7825 */ /* 0x004fc800078e02f8 */
[--C-:B---3--:R-:W-:Y:S01]  /*18220*/  IMAD.WIDE R4, R28, 0x4, R248.reuse ;  /* 0x000000041c047825 */ /* 0x108fe200078e02f8 */
[----:B------:R1:W-:Y:S04]  /*18230*/  STL.64 [R1+0x39a8], R10 ;  /* 0x0039a80a01007387 */ /* 0x0003e80000100a00 */
[----:B------:R-:W-:Y:S04]  /*18240*/  STL.64 [R1+0x6030], R154 ;  /* 0x0060309a01007387 */ /* 0x000fe80000100a00 */
[----:B------:R4:W-:Y:S04]  /*18250*/  STL.64 [R1+0x39a0], R4 ;  /* 0x0039a00401007387 */ /* 0x0009e80000100a00 */
[----:B------:R-:W-:Y:S01]  /*18260*/  STL.64 [R1+0x3458], R36 ;  /* 0x0034582401007387 */ /* 0x000fe20000100a00 */
[----:B-1----:R-:W-:-:S03]  /*18270*/  IMAD.WIDE R10, R25, 0x4, R248 ;  /* 0x00000004190a7825 */ /* 0x002fc600078e02f8 */
[----:B------:R-:W-:Y:S01]  /*18280*/  STL.64 [R1+0x6038], R36 ;  /* 0x0060382401007387 */ /* 0x000fe20000100a00 */
[----:B----4-:R-:W-:-:S05]  /*18290*/  IMAD.WIDE R4, R29, 0x4, R248 ;  /* 0x000000041d047825 */ /* 0x010fca00078e02f8 */
        /* <DEDUP_REMOVED lines=15> */
[----:B------:R-:W-:Y:S04]  /*18390*/  STL.64 [R1+0x3958], R18 ;  /* 0x0039581201007387 */ /* 0x000fe80000100a00 */
[----:B------:R2:W-:Y:S01]  /*183a0*/  STL.64 [R1+0x3950], R10 ;  /* 0x0039500a01007387 */ /* 0x0005e20000100a00 */
[----:B-1----:R-:W-:-:S05]  /*183b0*/  IMAD.WIDE R4, R16, 0x4, R248 ;  /* 0x0000000410047825 */ /* 0x002fca00078e02f8 */
[----:B------:R1:W-:Y:S01]  /*183c0*/  STL.64 [R1+0x3948], R4 ;  /* 0x0039480401007387 */ /* 0x0003e20000100a00 */
[----:B--2---:R-:W-:-:S03]  /*183d0*/  IMAD.WIDE R10, R137, 0x4, R248 ;  /* 0x00000004890a7825 */ /* 0x004fc600078e02f8 */
[----:B------:R-:W-:Y:S01]  /*183e0*/  STL.64 [R1+0x3940], R146 ;  /* 0x0039409201007387 */ /* 0x000fe20000100a00 */
[----:B------:R-:W-:-:S03]  /*183f0*/  IMAD.WIDE R18, R14, 0x4, R248 ;  /* 0x000000040e127825 */ /* 0x000fc600078e02f8 */
[----:B------:R2:W-:Y:S01]  /*18400*/  STL.64 [R1+0x3930], R10 ;  /* 0x0039300a01007387 */ /* 0x0005e20000100a00 */
[----:B-1----:R-:W-:-:S03]  /*18410*/  IMAD.WIDE R4, R136, 0x4, R248 ;  /* 0x0000000488047825 */ /* 0x002fc600078e02f8 */
[----:B------:R-:W-:Y:S04]  /*18420*/  STL.64 [R1+0x6050], R146 ;  /* 0x0060509201007387 */ /* 0x000fe80000100a00 */
[----:B------:R1:W-:Y:S04]  /*18430*/  STL.64 [R1+0x3928], R4 ;  /* 0x0039280401007387 */ /* 0x0003e80000100a00 */
[----:B------:R-:W-:Y:S01]  /*18440*/  STL.64 [R1+0x3938], R18 ;  /* 0x0039381201007387 */ /* 0x000fe20000100a00 */
[----:B--2---:R-:W-:-:S03]  /*18450*/  IMAD.WIDE R10, R9, 0x4, R248 ;  /* 0x00000004090a7825 */ /* 0x004fc600078e02f8 */
[----:B------:R2:W-:Y:S01]  /*18460*/  STL.64 [R1+0x6058], R18 ;  /* 0x0060581201007387 */ /* 0x0005e20000100a00 */
[----:B-1----:R-:W-:-:S05]  /*18470*/  IMAD.WIDE R4, R135, 0x4, R248 ;  /* 0x0000000487047825 */ /* 0x002fca00078e02f8 */
[----:B------:R1:W-:Y:S01]  /*18480*/  STL.64 [R1+0x3920], R4 ;  /* 0x0039200401007387 */ /* 0x0003e20000100a00 */
[----:B--2---:R-:W-:-:S05]  /*18490*/  IMAD.WIDE R18, R134, 0x4, R248 ;  /* 0x0000000486127825 */ /* 0x004fca00078e02f8 */
[----:B------:R2:W-:Y:S01]  /*184a0*/  STL.64 [R1+0x3918], R18 ;  /* 0x0039181201007387 */ /* 0x0005e20000100a00 */
[----:B-1----:R-:W-:-:S03]  /*184b0*/  IMAD.WIDE R4, R8, 0x4, R248 ;  /* 0x0000000408047825 */ /* 0x002fc600078e02f8 */
[----:B------:R1:W-:Y:S04]  /*184c0*/  STL.64 [R1+0x3910], R10 ;  /* 0x0039100a01007387 */ /* 0x0003e80000100a00 */
[----:B------:R3:W-:Y:S01]  /*184d0*/  STL.64 [R1+0x3908], R4 ;  /* 0x0039080401007387 */ /* 0x0007e20000100a00 */
[----:B--2---:R-:W-:-:S03]  /*184e0*/  IMAD.WIDE R18, R153, 0x4, R248 ;  /* 0x0000000499127825 */ /* 0x004fc600078e02f8 */
[----:B------:R-:W-:Y:S01]  /*184f0*/  STL.64 [R1+0x3900], R138 ;  /* 0x0039008a01007387 */ /* 0x000fe20000100a00 */
[----:B-1----:R-:W-:-:S03]  /*18500*/  IMAD.WIDE R10, R6, 0x4, R248 ;  /* 0x00000004060a7825 */ /* 0x002fc600078e02f8 */
[----:B------:R1:W-:Y:S01]  /*18510*/  STL.64 [R1+0x38f0], R18 ;  /* 0x0038f01201007387 */ /* 0x0003e20000100a00 */
[----:B---3--:R-:W-:-:S03]  /*18520*/  IMAD.WIDE R4, R151, 0x4, R248 ;  /* 0x0000000497047825 */ /* 0x008fc600078e02f8 */
[----:B------:R-:W-:Y:S04]  /*18530*/  STL.64 [R1+0x6060], R138 ;  /* 0x0060608a01007387 */ /* 0x000fe80000100a00 */
[----:B------:R2:W-:Y:S04]  /*18540*/  STL.64 [R1+0x38e8], R4 ;  /* 0x0038e80401007387 */ /* 0x0005e80000100a00 */
[----:B------:R-:W-:Y:S01]  /*18550*/  STL.64 [R1+0x38f8], R10 ;  /* 0x0038f80a01007387 */ /* 0x000fe20000100a00 */
[----:B-1----:R-:W-:-:S03]  /*18560*/  IMAD.WIDE R18, R129, 0x4, R248 ;  /* 0x0000000481127825 */ /* 0x002fc600078e02f8 */
[----:B------:R1:W-:Y:S01]  /*18570*/  STL.64 [R1+0x6068], R10 ;  /* 0x0060680a01007387 */ /* 0x0003e20000100a00 */
[----:B--2---:R-:W-:-:S05]  /*18580*/  IMAD.WIDE R4, R150, 0x4, R248 ;  /* 0x0000000496047825 */ /* 0x004fca00078e02f8 */
[----:B------:R2:W-:Y:S01]  /*18590*/  STL.64 [R1+0x38e0], R4 ;  /* 0x0038e00401007387 */ /* 0x0005e20000100a00 */
[----:B-1----:R-:W-:-:S03]  /*185a0*/  IMAD.WIDE R10, R128, 0x4, R248 ;  /* 0x00000004800a7825 */ /* 0x002fc600078e02f8 */
[----:B------:R-:W-:Y:S04]  /*185b0*/  STL.64 [R1+0x38d8], R18 ;  /* 0x0038d81201007387 */ /* 0x000fe80000100a00 */
[----:B------:R1:W-:Y:S01]  /*185c0*/  STL.64 [R1+0x38d0], R10 ;  /* 0x0038d00a01007387 */ /* 0x0003e20000100a00 */
[----:B--2---:R-:W-:-:S05]  /*185d0*/  IMAD.WIDE R4, R127, 0x4, R248 ;  /* 0x000000047f047825 */ /* 0x004fca00078e02f8 */
[----:B------:R2:W-:Y:S01]  /*185e0*/  STL.64 [R1+0x38c8], R4 ;  /* 0x0038c80401007387 */ /* 0x0005e20000100a00 */
[----:B-1----:R-:W-:-:S03]  /*185f0*/  IMAD.WIDE R10, R161, 0x4, R248 ;  /* 0x00000004a10a7825 */ /* 0x002fc600078e02f8 */
[----:B------:R-:W-:Y:S04]  /*18600*/  STL.64 [R1+0x38c0], R130 ;  /* 0x0038c08201007387 */ /* 0x000fe80000100a00 */
[----:B------:R1:W-:Y:S01]  /*18610*/  STL.64 [R1+0x38b0], R10 ;  /* 0x0038b00a01007387 */ /* 0x0003e20000100a00 */
[----:B--2---:R-:W-:-:S03]  /*18620*/  IMAD.WIDE R4, R159, 0x4, R248 ;  /* 0x000000049f047825 */ /* 0x004fc600078e02f8 */
[----:B------:R-:W-:Y:S04]  /*18630*/  STL.64 [R1+0x6070], R130 ;  /* 0x0060708201007387 */ /* 0x000fe80000100a00 */
[----:B------:R2:W-:Y:S01]  /*18640*/  STL.64 [R1+0x38a8], R4 ;  /* 0x0038a80401007387 */ /* 0x0005e20000100a00 */
[----:B------:R-:W-:-:S03]  /*18650*/  IMAD.WIDE R18, R121, 0x4, R248 ;  /* 0x0000000479127825 */ /* 0x000fc600078e02f8 */
[----:B------:R-:W-:Y:S01]  /*18660*/  STL.64 [R1+0x38b8], R148 ;  /* 0x0038b89401007387 */ /* 0x000fe20000100a00 */
[----:B-1----:R-:W-:-:S03]  /*18670*/  IMAD.WIDE R10, R120, 0x4, R248 ;  /* 0x00000004780a7825 */ /* 0x002fc600078e02f8 */
[----:B------:R-:W-:Y:S01]  /*18680*/  STL.64 [R1+0x6078], R148 ;  /* 0x0060789401007387 */ /* 0x000fe20000100a00 */
[----:B--2---:R-:W-:-:S05]  /*18690*/  IMAD.WIDE R4, R158, 0x4, R248 ;  /* 0x000000049e047825 */ /* 0x004fca00078e02f8 */
[----:B------:R1:W-:Y:S04]  /*186a0*/  STL.64 [R1+0x38a0], R4 ;  /* 0x0038a00401007387 */ /* 0x0003e80000100a00 */
        /* <DEDUP_REMOVED lines=10> */
[----:B------:R-:W-:-:S03]  /*18750*/  IMAD.WIDE R18, R113, 0x4, R248 ;  /* 0x0000000471127825 */ /* 0x000fc600078e02f8 */
[----:B------:R-:W-:Y:S01]  /*18760*/  STL.64 [R1+0x3878], R156 ;  /* 0x0038789c01007387 */ /* 0x000fe20000100a00 */
[----:B--2---:R-:W-:-:S03]  /*18770*/  IMAD.WIDE R10, R112, 0x4, R248 ;  /* 0x00000004700a7825 */ /* 0x004fc600078e02f8 */
[----:B------:R-:W-:Y:S01]  /*18780*/  STL.64 [R1+0x6088], R156 ;  /* 0x0060889c01007387 */ /* 0x000fe20000100a00 */
[----:B-1----:R-:W-:-:S05]  /*18790*/  IMAD.WIDE R4, R166, 0x4, R248 ;  /* 0x00000004a6047825 */ /* 0x002fca00078e02f8 */
[----:B------:R1:W-:Y:S01]  /*187a0*/  STL.64 [R1+0x3860], R4 ;  /* 0x0038600401007387 */ /* 0x0003e20000100a00 */
[----:B------:R-:W-:-:S03]  /*187b0*/  IMAD.WIDE R114, R110, 0x4, R248 ;  /* 0x000000046e727825 */ /* 0x000fc600078e02f8 */
        /* <DEDUP_REMOVED lines=33> */
[----:B------:R-:W-:Y:S03]  /*189d0*/  STL.64 [R1+0x3508], R18 ;  /* 0x0035081201007387 */ /* 0x000fe60000100a00 */
[--C-:B------:R-:W-:Y:S01]  /*189e0*/  IMAD.WIDE R148, R103, 0x4, R248.reuse ;  /* 0x0000000467947825 */ /* 0x100fe200078e02f8 */
[----:B------:R-:W-:Y:S03]  /*189f0*/  STL.64 [R1+0x3488], R10 ;  /* 0x0034880a01007387 */ /* 0x000fe60000100a00 */
        /* <DEDUP_REMOVED lines=11> */
[----:B------:R1:W-:Y:S04]  /*18ab0*/  STL.64 [R1+0x37e0], R4 ;  /* 0x0037e00401007387 */ /* 0x0003e80000100a00 */
[----:B------:R-:W-:Y:S04]  /*18ac0*/  STL.64 [R1+0x37f8], R172 ;  /* 0x0037f8ac01007387 */ /* 0x000fe80000100a00 */
[----:B------:R-:W-:Y:S01]  /*18ad0*/  STL.64 [R1+0x60b0], R172 ;  /* 0x0060b0ac01007387 */ /* 0x000fe20000100a00 */
[----:B-1----:R-:W-:-:S05]  /*18ae0*/  IMAD.WIDE R4, R97, 0x4, R248 ;  /* 0x0000000461047825 */ /* 0x002fca00078e02f8 */
[----:B------:R1:W-:Y:S01]  /*18af0*/  STL.64 [R1+0x37d8], R4 ;  /* 0x0037d80401007387 */ /* 0x0003e20000100a00 */
        /* <DEDUP_REMOVED lines=65> */
[----:B------:R-:W-:Y:S01]  /*18f10*/  STL.64 [R1+0x36f8], R204 ;  /* 0x0036f8cc01007387 */ /* 0x000fe20000100a00 */
[----:B------:R-:W-:-:S03]  /*18f20*/  IMAD.WIDE R202, R63, 0x4, R248 ;  /* 0x000000043fca7825 */ /* 0x000fc600078e02f8 */
[----:B------:R-:W-:Y:S01]  /*18f30*/  STL.64 [R1+0x6110], R204 ;  /* 0x006110cc01007387 */ /* 0x000fe20000100a00 */
        /* <DEDUP_REMOVED lines=29> */
[----:B------:R2:W-:Y:S01]  /*19110*/  STL.64 [R1+0x6138], R58 ;  /* 0x0061383a01007387 */ /* 0x0005e20000100a00 */
[----:B-1----:R-:W-:-:S05]  /*19120*/  IMAD.WIDE R4, R252, 0x4, R248 ;  /* 0x00000004fc047825 */ /* 0x002fca00078e02f8 */
        /* <DEDUP_REMOVED lines=30> */
[----:B------:R-:W-:Y:S01]  /*19310*/  STL.64 [R1+0x6180], R108 ;  /* 0x0061806c01007387 */ /* 0x000fe20000100a00 */
[----:B------:R-:W-:-:S03]  /*19320*/  IMAD.WIDE R244, R240, 0x4, R248 ;  /* 0x00000004f0f47825 */ /* 0x000fc600078e02f8 */
        /* <DEDUP_REMOVED lines=9> */
[----:B------:R-:W-:Y:S04]  /*193c0*/  STL.64 [R1+0x6190], R244 ;  /* 0x006190f401007387 */ /* 0x000fe80000100a00 */
[----:B------:R-:W-:Y:S01]  /*193d0*/  STL.64 [R1+0x3470], R202 ;  /* 0x003470ca01007387 */ /* 0x000fe20000100a00 */
[----:B-1----:R-:W-:-:S03]  /*193e0*/  IMAD.WIDE R4, R21, 0x4, R246 ;  /* 0x0000000415047825 */ /* 0x002fc600078e02f6 */
[----:B------:R-:W-:Y:S04]  /*193f0*/  STL.64 [R1+0x6238], R202 ;  /* 0x006238ca01007387 */ /* 0x000fe80000100a00 */
[----:B------:R-:W-:Y:S01]  /*19400*/  STL.64 [R1+0x6198], R234 ;  /* 0x006198ea01007387 */ /* 0x000fe20000100a00 */
[----:B------:R-:W-:-:S03]  /*19410*/  IMAD.WIDE R236, R234, 0x4, R248 ;  /* 0x00000004eaec7825 */ /* 0x000fc600078e02f8 */
[----:B------:R-:W-:Y:S04]  /*19420*/  STL.64 [R1+0x3468], R212 ;  /* 0x003468d401007387 */ /* 0x000fe80000100a00 */
[----:B------:R-:W-:Y:S04]  /*19430*/  STL.64 [R1+0x61a0], R212 ;  /* 0x0061a0d401007387 */ /* 0x000fe80000100a00 */
        /* <DEDUP_REMOVED lines=9> */
[----:B------:R1:W-:Y:S04]  /*194d0*/  STL.64 [R1+0x3438], R4 ;  /* 0x0034380401007387 */ /* 0x0003e80000100a00 */
[----:B------:R-:W-:Y:S04]  /*194e0*/  STL.64 [R1+0x3440], R34 ;  /* 0x0034402201007387 */ /* 0x000fe80000100a00 */
[----:B------:R-:W-:Y:S01]  /*194f0*/  STL.64 [R1+0x61b8], R34 ;  /* 0x0061b82201007387 */ /* 0x000fe20000100a00 */
[----:B-1----:R-:W-:-:S03]  /*19500*/  IMAD.WIDE R4, R29, 0x4, R246 ;  /* 0x000000041d047825 */ /* 0x002fc600078e02f6 */
[----:B------:R1:W-:Y:S04]  /*19510*/  STL.64 [R1+0x3430], R18 ;  /* 0x0034301201007387 */ /* 0x0003e80000100a00 */
[----:B------:R2:W-:Y:S01]  /*19520*/  STL.64 [R1+0x3428], R10 ;  /* 0x0034280a01007387 */ /* 0x0005e20000100a00 */
[----:B------:R-:W-:-:S03]  /*19530*/  IMAD.WIDE R204, R24, 0x4, R246 ;  /* 0x0000000418cc7825 */ /* 0x000fc600078e02f6 */
[----:B------:R3:W-:Y:S01]  /*19540*/  STL.64 [R1+0x3420], R4 ;  /* 0x0034200401007387 */ /* 0x0007e20000100a00 */
[----:B-1----:R-:W-:-:S04]  /*19550*/  IMAD.WIDE R18, R29, 0x4, R2 ;  /* 0x000000041d127825 */ /* 0x002fc800078e0202 */
[C---:B--2---:R-:W-:Y:S01]  /*19560*/  IMAD.WIDE R10, R25.reuse, 0x4, R246 ;  /* 0x00000004190a7825 */ /* 0x044fe200078e02f6 */
[----:B------:R-:W-:Y:S03]  /*19570*/  STL.64 [R1+0x3418], R18 ;  /* 0x0034181201007387 */ /* 0x000fe60000100a00 */
[--C-:B---3--:R-:W-:Y:S01]  /*19580*/  IMAD.WIDE R4, R25, 0x4, R2.reuse ;  /* 0x0000000419047825 */ /* 0x108fe200078e0202 */
[----:B------:R-:W-:Y:S03]  /*19590*/  STL.64 [R1+0x3410], R10 ;  /* 0x0034100a01007387 */ /* 0x000fe60000100a00 */
[----:B------:R-:W-:Y:S01]  /*195a0*/  IMAD.WIDE R74, R24, 0x4, R2 ;  /* 0x00000004184a7825 */ /* 0x000fe200078e0202 */
[----:B------:R1:W-:Y:S03]  /*195b0*/  STL.64 [R1+0x3408], R4 ;  /* 0x0034080401007387 */ /* 0x0003e60000100a00 */
[C---:B------:R-:W-:Y:S01]  /*195c0*/  IMAD.WIDE R20, R23.reuse, 0x4, R246 ;  /* 0x0000000417147825 */ /* 0x040fe200078e02f6 */
[----:B------:R-:W-:Y:S03]  /*195d0*/  STL.64 [R1+0x3400], R204 ;  /* 0x003400cc01007387 */ /* 0x000fe60000100a00 */
[----:B------:R-:W-:Y:S01]  /*195e0*/  IMAD.WIDE R28, R23, 0x4, R2 ;  /* 0x00000004171c7825 */ /* 0x000fe200078e0202 */
[----:B------:R-:W-:Y:S04]  /*195f0*/  STL.64 [R1+0x61c0], R204 ;  /* 0x0061c0cc01007387 */ /* 0x000fe80000100a00 */
[----:B------:R-:W-:Y:S01]  /*19600*/  STL.64 [R1+0x33f8], R74 ;  /* 0x0033f84a01007387 */ /* 0x000fe20000100a00 */
[----:B-1----:R-:W-:-:S03]  /*19610*/  IMAD.WIDE R4, R145, 0x4, R246 ;  /* 0x0000000491047825 */ /* 0x002fc600078e02f6 */
[----:B------:R-:W-:Y:S01]  /*19620*/  STL.64 [R1+0x61c8], R74 ;  /* 0x0061c84a01007387 */ /* 0x000fe20000100a00 */
[----:B------:R-:W-:-:S03]  /*19630*/  IMAD.WIDE R24, R22, 0x4, R246 ;  /* 0x0000000416187825 */ /* 0x000fc600078e02f6 */
[----:B------:R-:W-:Y:S04]  /*19640*/  STL.64 [R1+0x33f0], R20 ;  /* 0x0033f01401007387 */ /* 0x000fe80000100a00 */
[----:B------:R-:W-:Y:S04]  /*19650*/  STL.64 [R1+0x61d0], R20 ;  /* 0x0061d01401007387 */ /* 0x000fe80000100a00 */
[----:B------:R-:W-:Y:S04]  /*19660*/  STL.64 [R1+0x33a8], R28 ;  /* 0x0033a81c01007387 */ /* 0x000fe80000100a00 */
[----:B------:R-:W-:Y:S04]  /*19670*/  STL.64 [R1+0x61d8], R28 ;  /* 0x0061d81c01007387 */ /* 0x000fe80000100a00 */
[----:B------:R1:W-:Y:S01]  /*19680*/  STL.64 [R1+0x3390], R4 ;  /* 0x0033900401007387 */ /* 0x0003e20000100a00 */
[----:B------:R-:W-:-:S03]  /*19690*/  IMAD.WIDE R22, R22, 0x4, R2 ;  /* 0x0000000416167825 */ /* 0x000fc600078e0202 */
        /* <DEDUP_REMOVED lines=8> */
[----:B------:R-:W-:-:S04]  /*19720*/  IMAD.WIDE R18, R143, 0x4, R2 ;  /* 0x000000048f127825 */ /* 0x000fc800078e0202 */
[----:B--2---:R-:W-:-:S04]  /*19730*/  IMAD.WIDE R22, R143, 0x4, R246 ;  /* 0x000000048f167825 */ /* 0x004fc800078e02f6 */
[----:B-1----:R-:W-:-:S04]  /*19740*/  IMAD.WIDE R4, R144, 0x4, R2 ;  /* 0x0000000490047825 */ /* 0x002fc800078e0202 */
[C-C-:B------:R-:W-:Y:S01]  /*19750*/  IMAD.WIDE R10, R142.reuse, 0x4, R246.reuse ;  /* 0x000000048e0a7825 */ /* 0x140fe200078e02f6 */
[----:B------:R1:W-:Y:S03]  /*19760*/  STL.64 [R1+0x3378], R4 ;  /* 0x0033780401007387 */ /* 0x0003e60000100a00 */
[C---:B------:R-:W-:Y:S01]  /*19770*/  IMAD.WIDE R230, R17.reuse, 0x4, R246 ;  /* 0x0000000411e67825 */ /* 0x040fe200078e02f6 */
[----:B------:R-:W-:Y:S03]  /*19780*/  STL.64 [R1+0x3368], R18 ;  /* 0x0033681201007387 */ /* 0x000fe60000100a00 */
[--C-:B------:R-:W-:Y:S01]  /*19790*/  IMAD.WIDE R34, R17, 0x4, R2.reuse ;  /* 0x0000000411227825 */ /* 0x100fe200078e0202 */
[----:B------:R-:W-:Y:S03]  /*197a0*/  STL.64 [R1+0x3370], R22 ;  /* 0x0033701601007387 */ /* 0x000fe60000100a00 */
[----:B-1----:R-:W-:Y:S01]  /*197b0*/  IMAD.WIDE R4, R142, 0x4, R2 ;  /* 0x000000048e047825 */ /* 0x002fe200078e0202 */
[----:B------:R-:W-:Y:S03]  /*197c0*/  STL.64 [R1+0x3360], R10 ;  /* 0x0033600a01007387 */ /* 0x000fe60000100a00 */
[C---:B------:R-:W-:Y:S01]  /*197d0*/  IMAD.WIDE R196, R16.reuse, 0x4, R246 ;  /* 0x0000000410c47825 */ /* 0x040fe200078e02f6 */
[----:B------:R-:W-:Y:S04]  /*197e0*/  STL.64 [R1+0x63e0], R22 ;  /* 0x0063e01601007387 */ /* 0x000fe80000100a00 */
[----:B------:R1:W-:Y:S01]  /*197f0*/  STL.64 [R1+0x3358], R4 ;  /* 0x0033580401007387 */ /* 0x0003e20000100a00 */
[----:B------:R-:W-:-:S03]  /*19800*/  IMAD.WIDE R82, R16, 0x4, R2 ;  /* 0x0000000410527825 */ /* 0x000fc600078e0202 */
[----:B------:R-:W-:Y:S01]  /*19810*/  STL.64 [R1+0x3350], R230 ;  /* 0x003350e601007387 */ /* 0x000fe20000100a00 */
[----:B------:R-:W-:-:S03]  /*19820*/  IMAD.WIDE R144, R15, 0x4, R246 ;  /* 0x000000040f907825 */ /* 0x000fc600078e02f6 */
[----:B------:R-:W-:Y:S01]  /*19830*/  STL.64 [R1+0x6220], R230 ;  /* 0x006220e601007387 */ /* 0x000fe20000100a00 */
[----:B------:R-:W-:-:S03]  /*19840*/  IMAD.WIDE R142, R15, 0x4, R2 ;  /* 0x000000040f8e7825 */ /* 0x000fc600078e0202 */
[----:B------:R-:W-:Y:S04]  /*19850*/  STL.64 [R1+0x3348], R34 ;  /* 0x0033482201007387 */ /* 0x000fe80000100a00 */
[----:B------:R-:W-:Y:S01]  /*19860*/  STL.64 [R1+0x6228], R34 ;  /* 0x0062282201007387 */ /* 0x000fe20000100a00 */
[----:B-1----:R-:W-:-:S03]  /*19870*/  IMAD.WIDE R4, R137, 0x4, R246 ;  /* 0x0000000489047825 */ /* 0x002fc600078e02f6 */
[----:B------:R-:W-:Y:S04]  /*19880*/  STL.64 [R1+0x3340], R196 ;  /* 0x003340c401007387 */ /* 0x000fe80000100a00 */
[----:B------:R-:W-:Y:S04]  /*19890*/  STL.64 [R1+0x61f0], R196 ;  /* 0x0061f0c401007387 */ /* 0x000fe80000100a00 */
[----:B------:R-:W-:Y:S04]  /*198a0*/  STL.64 [R1+0x3338], R82 ;  /* 0x0033385201007387 */ /* 0x000fe80000100a00 */
        /* <DEDUP_REMOVED lines=18> */
[----:B------:R2:W-:Y:S01]  /*199d0*/  STL.64 [R1+0x32f8], R10 ;  /* 0x0032f80a01007387 */ /* 0x0005e20000100a00 */
[----:B-1----:R-:W-:-:S04]  /*199e0*/  IMAD.WIDE R4, R135, 0x4, R246 ;  /* 0x0000000487047825 */ /* 0x002fc800078e02f6 */
[----:B--2---:R-:W-:Y:S01]  /*199f0*/  IMAD.WIDE R10, R134, 0x4, R246 ;  /* 0x00000004860a7825 */ /* 0x004fe200078e02f6 */
[----:B------:R1:W-:Y:S04]  /*19a00*/  STL.64 [R1+0x32f0], R4 ;  /* 0x0032f00401007387 */ /* 0x0003e80000100a00 */
[----:B------:R2:W-:Y:S01]  /*19a10*/  STL.64 [R1+0x32a8], R14 ;  /* 0x0032a80e01007387 */ /* 0x0005e20000100a00 */
[----:B------:R-:W-:-:S03]  /*19a20*/  IMAD.WIDE R42, R9, 0x4, R2 ;  /* 0x00000004092a7825 */ /* 0x000fc600078e0202 */
[----:B------:R-:W-:Y:S01]  /*19a30*/  STL.64 [R1+0x32a0], R10 ;  /* 0x0032a00a01007387 */ /* 0x000fe20000100a00 */
[----:B-1----:R-:W-:-:S04]  /*19a40*/  IMAD.WIDE R4, R134, 0x4, R2 ;  /* 0x0000000486047825 */ /* 0x002fc800078e0202 */
[--C-:B--2---:R-:W-:Y:S01]  /*19a50*/  IMAD.WIDE R14, R9, 0x4, R246.reuse ;  /* 0x00000004090e7825 */ /* 0x104fe200078e02f6 */
[----:B------:R1:W-:Y:S03]  /*19a60*/  STL.64 [R1+0x3298], R4 ;  /* 0x0032980401007387 */ /* 0x0003e60000100a00 */
[C---:B------:R-:W-:Y:S01]  /*19a70*/  IMAD.WIDE R188, R8.reuse, 0x4, R246 ;  /* 0x0000000408bc7825 */ /* 0x040fe200078e02f6 */
[----:B------:R-:W-:Y:S03]  /*19a80*/  STL.64 [R1+0x3290], R14 ;  /* 0x0032900e01007387 */ /* 0x000fe60000100a00 */
[----:B------:R-:W-:Y:S01]  /*19a90*/  IMAD.WIDE R226, R8, 0x4, R2 ;  /* 0x0000000408e27825 */ /* 0x000fe200078e0202 */
[----:B------:R-:W-:Y:S03]  /*19aa0*/  STL.64 [R1+0x6230], R14 ;  /* 0x0062300e01007387 */ /* 0x000fe60000100a00 */
[C---:B------:R-:W-:Y:S01]  /*19ab0*/  IMAD.WIDE R136, R7.reuse, 0x4, R246 ;  /* 0x0000000407887825 */ /* 0x040fe200078e02f6 */
[----:B------:R-:W-:Y:S04]  /*19ac0*/  STL.64 [R1+0x3288], R42 ;  /* 0x0032882a01007387 */ /* 0x000fe80000100a00 */
[----:B------:R-:W-:Y:S01]  /*19ad0*/  STL.64 [R1+0x6240], R42 ;  /* 0x0062402a01007387 */ /* 0x000fe20000100a00 */
[----:B------:R-:W-:-:S03]  /*19ae0*/  IMAD.WIDE R134, R7, 0x4, R2 ;  /* 0x0000000407867825 */ /* 0x000fc600078e0202 */
[----:B------:R-:W-:Y:S01]  /*19af0*/  STL.64 [R1+0x3280], R188 ;  /* 0x003280bc01007387 */ /* 0x000fe20000100a00 */
[----:B-1----:R-:W-:-:S03]  /*19b00*/  IMAD.WIDE R4, R153, 0x4, R246 ;  /* 0x0000000499047825 */ /* 0x002fc600078e02f6 */
        /* <DEDUP_REMOVED lines=11> */
[----:B------:R2:W-:Y:S01]  /*19bc0*/  STL.64 [R1+0x6268], R8 ;  /* 0x0062680801007387 */ /* 0x0005e20000100a00 */
[----:B-1----:R-:W-:-:S05]  /*19bd0*/  IMAD.WIDE R4, R153, 0x4, R2 ;  /* 0x0000000499047825 */ /* 0x002fca00078e0202 */
[----:B------:R1:W-:Y:S04]  /*19be0*/  STL.64 [R1+0x3248], R4 ;  /* 0x0032480401007387 */ /* 0x0003e80000100a00 */
[----:B------:R-:W-:Y:S01]  /*19bf0*/  STL.64 [R1+0x3258], R6 ;  /* 0x0032580601007387 */ /* 0x000fe20000100a00 */
[----:B--2---:R-:W-:-:S03]  /*19c00*/  IMAD.WIDE R8, R151, 0x4, R2 ;  /* 0x0000000497087825 */ /* 0x004fc600078e0202 */
[----:B------:R2:W-:Y:S01]  /*19c10*/  STL.64 [R1+0x6270], R6 ;  /* 0x0062700601007387 */ /* 0x0005e20000100a00 */
[----:B-1----:R-:W-:-:S05]  /*19c20*/  IMAD.WIDE R4, R151, 0x4, R246 ;  /* 0x0000000497047825 */ /* 0x002fca00078e02f6 */
[----:B------:R1:W-:Y:S01]  /*19c30*/  STL.64 [R1+0x3240], R4 ;  /* 0x0032400401007387 */ /* 0x0003e20000100a00 */
[----:B------:R-:W-:-:S03]  /*19c40*/  IMAD.WIDE R108, R129, 0x4, R246 ;  /* 0x00000004816c7825 */ /* 0x000fc600078e02f6 */
[----:B------:R-:W-:Y:S01]  /*19c50*/  STL.64 [R1+0x3238], R8 ;  /* 0x0032380801007387 */ /* 0x000fe20000100a00 */
[----:B--2---:R-:W-:-:S04]  /*19c60*/  IMAD.WIDE R6, R150, 0x4, R2 ;  /* 0x0000000496067825 */ /* 0x004fc800078e0202 */
[----:B-1----:R-:W-:-:S05]  /*19c70*/  IMAD.WIDE R4, R150, 0x4, R246 ;  /* 0x0000000496047825 */ /* 0x002fca00078e02f6 */
[----:B------:R1:W-:Y:S01]  /*19c80*/  STL.64 [R1+0x3230], R4 ;  /* 0x0032300401007387 */ /* 0x0003e20000100a00 */
[----:B------:R-:W-:-:S03]  /*19c90*/  IMAD.WIDE R228, R128, 0x4, R246 ;  /* 0x0000000480e47825 */ /* 0x000fc600078e02f6 */
[----:B------:R-:W-:Y:S01]  /*19ca0*/  STL.64 [R1+0x3228], R6 ;  /* 0x0032280601007387 */ /* 0x000fe20000100a00 */
[----:B------:R-:W-:-:S04]  /*19cb0*/  IMAD.WIDE R50, R128, 0x4, R2 ;  /* 0x0000000480327825 */ /* 0x000fc800078e0202 */
[----:B-1----:R-:W-:-:S05]  /*19cc0*/  IMAD.WIDE R4, R129, 0x4, R2 ;  /* 0x0000000481047825 */ /* 0x002fca00078e0202 */
        /* <DEDUP_REMOVED lines=34> */
[----:B------:R-:W-:Y:S01]  /*19ef0*/  STL.64 [R1+0x3188], R8 ;  /* 0x0031880801007387 */ /* 0x000fe20000100a00 */
[----:B------:R-:W-:-:S03]  /*19f00*/  IMAD.WIDE R50, R121, 0x4, R2 ;  /* 0x0000000479327825 */ /* 0x000fc600078e0202 */
[----:B------:R-:W-:Y:S01]  /*19f10*/  STL.64 [R1+0x3180], R6 ;  /* 0x0031800601007387 */ /* 0x000fe20000100a00 */
[----:B-1----:R-:W-:-:S04]  /*19f20*/  IMAD.WIDE R4, R158, 0x4, R2 ;  /* 0x000000049e047825 */ /* 0x002fc800078e0202 */
[C---:B------:R-:W-:Y:S01]  /*19f30*/  IMAD.WIDE R144, R120.reuse, 0x4, R246 ;  /* 0x0000000478907825 */ /* 0x040fe200078e02f6 */
[----:B------:R1:W-:Y:S03]  /*19f40*/  STL.64 [R1+0x3178], R4 ;  /* 0x0031780401007387 */ /* 0x0003e60000100a00 */
[----:B------:R-:W-:Y:S01]  /*19f50*/  IMAD.WIDE R82, R120, 0x4, R2 ;  /* 0x0000000478527825 */ /* 0x000fe200078e0202 */
[----:B------:R-:W-:Y:S04]  /*19f60*/  STL.64 [R1+0x3170], R202 ;  /* 0x003170ca01007387 */ /* 0x000fe80000100a00 */
[----:B------:R-:W-:Y:S01]  /*19f70*/  STL.64 [R1+0x62e8], R202 ;  /* 0x0062e8ca01007387 */ /* 0x000fe20000100a00 */
        /* <DEDUP_REMOVED lines=29> */
[----:B-1----:R-:W-:-:S03]  /*1a150*/  IMAD.WIDE R4, R167, 0x4, R2 ;  /* 0x00000004a7047825 */ /* 0x002fc600078e0202 */
[----:B------:R-:W-:Y:S04]  /*1a160*/  STL.64 [R1+0x3110], R22 ;  /* 0x0031101601007387 */ /* 0x000fe80000100a00 */
[----:B------:R-:W-:Y:S01]  /*1a170*/  STL.64 [R1+0x6450], R22 ;  /* 0x0064501601007387 */ /* 0x000fe20000100a00 */
[----:B------:R-:W-:-:S03]  /*1a180*/  IMAD.WIDE R144, R166, 0x4, R2 ;  /* 0x00000004a6907825 */ /* 0x000fc600078e0202 */
[----:B------:R1:W-:Y:S01]  /*1a190*/  STL.64 [R1+0x3108], R4 ;  /* 0x0031080401007387 */ /* 0x0003e20000100a00 */
[----:B------:R-:W-:-:S04]  /*1a1a0*/  IMAD.WIDE R118, R113, 0x4, R246 ;  /* 0x0000000471767825 */ /* 0x000fc800078e02f6 */
        /* <DEDUP_REMOVED lines=43> */
[----:B------:R1:W-:Y:S04]  /*1a460*/  STL.64 [R1+0x3088], R4 ;  /* 0x0030880401007387 */ /* 0x0003e80000100a00 */
[----:B------:R2:W-:Y:S01]  /*1a470*/  STL.64 [R1+0x3080], R6 ;  /* 0x0030800601007387 */ /* 0x0005e20000100a00 */
[----:B-1----:R-:W-:-:S04]  /*1a480*/  IMAD.WIDE R4, R13, 0x4, R2 ;  /* 0x000000040d047825 */ /* 0x002fc800078e0202 */
[----:B--2---:R-:W-:Y:S01]  /*1a490*/  IMAD.WIDE R6, R225, 0x4, R2 ;  /* 0x00000004e1067825 */ /* 0x004fe200078e0202 */
[----:B------:R1:W-:Y:S04]  /*1a4a0*/  STL.64 [R1+0x3078], R4 ;  /* 0x0030780401007387 */ /* 0x0003e80000100a00 */
[----:B------:R2:W-:Y:S04]  /*1a4b0*/  STL.64 [R1+0x3070], R8 ;  /* 0x0030700801007387 */ /* 0x0005e80000100a00 */
[----:B------:R3:W-:Y:S01]  /*1a4c0*/  STL.64 [R1+0x3068], R6 ;  /* 0x0030680601007387 */ /* 0x0007e20000100a00 */
[----:B-1----:R-:W-:-:S04]  /*1a4d0*/  IMAD.WIDE R4, R217, 0x4, R246 ;  /* 0x00000004d9047825 */ /* 0x002fc800078e02f6 */
[----:B--2---:R-:W-:Y:S01]  /*1a4e0*/  IMAD.WIDE R8, R217, 0x4, R2 ;  /* 0x00000004d9087825 */ /* 0x004fe200078e0202 */
[----:B------:R1:W-:Y:S03]  /*1a4f0*/  STL.64 [R1+0x3060], R4 ;  /* 0x0030600401007387 */ /* 0x0003e60000100a00 */
[--C-:B---3--:R-:W-:Y:S01]  /*1a500*/  IMAD.WIDE R6, R209, 0x4, R246.reuse ;  /* 0x00000004d1067825 */ /* 0x108fe200078e02f6 */
[----:B------:R2:W-:Y:S03]  /*1a510*/  STL.64 [R1+0x3058], R8 ;  /* 0x0030580801007387 */ /* 0x0005e60000100a00 */
[----:B------:R-:W-:Y:S01]  /*1a520*/  IMAD.WIDE R34, R201, 0x4, R246 ;  /* 0x00000004c9227825 */ /* 0x000fe200078e02f6 */
[----:B------:R3:W-:Y:S03]  /*1a530*/  STL.64 [R1+0x3050], R6 ;  /* 0x0030500601007387 */ /* 0x0007e60000100a00 */
[----:B-1----:R-:W-:-:S04]  /*1a540*/  IMAD.WIDE R4, R209, 0x4, R2 ;  /* 0x00000004d1047825 */ /* 0x002fc800078e0202 */
[----:B--2---:R-:W-:Y:S01]  /*1a550*/  IMAD.WIDE R8, R201, 0x4, R2 ;  /* 0x00000004c9087825 */ /* 0x004fe200078e0202 */
[----:B------:R1:W-:Y:S03]  /*1a560*/  STL.64 [R1+0x3048], R4 ;  /* 0x0030480401007387 */ /* 0x0003e60000100a00 */
[C---:B---3--:R-:W-:Y:S01]  /*1a570*/  IMAD.WIDE R6, R193.reuse, 0x4, R246 ;  /* 0x00000004c1067825 */ /* 0x048fe200078e02f6 */
[----:B------:R-:W-:Y:S04]  /*1a580*/  STL.64 [R1+0x3038], R8 ;  /* 0x0030380801007387 */ /* 0x000fe80000100a00 */
[----:B------:R-:W-:Y:S01]  /*1a590*/  STL.64 [R1+0x3040], R34 ;  /* 0x0030402201007387 */ /* 0x000fe20000100a00 */
[----:B-1----:R-:W-:-:S03]  /*1a5a0*/  IMAD.WIDE R4, R193, 0x4, R2 ;  /* 0x00000004c1047825 */ /* 0x002fc600078e0202 */
[----:B------:R1:W-:Y:S04]  /*1a5b0*/  STL.64 [R1+0x3030], R6 ;  /* 0x0030300601007387 */ /* 0x0003e80000100a00 */
[----:B------:R-:W-:Y:S01]  /*1a5c0*/  STL.64 [R1+0x6478], R34 ;  /* 0x0064782201007387 */ /* 0x000fe20000100a00 */
[----:B------:R-:W-:-:S03]  /*1a5d0*/  IMAD.WIDE R22, R185, 0x4, R246 ;  /* 0x00000004b9167825 */ /* 0x000fc600078e02f6 */
[----:B------:R2:W-:Y:S01]  /*1a5e0*/  STL.64 [R1+0x3028], R4 ;  /* 0x0030280401007387 */ /* 0x0005e20000100a00 */
[----:B------:R-:W-:-:S04]  /*1a5f0*/  IMAD.WIDE R202, R177, 0x4, R246 ;  /* 0x00000004b1ca7825 */ /* 0x000fc800078e02f6 */
[----:B-1----:R-:W-:-:S04]  /*1a600*/  IMAD.WIDE R6, R175, 0x4, R246 ;  /* 0x00000004af067825 */ /* 0x002fc800078e02f6 */
[----:B--2---:R-:W-:-:S05]  /*1a610*/  IMAD.WIDE R4, R185, 0x4, R2 ;  /* 0x00000004b9047825 */ /* 0x004fca00078e0202 */
[----:B------:R1:W-:Y:S01]  /*1a620*/  STL.64 [R1+0x3018], R4 ;  /* 0x0030180401007387 */ /* 0x0003e20000100a00 */
[----:B------:R-:W-:-:S03]  /*1a630*/  IMAD.WIDE R172, R177, 0x4, R2 ;  /* 0x00000004b1ac7825 */ /* 0x000fc600078e0202 */
[----:B------:R-:W-:Y:S04]  /*1a640*/  STL.64 [R1+0x3020], R22 ;  /* 0x0030201601007387 */ /* 0x000fe80000100a00 */
[----:B------:R-:W-:Y:S01]  /*1a650*/  STL.64 [R1+0x6480], R22 ;  /* 0x0064801601007387 */ /* 0x000fe20000100a00 */
[----:B-1----:R-:W-:-:S03]  /*1a660*/  IMAD.WIDE R4, R175, 0x4, R2 ;  /* 0x00000004af047825 */ /* 0x002fc600078e0202 */
[----:B------:R-:W-:Y:S04]  /*1a670*/  STL.64 [R1+0x3010], R202 ;  /* 0x003010ca01007387 */ /* 0x000fe80000100a00 */
[----:B------:R1:W-:Y:S01]  /*1a680*/  STL.64 [R1+0x3000], R6 ;  /* 0x0030000601007387 */ /* 0x0003e20000100a00 */
[----:B------:R-:W-:-:S03]  /*1a690*/  IMAD.WIDE R82, R105, 0x4, R246 ;  /* 0x0000000469527825 */ /* 0x000fc600078e02f6 */
[----:B------:R-:W-:Y:S04]  /*1a6a0*/  STL.64 [R1+0x6488], R202 ;  /* 0x006488ca01007387 */ /* 0x000fe80000100a00 */
[----:B------:R2:W-:Y:S01]  /*1a6b0*/  STL.64 [R1+0x2ff8], R4 ;  /* 0x002ff80401007387 */ /* 0x0005e20000100a00 */
[----:B-1----:R-:W-:-:S03]  /*1a6c0*/  IMAD.WIDE R6, R174, 0x4, R246 ;  /* 0x00000004ae067825 */ /* 0x002fc600078e02f6 */
[----:B------:R-:W-:Y:S04]  /*1a6d0*/  STL.64 [R1+0x3008], R172 ;  /* 0x003008ac01007387 */ /* 0x000fe80000100a00 */
[----:B------:R1:W-:Y:S01]  /*1a6e0*/  STL.64 [R1+0x2ff0], R6 ;  /* 0x002ff00601007387 */ /* 0x0003e20000100a00 */
[----:B--2---:R-:W-:-:S04]  /*1a6f0*/  IMAD.WIDE R4, R174, 0x4, R2 ;  /* 0x00000004ae047825 */ /* 0x004fc800078e0202 */
[C---:B------:R-:W-:Y:S01]  /*1a700*/  IMAD.WIDE R74, R104.reuse, 0x4, R246 ;  /* 0x00000004684a7825 */ /* 0x040fe200078e02f6 */
[----:B------:R2:W-:Y:S03]  /*1a710*/  STL.64 [R1+0x2fe0], R4 ;  /* 0x002fe00401007387 */ /* 0x0005e60000100a00 */
[--C-:B-1----:R-:W-:Y:S01]  /*1a720*/  IMAD.WIDE R6, R105, 0x4, R2.reuse ;  /* 0x0000000469067825 */ /* 0x102fe200078e0202 */
        /* <DEDUP_REMOVED lines=16> */
[----:B--2---:R-:W-:-:S03]  /*1a830*/  IMAD.WIDE R4, R183, 0x4, R2 ;  /* 0x00000004b7047825 */ /* 0x004fc600078e0202 */
[----:B------:R-:W-:Y:S01]  /*1a840*/  STL.64 [R1+0x2fb8], R10 ;  /* 0x002fb80a01007387 */ /* 0x000fe20000100a00 */
[----:B------:R-:W-:-:S03]  /*1a850*/  IMAD.WIDE R174, R176, 0x4, R246 ;  /* 0x00000004b0ae7825 */ /* 0x000fc600078e02f6 */
[----:B------:R-:W-:Y:S04]  /*1a860*/  STL.64 [R1+0x6388], R10 ;  /* 0x0063880a01007387 */ /* 0x000fe80000100a00 */
[----:B------:R-:W-:Y:S01]  /*1a870*/  STL.64 [R1+0x2fb0], R104 ;  /* 0x002fb06801007387 */ /* 0x000fe20000100a00 */
[----:B------:R-:W-:-:S03]  /*1a880*/  IMAD.WIDE R176, R176, 0x4, R2 ;  /* 0x00000004b0b07825 */ /* 0x000fc600078e0202 */
[----:B------:R1:W-:Y:S04]  /*1a890*/  STL.64 [R1+0x6390], R104 ;  /* 0x0063906801007387 */ /* 0x0003e80000100a00 */
        /* <DEDUP_REMOVED lines=76> */
[----:B------:R2:W-:Y:S01]  /*1ad60*/  STL.64 [R1+0x6470], R244 ;  /* 0x006470f401007387 */ /* 0x0005e20000100a00 */
        /* <DEDUP_REMOVED lines=22> */
[----:B-1----:R-:W-:-:S03]  /*1aed0*/  IMAD.WIDE R146, R207, 0x4, R246 ;  /* 0x00000004cf927825 */ /* 0x002fc600078e02f6 */
        /* <DEDUP_REMOVED lines=96> */
[----:B------:R-:W3:Y:S01]  /*1b4e0*/  LDL.LU R233, [R1+0x6498] ;  /* 0x0064980001e97983 */ /* 0x000ee20000300800 */
        /* <DEDUP_REMOVED lines=9> */
[----:B------:R-:W3:Y:S01]  /*1b580*/  LDL.LU R252, [R1+0x6494] ;  /* 0x0064940001fc7983 */ /* 0x000ee20000300800 */
        /* <DEDUP_REMOVED lines=44> */
[----:B------:R-:W-:Y:S04]  /*1b850*/  STL.64 [R1+0x2c28], R38 ;  /* 0x002c282601007387 */ /* 0x000fe80000100a00 */
[----:B------:R-:W3:Y:S04]  /*1b860*/  LDL.LU R232, [R1+0x6490] ;  /* 0x0064900001e87983 */ /* 0x000ee80000300800 */
[----:B------:R-:W-:Y:S04]  /*1b870*/  STL.64 [R1+0x2c20], R242 ;  /* 0x002c20f201007387 */ /* 0x000fe80000100a00 */
[----:B------:R1:W-:Y:S04]  /*1b880*/  STL.64 [R1+0x2c10], R152 ;  /* 0x002c109801007387 */ /* 0x0003e80000100a00 */
[----:B------:R-:W-:Y:S04]  /*1b890*/  STL.64 [R1+0x2c18], R240 ;  /* 0x002c18f001007387 */ /* 0x000fe80000100a00 */
[----:B------:R1:W-:Y:S04]  /*1b8a0*/  STL.64 [R1+0x2c08], R82 ;  /* 0x002c085201007387 */ /* 0x0003e80000100a00 */
[----:B------:R-:W3:Y:S04]  /*1b8b0*/  LDL.64 R22, [R1+0x3db8] ;  /* 0x003db80001167983 */ /* 0x000ee80000100a00 */
[----:B------:R1:W-:Y:S04]  /*1b8c0*/  STL.64 [R1+0x2c00], R156 ;  /* 0x002c009c01007387 */ /* 0x0003e80000100a00 */
[----:B------:R-:W4:Y:S01]  /*1b8d0*/  LDL.64 R34, [R1+0x3db0] ;  /* 0x003db00001227983 */ /* 0x000f220000100a00 */
[----:B------:R-:W-:-:S04]  /*1b8e0*/  IMAD.WIDE R114, R33, 0x4, R2 ;  /* 0x0000000421727825 */ /* 0x000fc800078e0202 */
[C---:B------:R-:W-:Y:S01]  /*1b8f0*/  IMAD.WIDE R142, R32.reuse, 0x4, R246 ;  /* 0x00000004208e7825 */ /* 0x040fe200078e02f6 */
[----:B------:R1:W-:Y:S03]  /*1b900*/  STL.64 [R1+0x2bf8], R114 ;  /* 0x002bf87201007387 */ /* 0x0003e60000100a00 */
[----:B------:R-:W-:Y:S01]  /*1b910*/  IMAD.WIDE R14, R32, 0x4, R2 ;  /* 0x00000004200e7825 */ /* 0x000fe200078e0202 */
[----:B--2---:R-:W2:Y:S04]  /*1b920*/  LDL.64 R244, [R1+0x3da8] ;  /* 0x003da80001f47983 */ /* 0x004ea80000100a00 */
[----:B------:R-:W2:Y:S01]  /*1b930*/  LDL.64 R76, [R1+0x3da0] ;  /* 0x003da000014c7983 */ /* 0x000ea20000100a00 */
[----:B------:R-:W-:-:S03]  /*1b940*/  IMAD.WIDE R122, R31, 0x4, R246 ;  /* 0x000000041f7a7825 */ /* 0x000fc600078e02f6 */
[----:B------:R-:W2:Y:S01]  /*1b950*/  LDL.64 R188, [R1+0x3d60] ;  /* 0x003d600001bc7983 */ /* 0x000ea20000100a00 */
[----:B------:R-:W-:-:S03]  /*1b960*/  IMAD.WIDE R66, R31, 0x4, R2 ;  /* 0x000000041f427825 */ /* 0x000fc600078e0202 */
[----:B------:R-:W2:Y:S01]  /*1b970*/  LDL.64 R126, [R1+0x3970] ;  /* 0x00397000017e7983 */ /* 0x000ea20000100a00 */
[----:B------:R-:W-:-:S03]  /*1b980*/  IMAD.WIDE R4, R30, 0x4, R246 ;  /* 0x000000041e047825 */ /* 0x000fc600078e02f6 */
[----:B------:R-:W2:Y:S01]  /*1b990*/  LDL.64 R6, [R1+0x3390] ;  /* 0x0033900001067983 */ /* 0x000ea20000100a00 */
[----:B------:R-:W-:-:S03]  /*1b9a0*/  IMAD.WIDE R132, R30, 0x4, R2 ;  /* 0x000000041e847825 */ /* 0x000fc600078e0202 */
[----:B------:R-:W2:Y:S04]  /*1b9b0*/  LDL.64 R182, [R1+0x3388] ;  /* 0x0033880001b67983 */ /* 0x000ea80000100a00 */
[----:B------:R-:W2:Y:S04]  /*1b9c0*/  LDL.64 R104, [R1+0x3d20] ;  /* 0x003d200001687983 */ /* 0x000ea80000100a00 */
[----:B------:R1:W-:Y:S04]  /*1b9d0*/  STL.64 [R1+0x2bf0], R142 ;  /* 0x002bf08e01007387 */ /* 0x0003e80000100a00 */
[----:B------:R1:W-:Y:S01]  /*1b9e0*/  STL.64 [R1+0x2be8], R14 ;  /* 0x002be80e01007387 */ /* 0x0003e20000100a00 */
[----:B------:R-:W-:-:S03]  /*1b9f0*/  IMAD.WIDE R32, R0, 0x4, R246 ;  /* 0x0000000400207825 */ /* 0x000fc600078e02f6 */
[----:B------:R-:W2:Y:S04]  /*1ba00*/  LDL.64 R94, [R1+0x3930] ;  /* 0x00393000015e7983 */ /* 0x000ea80000100a00 */
[----:B------:R-:W2:Y:S04]  /*1ba10*/  LDL.64 R96, [R1+0x3310] ;  /* 0x0033100001607983 */ /* 0x000ea80000100a00 */
[----:B------:R-:W2:Y:S04]  /*1ba20*/  LDL.64 R74, [R1+0x3308] ;  /* 0x00330800014a7983 */ /* 0x000ea80000100a00 */
[----:B------:R-:W2:Y:S04]  /*1ba30*/  LDL.64 R184, [R1+0x3ce0] ;  /* 0x003ce00001b87983 */ /* 0x000ea80000100a00 */
[----:B------:R-:W2:Y:S04]  /*1ba40*/  LDL.64 R10, [R1+0x38f0] ;  /* 0x0038f000010a7983 */ /* 0x000ea80000100a00 */
[----:B------:R-:W2:Y:S04]  /*1ba50*/  LDL.64 R26, [R1+0x3250] ;  /* 0x00325000011a7983 */ /* 0x000ea80000100a00 */
[----:B------:R1:W-:Y:S04]  /*1ba60*/  STL.64 [R1+0x2be0], R122 ;  /* 0x002be07a01007387 */ /* 0x0003e80000100a00 */
[----:B------:R1:W-:Y:S04]  /*1ba70*/  STL.64 [R1+0x2bd8], R66 ;  /* 0x002bd84201007387 */ /* 0x0003e80000100a00 */
[----:B------:R1:W-:Y:S04]  /*1ba80*/  STL.64 [R1+0x2bd0], R4 ;  /* 0x002bd00401007387 */ /* 0x0003e80000100a00 */
[----:B------:R1:W-:Y:S04]  /*1ba90*/  STL.64 [R1+0x2bc8], R132 ;  /* 0x002bc88401007387 */ /* 0x0003e80000100a00 */
[----:B------:R-:W2:Y:S04]  /*1baa0*/  LDL.64 R236, [R1+0x3248] ;  /* 0x0032480001ec7983 */ /* 0x000ea80000100a00 */
[----:B------:R-:W2:Y:S04]  /*1bab0*/  LDL.64 R144, [R1+0x3ca0] ;  /* 0x003ca00001907983 */ /* 0x000ea80000100a00 */
[----:B------:R-:W2:Y:S04]  /*1bac0*/  LDL.64 R102, [R1+0x38b0] ;  /* 0x0038b00001667983 */ /* 0x000ea80000100a00 */
[----:B------:R1:W-:Y:S04]  /*1bad0*/  STL.64 [R1+0x2bc0], R32 ;  /* 0x002bc02001007387 */ /* 0x0003e80000100a00 */
[----:B------:R-:W2:Y:S04]  /*1bae0*/  LDL.64 R202, [R1+0x31a0] ;  /* 0x0031a00001ca7983 */ /* 0x000ea80000100a00 */
[----:B---3--:R3:W-:Y:S04]  /*1baf0*/  LDGSTS.E [R232+0x40000], [R22.64], P3 ;  /* 0x4000000016e87fae */ /* 0x0087e80009921844 */
[----:B----4-:R4:W-:Y:S04]  /*1bb00*/  LDGSTS.E [R232+0x40080], [R34.64], P1 ;  /* 0x4008000022e87fae */ /* 0x0109e80008921844 */
[----:B---3--:R-:W3:Y:S01]  /*1bb10*/  LDL.64 R22, [R1+0x3198] ;  /* 0x0031980001167983 */ /* 0x008ee20000100a00 */
[----:B------:R-:W-:-:S03]  /*1bb20*/  IMAD.WIDE R30, R0, 0x4, R2 ;  /* 0x00000004001e7825 */ /* 0x000fc600078e0202 */
[----:B--2---:R2:W-:Y:S04]  /*1bb30*/  LDGSTS.E [R232+0x40100], [R244.64], P6 ;  /* 0x40100000f4e87fae */ /* 0x0045e8000b121844 */
[----:B----4-:R-:W4:Y:S04]  /*1bb40*/  LDL.64 R34, [R1+0x3c60] ;  /* 0x003c600001227983 */ /* 0x010f280000100a00 */
[----:B------:R1:W-:Y:S04]  /*1bb50*/  LDGSTS.E [R232+0x40180], [R76.64], P4 ;  /* 0x401800004ce87fae */ /* 0x0003e8000a121844 */
[----:B------:R1:W-:Y:S04]  /*1bb60*/  LDGSTS.E [R232+0x41000], [R188.64], P3 ;  /* 0x41000000bce87fae */ /* 0x0003e80009921844 */
[----:B------:R1:W-:Y:S04]  /*1bb70*/  LDGSTS.E [R232+0x41080], [R126.64], P1 ;  /* 0x410800007ee87fae */ /* 0x0003e80008921844 */
[----:B------:R1:W-:Y:S04]  /*1bb80*/  STL.64 [R1+0x2bb8], R30 ;  /* 0x002bb81e01007387 */ /* 0x0003e80000100a00 */
[----:B------:R1:W-:Y:S04]  /*1bb90*/  LDGSTS.E [R232+0x41100], [R6.64], P6 ;  /* 0x4110000006e87fae */ /* 0x0003e8000b121844 */
[----:B------:R1:W-:Y:S04]  /*1bba0*/  LDGSTS.E [R232+0x41180], [R182.64], P4 ;  /* 0x41180000b6e87fae */ /* 0x0003e8000a121844 */
[----:B-1----:R-:W4:Y:S04]  /*1bbb0*/  LDL.64 R76, [R1+0x3870] ;  /* 0x00387000014c7983 */ /* 0x002f280000100a00 */
[----:B------:R1:W-:Y:S04]  /*1bbc0*/  LDGSTS.E [R232+0x42000], [R104.64], P3 ;  /* 0x4200000068e87fae */ /* 0x0003e80009921844 */
[----:B------:R-:W4:Y:S04]  /*1bbd0*/  LDL.64 R188, [R1+0x3120] ;  /* 0x0031200001bc7983 */ /* 0x000f280000100a00 */
[----:B------:R1:W-:Y:S04]  /*1bbe0*/  LDGSTS.E [R232+0x42080], [R94.64], P1 ;  /* 0x420800005ee87fae */ /* 0x0003e80008921844 */
[----:B-1----:R-:W4:Y:S04]  /*1bbf0*/  LDL.64 R104, [R1+0x3118] ;  /* 0x0031180001687983 */ /* 0x002f280000100a00 */
[----:B------:R1:W-:Y:S04]  /*1bc00*/  LDGSTS.E [R232+0x42100], [R96.64], P6 ;  /* 0x4210000060e87fae */ /* 0x0003e8000b121844 */
[----:B------:R-:W4:Y:S04]  /*1bc10*/  LDL.64 R182, [R1+0x3c20] ;  /* 0x003c200001b67983 */ /* 0x000f280000100a00 */
[----:B------:R-:W4:Y:S04]  /*1bc20*/  LDL.64 R94, [R1+0x3830] ;  /* 0x00383000015e7983 */ /* 0x000f280000100a00 */
[----:B------:R2:W-:Y:S04]  /*1bc30*/  LDGSTS.E [R232+0x42180], [R74.64], P4 ;  /* 0x421800004ae87fae */ /* 0x0005e8000a121844 */
[----:B-1----:R-:W4:Y:S04]  /*1bc40*/  LDL.64 R96, [R1+0x30a0] ;  /* 0x0030a00001607983 */ /* 0x002f280000100a00 */
[----:B------:R1:W-:Y:S04]  /*1bc50*/  LDGSTS.E [R232+0x43000], [R184.64], P3 ;  /* 0x43000000b8e87fae */ /* 0x0003e80009921844 */
[----:B------:R1:W-:Y:S04]  /*1bc60*/  LDGSTS.E [R232+0x43080], [R10.64], P1 ;  /* 0x430800000ae87fae */ /* 0x0003e80008921844 */
[----:B------:R-:W4:Y:S04]  /*1bc70*/  LDL.64 R126, [R1+0x3098] ;  /* 0x00309800017e7983 */ /* 0x000f280000100a00 */
[----:B------:R1:W-:Y:S04]  /*1bc80*/  LDGSTS.E [R232+0x43100], [R26.64], P6 ;  /* 0x431000001ae87fae */ /* 0x0003e8000b121844 */
[----:B------:R-:W4:Y:S04]  /*1bc90*/  LDL.64 R6, [R1+0x3be0] ;  /* 0x003be00001067983 */ /* 0x000f280000100a00 */
[----:B------:R2:W-:Y:S04]  /*1bca0*/  LDGSTS.E [R232+0x43180], [R236.64], P4 ;  /* 0x43180000ece87fae */ /* 0x0005e8000a121844 */
[----:B-1----:R-:W4:Y:S04]  /*1bcb0*/  LDL.64 R26, [R1+0x37f0] ;  /* 0x0037f000011a7983 */ /* 0x002f280000100a00 */
[----:B------:R1:W-:Y:S04]  /*1bcc0*/  LDGSTS.E [R232+0x44000], [R144.64], P3 ;  /* 0x4400000090e87fae */ /* 0x0003e80009921844 */
[----:B--2---:R-:W2:Y:S04]  /*1bcd0*/  LDL.64 R74, [R1+0x3070] ;  /* 0x00307000014a7983 */ /* 0x004ea80000100a00 */
[----:B------:R1:W-:Y:S04]  /*1bce0*/  LDGSTS.E [R232+0x44080], [R102.64], P1 ;  /* 0x4408000066e87fae */ /* 0x0003e80008921844 */
[----:B------:R-:W2:Y:S04]  /*1bcf0*/  LDL.64 R184, [R1+0x3068] ;  /* 0x0030680001b87983 */ /* 0x000ea80000100a00 */
[----:B------:R-:W2:Y:S04]  /*1bd00*/  LDL.64 R236, [R1+0x3ba0] ;  /* 0x003ba00001ec7983 */ /* 0x000ea80000100a00 */
[----:B------:R1:W-:Y:S04]  /*1bd10*/  LDGSTS.E [R232+0x44100], [R202.64], P6 ;  /* 0x44100000cae87fae */ /* 0x0003e8000b121844 */
[----:B------:R-:W2:Y:S04]  /*1bd20*/  LDL.64 R244, [R1+0x3b60] ;  /* 0x003b600001f47983 */ /* 0x000ea80000100a00 */
[----:B------:R-:W2:Y:S04]  /*1bd30*/  LDL.64 R10, [R1+0x3770] ;  /* 0x00377000010a7983 */ /* 0x000ea80000100a00 */
[----:B-1----:R-:W2:Y:S04]  /*1bd40*/  LDL.64 R202, [R1+0x37b0] ;  /* 0x0037b00001ca7983 */ /* 0x002ea80000100a00 */
[----:B------:R-:W2:Y:S04]  /*1bd50*/  LDL.64 R144, [R1+0x3050] ;  /* 0x0030500001907983 */ /* 0x000ea80000100a00 */
[----:B------:R-:W2:Y:S04]  /*1bd60*/  LDL.64 R102, [R1+0x3048] ;  /* 0x0030480001667983 */ /* 0x000ea80000100a00 */
[----:B---3--:R1:W-:Y:S04]  /*1bd70*/  LDGSTS.E [R232+0x44180], [R22.64], P4 ;  /* 0x4418000016e87fae */ /* 0x0083e8000a121844 */
[----:B----4-:R3:W-:Y:S04]  /*1bd80*/  LDGSTS.E [R232+0x45000], [R34.64], P3 ;  /* 0x4500000022e87fae */ /* 0x0107e80009921844 */
[----:B-1----:R-:W4:Y:S04]  /*1bd90*/  LDL.64 R22, [R1+0x3060] ;  /* 0x0030600001167983 */ /* 0x002f280000100a00 */
[----:B---3--:R-:W3:Y:S04]  /*1bda0*/  LDL.64 R34, [R1+0x3058] ;  /* 0x0030580001227983 */ /* 0x008ee80000100a00 */
[----:B------:R1:W-:Y:S04]  /*1bdb0*/  LDGSTS.E [R232+0x45080], [R76.64], P1 ;  /* 0x450800004ce87fae */ /* 0x0003e80008921844 */
[----:B------:R1:W-:Y:S04]  /*1bdc0*/  LDGSTS.E [R232+0x45100], [R188.64], P6 ;  /* 0x45100000bce87fae */ /* 0x0003e8000b121844 */
[----:B-1----:R-:W3:Y:S04]  /*1bdd0*/  LDL.64 R76, [R1+0x3b20] ;  /* 0x003b2000014c7983 */ /* 0x002ee80000100a00 */
[----:B------:R1:W-:Y:S04]  /*1bde0*/  LDGSTS.E [R232+0x45180], [R104.64], P4 ;  /* 0x4518000068e87fae */ /* 0x0003e8000a121844 */
[----:B------:R-:W3:Y:S04]  /*1bdf0*/  LDL.64 R188, [R1+0x3038] ;  /* 0x0030380001bc7983 */ /* 0x000ee80000100a00 */
[----:B------:R1:W-:Y:S04]  /*1be00*/  LDGSTS.E [R232+0x46000], [R182.64], P3 ;  /* 0x46000000b6e87fae */ /* 0x0003e80009921844 */
[----:B------:R1:W-:Y:S04]  /*1be10*/  LDGSTS.E [R232+0x46080], [R94.64], P1 ;  /* 0x460800005ee87fae */ /* 0x0003e80008921844 */
[----:B-1----:R-:W3:Y:S04]  /*1be20*/  LDL.64 R104, [R1+0x3730] ;  /* 0x0037300001687983 */ /* 0x002ee80000100a00 */
[----:B------:R1:W-:Y:S04]  /*1be30*/  LDGSTS.E [R232+0x46100], [R96.64], P6 ;  /* 0x4610000060e87fae */ /* 0x0003e8000b121844 */
[----:B------:R-:W3:Y:S04]  /*1be40*/  LDL.64 R182, [R1+0x3ae0] ;  /* 0x003ae00001b67983 */ /* 0x000ee80000100a00 */
[----:B------:R-:W3:Y:S04]  /*1be50*/  LDL.64 R94, [R1+0x36f0] ;  /* 0x0036f000015e7983 */ /* 0x000ee80000100a00 */
[----:B------:R1:W-:Y:S04]  /*1be60*/  LDGSTS.E [R232+0x46180], [R126.64], P4 ;  /* 0x461800007ee87fae */ /* 0x0003e8000a121844 */
[----:B-1----:R-:W3:Y:S04]  /*1be70*/  LDL.64 R96, [R1+0x3030] ;  /* 0x0030300001607983 */ /* 0x002ee80000100a00 */
[----:B------:R1:W-:Y:S04]  /*1be80*/  LDGSTS.E [R232+0x47000], [R6.64], P3 ;  /* 0x4700000006e87fae */ /* 0x0003e80009921844 */
[----:B------:R-:W3:Y:S04]  /*1be90*/  LDL.64 R126, [R1+0x3028] ;  /* 0x00302800017e7983 */ /* 0x000ee80000100a00 */
[----:B------:R2:W-:Y:S04]  /*1bea0*/  LDGSTS.E [R232+0x47080], [R26.64], P1 ;  /* 0x470800001ae87fae */ /* 0x0005e80008921844 */
[----:B-1----:R-:W3:Y:S04]  /*1beb0*/  LDL.64 R6, [R1+0x3aa0] ;  /* 0x003aa00001067983 */ /* 0x002ee80000100a00 */
[----:B--2---:R1:W-:Y:S04]  /*1bec0*/  LDGSTS.E [R232+0x47100], [R74.64], P6 ;  /* 0x471000004ae87fae */ /* 0x0043e8000b121844 */
[----:B------:R-:W2:Y:S04]  /*1bed0*/  LDL.64 R26, [R1+0x3588] ;  /* 0x00358800011a7983 */ /* 0x000ea80000100a00 */
[----:B------:R1:W-:Y:S04]  /*1bee0*/  LDGSTS.E [R232+0x47180], [R184.64], P4 ;  /* 0x47180000b8e87fae */ /* 0x0003e8000a121844 */
[----:B------:R1:W-:Y:S04]  /*1bef0*/  LDGSTS.E [R232+0x48000], [R236.64], P3 ;  /* 0x48000000ece87fae */ /* 0x0003e80009921844 */
[----:B-1----:R-:W2:Y:S04]  /*1bf00*/  LDL.64 R74, [R1+0x3018] ;  /* 0x00301800014a7983 */ /* 0x002ea80000100a00 */
[----:B------:R-:W2:Y:S04]  /*1bf10*/  LDL.64 R184, [R1+0x3a60] ;  /* 0x003a600001b87983 */ /* 0x000ea80000100a00 */
[----:B------:R-:W2:Y:S04]  /*1bf20*/  LDL.64 R236, [R1+0x3548] ;  /* 0x0035480001ec7983 */ /* 0x000ea80000100a00 */
[----:B------:R1:W-:Y:S04]  /*1bf30*/  LDGSTS.E [R232+0x48080], [R202.64], P1 ;  /* 0x48080000cae87fae */ /* 0x0003e80008921844 */
[----:B-1----:R-:W2:Y:S04]  /*1bf40*/  LDL.LU.64 R202, [R1+0x6488] ;  /* 0x0064880001ca7983 */ /* 0x002ea80000300a00 */
[----:B----4-:R1:W-:Y:S04]  /*1bf50*/  LDGSTS.E [R232+0x48100], [R22.64], P6 ;  /* 0x4810000016e87fae */ /* 0x0103e8000b121844 */
[----:B---3--:R3:W-:Y:S04]  /*1bf60*/  LDGSTS.E [R232+0x48180], [R34.64], P4 ;  /* 0x4818000022e87fae */ /* 0x0087e8000a121844 */
[----:B-1----:R-:W2:Y:S04]  /*1bf70*/  LDL.LU.64 R22, [R1+0x6480] ;  /* 0x0064800001167983 */ /* 0x002ea80000300a00 */
[----:B------:R1:W-:Y:S04]  /*1bf80*/  LDGSTS.E [R232+0x49000], [R244.64], P3 ;  /* 0x49000000f4e87fae */ /* 0x0003e80009921844 */
[----:B---3--:R-:W3:Y:S04]  /*1bf90*/  LDL.LU.64 R34, [R1+0x6478] ;  /* 0x0064780001227983 */ /* 0x008ee80000300a00 */
[----:B------:R1:W-:Y:S04]  /*1bfa0*/  LDGSTS.E [R232+0x49080], [R10.64], P1 ;  /* 0x490800000ae87fae */ /* 0x0003e80008921844 */
[----:B------:R1:W-:Y:S04]  /*1bfb0*/  LDGSTS.E [R232+0x49100], [R144.64], P6 ;  /* 0x4910000090e87fae */ /* 0x0003e8000b121844 */
[----:B------:R1:W-:Y:S04]  /*1bfc0*/  LDGSTS.E [R232+0x49180], [R102.64], P4 ;  /* 0x4918000066e87fae */ /* 0x0003e8000a121844 */
[----:B-1----:R-:W2:Y:S04]  /*1bfd0*/  LDL.64 R10, [R1+0x3a20] ;  /* 0x003a2000010a7983 */ /* 0x002ea80000100a00 */
[----:B------:R1:W-:Y:S04]  /*1bfe0*/  LDGSTS.E [R232+0x4a000], [R76.64], P3 ;  /* 0x4a0000004ce87fae */ /* 0x0003e80009921844 */
[----:B------:R-:W2:Y:S04]  /*1bff0*/  LDL.64 R144, [R1+0x3508] ;  /* 0x0035080001907983 */ /* 0x000ea80000100a00 */
[----:B------:R-:W2:Y:S04]  /*1c000*/  LDL.64 R102, [R1+0x3000] ;  /* 0x0030000001667983 */ /* 0x000ea80000100a00 */
[----:B------:R-:W2:Y:S04]  /*1c010*/  LDL.64 R244, [R1+0x3448] ;  /* 0x0034480001f47983 */ /* 0x000ea80000100a00 */
[----:B------:R1:W-:Y:S04]  /*1c020*/  LDGSTS.E [R232+0x4a080], [R104.64], P1 ;  /* 0x4a08000068e87fae */ /* 0x0003e80008921844 */
[----:B-1----:R-:W2:Y:S04]  /*1c030*/  LDL.64 R76, [R1+0x38e8] ;  /* 0x0038e800014c7983 */ /* 0x002ea80000100a00 */
[----:B------:R-:W2:Y:S04]  /*1c040*/  LDL.64 R104, [R1+0x2ff8] ;  /* 0x002ff80001687983 */ /* 0x000ea80000100a00 */
[----:B---3--:R1:W-:Y:S04]  /*1c050*/  LDGSTS.E [R232+0x4a100], [R34.64], P6 ;  /* 0x4a10000022e87fae */ /* 0x0083e8000b121844 */
[----:B------:R3:W-:Y:S04]  /*1c060*/  LDGSTS.E [R232+0x4a180], [R188.64], P4 ;  /* 0x4a180000bce87fae */ /* 0x0007e8000a121844 */
[----:B------:R3:W-:Y:S04]  /*1c070*/  LDGSTS.E [R232+0x4b000], [R182.64], P3 ;  /* 0x4b000000b6e87fae */ /* 0x0007e80009921844 */
[----:B-1----:R-:W4:Y:S04]  /*1c080*/  LDL.64 R34, [R1+0x39e0] ;  /* 0x0039e00001227983 */ /* 0x002f280000100a00 */
[----:B------:R1:W-:Y:S04]  /*1c090*/  LDGSTS.E [R232+0x4b080], [R94.64], P1 ;  /* 0x4b0800005ee87fae */ /* 0x0003e80008921844 */
[----:B------:R1:W-:Y:S04]  /*1c0a0*/  LDGSTS.E [R232+0x4b100], [R96.64], P6 ;  /* 0x4b10000060e87fae */ /* 0x0003e8000b121844 */
[----:B---3--:R-:W3:Y:S04]  /*1c0b0*/  LDL.64 R182, [R1+0x3488] ;  /* 0x0034880001b67983 */ /* 0x008ee80000100a00 */
[----:B------:R2:W-:Y:S04]  /*1c0c0*/  LDGSTS.E [R232+0x4b180], [R126.64], P4 ;  /* 0x4b1800007ee87fae */ /* 0x0005e8000a121844 */
[----:B-1----:R-:W3:Y:S04]  /*1c0d0*/  LDL.64 R94, [R1+0x2ff0] ;  /* 0x002ff000015e7983 */ /* 0x002ee80000100a00 */
[----:B------:R1:W-:Y:S04]  /*1c0e0*/  LDGSTS.E [R232+0x4c000], [R6.64], P3 ;  /* 0x4c00000006e87fae */ /* 0x0003e80009921844 */
[----:B------:R-:W3:Y:S04]  /*1c0f0*/  LDL.64 R96, [R1+0x2fe0] ;  /* 0x002fe00001607983 */ /* 0x000ee80000100a00 */
[----:B--2---:R2:W-:Y:S04]  /*1c100*/  LDGSTS.E [R232+0x4c080], [R26.64], P1 ;  /* 0x4c0800001ae87fae */ /* 0x0045e80008921844 */
[----:B------:R1:W-:Y:S04]  /*1c110*/  LDGSTS.E [R232+0x4c100], [R22.64], P6 ;  /* 0x4c10000016e87fae */ /* 0x0003e8000b121844 */
[----:B------:R1:W-:Y:S04]  /*1c120*/  LDGSTS.E [R232+0x4c180], [R74.64], P4 ;  /* 0x4c1800004ae87fae */ /* 0x0003e8000a121844 */
[----:B--2---:R-:W2:Y:S04]  /*1c130*/  LDL.64 R26, [R1+0x3d98] ;  /* 0x003d9800011a7983 */ /* 0x004ea80000100a00 */
[----:B-1----:R-:W2:Y:S04]  /*1c140*/  LDL.64 R22, [R1+0x39a8] ;  /* 0x0039a80001167983 */ /* 0x002ea80000100a00 */
[----:B------:R1:W-:Y:S04]  /*1c150*/  LDGSTS.E [R232+0x4d000], [R184.64], P3 ;  /* 0x4d000000b8e87fae */ /* 0x0003e80009921844 */
[----:B------:R1:W-:Y:S04]  /*1c160*/  LDGSTS.E [R232+0x4d080], [R236.64], P1 ;  /* 0x4d080000ece87fae */ /* 0x0003e80008921844 */
[----:B------:R1:W-:Y:S04]  /*1c170*/  LDGSTS.E [R232+0x4d100], [R202.64], P6 ;  /* 0x4d100000cae87fae */ /* 0x0003e8000b121844 */
[----:B------:R1:W-:Y:S04]  /*1c180*/  LDGSTS.E [R232+0x4d180], [R172.64], P4 ;  /* 0x4d180000ace87fae */ /* 0x0003e8000a121844 */
[----:B-1----:R-:W2:Y:S04]  /*1c190*/  LDL.64 R236, [R1+0x3438] ;  /* 0x0034380001ec7983 */ /* 0x002ea80000100a00 */
[----:B------:R-:W2:Y:S04]  /*1c1a0*/  LDL.64 R6, [R1+0x3d58] ;  /* 0x003d580001067983 */ /* 0x000ea80000100a00 */
[----:B------:R-:W2:Y:S04]  /*1c1b0*/  LDL.64 R172, [R1+0x3968] ;  /* 0x0039680001ac7983 */ /* 0x000ea80000100a00 */
[----:B------:R-:W2:Y:S04]  /*1c1c0*/  LDL.64 R202, [R1+0x3380] ;  /* 0x0033800001ca7983 */ /* 0x000ea80000100a00 */
[----:B------:R1:W-:Y:S04]  /*1c1d0*/  LDGSTS.E [R232+0x4e000], [R10.64], P3 ;  /* 0x4e0000000ae87fae */ /* 0x0003e80009921844 */
[----:B------:R1:W-:Y:S04]  /*1c1e0*/  LDGSTS.E [R232+0x4e080], [R144.64], P1 ;  /* 0x4e08000090e87fae */ /* 0x0003e80008921844 */
[----:B------:R-:W2:Y:S04]  /*1c1f0*/  LDL.64 R74, [R1+0x3378] ;  /* 0x00337800014a7983 */ /* 0x000ea80000100a00 */
[----:B------:R1:W-:Y:S04]  /*1c200*/  LDGSTS.E [R232+0x4e100], [R102.64], P6 ;  /* 0x4e10000066e87fae */ /* 0x0003e8000b121844 */
[----:B-1----:R-:W2:Y:S04]  /*1c210*/  LDL.64 R144, [R1+0x3d18] ;  /* 0x003d180001907983 */ /* 0x002ea80000100a00 */
[----:B------:R1:W-:Y:S04]  /*1c220*/  LDGSTS.E [R232+0x4e180], [R104.64], P4 ;  /* 0x4e18000068e87fae */ /* 0x0003e8000a121844 */
[----:B------:R-:W2:Y:S04]  /*1c230*/  LDL.64 R102, [R1+0x3928] ;  /* 0x0039280001667983 */ /* 0x000ea80000100a00 */
[----:B------:R-:W2:Y:S04]  /*1c240*/  LDL.64 R184, [R1+0x3300] ;  /* 0x0033000001b87983 */ /* 0x000ea80000100a00 */
[----:B------:R-:W2:Y:S04]  /*1c250*/  LDL.64 R10, [R1+0x32f8] ;  /* 0x0032f800010a7983 */ /* 0x000ea80000100a00 */
[----:B-1----:R-:W2:Y:S04]  /*1c260*/  LDL.64 R104, [R1+0x3cd8] ;  /* 0x003cd80001687983 */ /* 0x002ea80000100a00 */
[----:B------:R-:W2:Y:S04]  /*1c270*/  LDL.64 R188, [R1+0x3240] ;  /* 0x0032400001bc7983 */ /* 0x000ea80000100a00 */
[----:B------:R-:W2:Y:S04]  /*1c280*/  LDL.64 R126, [R1+0x38a8] ;  /* 0x0038a800017e7983 */ /* 0x000ea80000100a00 */
[----:B----4-:R1:W-:Y:S02]  /*1c290*/  LDGSTS.E [R232+0x4f000], [R34.64], P3 ;  /* 0x4f00000022e87fae */ /* 0x0103e40009921844 */
[----:B-1----:R-:W-:-:S02]  /*1c2a0*/  LOP3.LUT R34, R232, 0x10, RZ, 0x3c, !PT ;  /* 0x00000010e8227812 */ /* 0x002fc400078e3cff */
[----:B---3--:R1:W-:Y:S04]  /*1c2b0*/  LDGSTS.E [R232+0x4f080], [R182.64], P1 ;  /* 0x4f080000b6e87fae */ /* 0x0083e80008921844 */
[----:B------:R3:W-:Y:S04]  /*1c2c0*/  LDGSTS.E [R232+0x4f100], [R94.64], P6 ;  /* 0x4f1000005ee87fae */ /* 0x0007e8000b121844 */
[----:B-1----:R-:W4:Y:S04]  /*1c2d0*/  LDL.64 R182, [R1+0x3238] ;  /* 0x0032380001b67983 */ /* 0x002f280000100a00 */
[----:B------:R1:W-:Y:S04]  /*1c2e0*/  LDGSTS.E [R232+0x4f180], [R96.64], P4 ;  /* 0x4f18000060e87fae */ /* 0x0003e8000a121844 */
[----:B---3--:R-:W3:Y:S04]  /*1c2f0*/  LDL.64 R94, [R1+0x3c98] ;  /* 0x003c9800015e7983 */ /* 0x008ee80000100a00 */
[----:B-1----:R-:W3:Y:S04]  /*1c300*/  LDL.64 R96, [R1+0x3188] ;  /* 0x0031880001607983 */ /* 0x002ee80000100a00 */
[----:B--2---:R1:W-:Y:S04]  /*1c310*/  LDGSTS.E [R34+0x40200], [R26.64], P3 ;  /* 0x402000001a227fae */ /* 0x0043e80009921844 */
[----:B------:R2:W-:Y:S04]  /*1c320*/  LDGSTS.E [R34+0x40280], [R22.64], P1 ;  /* 0x4028000016227fae */ /* 0x0005e80008921844 */
[----:B------:R2:W-:Y:S04]  /*1c330*/  LDGSTS.E [R34+0x40300], [R244.64], P6 ;  /* 0x40300000f4227fae */ /* 0x0005e8000b121844 */
[----:B-1----:R-:W3:Y:S04]  /*1c340*/  LDL.64 R26, [R1+0x3c58] ;  /* 0x003c5800011a7983 */ /* 0x002ee80000100a00 */
[----:B--2---:R-:W2:Y:S04]  /*1c350*/  LDL.64 R22, [R1+0x3190] ;  /* 0x0031900001167983 */ /* 0x004ea80000100a00 */
[----:B------:R-:W2:Y:S04]  /*1c360*/  LDL.LU.64 R244, [R1+0x6470] ;  /* 0x0064700001f47983 */ /* 0x000ea80000300a00 */
[----:B------:R1:W-:Y:S04]  /*1c370*/  LDGSTS.E [R34+0x40380], [R236.64], P4 ;  /* 0x40380000ec227fae */ /* 0x0003e8000a121844 */
[----:B------:R1:W-:Y:S04]  /*1c380*/  LDGSTS.E [R34+0x41200], [R6.64], P3 ;  /* 0x4120000006227fae */ /* 0x0003e80009921844 */
[----:B------:R1:W-:Y:S04]  /*1c390*/  LDGSTS.E [R34+0x41280], [R172.64], P1 ;  /* 0x41280000ac227fae */ /* 0x0003e80008921844 */
[----:B------:R1:W-:Y:S04]  /*1c3a0*/  LDGSTS.E [R34+0x41300], [R202.64], P6 ;  /* 0x41300000ca227fae */ /* 0x0003e8000b121844 */
[----:B-1----:R-:W2:Y:S04]  /*1c3b0*/  LDL.64 R236, [R1+0x3868] ;  /* 0x0038680001ec7983 */ /* 0x002ea80000100a00 */
[----:B------:R-:W2:Y:S04]  /*1c3c0*/  LDL.64 R6, [R1+0x3108] ;  /* 0x0031080001067983 */ /* 0x000ea80000100a00 */
[----:B------:R1:W-:Y:S04]  /*1c3d0*/  LDGSTS.E [R34+0x41380], [R74.64], P4 ;  /* 0x413800004a227fae */ /* 0x0003e8000a121844 */
[----:B------:R-:W2:Y:S04]  /*1c3e0*/  LDL.64 R172, [R1+0x3c18] ;  /* 0x003c180001ac7983 */ /* 0x000ea80000100a00 */
[----:B------:R1:W-:Y:S04]  /*1c3f0*/  LDGSTS.E [R34+0x42200], [R144.64], P3 ;  /* 0x4220000090227fae */ /* 0x0003e80009921844 */
[----:B------:R-:W2:Y:S04]  /*1c400*/  LDL.64 R202, [R1+0x3828] ;  /* 0x0038280001ca7983 */ /* 0x000ea80000100a00 */
[----:B------:R1:W-:Y:S04]  /*1c410*/  LDGSTS.E [R34+0x42280], [R102.64], P1 ;  /* 0x4228000066227fae */ /* 0x0003e80008921844 */
        /* <DEDUP_REMOVED lines=8> */
[----:B------:R-:W2:Y:S04]  /*1c4a0*/  LDL.64 R10, [R1+0x3b98] ;  /* 0x003b9800010a7983 */ /* 0x000ea80000100a00 */
[----:B------:R-:W2:Y:S04]  /*1c4b0*/  LDL.64 R104, [R1+0x37a8] ;  /* 0x0037a80001687983 */ /* 0x000ea80000100a00 */
[----:B------:R1:W-:Y:S04]  /*1c4c0*/  LDGSTS.E [R34+0x43300], [R188.64], P6 ;  /* 0x43300000bc227fae */ /* 0x0003e8000b121844 */
[----:B------:R-:W2:Y:S04]  /*1c4d0*/  LDL.LU.64 R76, [R1+0x6468] ;  /* 0x00646800014c7983 */ /* 0x000ea80000300a00 */
[----:B-1----:R-:W2:Y:S04]  /*1c4e0*/  LDL.LU.64 R188, [R1+0x6460] ;  /* 0x0064600001bc7983 */ /* 0x002ea80000300a00 */
[----:B----4-:R1:W-:Y:S04]  /*1c4f0*/  LDGSTS.E [R34+0x43380], [R182.64], P4 ;  /* 0x43380000b6227fae */ /* 0x0103e8000a121844 */
[----:B---3--:R3:W-:Y:S04]  /*1c500*/  LDGSTS.E [R34+0x44200], [R94.64], P3 ;  /* 0x442000005e227fae */ /* 0x0087e80009921844 */
[----:B-1----:R-:W4:Y:S04]  /*1c510*/  LDL.64 R182, [R1+0x3b58] ;  /* 0x003b580001b67983 */ /* 0x002f280000100a00 */
[----:B------:R1:W-:Y:S04]  /*1c520*/  LDGSTS.E [R34+0x44280], [R126.64], P1 ;  /* 0x442800007e227fae */ /* 0x0003e80008921844 */
[----:B---3--:R-:W3:Y:S04]  /*1c530*/  LDL.64 R94, [R1+0x3768] ;  /* 0x00376800015e7983 */ /* 0x008ee80000100a00 */
[----:B-1----:R-:W3:Y:S04]  /*1c540*/  LDL.LU.64 R126, [R1+0x6458] ;  /* 0x00645800017e7983 */ /* 0x002ee80000300a00 */
[----:B--2---:R1:W-:Y:S04]  /*1c550*/  LDGSTS.E [R34+0x44300], [R22.64], P6 ;  /* 0x4430000016227fae */ /* 0x0043e8000b121844 */
[----:B------:R2:W-:Y:S04]  /*1c560*/  LDGSTS.E [R34+0x44380], [R96.64], P4 ;  /* 0x4438000060227fae */ /* 0x0005e8000a121844 */
[----:B------:R2:W-:Y:S04]  /*1c570*/  LDGSTS.E [R34+0x45200], [R26.64], P3 ;  /* 0x452000001a227fae */ /* 0x0005e80009921844 */
[----:B-1----:R-:W3:Y:S04]  /*1c580*/  LDL.LU.64 R22, [R1+0x6450] ;  /* 0x0064500001167983 */ /* 0x002ee80000300a00 */
[----:B--2---:R-:W2:Y:S04]  /*1c590*/  LDL.64 R96, [R1+0x3b18] ;  /* 0x003b180001607983 */ /* 0x004ea80000100a00 */
[----:B------:R-:W2:Y:S04]  /*1c5a0*/  LDL.64 R26, [R1+0x3728] ;  /* 0x00372800011a7983 */ /* 0x000ea80000100a00 */
[----:B------:R1:W-:Y:S04]  /*1c5b0*/  LDGSTS.E [R34+0x45280], [R236.64], P1 ;  /* 0x45280000ec227fae */ /* 0x0003e80008921844 */
[----:B-1----:R-:W2:Y:S04]  /*1c5c0*/  LDL.64 R236, [R1+0x36e8] ;  /* 0x0036e80001ec7983 */ /* 0x002ea80000100a00 */
[----:B---3--:R1:W-:Y:S04]  /*1c5d0*/  LDGSTS.E [R34+0x45300], [R22.64], P6 ;  /* 0x4530000016227fae */ /* 0x0083e8000b121844 */
[----:B------:R3:W-:Y:S04]  /*1c5e0*/  LDGSTS.E [R34+0x45380], [R6.64], P4 ;  /* 0x4538000006227fae */ /* 0x0007e8000a121844 */
[----:B------:R4:W-:Y:S04]  /*1c5f0*/  LDGSTS.E [R34+0x46200], [R172.64], P3 ;  /* 0x46200000ac227fae */ /* 0x0009e80009921844 */
[----:B-1----:R-:W2:Y:S04]  /*1c600*/  LDL.64 R22, [R1+0x3ad8] ;  /* 0x003ad80001167983 */ /* 0x002ea80000100a00 */
[----:B---3--:R-:W3:Y:S04]  /*1c610*/  LDL.LU.64 R6, [R1+0x6448] ;  /* 0x0064480001067983 */ /* 0x008ee80000300a00 */
[----:B----4-:R-:W4:Y:S04]  /*1c620*/  LDL.LU.64 R172, [R1+0x6440] ;  /* 0x0064400001ac7983 */ /* 0x010f280000300a00 */
[----:B------:R1:W-:Y:S04]  /*1c630*/  LDGSTS.E [R34+0x46280], [R202.64], P1 ;  /* 0x46280000ca227fae */ /* 0x0003e80008921844 */
[----:B-1----:R-:W2:Y:S04]  /*1c640*/  LDL.64 R202, [R1+0x3580] ;  /* 0x0035800001ca7983 */ /* 0x002ea80000100a00 */
[----:B----4-:R1:W-:Y:S04]  /*1c650*/  LDGSTS.E [R34+0x46300], [R172.64], P6 ;  /* 0x46300000ac227fae */ /* 0x0103e8000b121844 */
[----:B------:R4:W-:Y:S04]  /*1c660*/  LDGSTS.E [R34+0x46380], [R74.64], P4 ;  /* 0x463800004a227fae */ /* 0x0009e8000a121844 */
[----:B------:R2:W-:Y:S04]  /*1c670*/  LDGSTS.E [R34+0x47200], [R144.64], P3 ;  /* 0x4720000090227fae */ /* 0x0005e80009921844 */
[----:B-1----:R-:W3:Y:S04]  /*1c680*/  LDL.64 R172, [R1+0x3a98] ;  /* 0x003a980001ac7983 */ /* 0x002ee80000100a00 */
[----:B----4-:R-:W4:Y:S04]  /*1c690*/  LDL.LU.64 R74, [R1+0x6438] ;  /* 0x00643800014a7983 */ /* 0x010f280000300a00 */
[----:B--2---:R-:W2:Y:S04]  /*1c6a0*/  LDL.LU.64 R144, [R1+0x6430] ;  /* 0x0064300001907983 */ /* 0x004ea80000300a00 */
[----:B------:R1:W-:Y:S04]  /*1c6b0*/  LDGSTS.E [R34+0x47280], [R102.64], P1 ;  /* 0x4728000066227fae */ /* 0x0003e80008921844 */
[----:B-1----:R-:W3:Y:S04]  /*1c6c0*/  LDL.64 R102, [R1+0x3a58] ;  /* 0x003a580001667983 */ /* 0x002ee80000100a00 */
[----:B--2---:R1:W-:Y:S04]  /*1c6d0*/  LDGSTS.E [R34+0x47300], [R144.64], P6 ;  /* 0x4730000090227fae */ /* 0x0043e8000b121844 */
[----:B------:R2:W-:Y:S04]  /*1c6e0*/  LDGSTS.E [R34+0x47380], [R184.64], P4 ;  /* 0x47380000b8227fae */ /* 0x0005e8000a121844 */
[----:B------:R3:W-:Y:S04]  /*1c6f0*/  LDGSTS.E [R34+0x48200], [R10.64], P3 ;  /* 0x482000000a227fae */ /* 0x0007e80009921844 */
[----:B-1----:R-:W4:Y:S04]  /*1c700*/  LDL.64 R144, [R1+0x3540] ;  /* 0x0035400001907983 */ /* 0x002f280000100a00 */
[----:B--2---:R-:W2:Y:S04]  /*1c710*/  LDL.LU.64 R184, [R1+0x6428] ;  /* 0x0064280001b87983 */ /* 0x004ea80000300a00 */
[----:B---3--:R-:W3:Y:S04]  /*1c720*/  LDL.LU.64 R10, [R1+0x6420] ;  /* 0x00642000010a7983 */ /* 0x008ee80000300a00 */
[----:B------:R1:W-:Y:S04]  /*1c730*/  LDGSTS.E [R34+0x48280], [R104.64], P1 ;  /* 0x4828000068227fae */ /* 0x0003e80008921844 */
[----:B-1----:R-:W2:Y:S04]  /*1c740*/  LDL.LU.64 R104, [R1+0x6418] ;  /* 0x0064180001687983 */ /* 0x002ea80000300a00 */
[----:B------:R-:W1:Y:S04]  /*1c750*/  S2R R35, SR_TID.X ;  /* 0x0000000000237919 */ /* 0x000e680000002100 */
[----:B--2---:R2:W-:Y:S04]  /*1c760*/  LDGSTS.E [R34+0x48300], [R104.64], P6 ;  /* 0x4830000068227fae */ /* 0x0045e8000b121844 */
[----:B---3--:R3:W-:Y:S04]  /*1c770*/  LDGSTS.E [R34+0x48380], [R10.64], P4 ;  /* 0x483800000a227fae */ /* 0x0087e8000a121844 */
[----:B------:R1:W-:Y:S04]  /*1c780*/  LDGSTS.E [R34+0x49200], [R182.64], P3 ;  /* 0x49200000b6227fae */ /* 0x0003e80009921844 */
[----:B------:R1:W-:Y:S04]  /*1c790*/  LDGSTS.E [R34+0x49280], [R94.64], P1 ;  /* 0x492800005e227fae */ /* 0x0003e80008921844 */
[----:B--2---:R-:W2:Y:S04]  /*1c7a0*/  LDL.64 R104, [R1+0x3a18] ;  /* 0x003a180001687983 */ /* 0x004ea80000100a00 */
[----:B---3--:R-:W3:Y:S04]  /*1c7b0*/  LDL.64 R10, [R1+0x3500] ;  /* 0x00350000010a7983 */ /* 0x008ee80000100a00 */
[----:B------:R4:W-:Y:S04]  /*1c7c0*/  LDGSTS.E [R34+0x49300], [R204.64], P6 ;  /* 0x49300000cc227fae */ /* 0x0009e8000b121844 */
[----:B-1----:R-:W3:Y:S04]  /*1c7d0*/  LDL.LU.64 R182, [R1+0x6410] ;  /* 0x0064100001b67983 */ /* 0x002ee80000300a00 */
[----:B------:R1:W-:Y:S04]  /*1c7e0*/  LDGSTS.E [R34+0x49380], [R168.64], P4 ;  /* 0x49380000a8227fae */ /* 0x0003e8000a121844 */
[----:B------:R-:W3:Y:S04]  /*1c7f0*/  LDL.LU.64 R94, [R1+0x6408] ;  /* 0x00640800015e7983 */ /* 0x000ee80000300a00 */
[----:B------:R1:W-:Y:S04]  /*1c800*/  LDGSTS.E [R34+0x4a200], [R96.64], P3 ;  /* 0x4a20000060227fae */ /* 0x0003e80009921844 */
[----:B----4-:R-:W3:Y:S04]  /*1c810*/  LDL.64 R204, [R1+0x39d8] ;  /* 0x0039d80001cc7983 */ /* 0x010ee80000100a00 */
[----:B-1----:R-:W3:Y:S04]  /*1c820*/  LDL.64 R168, [R1+0x3480] ;  /* 0x0034800001a87983 */ /* 0x002ee80000100a00 */
[----:B------:R1:W-:Y:S04]  /*1c830*/  LDGSTS.E [R34+0x4a280], [R26.64], P1 ;  /* 0x4a2800001a227fae */ /* 0x0003e80008921844 */
[----:B------:R-:W3:Y:S04]  /*1c840*/  LDL.LU.64 R96, [R1+0x6400] ;  /* 0x0064000001607983 */ /* 0x000ee80000300a00 */
[----:B------:R1:W-:Y:S04]  /*1c850*/  LDGSTS.E [R34+0x4a300], [R146.64], P6 ;  /* 0x4a30000092227fae */ /* 0x0003e8000b121844 */
[----:B-1----:R-:W3:Y:S04]  /*1c860*/  LDL.LU.64 R26, [R1+0x63f8] ;  /* 0x0063f800011a7983 */ /* 0x002ee80000300a00 */
[----:B------:R1:W-:Y:S04]  /*1c870*/  LDGSTS.E [R34+0x4a380], [R124.64], P4 ;  /* 0x4a3800007c227fae */ /* 0x0003e8000a121844 */
[----:B------:R-:W3:Y:S04]  /*1c880*/  LDL.LU.64 R146, [R1+0x63f0] ;  /* 0x0063f00001927983 */ /* 0x000ee80000300a00 */
[----:B------:R1:W-:Y:S04]  /*1c890*/  LDGSTS.E [R34+0x4b200], [R22.64], P3 ;  /* 0x4b20000016227fae */ /* 0x0003e80009921844 */
[----:B-1----:R-:W3:Y:S04]  /*1c8a0*/  LDL.LU.64 R124, [R1+0x63e8] ;  /* 0x0063e800017c7983 */ /* 0x002ee80000300a00 */
[----:B------:R1:W-:Y:S04]  /*1c8b0*/  LDGSTS.E [R34+0x4b280], [R236.64], P1 ;  /* 0x4b280000ec227fae */ /* 0x0003e80008921844 */
[----:B------:R-:W3:Y:S04]  /*1c8c0*/  LDL.LU.64 R22, [R1+0x63e0] ;  /* 0x0063e00001167983 */ /* 0x000ee80000300a00 */
[----:B------:R1:W-:Y:S04]  /*1c8d0*/  LDGSTS.E [R34+0x4b300], [R160.64], P6 ;  /* 0x4b300000a0227fae */ /* 0x0003e8000b121844 */
[----:B------:R1:W-:Y:S04]  /*1c8e0*/  LDGSTS.E [R34+0x4b380], [R108.64], P4 ;  /* 0x4b3800006c227fae */ /* 0x0003e8000a121844 */
[----:B------:R1:W-:Y:S04]  /*1c8f0*/  LDGSTS.E [R34+0x4c200], [R172.64], P3 ;  /* 0x4c200000ac227fae */ /* 0x0003e80009921844 */
[----:B-1----:R-:W3:Y:S04]  /*1c900*/  LDL.64 R160, [R1+0x3d90] ;  /* 0x003d900001a07983 */ /* 0x002ee80000100a00 */
[----:B------:R-:W3:Y:S04]  /*1c910*/  LDL.64 R108, [R1+0x39a0] ;  /* 0x0039a000016c7983 */ /* 0x000ee80000100a00 */
[----:B------:R1:W-:Y:S04]  /*1c920*/  LDGSTS.E [R34+0x4c280], [R202.64], P1 ;  /* 0x4c280000ca227fae */ /* 0x0003e80008921844 */
[----:B------:R1:W-:Y:S04]  /*1c930*/  LDGSTS.E [R34+0x4c300], [R234.64], P6 ;  /* 0x4c300000ea227fae */ /* 0x0003e8000b121844 */
[----:B------:R-:W3:Y:S04]  /*1c940*/  LDL.64 R172, [R1+0x3430] ;  /* 0x0034300001ac7983 */ /* 0x000ee80000100a00 */
[----:B------:R1:W-:Y:S04]  /*1c950*/  LDGSTS.E [R34+0x4c380], [R230.64], P4 ;  /* 0x4c380000e6227fae */ /* 0x0003e8000a121844 */
[----:B-1----:R-:W3:Y:S04]  /*1c960*/  LDL.64 R202, [R1+0x3428] ;  /* 0x0034280001ca7983 */ /* 0x002ee80000100a00 */
[----:B------:R1:W-:Y:S04]  /*1c970*/  LDGSTS.E [R34+0x4d200], [R102.64], P3 ;  /* 0x4d20000066227fae */ /* 0x0003e80009921844 */
[----:B------:R1:W-:Y:S01]  /*1c980*/  LDGSTS.E [R34+0x4d280], [R144.64], P1 ;  /* 0x4d28000090227fae */ /* 0x0003e20008921844 */
[----:B------:R-:W-:-:S03]  /*1c990*/  LOP3.LUT R35, R35, 0x1f, RZ, 0xc0, !PT ;  /* 0x0000001f23237812 */ /* 0x000fc600078ec0ff */
[----:B------:R1:W-:Y:S04]  /*1c9a0*/  LDGSTS.E [R34+0x4d300], [R212.64], P6 ;  /* 0x4d300000d4227fae */ /* 0x0003e8000b121844 */
[----:B-1----:R-:W3:Y:S04]  /*1c9b0*/  LDL.64 R102, [R1+0x3d50] ;  /* 0x003d500001667983 */ /* 0x002ee80000100a00 */
[----:B------:R-:W3:Y:S01]  /*1c9c0*/  LDL.64 R144, [R1+0x3960] ;  /* 0x0039600001907983 */ /* 0x000ee20000100a00 */
[----:B------:R-:W-:-:S03]  /*1c9d0*/  IMAD.SHL.U32 R35, R35, 0x4, RZ ;  /* 0x0000000423237824 */ /* 0x000fc600078e00ff */
[----:B------:R1:W-:Y:S02]  /*1c9e0*/  LDGSTS.E [R34+0x4d380], [R176.64], P4 ;  /* 0x4d380000b0227fae */ /* 0x0003e4000a121844 */
[----:B------:R-:W-:Y:S02]  /*1c9f0*/  LOP3.LUT R35, R35, 0x20, RZ, 0x3c, !PT ;  /* 0x0000002023237812 */ /* 0x000fe400078e3cff */
[----:B------:R-:W3:Y:S04]  /*1ca00*/  LDL.64 R236, [R1+0x3920] ;  /* 0x0039200001ec7983 */ /* 0x000ee80000100a00 */
[----:B------:R-:W3:Y:S04]  /*1ca10*/  LDL.64 R212, [R1+0x32f0] ;  /* 0x0032f00001d47983 */ /* 0x000ee80000100a00 */
[----:B------:R-:W3:Y:S04]  /*1ca20*/  LDL.64 R234, [R1+0x38a0] ;  /* 0x0038a00001ea7983 */ /* 0x000ee80000100a00 */
[----:B------:R-:W3:Y:S04]  /*1ca30*/  LDL.64 R230, [R1+0x3860] ;  /* 0x0038600001e67983 */ /* 0x000ee80000100a00 */
[----:B-1----:R-:W3:Y:S04]  /*1ca40*/  LDL.64 R176, [R1+0x3820] ;  /* 0x0038200001b07983 */ /* 0x002ee80000100a00 */
[----:B--2---:R1:W-:Y:S04]  /*1ca50*/  LDGSTS.E [R34+0x4e200], [R104.64], P3 ;  /* 0x4e20000068227fae */ /* 0x0043e80009921844 */
[----:B---3--:R2:W-:Y:S04]  /*1ca60*/  LDGSTS.E [R34+0x4e280], [R10.64], P1 ;  /* 0x4e2800000a227fae */ /* 0x0085e80008921844 */
[----:B------:R3:W-:Y:S04]  /*1ca70*/  LDGSTS.E [R34+0x4e300], [R174.64], P6 ;  /* 0x4e300000ae227fae */ /* 0x0007e8000b121844 */
[----:B-1----:R-:W4:Y:S04]  /*1ca80*/  LDL.64 R104, [R1+0x3368] ;  /* 0x0033680001687983 */ /* 0x002f280000100a00 */
[----:B--2---:R-:W2:Y:S04]  /*1ca90*/  LDL.64 R10, [R1+0x3d10] ;  /* 0x003d1000010a7983 */ /* 0x004ea80000100a00 */
[----:B------:R1:W-:Y:S04]  /*1caa0*/  LDGSTS.E [R34+0x4e380], [R130.64], P4 ;  /* 0x4e38000082227fae */ /* 0x0003e8000a121844 */
[----:B---3--:R-:W4:Y:S04]  /*1cab0*/  LDL.64 R174, [R1+0x3080] ;  /* 0x0030800001ae7983 */ /* 0x008f280000100a00 */
[----:B------:R1:W-:Y:S04]  /*1cac0*/  LDGSTS.E [R34+0x4f200], [R204.64], P3 ;  /* 0x4f200000cc227fae */ /* 0x0003e80009921844 */
[----:B------:R1:W-:Y:S04]  /*1cad0*/  LDGSTS.E [R34+0x4f280], [R168.64], P1 ;  /* 0x4f280000a8227fae */ /* 0x0003e80008921844 */
[----:B-1----:R-:W4:Y:S04]  /*1cae0*/  LDL.64 R130, [R1+0x32a8] ;  /* 0x0032a80001827983 */ /* 0x002f280000100a00 */
[----:B------:R1:W-:Y:S04]  /*1caf0*/  LDGSTS.E [R34+0x4f300], [R152.64], P6 ;  /* 0x4f30000098227fae */ /* 0x0003e8000b121844 */
[----:B------:R-:W4:Y:S04]  /*1cb00*/  LDL.64 R204, [R1+0x3cd0] ;  /* 0x003cd00001cc7983 */ /* 0x000f280000100a00 */
[----:B------:R1:W-:Y:S04]  /*1cb10*/  LDGSTS.E [R34+0x4f380], [R82.64], P4 ;  /* 0x4f38000052227fae */ /* 0x0003e8000a121844 */
[----:B------:R-:W4:Y:S04]  /*1cb20*/  LDL.64 R168, [R1+0x3230] ;  /* 0x0032300001a87983 */ /* 0x000f280000100a00 */
[----:B-1----:R-:W4:Y:S04]  /*1cb30*/  LDL.64 R152, [R1+0x3180] ;  /* 0x0031800001987983 */ /* 0x002f280000100a00 */
[----:B------:R-:W4:Y:S04]  /*1cb40*/  LDL.64 R82, [R1+0x38e0] ;  /* 0x0038e00001527983 */ /* 0x000f280000100a00 */
[----:B------:R1:W-:Y:S04]  /*1cb50*/  LDGSTS.E [R35+0x40400], [R160.64], P3 ;  /* 0x40400000a0237fae */ /* 0x0003e80009921844 */
[----:B------:R1:W-:Y:S04]  /*1cb60*/  LDGSTS.E [R35+0x40480], [R108.64], P1 ;  /* 0x404800006c237fae */ /* 0x0003e80008921844 */
        /* <DEDUP_REMOVED lines=8> */
[----:B------:R1:W-:Y:S04]  /*1cbf0*/  LDGSTS.E [R35+0x41500], [R22.64], P6 ;  /* 0x4150000016237fae */ /* 0x0003e8000b121844 */
[----:B-1----:R-:W4:Y:S04]  /*1cc00*/  LDL.64 R102, [R1+0x3078] ;  /* 0x0030780001667983 */ /* 0x002f280000100a00 */
[----:B------:R-:W4:Y:S04]  /*1cc10*/  LDL.64 R144, [R1+0x3100] ;  /* 0x0031000001907983 */ /* 0x000f280000100a00 */
[----:B------:R-:W4:Y:S04]  /*1cc20*/  LDL.64 R22, [R1+0x3c10] ;  /* 0x003c100001167983 */ /* 0x000f280000100a00 */
[----:B----4-:R1:W-:Y:S04]  /*1cc30*/  LDGSTS.E [R35+0x41580], [R104.64], P4 ;  /* 0x4158000068237fae */ /* 0x0103e8000a121844 */
[----:B--2---:R2:W-:Y:S04]  /*1cc40*/  LDGSTS.E [R35+0x42400], [R10.64], P3 ;  /* 0x424000000a237fae */ /* 0x0045e80009921844 */
[----:B------:R4:W-:Y:S04]  /*1cc50*/  LDGSTS.E [R35+0x42480], [R236.64], P1 ;  /* 0x42480000ec237fae */ /* 0x0009e80008921844 */
[----:B------:R4:W-:Y:S04]  /*1cc60*/  LDGSTS.E [R35+0x42500], [R212.64], P6 ;  /* 0x42500000d4237fae */ /* 0x0009e8000b121844 */
[----:B-1----:R-:W3:Y:S04]  /*1cc70*/  LDL.64 R104, [R1+0x3bd0] ;  /* 0x003bd00001687983 */ /* 0x002ee80000100a00 */
[----:B--2---:R-:W2:Y:S04]  /*1cc80*/  LDL.64 R10, [R1+0x37e0] ;  /* 0x0037e000010a7983 */ /* 0x004ea80000100a00 */
[----:B----4-:R1:W-:Y:S04]  /*1cc90*/  LDGSTS.E [R35+0x42580], [R130.64], P4 ;  /* 0x4258000082237fae */ /* 0x0103e8000a121844 */
[----:B------:R-:W4:Y:S04]  /*1cca0*/  LDL.LU.64 R236, [R1+0x63d8] ;  /* 0x0063d80001ec7983 */ /* 0x000f280000300a00 */
[----:B------:R1:W-:Y:S04]  /*1ccb0*/  LDGSTS.E [R35+0x43400], [R204.64], P3 ;  /* 0x43400000cc237fae */ /* 0x0003e80009921844 */
[----:B------:R-:W2:Y:S04]  /*1ccc0*/  LDL.LU.64 R212, [R1+0x63d0] ;  /* 0x0063d00001d47983 */ /* 0x000ea80000300a00 */
[----:B-1----:R-:W2:Y:S04]  /*1ccd0*/  LDL.64 R130, [R1+0x3b90] ;  /* 0x003b900001827983 */ /* 0x002ea80000100a00 */
[----:B------:R-:W2:Y:S04]  /*1cce0*/  LDL.64 R204, [R1+0x37a0] ;  /* 0x0037a00001cc7983 */ /* 0x000ea80000100a00 */
[----:B------:R1:W-:Y:S04]  /*1ccf0*/  LDGSTS.E [R35+0x43480], [R82.64], P1 ;  /* 0x4348000052237fae */ /* 0x0003e80008921844 */
[----:B------:R1:W-:Y:S04]  /*1cd00*/  LDGSTS.E [R35+0x43500], [R168.64], P6 ;  /* 0x43500000a8237fae */ /* 0x0003e8000b121844 */
[----:B-1----:R-:W2:Y:S04]  /*1cd10*/  LDL.64 R82, [R1+0x3b50] ;  /* 0x003b500001527983 */ /* 0x002ea80000100a00 */
[----:B------:R-:W2:Y:S04]  /*1cd20*/  LDL.64 R168, [R1+0x3760] ;  /* 0x0037600001a87983 */ /* 0x000ea80000100a00 */
[----:B------:R1:W-:Y:S04]  /*1cd30*/  LDGSTS.E [R35+0x43580], [R160.64], P4 ;  /* 0x43580000a0237fae */ /* 0x0003e8000a121844 */
[----:B------:R1:W-:Y:S04]  /*1cd40*/  LDGSTS.E [R35+0x44400], [R108.64], P3 ;  /* 0x444000006c237fae */ /* 0x0003e80009921844 */
[----:B------:R1:W-:Y:S04]  /*1cd50*/  LDGSTS.E [R35+0x44480], [R234.64], P1 ;  /* 0x44480000ea237fae */ /* 0x0003e80008921844 */
[----:B-1----:R-:W2:Y:S04]  /*1cd60*/  LDL.64 R160, [R1+0x3b10] ;  /* 0x003b100001a07983 */ /* 0x002ea80000100a00 */
[----:B------:R-:W2:Y:S04]  /*1cd70*/  LDL.64 R108, [R1+0x3720] ;  /* 0x00372000016c7983 */ /* 0x000ea80000100a00 */
[----:B------:R1:W-:Y:S04]  /*1cd80*/  LDGSTS.E [R35+0x44500], [R152.64], P6 ;  /* 0x4450000098237fae */ /* 0x0003e8000b121844 */
[----:B------:R-:W2:Y:S04]  /*1cd90*/  LDL.LU.64 R234, [R1+0x63c8] ;  /* 0x0063c80001ea7983 */ /* 0x000ea80000300a00 */
[----:B------:R1:W-:Y:S04]  /*1cda0*/  LDGSTS.E [R35+0x44580], [R172.64], P4 ;  /* 0x44580000ac237fae */ /* 0x0003e8000a121844 */
[----:B-1----:R-:W2:Y:S04]  /*1cdb0*/  LDL.LU.64 R152, [R1+0x63c0] ;  /* 0x0063c00001987983 */ /* 0x002ea80000300a00 */
[----:B------:R1:W-:Y:S04]  /*1cdc0*/  LDGSTS.E [R35+0x45400], [R202.64], P3 ;  /* 0x45400000ca237fae */ /* 0x0003e80009921844 */
[----:B------:R-:W2:Y:S04]  /*1cdd0*/  LDL.64 R172, [R1+0x3ad0] ;  /* 0x003ad00001ac7983 */ /* 0x000ea80000100a00 */
[----:B------:R1:W-:Y:S04]  /*1cde0*/  LDGSTS.E [R35+0x45480], [R230.64], P1 ;  /* 0x45480000e6237fae */ /* 0x0003e80008921844 */
[----:B-1----:R-:W2:Y:S04]  /*1cdf0*/  LDL.64 R202, [R1+0x36e0] ;  /* 0x0036e00001ca7983 */ /* 0x002ea80000100a00 */
[----:B------:R1:W-:Y:S04]  /*1ce00*/  LDGSTS.E [R35+0x45500], [R144.64], P6 ;  /* 0x4550000090237fae */ /* 0x0003e8000b121844 */
[----:B------:R-:W2:Y:S04]  /*1ce10*/  LDL.LU.64 R230, [R1+0x63b8] ;  /* 0x0063b80001e67983 */ /* 0x000ea80000300a00 */
[----:B-1----:R-:W2:Y:S04]  /*1ce20*/  LDL.LU.64 R144, [R1+0x63b0] ;  /* 0x0063b00001907983 */ /* 0x002ea80000300a00 */
[----:B--2---:R1:W-:Y:S04]  /*1ce30*/  LDGSTS.E [R35+0x45580], [R144.64], P4 ;  /* 0x4558000090237fae */ /* 0x0043e8000a121844 */
[----:B------:R2:W-:Y:S04]  /*1ce40*/  LDGSTS.E [R35+0x46400], [R22.64], P3 ;  /* 0x4640000016237fae */ /* 0x0005e80009921844 */
[----:B------:R2:W-:Y:S04]  /*1ce50*/  LDGSTS.E [R35+0x46480], [R176.64], P1 ;  /* 0x46480000b0237fae */ /* 0x0005e80008921844 */
[----:B------:R3:W-:Y:S04]  /*1ce60*/  LDGSTS.E [R35+0x46500], [R174.64], P6 ;  /* 0x46500000ae237fae */ /* 0x0007e8000b121844 */
[----:B-1----:R-:W4:Y:S04]  /*1ce70*/  LDL.64 R144, [R1+0x3a90] ;  /* 0x003a900001907983 */ /* 0x002f280000100a00 */
[----:B--2---:R-:W2:Y:S04]  /*1ce80*/  LDL.64 R22, [R1+0x3578] ;  /* 0x0035780001167983 */ /* 0x004ea80000100a00 */
[----:B------:R1:W-:Y:S04]  /*1ce90*/  LDGSTS.E [R35+0x46580], [R102.64], P4 ;  /* 0x4658000066237fae */ /* 0x0003e8000a121844 */
[----:B------:R-:W2:Y:S04]  /*1cea0*/  LDL.LU.64 R176, [R1+0x63a8] ;  /* 0x0063a80001b07983 */ /* 0x000ea80000300a00 */
[----:B---3--:R3:W-:Y:S04]  /*1ceb0*/  LDGSTS.E [R35+0x47400], [R104.64], P3 ;  /* 0x4740000068237fae */ /* 0x0087e80009921844 */
[----:B------:R-:W2:Y:S04]  /*1cec0*/  LDL.LU.64 R174, [R1+0x63a0] ;  /* 0x0063a00001ae7983 */ /* 0x000ea80000300a00 */
[----:B------:R3:W-:Y:S04]  /*1ced0*/  LDGSTS.E [R35+0x47480], [R10.64], P1 ;  /* 0x474800000a237fae */ /* 0x0007e80008921844 */
[----:B-1----:R-:W2:Y:S04]  /*1cee0*/  LDL.LU.64 R102, [R1+0x6398] ;  /* 0x0063980001667983 */ /* 0x002ea80000300a00 */
[----:B------:R1:W-:Y:S04]  /*1cef0*/  LDGSTS.E [R35+0x47500], [R230.64], P6 ;  /* 0x47500000e6237fae */ /* 0x0003e8000b121844 */
[----:B---3--:R-:W3:Y:S04]  /*1cf00*/  LDL.LU.64 R104, [R1+0x6390] ;  /* 0x0063900001687983 */ /* 0x008ee80000300a00 */
[----:B------:R1:W-:Y:S04]  /*1cf10*/  LDGSTS.E [R35+0x47580], [R152.64], P4 ;  /* 0x4758000098237fae */ /* 0x0003e8000a121844 */
[----:B------:R-:W3:Y:S04]  /*1cf20*/  LDL.LU.64 R10, [R1+0x6388] ;  /* 0x00638800010a7983 */ /* 0x000ee80000300a00 */
[----:B------:R1:W-:Y:S04]  /*1cf30*/  LDGSTS.E [R35+0x48400], [R130.64], P3 ;  /* 0x4840000082237fae */ /* 0x0003e80009921844 */
[----:B-1----:R-:W3:Y:S04]  /*1cf40*/  LDL.64 R152, [R1+0x3a50] ;  /* 0x003a500001987983 */ /* 0x002ee80000100a00 */
[----:B------:R-:W3:Y:S04]  /*1cf50*/  LDL.64 R230, [R1+0x3538] ;  /* 0x0035380001e67983 */ /* 0x000ee80000100a00 */
        /* <DEDUP_REMOVED lines=16> */
[----:B-1----:R-:W3:Y:S04]  /*1d060*/  LDL.64 R110, [R1+0x3a10] ;  /* 0x003a1000016e7983 */ /* 0x002ee80000100a00 */
[----:B------:R1:W-:Y:S04]  /*1d070*/  LDGSTS.E [R35+0x4a500], [R158.64], P6 ;  /* 0x4a5000009e237fae */ /* 0x0003e8000b121844 */
[----:B------:R-:W3:Y:S04]  /*1d080*/  LDL.64 R108, [R1+0x34f8] ;  /* 0x0034f800016c7983 */ /* 0x000ee80000100a00 */
[----:B------:R1:W-:Y:S04]  /*1d090*/  LDGSTS.E [R35+0x4a580], [R140.64], P4 ;  /* 0x4a5800008c237fae */ /* 0x0003e8000a121844 */
[----:B------:R1:W-:Y:S04]  /*1d0a0*/  LDGSTS.E [R35+0x4b400], [R172.64], P3 ;  /* 0x4b400000ac237fae */ /* 0x0003e80009921844 */
[----:B------:R1:W-:Y:S04]  /*1d0b0*/  LDGSTS.E [R35+0x4b480], [R202.64], P1 ;  /* 0x4b480000ca237fae */ /* 0x0003e80008921844 */
[----:B------:R1:W-:Y:S04]  /*1d0c0*/  LDGSTS.E [R35+0x4b500], [R120.64], P6 ;  /* 0x4b50000078237fae */ /* 0x0003e8000b121844 */
[----:B------:R1:W-:Y:S04]  /*1d0d0*/  LDGSTS.E [R35+0x4b580], [R112.64], P4 ;  /* 0x4b58000070237fae */ /* 0x0003e8000a121844 */
[----:B-1----:R-:W3:Y:S04]  /*1d0e0*/  LDL.64 R202, [R1+0x39d0] ;  /* 0x0039d00001ca7983 */ /* 0x002ee80000100a00 */
[----:B------:R-:W3:Y:S04]  /*1d0f0*/  LDL.64 R140, [R1+0x3420] ;  /* 0x00342000018c7983 */ /* 0x000ee80000100a00 */
[----:B------:R-:W3:Y:S04]  /*1d100*/  LDL.64 R112, [R1+0x3478] ;  /* 0x0034780001707983 */ /* 0x000ee80000100a00 */
[----:B------:R-:W3:Y:S04]  /*1d110*/  LDL.64 R172, [R1+0x3d48] ;  /* 0x003d480001ac7983 */ /* 0x000ee80000100a00 */
[----:B------:R-:W3:Y:S04]  /*1d120*/  LDL.64 R120, [R1+0x3958] ;  /* 0x0039580001787983 */ /* 0x000ee80000100a00 */
[----:B------:R-:W3:Y:S04]  /*1d130*/  LDL.64 R160, [R1+0x3918] ;  /* 0x0039180001a07983 */ /* 0x000ee80000100a00 */
[----:B------:R-:W3:Y:S04]  /*1d140*/  LDL.64 R158, [R1+0x32a0] ;  /* 0x0032a000019e7983 */ /* 0x000ee80000100a00 */
[----:B----4-:R1:W-:Y:S04]  /*1d150*/  LDGSTS.E [R35+0x4c400], [R144.64], P3 ;  /* 0x4c40000090237fae */ /* 0x0103e80009921844 */
[----:B--2---:R2:W-:Y:S04]  /*1d160*/  LDGSTS.E [R35+0x4c480], [R22.64], P1 ;  /* 0x4c48000016237fae */ /* 0x0045e80008921844 */
[----:B------:R4:W-:Y:S04]  /*1d170*/  LDGSTS.E [R35+0x4c500], [R106.64], P6 ;  /* 0x4c5000006a237fae */ /* 0x0009e8000b121844 */
[----:B------:R1:W-:Y:S04]  /*1d180*/  LDGSTS.E [R35+0x4c580], [R24.64], P4 ;  /* 0x4c58000018237fae */ /* 0x0003e8000a121844 */
[----:B--2---:R-:W2:Y:S04]  /*1d190*/  LDL.64 R22, [R1+0x3d88] ;  /* 0x003d880001167983 */ /* 0x004ea80000100a00 */
[----:B----4-:R-:W4:Y:S04]  /*1d1a0*/  LDL.64 R106, [R1+0x3418] ;  /* 0x00341800016a7983 */ /* 0x010f280000100a00 */
[----:B-1----:R-:W4:Y:S04]  /*1d1b0*/  LDL.64 R24, [R1+0x3998] ;  /* 0x0039980001187983 */ /* 0x002f280000100a00 */
[----:B------:R-:W4:Y:S04]  /*1d1c0*/  LDL.64 R144, [R1+0x3d08] ;  /* 0x003d080001907983 */ /* 0x000f280000100a00 */
[----:B---3--:R1:W-:Y:S04]  /*1d1d0*/  LDGSTS.E [R35+0x4d400], [R152.64], P3 ;  /* 0x4d40000098237fae */ /* 0x0083e80009921844 */
[----:B------:R3:W-:Y:S04]  /*1d1e0*/  LDGSTS.E [R35+0x4d480], [R230.64], P1 ;  /* 0x4d480000e6237fae */ /* 0x0007e80008921844 */
[----:B------:R1:W-:Y:S04]  /*1d1f0*/  LDGSTS.E [R35+0x4d500], [R118.64], P6 ;  /* 0x4d50000076237fae */ /* 0x0003e8000b121844 */
[----:B------:R3:W-:Y:S04]  /*1d200*/  LDGSTS.E [R35+0x4d580], [R150.64], P4 ;  /* 0x4d58000096237fae */ /* 0x0007e8000a121844 */
[----:B---3--:R-:W3:Y:S04]  /*1d210*/  LDL.64 R230, [R1+0x3360] ;  /* 0x0033600001e67983 */ /* 0x008ee80000100a00 */
[----:B-1----:R-:W3:Y:S04]  /*1d220*/  LDL.64 R118, [R1+0x3358] ;  /* 0x0033580001767983 */ /* 0x002ee80000100a00 */
[----:B------:R-:W3:Y:S04]  /*1d230*/  LDL.64 R152, [R1+0x3298] ;  /* 0x0032980001987983 */ /* 0x000ee80000100a00 */
[----:B------:R-:W3:Y:S04]  /*1d240*/  LDL.64 R150, [R1+0x3cc8] ;  /* 0x003cc80001967983 */ /* 0x000ee80000100a00 */
[----:B------:R1:W-:Y:S04]  /*1d250*/  LDGSTS.E [R35+0x4e400], [R110.64], P3 ;  /* 0x4e4000006e237fae */ /* 0x0003e80009921844 */
[----:B------:R1:W-:Y:S04]  /*1d260*/  LDGSTS.E [R35+0x4e480], [R108.64], P1 ;  /* 0x4e4800006c237fae */ /* 0x0003e80008921844 */
[----:B-1----:R-:W3:Y:S04]  /*1d270*/  LDL.LU.64 R110, [R1+0x6348] ;  /* 0x00634800016e7983 */ /* 0x002ee80000300a00 */
[----:B------:R1:W-:Y:S04]  /*1d280*/  LDGSTS.E [R35+0x4e500], [R128.64], P6 ;  /* 0x4e50000080237fae */ /* 0x0003e8000b121844 */
[----:B------:R-:W3:Y:S04]  /*1d290*/  LDL.64 R108, [R1+0x38d8] ;  /* 0x0038d800016c7983 */ /* 0x000ee80000100a00 */
        /* <DEDUP_REMOVED lines=8> */
[----:B------:R-:W3:Y:S04]  /*1d320*/  LDL.LU.64 R112, [R1+0x6340] ;  /* 0x0063400001707983 */ /* 0x000ee80000300a00 */
[----:B------:R-:W3:Y:S04]  /*1d330*/  LDL.LU.64 R156, [R1+0x6338] ;  /* 0x00633800019c7983 */ /* 0x000ee80000300a00 */
[----:B-1----:R-:W3:Y:S04]  /*1d340*/  LDL.LU.64 R114, [R1+0x6330] ;  /* 0x0063300001727983 */ /* 0x002ee80000300a00 */
[----:B------:R-:W3:Y:S04]  /*1d350*/  LDL.64 R34, [R1+0x3c48] ;  /* 0x003c480001227983 */ /* 0x000ee80000100a00 */
[----:B--2---:R1:W-:Y:S04]  /*1d360*/  LDGSTS.E [R252+0x40600], [R22.64], P3 ;  /* 0x4060000016fc7fae */ /* 0x0043e80009921844 */
[----:B----4-:R2:W-:Y:S04]  /*1d370*/  LDGSTS.E [R252+0x40680], [R24.64], P1 ;  /* 0x4068000018fc7fae */ /* 0x0105e80008921844 */
[----:B------:R4:W-:Y:S04]  /*1d380*/  LDGSTS.E [R252+0x40700], [R140.64], P6 ;  /* 0x407000008cfc7fae */ /* 0x0009e8000b121844 */
[----:B-1----:R-:W3:Y:S04]  /*1d390*/  LDL.64 R22, [R1+0x3858] ;  /* 0x0038580001167983 */ /* 0x002ee80000100a00 */
[----:B------:R1:W-:Y:S04]  /*1d3a0*/  LDGSTS.E [R252+0x40780], [R106.64], P4 ;  /* 0x407800006afc7fae */ /* 0x0003e8000a121844 */
[----:B--2---:R-:W2:Y:S04]  /*1d3b0*/  LDL.LU.64 R24, [R1+0x6328] ;  /* 0x0063280001187983 */ /* 0x004ea80000300a00 */
[----:B------:R1:W-:Y:S04]  /*1d3c0*/  LDGSTS.E [R252+0x41600], [R172.64], P3 ;  /* 0x41600000acfc7fae */ /* 0x0003e80009921844 */
[----:B----4-:R-:W4:Y:S04]  /*1d3d0*/  LDL.LU.64 R140, [R1+0x6320] ;  /* 0x00632000018c7983 */ /* 0x010f280000300a00 */
[----:B------:R3:W-:Y:S04]  /*1d3e0*/  LDGSTS.E [R252+0x41680], [R120.64], P1 ;  /* 0x4168000078fc7fae */ /* 0x0007e80008921844 */
[----:B-1----:R-:W2:Y:S04]  /*1d3f0*/  LDL.64 R106, [R1+0x3c08] ;  /* 0x003c0800016a7983 */ /* 0x002ea80000100a00 */
[----:B------:R-:W2:Y:S04]  /*1d400*/  LDL.64 R172, [R1+0x3818] ;  /* 0x0038180001ac7983 */ /* 0x000ea80000100a00 */
[----:B---3--:R-:W3:Y:S04]  /*1d410*/  LDL.LU.64 R120, [R1+0x6318] ;  /* 0x0063180001787983 */ /* 0x008ee80000300a00 */
[----:B------:R1:W-:Y:S04]  /*1d420*/  LDGSTS.E [R252+0x41700], [R230.64], P6 ;  /* 0x41700000e6fc7fae */ /* 0x0003e8000b121844 */
[----:B------:R1:W-:Y:S04]  /*1d430*/  LDGSTS.E [R252+0x41780], [R118.64], P4 ;  /* 0x4178000076fc7fae */ /* 0x0003e8000a121844 */
[----:B------:R1:W-:Y:S04]  /*1d440*/  LDGSTS.E [R252+0x42600], [R144.64], P3 ;  /* 0x4260000090fc7fae */ /* 0x0003e80009921844 */
[----:B-1----:R-:W2:Y:S04]  /*1d450*/  LDL.64 R230, [R1+0x3bc8] ;  /* 0x003bc80001e67983 */ /* 0x002ea80000100a00 */
[----:B------:R-:W2:Y:S04]  /*1d460*/  LDL.LU.64 R118, [R1+0x6310] ;  /* 0x0063100001767983 */ /* 0x000ea80000300a00 */
[----:B------:R1:W-:Y:S04]  /*1d470*/  LDGSTS.E [R252+0x42680], [R160.64], P1 ;  /* 0x42680000a0fc7fae */ /* 0x0003e80008921844 */
[----:B------:R-:W2:Y:S04]  /*1d480*/  LDL.64 R144, [R1+0x37d8] ;  /* 0x0037d80001907983 */ /* 0x000ea80000100a00 */
[----:B------:R1:W-:Y:S04]  /*1d490*/  LDGSTS.E [R252+0x42700], [R158.64], P6 ;  /* 0x427000009efc7fae */ /* 0x0003e8000b121844 */
[----:B-1----:R-:W2:Y:S04]  /*1d4a0*/  LDL.LU.64 R160, [R1+0x6308] ;  /* 0x0063080001a07983 */ /* 0x002ea80000300a00 */
[----:B------:R1:W-:Y:S04]  /*1d4b0*/  LDGSTS.E [R252+0x42780], [R152.64], P4 ;  /* 0x4278000098fc7fae */ /* 0x0003e8000a121844 */
[----:B------:R-:W2:Y:S04]  /*1d4c0*/  LDL.LU.64 R158, [R1+0x6300] ;  /* 0x00630000019e7983 */ /* 0x000ea80000300a00 */
[----:B------:R1:W-:Y:S04]  /*1d4d0*/  LDGSTS.E [R252+0x43600], [R150.64], P3 ;  /* 0x4360000096fc7fae */ /* 0x0003e80009921844 */
[----:B-1----:R-:W2:Y:S04]  /*1d4e0*/  LDL.64 R152, [R1+0x3b88] ;  /* 0x003b880001987983 */ /* 0x002ea80000100a00 */
[----:B------:R-:W2:Y:S04]  /*1d4f0*/  LDL.64 R150, [R1+0x3798] ;  /* 0x0037980001967983 */ /* 0x000ea80000100a00 */
[----:B------:R1:W-:Y:S04]  /*1d500*/  LDGSTS.E [R252+0x43680], [R108.64], P1 ;  /* 0x436800006cfc7fae */ /* 0x0003e80008921844 */
[----:B-1----:R-:W2:Y:S04]  /*1d510*/  LDL.LU.64 R108, [R1+0x62f8] ;  /* 0x0062f800016c7983 */ /* 0x002ea80000300a00 */
[----:B--2---:R1:W-:Y:S04]  /*1d520*/  LDGSTS.E [R252+0x43700], [R108.64], P6 ;  /* 0x437000006cfc7fae */ /* 0x0043e8000b121844 */
[----:B------:R2:W-:Y:S04]  /*1d530*/  LDGSTS.E [R252+0x43780], [R50.64], P4 ;  /* 0x4378000032fc7fae */ /* 0x0005e8000a121844 */
[----:B------:R3:W-:Y:S04]  /*1d540*/  LDGSTS.E [R252+0x44600], [R128.64], P3 ;  /* 0x4460000080fc7fae */ /* 0x0007e80009921844 */
[----:B-1----:R-:W4:Y:S04]  /*1d550*/  LDL.64 R108, [R1+0x3b48] ;  /* 0x003b4800016c7983 */ /* 0x002f280000100a00 */
[----:B--2---:R-:W2:Y:S04]  /*1d560*/  LDL.LU.64 R50, [R1+0x62f0] ;  /* 0x0062f00001327983 */ /* 0x004ea80000300a00 */
[----:B---3--:R-:W2:Y:S04]  /*1d570*/  LDL.64 R128, [R1+0x3758] ;  /* 0x0037580001807983 */ /* 0x008ea80000100a00 */
[----:B------:R1:W-:Y:S04]  /*1d580*/  LDGSTS.E [R252+0x44680], [R202.64], P1 ;  /* 0x44680000cafc7fae */ /* 0x0003e80008921844 */
[----:B-1----:R-:W2:Y:S04]  /*1d590*/  LDL.LU.64 R202, [R1+0x62e8] ;  /* 0x0062e80001ca7983 */ /* 0x002ea80000300a00 */
[----:B--2---:R1:W-:Y:S04]  /*1d5a0*/  LDGSTS.E [R252+0x44700], [R202.64], P6 ;  /* 0x44700000cafc7fae */ /* 0x0043e8000b121844 */
[----:B------:R2:W-:Y:S04]  /*1d5b0*/  LDGSTS.E [R252+0x44780], [R50.64], P4 ;  /* 0x4478000032fc7fae */ /* 0x0005e8000a121844 */
[----:B------:R2:W-:Y:S04]  /*1d5c0*/  LDGSTS.E [R252+0x45600], [R34.64], P3 ;  /* 0x4560000022fc7fae */ /* 0x0005e80009921844 */
[----:B-1----:R-:W3:Y:S04]  /*1d5d0*/  LDL.64 R202, [R1+0x3b08] ;  /* 0x003b080001ca7983 */ /* 0x002ee80000100a00 */
[----:B------:R1:W-:Y:S04]  /*1d5e0*/  LDGSTS.E [R252+0x45680], [R22.64], P1 ;  /* 0x4568000016fc7fae */ /* 0x0003e80008921844 */
[----:B--2---:R-:W2:Y:S04]  /*1d5f0*/  LDL.64 R50, [R1+0x3718] ;  /* 0x0037180001327983 */ /* 0x004ea80000100a00 */
[----:B------:R4:W-:Y:S04]  /*1d600*/  LDGSTS.E [R252+0x45700], [R118.64], P6 ;  /* 0x4570000076fc7fae */ /* 0x0009e8000b121844 */
[----:B------:R-:W2:Y:S04]  /*1d610*/  LDL.64 R34, [R1+0x3ac8] ;  /* 0x003ac80001227983 */ /* 0x000ea80000100a00 */
[----:B-1----:R-:W2:Y:S04]  /*1d620*/  LDL.64 R22, [R1+0x36d8] ;  /* 0x0036d80001167983 */ /* 0x002ea80000100a00 */
[----:B------:R1:W-:Y:S04]  /*1d630*/  LDGSTS.E [R252+0x45780], [R120.64], P4 ;  /* 0x4578000078fc7fae */ /* 0x0003e8000a121844 */
[----:B----4-:R-:W4:Y:S04]  /*1d640*/  LDL.LU.64 R118, [R1+0x62e0] ;  /* 0x0062e00001767983 */ /* 0x010f280000300a00 */
[----:B------:R1:W-:Y:S04]  /*1d650*/  LDGSTS.E [R252+0x46600], [R106.64], P3 ;  /* 0x466000006afc7fae */ /* 0x0003e80009921844 */
[----:B-1----:R-:W4:Y:S04]  /*1d660*/  LDL.LU.64 R120, [R1+0x62d8] ;  /* 0x0062d80001787983 */ /* 0x002f280000300a00 */
[----:B------:R1:W-:Y:S04]  /*1d670*/  LDGSTS.E [R252+0x46680], [R172.64], P1 ;  /* 0x46680000acfc7fae */ /* 0x0003e80008921844 */
[----:B------:R-:W4:Y:S04]  /*1d680*/  LDL.LU.64 R106, [R1+0x62d0] ;  /* 0x0062d000016a7983 */ /* 0x000f280000300a00 */
[----:B------:R1:W-:Y:S04]  /*1d690*/  LDGSTS.E [R252+0x46700], [R82.64], P6 ;  /* 0x4670000052fc7fae */ /* 0x0003e8000b121844 */
[----:B-1----:R-:W4:Y:S04]  /*1d6a0*/  LDL.LU.64 R172, [R1+0x62c8] ;  /* 0x0062c80001ac7983 */ /* 0x002f280000300a00 */
[----:B------:R1:W-:Y:S04]  /*1d6b0*/  LDGSTS.E [R252+0x46780], [R6.64], P4 ;  /* 0x4678000006fc7fae */ /* 0x0003e8000a121844 */
[----:B------:R-:W4:Y:S04]  /*1d6c0*/  LDL.LU.64 R82, [R1+0x62c0] ;  /* 0x0062c00001527983 */ /* 0x000f280000300a00 */
[----:B------:R1:W-:Y:S04]  /*1d6d0*/  LDGSTS.E [R252+0x47600], [R230.64], P3 ;  /* 0x47600000e6fc7fae */ /* 0x0003e80009921844 */
[----:B-1----:R-:W4:Y:S04]  /*1d6e0*/  LDL.64 R6, [R1+0x3a88] ;  /* 0x003a880001067983 */ /* 0x002f280000100a00 */
[----:B------:R1:W-:Y:S04]  /*1d6f0*/  LDGSTS.E [R252+0x47680], [R144.64], P1 ;  /* 0x4768000090fc7fae */ /* 0x0003e80008921844 */
[----:B------:R-:W4:Y:S04]  /*1d700*/  LDL.64 R230, [R1+0x3570] ;  /* 0x0035700001e67983 */ /* 0x000f280000100a00 */
[----:B------:R1:W-:Y:S04]  /*1d710*/  LDGSTS.E [R252+0x47700], [R234.64], P6 ;  /* 0x47700000eafc7fae */ /* 0x0003e8000b121844 */
[----:B------:R1:W-:Y:S04]  /*1d720*/  LDGSTS.E [R252+0x47780], [R212.64], P4 ;  /* 0x47780000d4fc7fae */ /* 0x0003e8000a121844 */
[----:B-1----:R-:W4:Y:S04]  /*1d730*/  LDL.LU.64 R144, [R1+0x62b8] ;  /* 0x0062b80001907983 */ /* 0x002f280000300a00 */
[----:B------:R1:W-:Y:S04]  /*1d740*/  LDGSTS.E [R252+0x48600], [R152.64], P3 ;  /* 0x4860000098fc7fae */ /* 0x0003e80009921844 */
[----:B------:R-:W4:Y:S04]  /*1d750*/  LDL.64 R212, [R1+0x3a48] ;  /* 0x003a480001d47983 */ /* 0x000f280000100a00 */
[----:B------:R-:W4:Y:S04]  /*1d760*/  LDL.64 R234, [R1+0x3530] ;  /* 0x0035300001ea7983 */ /* 0x000f280000100a00 */
[----:B------:R1:W-:Y:S04]  /*1d770*/  LDGSTS.E [R252+0x48680], [R150.64], P1 ;  /* 0x4868000096fc7fae */ /* 0x0003e80008921844 */
[----:B-1----:R-:W4:Y:S04]  /*1d780*/  LDL.LU.64 R152, [R1+0x62b0] ;  /* 0x0062b00001987983 */ /* 0x002f280000300a00 */
[----:B------:R1:W-:Y:S04]  /*1d790*/  LDGSTS.E [R252+0x48700], [R126.64], P6 ;  /* 0x487000007efc7fae */ /* 0x0003e8000b121844 */
[----:B------:R-:W4:Y:S04]  /*1d7a0*/  LDL.LU.64 R150, [R1+0x62a8] ;  /* 0x0062a80001967983 */ /* 0x000f280000300a00 */
[----:B------:R1:W-:Y:S04]  /*1d7b0*/  LDGSTS.E [R252+0x48780], [R188.64], P4 ;  /* 0x48780000bcfc7fae */ /* 0x0003e8000a121844 */
[----:B-1----:R-:W4:Y:S04]  /*1d7c0*/  LDL.LU.64 R126, [R1+0x62a0] ;  /* 0x0062a000017e7983 */ /* 0x002f280000300a00 */
[----:B------:R1:W-:Y:S04]  /*1d7d0*/  LDGSTS.E [R252+0x49600], [R108.64], P3 ;  /* 0x496000006cfc7fae */ /* 0x0003e80009921844 */
[----:B------:R-:W4:Y:S04]  /*1d7e0*/  LDL.64 R188, [R1+0x3a08] ;  /* 0x003a080001bc7983 */ /* 0x000f280000100a00 */
[----:B------:R1:W-:Y:S04]  /*1d7f0*/  LDGSTS.E [R252+0x49680], [R128.64], P1 ;  /* 0x4968000080fc7fae */ /* 0x0003e80008921844 */
[----:B-1----:R-:W4:Y:S04]  /*1d800*/  LDL.64 R108, [R1+0x34f0] ;  /* 0x0034f000016c7983 */ /* 0x002f280000100a00 */
[----:B------:R1:W-:Y:S04]  /*1d810*/  LDGSTS.E [R252+0x49700], [R180.64], P6 ;  /* 0x49700000b4fc7fae */ /* 0x0003e8000b121844 */
[----:B------:R-:W4:Y:S04]  /*1d820*/  LDL.LU.64 R128, [R1+0x6298] ;  /* 0x0062980001807983 */ /* 0x000f280000300a00 */
[----:B------:R1:W-:Y:S04]  /*1d830*/  LDGSTS.E [R252+0x49780], [R60.64], P4 ;  /* 0x497800003cfc7fae */ /* 0x0003e8000a121844 */
[----:B-1----:R-:W4:Y:S04]  /*1d840*/  LDL.LU.64 R180, [R1+0x6290] ;  /* 0x0062900001b47983 */ /* 0x002f280000300a00 */
[----:B------:R-:W4:Y:S04]  /*1d850*/  LDL.LU.64 R60, [R1+0x6288] ;  /* 0x00628800013c7983 */ /* 0x000f280000300a00 */
[----:B---3--:R1:W-:Y:S04]  /*1d860*/  LDGSTS.E [R252+0x4a600], [R202.64], P3 ;  /* 0x4a600000cafc7fae */ /* 0x0083e80009921844 */
[----:B--2---:R2:W-:Y:S04]  /*1d870*/  LDGSTS.E [R252+0x4a680], [R50.64], P1 ;  /* 0x4a68000032fc7fae */ /* 0x0045e80008921844 */
[----:B-1----:R-:W3:Y:S04]  /*1d880*/  LDL.64 R202, [R1+0x39c8] ;  /* 0x0039c80001ca7983 */ /* 0x002ee80000100a00 */
[----:B------:R1:W-:Y:S04]  /*1d890*/  LDGSTS.E [R252+0x4a700], [R228.64], P6 ;  /* 0x4a700000e4fc7fae */ /* 0x0003e8000b121844 */
[----:B------:R1:W-:Y:S04]  /*1d8a0*/  LDGSTS.E [R252+0x4a780], [R196.64], P4 ;  /* 0x4a780000c4fc7fae */ /* 0x0003e8000a121844 */
[----:B------:R1:W-:Y:S04]  /*1d8b0*/  LDGSTS.E [R252+0x4b600], [R34.64], P3 ;  /* 0x4b60000022fc7fae */ /* 0x0003e80009921844 */
[----:B------:R1:W-:Y:S04]  /*1d8c0*/  LDGSTS.E [R252+0x4b680], [R22.64], P1 ;  /* 0x4b68000016fc7fae */ /* 0x0003e80008921844 */
[----:B------:R1:W-:Y:S04]  /*1d8d0*/  LDGSTS.E [R252+0x4b700], [R28.64], P6 ;  /* 0x4b7000001cfc7fae */ /* 0x0003e8000b121844 */
[----:B--2---:R-:W2:Y:S04]  /*1d8e0*/  LDL.LU.64 R50, [R1+0x6280] ;  /* 0x0062800001327983 */ /* 0x004ea80000300a00 */
[----:B------:R4:W-:Y:S04]  /*1d8f0*/  LDGSTS.E [R252+0x4b780], [R20.64], P4 ;  /* 0x4b78000014fc7fae */ /* 0x0009e8000a121844 */
[----:B-1----:R-:W2:Y:S04]  /*1d900*/  LDL.LU.64 R228, [R1+0x6278] ;  /* 0x0062780001e47983 */ /* 0x002ea80000300a00 */
[----:B------:R-:W2:Y:S04]  /*1d910*/  LDL.64 R196, [R1+0x3d80] ;  /* 0x003d800001c47983 */ /* 0x000ea80000100a00 */
[----:B------:R-:W2:Y:S04]  /*1d920*/  LDL.64 R22, [R1+0x3990] ;  /* 0x0039900001167983 */ /* 0x000ea80000100a00 */
[----:B------:R-:W2:Y:S04]  /*1d930*/  LDL.64 R34, [R1+0x3410] ;  /* 0x0034100001227983 */ /* 0x000ea80000100a00 */
[----:B------:R-:W2:Y:S04]  /*1d940*/  LDL.64 R28, [R1+0x3408] ;  /* 0x00340800011c7983 */ /* 0x000ea80000100a00 */
[----:B----4-:R-:W4:Y:S04]  /*1d950*/  LDL.64 R20, [R1+0x3d40] ;  /* 0x003d400001147983 */ /* 0x010f280000100a00 */
[----:B------:R1:W-:Y:S04]  /*1d960*/  LDGSTS.E [R252+0x4c600], [R6.64], P3 ;  /* 0x4c60000006fc7fae */ /* 0x0003e80009921844 */
[----:B------:R1:W-:Y:S04]  /*1d970*/  LDGSTS.E [R252+0x4c680], [R230.64], P1 ;  /* 0x4c680000e6fc7fae */ /* 0x0003e80008921844 */
[----:B-1----:R-:W2:Y:S04]  /*1d980*/  LDL.LU.64 R6, [R1+0x6270] ;  /* 0x0062700001067983 */ /* 0x002ea80000300a00 */
        /* <DEDUP_REMOVED lines=8> */
[----:B------:R1:W-:Y:S04]  /*1da10*/  LDGSTS.E [R252+0x4d700], [R136.64], P6 ;  /* 0x4d70000088fc7fae */ /* 0x0003e8000b121844 */
[----:B------:R-:W2:Y:S04]  /*1da20*/  LDL.64 R234, [R1+0x3910] ;  /* 0x0039100001ea7983 */ /* 0x000ea80000100a00 */
[----:B------:R1:W-:Y:S04]  /*1da30*/  LDGSTS.E [R252+0x4d780], [R226.64], P4 ;  /* 0x4d780000e2fc7fae */ /* 0x0003e8000a121844 */
[----:B-1----:R-:W2:Y:S04]  /*1da40*/  LDL.LU.64 R136, [R1+0x6258] ;  /* 0x0062580001887983 */ /* 0x002ea80000300a00 */
[----:B------:R1:W-:Y:S04]  /*1da50*/  LDGSTS.E [R252+0x4e600], [R188.64], P3 ;  /* 0x4e600000bcfc7fae */ /* 0x0003e80009921844 */
[----:B------:R-:W2:Y:S04]  /*1da60*/  LDL.LU.64 R226, [R1+0x6250] ;  /* 0x0062500001e27983 */ /* 0x000ea80000300a00 */
[----:B------:R1:W-:Y:S04]  /*1da70*/  LDGSTS.E [R252+0x4e680], [R108.64], P1 ;  /* 0x4e6800006cfc7fae */ /* 0x0003e80008921844 */
[----:B-1----:R-:W2:Y:S04]  /*1da80*/  LDL.LU.64 R188, [R1+0x6248] ;  /* 0x0062480001bc7983 */ /* 0x002ea80000300a00 */
[----:B------:R1:W-:Y:S04]  /*1da90*/  LDGSTS.E [R252+0x4e700], [R42.64], P6 ;  /* 0x4e7000002afc7fae */ /* 0x0003e8000b121844 */
[----:B------:R-:W2:Y:S04]  /*1daa0*/  LDL.64 R108, [R1+0x3cc0] ;  /* 0x003cc000016c7983 */ /* 0x000ea80000100a00 */
[----:B------:R1:W-:Y:S04]  /*1dab0*/  LDGSTS.E [R252+0x4e780], [R16.64], P4 ;  /* 0x4e78000010fc7fae */ /* 0x0003e8000a121844 */
[----:B-1----:R-:W2:Y:S04]  /*1dac0*/  LDL.LU.64 R42, [R1+0x6240] ;  /* 0x00624000012a7983 */ /* 0x002ea80000300a00 */
[----:B------:R-:W2:Y:S04]  /*1dad0*/  LDL.64 R16, [R1+0x38d0] ;  /* 0x0038d00001107983 */ /* 0x000ea80000100a00 */
[----:B---3--:R1:W-:Y:S04]  /*1dae0*/  LDGSTS.E [R252+0x4f600], [R202.64], P3 ;  /* 0x4f600000cafc7fae */ /* 0x0083e80009921844 */
[----:B-1----:R-:W3:Y:S04]  /*1daf0*/  LDL.LU.64 R202, [R1+0x6238] ;  /* 0x0062380001ca7983 */ /* 0x002ee80000300a00 */
[----:B------:R-:W1:Y:S02]  /*1db00*/  S2R R0, SR_TID.X ;  /* 0x0000000000007919 */ /* 0x000e640000002100 */
[----:B-1----:R-:W-:-:S04]  /*1db10*/  LOP3.LUT R0, R0, 0x1f, RZ, 0xc0, !PT ;  /* 0x0000001f00007812 */ /* 0x002fc800078ec0ff */
[----:B------:R-:W-:-:S04]  /*1db20*/  SHF.L.U32 R0, R0, 0x2, RZ ;  /* 0x0000000200007819 */ /* 0x000fc800000006ff */
[----:B------:R-:W-:Y:S01]  /*1db30*/  LOP3.LUT R0, R0, 0x40, RZ, 0x3c, !PT ;  /* 0x0000004000007812 */ /* 0x000fe200078e3cff */
[----:B---3--:R1:W-:Y:S04]  /*1db40*/  LDGSTS.E [R252+0x4f680], [R202.64], P1 ;  /* 0x4f680000cafc7fae */ /* 0x0083e80008921844 */
[----:B------:R3:W-:Y:S04]  /*1db50*/  LDGSTS.E [R252+0x4f700], [R142.64], P6 ;  /* 0x4f7000008efc7fae */ /* 0x0007e8000b121844 */
[----:B------:R1:W-:Y:S04]  /*1db60*/  LDGSTS.E [R252+0x4f780], [R14.64], P4 ;  /* 0x4f7800000efc7fae */ /* 0x0003e8000a121844 */
[----:B--2---:R2:W-:Y:S04]  /*1db70*/  LDGSTS.E [R0+0x40800], [R196.64], P3 ;  /* 0x40800000c4007fae */ /* 0x0045e80009921844 */
[----:B---3--:R-:W2:Y:S04]  /*1db80*/  LDL.64 R142, [R1+0x3c80] ;  /* 0x003c8000018e7983 */ /* 0x008ea80000100a00 */
[----:B-1----:R-:W2:Y:S04]  /*1db90*/  LDL.64 R202, [R1+0x3890] ;  /* 0x0038900001ca7983 */ /* 0x002ea80000100a00 */
[----:B------:R1:W-:Y:S04]  /*1dba0*/  LDGSTS.E [R0+0x40880], [R22.64], P1 ;  /* 0x4088000016007fae */ /* 0x0003e80008921844 */
[----:B------:R-:W2:Y:S04]  /*1dbb0*/  LDL.LU.64 R14, [R1+0x6230] ;  /* 0x00623000010e7983 */ /* 0x000ea80000300a00 */
[----:B------:R4:W-:Y:S04]  /*1dbc0*/  LDGSTS.E [R0+0x40900], [R34.64], P6 ;  /* 0x4090000022007fae */ /* 0x0009e8000b121844 */
[----:B--2---:R-:W2:Y:S04]  /*1dbd0*/  LDL.64 R196, [R1+0x3c40] ;  /* 0x003c400001c47983 */ /* 0x004ea80000100a00 */
[----:B-1----:R-:W2:Y:S04]  /*1dbe0*/  LDL.64 R22, [R1+0x3850] ;  /* 0x0038500001167983 */ /* 0x002ea80000100a00 */
[----:B------:R1:W-:Y:S04]  /*1dbf0*/  LDGSTS.E [R0+0x40980], [R28.64], P4 ;  /* 0x409800001c007fae */ /* 0x0003e8000a121844 */
[----:B----4-:R-:W4:Y:S04]  /*1dc00*/  LDL.LU.64 R34, [R1+0x6228] ;  /* 0x0062280001227983 */ /* 0x010f280000300a00 */
[----:B------:R1:W-:Y:S04]  /*1dc10*/  LDGSTS.E [R0+0x41800], [R20.64], P3 ;  /* 0x4180000014007fae */ /* 0x0003e80009921844 */
[----:B-1----:R-:W2:Y:S04]  /*1dc20*/  LDL.64 R28, [R1+0x3c00] ;  /* 0x003c0000011c7983 */ /* 0x002ea80000100a00 */
[----:B------:R1:W-:Y:S04]  /*1dc30*/  LDGSTS.E [R0+0x41880], [R230.64], P1 ;  /* 0x41880000e6007fae */ /* 0x0003e80008921844 */
[----:B------:R-:W2:Y:S04]  /*1dc40*/  LDL.64 R20, [R1+0x3810] ;  /* 0x0038100001147983 */ /* 0x000ea80000100a00 */
[----:B-1----:R-:W2:Y:S04]  /*1dc50*/  LDL.LU.64 R230, [R1+0x6220] ;  /* 0x0062200001e67983 */ /* 0x002ea80000300a00 */
[----:B--2---:R1:W-:Y:S04]  /*1dc60*/  LDGSTS.E [R0+0x41900], [R230.64], P6 ;  /* 0x41900000e6007fae */ /* 0x0043e8000b121844 */
[----:B----4-:R2:W-:Y:S04]  /*1dc70*/  LDGSTS.E [R0+0x41980], [R34.64], P4 ;  /* 0x4198000022007fae */ /* 0x0105e8000a121844 */
[----:B------:R4:W-:Y:S04]  /*1dc80*/  LDGSTS.E [R0+0x42800], [R212.64], P3 ;  /* 0x42800000d4007fae */ /* 0x0009e80009921844 */
[----:B-1----:R-:W3:Y:S04]  /*1dc90*/  LDL.64 R230, [R1+0x3bc0] ;  /* 0x003bc00001e67983 */ /* 0x002ee80000100a00 */
[----:B--2---:R-:W2:Y:S04]  /*1dca0*/  LDL.64 R34, [R1+0x37d0] ;  /* 0x0037d00001227983 */ /* 0x004ea80000100a00 */
[----:B------:R1:W-:Y:S04]  /*1dcb0*/  LDGSTS.E [R0+0x42880], [R234.64], P1 ;  /* 0x42880000ea007fae */ /* 0x0003e80008921844 */
[----:B----4-:R-:W3:Y:S04]  /*1dcc0*/  LDL.64 R212, [R1+0x3b80] ;  /* 0x003b800001d47983 */ /* 0x010ee80000100a00 */
[----:B------:R1:W-:Y:S04]  /*1dcd0*/  LDGSTS.E [R0+0x42900], [R14.64], P6 ;  /* 0x429000000e007fae */ /* 0x0003e8000b121844 */
[----:B-1----:R-:W3:Y:S04]  /*1dce0*/  LDL.64 R234, [R1+0x3790] ;  /* 0x0037900001ea7983 */ /* 0x002ee80000100a00 */
[----:B------:R1:W-:Y:S04]  /*1dcf0*/  LDGSTS.E [R0+0x42980], [R42.64], P4 ;  /* 0x429800002a007fae */ /* 0x0003e8000a121844 */
[----:B------:R-:W3:Y:S04]  /*1dd00*/  LDL.LU.64 R14, [R1+0x6218] ;  /* 0x00621800010e7983 */ /* 0x000ee80000300a00 */
[----:B------:R1:W-:Y:S04]  /*1dd10*/  LDGSTS.E [R0+0x43800], [R108.64], P3 ;  /* 0x438000006c007fae */ /* 0x0003e80009921844 */
[----:B-1----:R-:W3:Y:S04]  /*1dd20*/  LDL.64 R42, [R1+0x3b40] ;  /* 0x003b4000012a7983 */ /* 0x002ee80000100a00 */
[----:B------:R1:W-:Y:S04]  /*1dd30*/  LDGSTS.E [R0+0x43880], [R16.64], P1 ;  /* 0x4388000010007fae */ /* 0x0003e80008921844 */
[----:B------:R-:W3:Y:S04]  /*1dd40*/  LDL.64 R108, [R1+0x3750] ;  /* 0x00375000016c7983 */ /* 0x000ee80000100a00 */
[----:B------:R1:W-:Y:S04]  /*1dd50*/  LDGSTS.E [R0+0x43900], [R228.64], P6 ;  /* 0x43900000e4007fae */ /* 0x0003e8000b121844 */
[----:B-1----:R-:W3:Y:S04]  /*1dd60*/  LDL.LU.64 R16, [R1+0x6210] ;  /* 0x0062100001107983 */ /* 0x002ee80000300a00 */
[----:B------:R1:W-:Y:S04]  /*1dd70*/  LDGSTS.E [R0+0x43980], [R50.64], P4 ;  /* 0x4398000032007fae */ /* 0x0003e8000a121844 */
[----:B------:R-:W3:Y:S04]  /*1dd80*/  LDL.64 R228, [R1+0x3b00] ;  /* 0x003b000001e47983 */ /* 0x000ee80000100a00 */
[----:B------:R1:W-:Y:S04]  /*1dd90*/  LDGSTS.E [R0+0x44800], [R142.64], P3 ;  /* 0x448000008e007fae */ /* 0x0003e80009921844 */
[----:B-1----:R-:W3:Y:S04]  /*1dda0*/  LDL.64 R50, [R1+0x3710] ;  /* 0x0037100001327983 */ /* 0x002ee80000100a00 */
[----:B------:R1:W-:Y:S04]  /*1ddb0*/  LDGSTS.E [R0+0x44880], [R202.64], P1 ;  /* 0x44880000ca007fae */ /* 0x0003e80008921844 */
[----:B------:R-:W3:Y:S04]  /*1ddc0*/  LDL.LU.64 R142, [R1+0x6208] ;  /* 0x00620800018e7983 */ /* 0x000ee80000300a00 */
[----:B------:R1:W-:Y:S04]  /*1ddd0*/  LDGSTS.E [R0+0x44900], [R144.64], P6 ;  /* 0x4490000090007fae */ /* 0x0003e8000b121844 */
        /* <DEDUP_REMOVED lines=10> */
[----:B------:R-:W3:Y:S04]  /*1de80*/  LDL.64 R140, [R1+0x3a80] ;  /* 0x003a8000018c7983 */ /* 0x000ee80000100a00 */
        /* <DEDUP_REMOVED lines=8> */
[----:B-1----:R-:W3:Y:S04]  /*1df10*/  LDL.LU.64 R204, [R1+0x61c0] ;  /* 0x0061c00001cc7983 */ /* 0x002ee80000300a00 */
[----:B---3--:R1:W-:Y:S04]  /*1df20*/  LDGSTS.E [R0+0x47800], [R230.64], P3 ;  /* 0x47800000e6007fae */ /* 0x0083e80009921844 */
[----:B--2---:R2:W-:Y:S04]  /*1df30*/  LDGSTS.E [R0+0x47880], [R34.64], P1 ;  /* 0x4788000022007fae */ /* 0x0045e80008921844 */
[----:B------:R3:W-:Y:S04]  /*1df40*/  LDGSTS.E [R0+0x47900], [R236.64], P6 ;  /* 0x47900000ec007fae */ /* 0x0007e8000b121844 */
[----:B-1----:R-:W2:Y:S04]  /*1df50*/  LDL.64 R230, [R1+0x3a40] ;  /* 0x003a400001e67983 */ /* 0x002ea80000100a00 */
[----:B--2---:R-:W2:Y:S04]  /*1df60*/  LDL.LU.64 R34, [R1+0x61b8] ;  /* 0x0061b80001227983 */ /* 0x004ea80000300a00 */
[----:B---3--:R-:W3:Y:S04]  /*1df70*/  LDL.LU.64 R236, [R1+0x61b0] ;  /* 0x0061b00001ec7983 */ /* 0x008ee80000300a00 */
[----:B------:R1:W-:Y:S04]  /*1df80*/  LDGSTS.E [R0+0x47980], [R124.64], P4 ;  /* 0x479800007c007fae */ /* 0x0003e8000a121844 */
[----:B------:R1:W-:Y:S04]  /*1df90*/  LDGSTS.E [R0+0x48800], [R212.64], P3 ;  /* 0x48800000d4007fae */ /* 0x0003e80009921844 */
[----:B------:R1:W-:Y:S04]  /*1dfa0*/  LDGSTS.E [R0+0x48880], [R234.64], P1 ;  /* 0x48880000ea007fae */ /* 0x0003e80008921844 */
[----:B-1----:R-:W2:Y:S04]  /*1dfb0*/  LDL.LU.64 R124, [R1+0x61a8] ;  /* 0x0061a800017c7983 */ /* 0x002ea80000300a00 */
[----:B------:R-:W2:Y:S04]  /*1dfc0*/  LDL.LU.64 R212, [R1+0x61a0] ;  /* 0x0061a00001d47983 */ /* 0x000ea80000300a00 */
[----:B------:R-:W2:Y:S04]  /*1dfd0*/  LDL.LU.64 R234, [R1+0x6198] ;  /* 0x0061980001ea7983 */ /* 0x000ea80000300a00 */
[----:B------:R1:W-:Y:S04]  /*1dfe0*/  LDGSTS.E [R0+0x48900], [R76.64], P6 ;  /* 0x489000004c007fae */ /* 0x0003e8000b121844 */
[----:B------:R1:W-:Y:S04]  /*1dff0*/  LDGSTS.E [R0+0x48980], [R244.64], P4 ;  /* 0x48980000f4007fae */ /* 0x0003e8000a121844 */
[----:B------:R1:W-:Y:S04]  /*1e000*/  LDGSTS.E [R0+0x49800], [R42.64], P3 ;  /* 0x498000002a007fae */ /* 0x0003e80009921844 */
[----:B-1----:R-:W2:Y:S04]  /*1e010*/  LDL.64 R76, [R1+0x3a00] ;  /* 0x003a0000014c7983 */ /* 0x002ea80000100a00 */
[----:B------:R-:W2:Y:S04]  /*1e020*/  LDL.LU.64 R244, [R1+0x6190] ;  /* 0x0061900001f47983 */ /* 0x000ea80000300a00 */
[----:B------:R-:W2:Y:S04]  /*1e030*/  LDL.LU.64 R42, [R1+0x6188] ;  /* 0x00618800012a7983 */ /* 0x000ea80000300a00 */
[----:B------:R1:W-:Y:S04]  /*1e040*/  LDGSTS.E [R0+0x49880], [R108.64], P1 ;  /* 0x498800006c007fae */ /* 0x0003e80008921844 */
[----:B------:R1:W-:Y:S04]  /*1e050*/  LDGSTS.E [R0+0x49900], [R98.64], P6 ;  /* 0x4990000062007fae */ /* 0x0003e8000b121844 */
[----:B------:R1:W-:Y:S04]  /*1e060*/  LDGSTS.E [R0+0x49980], [R164.64], P4 ;  /* 0x49980000a4007fae */ /* 0x0003e8000a121844 */
[----:B-1----:R-:W2:Y:S04]  /*1e070*/  LDL.LU.64 R108, [R1+0x6180] ;  /* 0x00618000016c7983 */ /* 0x002ea80000300a00 */
[----:B------:R-:W2:Y:S04]  /*1e080*/  LDL.LU.64 R98, [R1+0x6178] ;  /* 0x0061780001627983 */ /* 0x000ea80000300a00 */
[----:B------:R-:W2:Y:S04]  /*1e090*/  LDL.64 R164, [R1+0x39c0] ;  /* 0x0039c00001a47983 */ /* 0x000ea80000100a00 */
        /* <DEDUP_REMOVED lines=8> */
[----:B-1----:R-:W2:Y:S04]  /*1e120*/  LDL.LU.64 R138, [R1+0x6158] ;  /* 0x00615800018a7983 */ /* 0x002ea80000300a00 */
[----:B------:R-:W3:Y:S04]  /*1e130*/  LDL.64 R202, [R1+0x3d78] ;  /* 0x003d780001ca7983 */ /* 0x000ee80000100a00 */
[----:B--2---:R1:W-:Y:S04]  /*1e140*/  LDGSTS.E [R0+0x4b880], [R138.64], P1 ;  /* 0x4b8800008a007fae */ /* 0x0043e80008921844 */
[----:B------:R2:W-:Y:S04]  /*1e150*/  LDGSTS.E [R0+0x4b900], [R58.64], P6 ;  /* 0x4b9000003a007fae */ /* 0x0005e8000b121844 */
[----:B------:R3:W-:Y:S04]  /*1e160*/  LDGSTS.E [R0+0x4b980], [R52.64], P4 ;  /* 0x4b98000034007fae */ /* 0x0007e8000a121844 */
[----:B-1----:R-:W2:Y:S04]  /*1e170*/  LDL.64 R138, [R1+0x3988] ;  /* 0x00398800018a7983 */ /* 0x002ea80000100a00 */
[----:B--2---:R-:W2:Y:S04]  /*1e180*/  LDL.LU.64 R58, [R1+0x6150] ;  /* 0x00615000013a7983 */ /* 0x004ea80000300a00 */
[----:B---3--:R-:W3:Y:S04]  /*1e190*/  LDL.LU.64 R52, [R1+0x6148] ;  /* 0x0061480001347983 */ /* 0x008ee80000300a00 */
[----:B------:R1:W-:Y:S04]  /*1e1a0*/  LDGSTS.E [R0+0x4c800], [R140.64], P3 ;  /* 0x4c8000008c007fae */ /* 0x0003e80009921844 */
[----:B-1----:R-:W2:Y:S04]  /*1e1b0*/  LDL.64 R140, [R1+0x3d38] ;  /* 0x003d3800018c7983 */ /* 0x002ea80000100a00 */
[----:B---3--:R1:W-:Y:S04]  /*1e1c0*/  LDGSTS.E [R0+0x4c880], [R52.64], P1 ;  /* 0x4c88000034007fae */ /* 0x0083e80008921844 */
[----:B------:R3:W-:Y:S04]  /*1e1d0*/  LDGSTS.E [R0+0x4c900], [R220.64], P6 ;  /* 0x4c900000dc007fae */ /* 0x0007e8000b121844 */
[----:B------:R2:W-:Y:S04]  /*1e1e0*/  LDGSTS.E [R0+0x4c980], [R238.64], P4 ;  /* 0x4c980000ee007fae */ /* 0x0005e8000a121844 */
[----:B-1----:R-:W4:Y:S04]  /*1e1f0*/  LDL.64 R52, [R1+0x3948] ;  /* 0x0039480001347983 */ /* 0x002f280000100a00 */
[----:B---3--:R-:W2:Y:S04]  /*1e200*/  LDL.LU.64 R220, [R1+0x6140] ;  /* 0x0061400001dc7983 */ /* 0x008ea80000300a00 */
[----:B--2---:R-:W2:Y:S04]  /*1e210*/  LDL.64 R238, [R1+0x3cf8] ;  /* 0x003cf80001ee7983 */ /* 0x004ea80000100a00 */
        /* <DEDUP_REMOVED lines=8> */
[----:B-1----:R-:W2:Y:S04]  /*1e2a0*/  LDL.64 R36, [R1+0x38c8] ;  /* 0x0038c80001247983 */ /* 0x002ea80000100a00 */
[----:B------:R1:W-:Y:S04]  /*1e2b0*/  LDGSTS.E [R0+0x4e880], [R98.64], P1 ;  /* 0x4e88000062007fae */ /* 0x0003e80008921844 */
[----:B------:R-:W2:Y:S04]  /*1e2c0*/  LDL.LU.64 R76, [R1+0x6130] ;  /* 0x00613000014c7983 */ /* 0x000ea80000300a00 */
[----:B------:R1:W-:Y:S04]  /*1e2d0*/  LDGSTS.E [R0+0x4e900], [R18.64], P6 ;  /* 0x4e90000012007fae */ /* 0x0003e8000b121844 */
[----:B-1----:R-:W2:Y:S04]  /*1e2e0*/  LDL.64 R98, [R1+0x3c78] ;  /* 0x003c780001627983 */ /* 0x002ea80000100a00 */
[----:B------:R1:W-:Y:S04]  /*1e2f0*/  LDGSTS.E [R0+0x4e980], [R148.64], P4 ;  /* 0x4e98000094007fae */ /* 0x0003e8000a121844 */
[----:B------:R-:W2:Y:S04]  /*1e300*/  LDL.64 R18, [R1+0x3888] ;  /* 0x0038880001127983 */ /* 0x000ea80000100a00 */
[----:B------:R1:W-:Y:S04]  /*1e310*/  LDGSTS.E [R0+0x4f800], [R164.64], P3 ;  /* 0x4f800000a4007fae */ /* 0x0003e80009921844 */
[----:B-1----:R-:W2:Y:S04]  /*1e320*/  LDL.64 R148, [R1+0x3c38] ;  /* 0x003c380001947983 */ /* 0x002ea80000100a00 */
[----:B------:R1:W-:Y:S04]  /*1e330*/  LDGSTS.E [R0+0x4f880], [R212.64], P1 ;  /* 0x4f880000d4007fae */ /* 0x0003e80008921844 */
[----:B------:R-:W2:Y:S04]  /*1e340*/  LDL.64 R164, [R1+0x3848] ;  /* 0x0038480001a47983 */ /* 0x000ea80000100a00 */
        /* <DEDUP_REMOVED lines=11> */
[----:B------:R-:W2:Y:S04]  /*1e400*/  LDL.LU.64 R204, [R1+0x6110] ;  /* 0x0061100001cc7983 */ /* 0x000ea80000300a00 */
[----:B------:R1:W-:Y:S04]  /*1e410*/  LDGSTS.E [R235+0x41a00], [R140.64], P3 ;  /* 0x41a000008ceb7fae */ /* 0x0003e80009921844 */
[----:B-1----:R-:W2:Y:S04]  /*1e420*/  LDL.LU.64 R74, [R1+0x6108] ;  /* 0x00610800014a7983 */ /* 0x002ea80000300a00 */
[----:B------:R-:W2:Y:S04]  /*1e430*/  LDL.64 R140, [R1+0x3b78] ;  /* 0x003b7800018c7983 */ /* 0x000ea80000100a00 */
[----:B----4-:R1:W-:Y:S04]  /*1e440*/  LDGSTS.E [R235+0x41a80], [R52.64], P1 ;  /* 0x41a8000034eb7fae */ /* 0x0103e80008921844 */
[----:B------:R4:W-:Y:S04]  /*1e450*/  LDGSTS.E [R235+0x41b00], [R196.64], P6 ;  /* 0x41b00000c4eb7fae */ /* 0x0009e8000b121844 */
[----:B------:R2:W-:Y:S04]  /*1e460*/  LDGSTS.E [R235+0x41b80], [R82.64], P4 ;  /* 0x41b8000052eb7fae */ /* 0x0005e8000a121844 */
[----:B-1----:R-:W4:Y:S04]  /*1e470*/  LDL.LU.64 R52, [R1+0x6100] ;  /* 0x0061000001347983 */ /* 0x002f280000300a00 */
[----:B----4-:R-:W4:Y:S04]  /*1e480*/  LDL.LU.64 R196, [R1+0x60f8] ;  /* 0x0060f80001c47983 */ /* 0x010f280000300a00 */
[----:B--2---:R-:W2:Y:S04]  /*1e490*/  LDL.LU.64 R82, [R1+0x60f0] ;  /* 0x0060f00001527983 */ /* 0x004ea80000300a00 */
        /* <DEDUP_REMOVED lines=27> */
[----:B-1----:R-:W2:Y:S04]  /*1e650*/  LDL.LU.64 R148, [R1+0x60a0] ;  /* 0x0060a00001947983 */ /* 0x002ea80000300a00 */
[----:B------:R-:W4:Y:S04]  /*1e660*/  LDL.LU.64 R164, [R1+0x6098] ;  /* 0x0060980001a47983 */ /* 0x000f280000300a00 */
[----:B------:R-:W4:Y:S04]  /*1e670*/  LDL.LU.64 R114, [R1+0x6090] ;  /* 0x0060900001727983 */ /* 0x000f280000300a00 */
[----:B------:R1:W-:Y:S04]  /*1e680*/  LDGSTS.E [R235+0x45b80], [R156.64], P4 ;  /* 0x45b800009ceb7fae */ /* 0x0003e8000a121844 */
[----:B------:R1:W-:Y:S04]  /*1e690*/  LDGSTS.E [R235+0x46a00], [R122.64], P3 ;  /* 0x46a000007aeb7fae */ /* 0x0003e80009921844 */
[----:B-1----:R-:W4:Y:S04]  /*1e6a0*/  LDL.LU.64 R156, [R1+0x6088] ;  /* 0x00608800019c7983 */ /* 0x002f280000300a00 */
[----:B------:R-:W4:Y:S04]  /*1e6b0*/  LDL.LU.64 R122, [R1+0x6080] ;  /* 0x00608000017a7983 */ /* 0x000f280000300a00 */
[----:B--2---:R1:W-:Y:S04]  /*1e6c0*/  LDGSTS.E [R235+0x46a80], [R148.64], P1 ;  /* 0x46a8000094eb7fae */ /* 0x0043e80008921844 */
[----:B------:R2:W-:Y:S04]  /*1e6d0*/  LDGSTS.E [R235+0x46b00], [R130.64], P6 ;  /* 0x46b0000082eb7fae */ /* 0x0005e8000b121844 */
[----:B------:R4:W-:Y:S04]  /*1e6e0*/  LDGSTS.E [R235+0x46b80], [R10.64], P4 ;  /* 0x46b800000aeb7fae */ /* 0x0009e8000a121844 */
[----:B-1----:R-:W3:Y:S04]  /*1e6f0*/  LDL.LU.64 R148, [R1+0x6078] ;  /* 0x0060780001947983 */ /* 0x002ee80000300a00 */
[----:B--2---:R-:W2:Y:S04]  /*1e700*/  LDL.LU.64 R130, [R1+0x6070] ;  /* 0x0060700001827983 */ /* 0x004ea80000300a00 */
[----:B----4-:R-:W4:Y:S04]  /*1e710*/  LDL.LU.64 R10, [R1+0x6068] ;  /* 0x00606800010a7983 */ /* 0x010f280000300a00 */
        /* <DEDUP_REMOVED lines=38> */
[----:B-1----:R-:W3:Y:S04]  /*1e980*/  LDL.LU.64 R210, [R1+0x5fd8] ;  /* 0x005fd80001d27983 */ /* 0x002ee80000300a00 */
[----:B------:R-:W3:Y:S01]  /*1e990*/  LDL.LU.64 R68, [R1+0x5fd0] ;  /* 0x005fd00001447983 */ /* 0x000ee20000300a00 */
[----:B------:R-:W-:-:S03]  /*1e9a0*/  LOP3.LUT R232, R232, 0x60, RZ, 0x3c, !PT ;  /* 0x00000060e8e87812 */ /* 0x000fc600078e3cff */
[----:B--2---:R1:W-:Y:S04]  /*1e9b0*/  LDGSTS.E [R235+0x4ca00], [R202.64], P3 ;  /* 0x4ca00000caeb7fae */ /* 0x0043e80009921844 */
[----:B------:R2:W-:Y:S04]  /*1e9c0*/  LDGSTS.E [R235+0x4ca80], [R76.64], P1 ;  /* 0x4ca800004ceb7fae */ /* 0x0005e80008921844 */
[----:B------:R3:W-:Y:S04]  /*1e9d0*/  LDGSTS.E [R235+0x4cb00], [R194.64], P6 ;  /* 0x4cb00000c2eb7fae */ /* 0x0007e8000b121844 */
[----:B-1----:R-:W4:Y:S04]  /*1e9e0*/  LDL.LU.64 R202, [R1+0x5fc8] ;  /* 0x005fc80001ca7983 */ /* 0x002f280000300a00 */
        /* <DEDUP_REMOVED lines=35> */
[----:B------:R-:W2:Y:S04]  /*1ec20*/  LDL.LU.64 R28, [R1+0x5f30] ;  /* 0x005f3000011c7983 */ /* 0x000ea80000300a00 */
[----:B--2---:R1:W-:Y:S04]  /*1ec30*/  LDGSTS.E [R232+0x41c00], [R28.64], P3 ;  /* 0x41c000001ce87fae */ /* 0x0043e80009921844 */
[----:B------:R2:W-:Y:S04]  /*1ec40*/  LDGSTS.E [R232+0x41c80], [R146.64], P1 ;  /* 0x41c8000092e87fae */ /* 0x0005e80008921844 */
[----:B------:R2:W-:Y:S04]  /*1ec50*/  LDGSTS.E [R232+0x41d00], [R144.64], P6 ;  /* 0x41d0000090e87fae */ /* 0x0005e8000b121844 */
[----:B-1----:R-:W3:Y:S04]  /*1ec60*/  LDL.LU.64 R28, [R1+0x5f28] ;  /* 0x005f2800011c7983 */ /* 0x002ee80000300a00 */
[----:B------:R1:W-:Y:S04]  /*1ec70*/  LDGSTS.E [R232+0x41d80], [R142.64], P4 ;  /* 0x41d800008ee87fae */ /* 0x0003e8000a121844 */
        /* <DEDUP_REMOVED lines=9> */
[----:B--2---:R-:W2:Y:S04]  /*1ed10*/  LDL.LU.64 R146, [R1+0x5f20] ;  /* 0x005f200001927983 */ /* 0x004ea80000300a00 */
[----:B------:R1:W-:Y:S04]  /*1ed20*/  LDGSTS.E [R232+0x44c80], [R122.64], P1 ;  /* 0x44c800007ae87fae */ /* 0x0003e80008921844 */
[----:B------:R-:W2:Y:S04]  /*1ed30*/  LDL.LU.64 R144, [R1+0x5f18] ;  /* 0x005f180001907983 */ /* 0x000ea80000300a00 */
[----:B------:R4:W-:Y:S04]  /*1ed40*/  LDGSTS.E [R232+0x44d00], [R120.64], P6 ;  /* 0x44d0000078e87fae */ /* 0x0009e8000b121844 */
[----:B-1----:R-:W2:Y:S04]  /*1ed50*/  LDL.LU.64 R142, [R1+0x5f10] ;  /* 0x005f1000018e7983 */ /* 0x002ea80000300a00 */
[----:B------:R1:W-:Y:S04]  /*1ed60*/  LDGSTS.E [R232+0x44d80], [R118.64], P4 ;  /* 0x44d8000076e87fae */ /* 0x0003e8000a121844 */
[----:B------:R-:W2:Y:S04]  /*1ed70*/  LDL.LU.64 R140, [R1+0x5f08] ;  /* 0x005f0800018c7983 */ /* 0x000ea80000300a00 */
        /* <DEDUP_REMOVED lines=19> */
[----:B----4-:R-:W4:Y:S04]  /*1eeb0*/  LDL.LU.64 R120, [R1+0x5eb8] ;  /* 0x005eb80001787983 */ /* 0x010f280000300a00 */
        /* <DEDUP_REMOVED lines=47> */
[----:B---3--:R-:W3:Y:S04]  /*1f1b0*/  LDL.LU.64 R72, [R1+0x5df8] ;  /* 0x005df80001487983 */ /* 0x008ee80000300a00 */
        /* <DEDUP_REMOVED lines=87> */
[----:B------:R-:W4:Y:S04]  /*1f730*/  LDL.LU.64 R166, [R1+0x5c98] ;  /* 0x005c980001a67983 */ /* 0x000f280000300a00 */
[----:B------:R1:W-:Y:S04]  /*1f740*/  LDGSTS.E [R233+0x48f00], [R190.64], P6 ;  /* 0x48f00000bee97fae */ /* 0x0003e8000b121844 */
[----:B------:R-:W4:Y:S04]  /*1f750*/  LDL.LU.64 R168, [R1+0x5c90] ;  /* 0x005c900001a87983 */ /* 0x000f280000300a00 */
[----:B------:R1:W-:Y:S04]  /*1f760*/  LDGSTS.E [R233+0x48f80], [R192.64], P4 ;  /* 0x48f80000c0e97fae */ /* 0x0003e8000a121844 */
[----:B------:R-:W4:Y:S04]  /*1f770*/  LDL.LU.64 R170, [R1+0x5c88] ;  /* 0x005c880001aa7983 */ /* 0x000f280000300a00 */
[----:B------:R1:W-:Y:S04]  /*1f780*/  LDGSTS.E [R233+0x49e00], [R194.64], P3 ;  /* 0x49e00000c2e97fae */ /* 0x0003e80009921844 */
[----:B------:R-:W4:Y:S04]  /*1f790*/  LDL.LU.64 R172, [R1+0x5c80] ;  /* 0x005c800001ac7983 */ /* 0x000f280000300a00 */
[----:B------:R1:W-:Y:S04]  /*1f7a0*/  LDGSTS.E [R233+0x49e80], [R196.64], P1 ;  /* 0x49e80000c4e97fae */ /* 0x0003e80008921844 */
[----:B---3--:R-:W3:Y:S04]  /*1f7b0*/  LDL.LU.64 R174, [R1+0x5c78] ;  /* 0x005c780001ae7983 */ /* 0x008ee80000300a00 */
[----:B------:R1:W-:Y:S04]  /*1f7c0*/  LDGSTS.E [R233+0x49f00], [R198.64], P6 ;  /* 0x49f00000c6e97fae */ /* 0x0003e8000b121844 */
[----:B-1----:R-:W3:Y:S04]  /*1f7d0*/  LDL.LU.64 R176, [R1+0x5c70] ;  /* 0x005c700001b07983 */ /* 0x002ee80000300a00 */
[----:B------:R1:W-:Y:S04]  /*1f7e0*/  LDGSTS.E [R233+0x49f80], [R200.64], P4 ;  /* 0x49f80000c8e97fae */ /* 0x0003e8000a121844 */
[----:B------:R-:W3:Y:S04]  /*1f7f0*/  LDL.LU.64 R178, [R1+0x5c68] ;  /* 0x005c680001b27983 */ /* 0x000ee80000300a00 */
        /* <DEDUP_REMOVED lines=18> */
[----:B------:R1:W-:Y:S01]  /*1f920*/  LDGSTS.E [R233+0x4ce80], [R220.64], P1 ;  /* 0x4ce80000dce97fae */ /* 0x0003e20008921844 */
[----:B------:R-:W-:-:S03]  /*1f930*/  IMAD.MOV.U32 R252, RZ, RZ, c[0x0][0x180] ;  /* 0x00006000fffc7624 */ /* 0x000fc600078e00ff */
[----:B------:R-:W3:Y:S04]  /*1f940*/  LDL.LU.64 R198, [R1+0x5c18] ;  /* 0x005c180001c67983 */ /* 0x000ee80000300a00 */
        /* <DEDUP_REMOVED lines=8> */
[----:B------:R1:W-:Y:S01]  /*1f9d0*/  LDGSTS.E [R233+0x4df00], [R250.64], P6 ;  /* 0x4df00000fae97fae */ /* 0x0003e2000b121844 */
[----:B------:R-:W-:-:S03]  /*1f9e0*/  IADD3 R235, R252, -0x8d, RZ ;  /* 0xffffff73fceb7810 */ /* 0x000fc60007ffe0ff */
        /* <DEDUP_REMOVED lines=12> */
[----:B------:R-:W-:-:S03]  /*1fab0*/  ISETP.GE.U32.AND P3, PT, R235, 0x7ffffef4, PT ;  /* 0x7ffffef4eb00780c */ /* 0x000fc60003f66070 */
[----:B------:R-:W3:Y:S04]  /*1fac0*/  LDL.LU.64 R220, [R1+0x5bc0] ;  /* 0x005bc00001dc7983 */ /* 0x000ee80000300a00 */
[----:B------:R1:W-:Y:S04]  /*1fad0*/  LDGSTS.E [R233+0x4fe80], [R236.64], P1 ;  /* 0x4fe80000ece97fae */ /* 0x0003e80008921844 */
[----:B------:R-:W3:Y:S04]  /*1fae0*/  LDL.LU.64 R222, [R1+0x5bb8] ;  /* 0x005bb80001de7983 */ /* 0x000ee80000300a00 */
[----:B-1----:R-:W3:Y:S01]  /*1faf0*/  LDL.LU.64 R224, [R1+0x5bb0] ;  /* 0x005bb00001e07983 */ /* 0x002ee20000300a00 */
[----:B------:R-:W-:-:S03]  /*1fb00*/  IMAD.WIDE R236, R234, 0x4, R246 ;  /* 0x00000004eaec7825 */ /* 0x000fc600078e02f6 */
[----:B------:R-:W3:Y:S01]  /*1fb10*/  LDL.LU.64 R226, [R1+0x5ba8] ;  /* 0x005ba80001e27983 */ /* 0x000ee20000300a00 */
[----:B------:R-:W-:-:S03]  /*1fb20*/  IMAD.WIDE R234, R234, 0x4, R2 ;  /* 0x00000004eaea7825 */ /* 0x000fc600078e0202 */
[----:B------:R-:W3:Y:S04]  /*1fb30*/  LDL.LU.64 R228, [R1+0x5ba0] ;  /* 0x005ba00001e47983 */ /* 0x000ee80000300a00 */
[----:B------:R-:W3:Y:S04]  /*1fb40*/  LDL.LU.64 R230, [R1+0x5b98] ;  /* 0x005b980001e67983 */ /* 0x000ee80000300a00 */
[----:B------:R1:W-:Y:S04]  /*1fb50*/  STL.64 [R1+0x2bb0], R236 ;  /* 0x002bb0ec01007387 */ /* 0x0003e80000100a00 */
[----:B------:R1:W-:Y:S04]  /*1fb60*/  STL.64 [R1+0x2ba8], R234 ;  /* 0x002ba8ea01007387 */ /* 0x0003e80000100a00 */
[----:B------:R-:W3:Y:S04]  /*1fb70*/  LDL.LU.64 R248, [R1+0xc98] ;  /* 0x000c980001f87983 */ /* 0x000ee80000300a00 */
[----:B------:R1:W-:Y:S04]  /*1fb80*/  LDGSTS.E [R233+0x4ff00], [R236.64], P6 ;  /* 0x4ff00000ece97fae */ /* 0x0003e8000b121844 */
[----:B------:R-:W2:Y:S01]  /*1fb90*/  S2R R251, SR_TID.X ;  /* 0x0000000000fb7919 */ /* 0x000ea20000002100 */
[----:B------:R-:W-:-:S03]  /*1fba0*/  IADD3 R232, R252, -0x91, RZ ;  /* 0xffffff6ffce87810 */ /* 0x000fc60007ffe0ff */
[----:B------:R2:W-:Y:S04]  /*1fbb0*/  LDGSTS.E [R233+0x4ff80], [R234.64], P4 ;  /* 0x4ff80000eae97fae */ /* 0x0005e8000a121844 */
[----:B-1----:R-:W4:Y:S04]  /*1fbc0*/  LDL.LU.64 R236, [R1+0xc90] ;  /* 0x000c900001ec7983 */ /* 0x002f280000300a00 */
[----:B------:R-:W4:Y:S04]  /*1fbd0*/  LDL.LU.64 R244, [R1+0xc88] ;  /* 0x000c880001f47983 */ /* 0x000f280000300a00 */
[----:B------:R-:W4:Y:S01]  /*1fbe0*/  LDL.LU.64 R238, [R1+0xc80] ;  /* 0x000c800001ee7983 */ /* 0x000f220000300a00 */
[----:B------:R-:W-:-:S03]  /*1fbf0*/  ISETP.GE.U32.AND P1, PT, R232, 0x7ffffef0, PT ;  /* 0x7ffffef0e800780c */ /* 0x000fc60003f26070 */
[----:B------:R-:W0:Y:S01]  /*1fc00*/  LDGDEPBAR ;  /* 0x00000000000079af */ /* 0x000e220000000000 */
[----:B------:R-:W-:-:S03]  /*1fc10*/  IMAD.MOV.U32 R232, RZ, RZ, c[0x0][0x188] ;  /* 0x00006200ffe87624 */ /* 0x000fc600078e00ff */
[----:B--2---:R-:W2:Y:S02]  /*1fc20*/  LDL.LU.64 R234, [R1+0xc78] ;  /* 0x000c780001ea7983 */ /* 0x004ea40000300a00 */
[----:B------:R-:W-:-:S05]  /*1fc30*/  SHF.L.U32 R2, R232, 0x7, RZ ;  /* 0x00000007e8027819 */ /* 0x000fca00000006ff */
[C---:B------:R-:W-:Y:S02]  /*1fc40*/  IMAD.WIDE R246, R2.reuse, 0x4, R146 ;  /* 0x0000000402f67825 */ /* 0x040fe400078e0292 */
[----:B------:R-:W2:Y:S02]  /*1fc50*/  LDL.LU.64 R146, [R1+0xc70] ;  /* 0x000c700001927983 */ /* 0x000ea40000300a00 */
[----:B------:R-:W-:Y:S01]  /*1fc60*/  IMAD.WIDE R242, R2, 0x4, R144 ;  /* 0x0000000402f27825 */ /* 0x000fe200078e0290 */
[----:B------:R-:W-:-:S03]  /*1fc70*/  LOP3.LUT R144, R251, 0x1f, RZ, 0xc0, !PT ;  /* 0x0000001ffb907812 */ /* 0x000fc600078ec0ff */
[C---:B------:R-:W-:Y:S01]  /*1fc80*/  IMAD.WIDE R142, R2.reuse, 0x4, R142 ;  /* 0x00000004028e7825 */ /* 0x040fe200078e028e */
[----:B------:R-:W-:Y:S03]  /*1fc90*/  STL.64 [R1+0x25f0], R246 ;  /* 0x0025f0f601007387 */ /* 0x000fe60000100a00 */
[C---:B------:R-:W-:Y:S01]  /*1fca0*/  IMAD.WIDE R140, R2.reuse, 0x4, R140 ;  /* 0x00000004028c7825 */ /* 0x040fe200078e028c */
[----:B------:R-:W-:Y:S03]  /*1fcb0*/  STL.64 [R1+0x2608], R242 ;  /* 0x002608f201007387 */ /* 0x000fe60000100a00 */
[C---:B------:R-:W-:Y:S01]  /*1fcc0*/  IMAD.WIDE R138, R2.reuse, 0x4, R138 ;  /* 0x00000004028a7825 */ /* 0x040fe200078e028a */
[----:B------:R-:W-:Y:S03]  /*1fcd0*/  STL.64 [R1+0x2620], R142 ;  /* 0x0026208e01007387 */ /* 0x000fe60000100a00 */
[----:B------:R-:W-:Y:S01]  /*1fce0*/  IMAD.WIDE R240, R2, 0x4, R136 ;  /* 0x0000000402f07825 */ /* 0x000fe200078e0288 */
[----:B------:R-:W-:Y:S03]  /*1fcf0*/  STL.64 [R1+0x2640], R140 ;  /* 0x0026408c01007387 */ /* 0x000fe60000100a00 */
[----:B------:R-:W-:Y:S01]  /*1fd00*/  IMAD.SHL.U32 R145, R144, 0x4, RZ ;  /* 0x0000000490917824 */ /* 0x000fe200078e00ff */
[----:B------:R-:W-:Y:S01]  /*1fd10*/  BAR.SYNC.DEFER_BLOCKING 0x0 ;  /* 0x0000000000007b1d */ /* 0x000fe20000010000 */
[----:B------:R-:W-:-:S05]  /*1fd20*/  IMAD.WIDE R232, R2, 0x4, R132 ;  /* 0x0000000402e87825 */ /* 0x000fca00078e0284 */
[----:B------:R-:W2:Y:S01]  /*1fd30*/  LDL.LU.64 R136, [R1+0xc68] ;  /* 0x000c680001887983 */ /* 0x000ea20000300a00 */
[----:B------:R-:W-:-:S03]  /*1fd40*/  IMAD.WIDE R134, R2, 0x4, R134 ;  /* 0x0000000402867825 */ /* 0x000fc600078e0286 */
[----:B------:R-:W-:Y:S04]  /*1fd50*/  STL.64 [R1+0x2648], R138 ;  /* 0x0026488a01007387 */ /* 0x000fe80000100a00 */
[----:B------:R-:W-:Y:S04]  /*1fd60*/  STL.64 [R1+0x2650], R240 ;  /* 0x002650f001007387 */ /* 0x000fe80000100a00 */
[----:B------:R-:W2:Y:S04]  /*1fd70*/  LDL.LU.64 R132, [R1+0xc60] ;  /* 0x000c600001847983 */ /* 0x000ea80000300a00 */
[----:B------:R-:W-:Y:S01]  /*1fd80*/  @!PT LDS RZ, [RZ] ;  /* 0x00000000fffff984 */ /* 0x000fe20000000800 */
[----:B------:R-:W-:Y:S01]  /*1fd90*/  @!PT LDS RZ, [RZ] ;  /* 0x00000000fffff984 */ /* 0x000fe20000000800 */
[----:B------:R-:W-:Y:S01]  /*1fda0*/  @!PT LDS RZ, [RZ] ;  /* 0x00000000fffff984 */ /* 0x000fe20000000800 */
[----:B------:R4:W-:Y:S04]  /*1fdb0*/  LDGSTS.E [R145+0x20000], [R246.64], !P2 ;  /* 0x20000000f6917fae */ /* 0x0009e8000d121844 */
[----:B------:R1:W-:Y:S04]  /*1fdc0*/  LDGSTS.E [R145+0x20080], [R242.64], !P2 ;  /* 0x20080000f2917fae */ /* 0x0003e8000d121844 */
[----:B------:R1:W-:Y:S04]  /*1fdd0*/  LDGSTS.E [R145+0x20100], [R142.64], !P2 ;  /* 0x201000008e917fae */ /* 0x0003e8000d121844 */
[----:B------:R1:W-:Y:S04]  /*1fde0*/  LDGSTS.E [R145+0x20180], [R140.64], !P2 ;  /* 0x201800008c917fae */ /* 0x0003e8000d121844 */
[----:B------:R1:W-:Y:S04]  /*1fdf0*/  LDGSTS.E [R145+0x20200], [R138.64], !P2 ;  /* 0x202000008a917fae */ /* 0x0003e8000d121844 */
[----:B------:R1:W-:Y:S04]  /*1fe00*/  LDGSTS.E [R145+0x20280], [R240.64], !P2 ;  /* 0x20280000f0917fae */ /* 0x0003e8000d121844 */
[----:B------:R-:W-:Y:S04]  /*1fe10*/  STL.64 [R1+0x2658], R134 ;  /* 0x0026588601007387 */ /* 0x000fe80000100a00 */
[----:B------:R1:W-:Y:S04]  /*1fe20*/  LDGSTS.E [R145+0x20300], [R134.64], !P2 ;  /* 0x2030000086917fae */ /* 0x0003e8000d121844 */
[----:B------:R1:W-:Y:S04]  /*1fe30*/  STL.64 [R1+0x2660], R232 ;  /* 0x002660e801007387 */ /* 0x0003e80000100a00 */
[----:B------:R1:W-:Y:S04]  /*1fe40*/  LDGSTS.E [R145+0x20380], [R232.64], !P2 ;  /* 0x20380000e8917fae */ /* 0x0003e8000d121844 */
[----:B-1----:R-:W2:Y:S04]  /*1fe50*/  LDL.LU.64 R232, [R1+0xc18] ;  /* 0x000c180001e87983 */ /* 0x002ea80000300a00 */
[----:B------:R-:W2:Y:S04]  /*1fe60*/  LDL.LU.64 R242, [R1+0xc10] ;  /* 0x000c100001f27983 */ /* 0x000ea80000300a00 */
[----:B------:R-:W2:Y:S01]  /*1fe70*/  LDL.LU.64 R240, [R1+0xc08] ;  /* 0x000c080001f07983 */ /* 0x000ea20000300a00 */
[----:B---3--:R-:W-:-:S05]  /*1fe80*/  IMAD.WIDE R248, R2, 0x4, R248 ;  /* 0x0000000402f87825 */ /* 0x008fca00078e02f8 */
[----:B------:R1:W-:Y:S01]  /*1fe90*/  LDGSTS.E [R145+0x21000], [R248.64], !P5 ;  /* 0x21000000f8917fae */ /* 0x0003e2000e921844 */
[----:B----4-:R-:W-:-:S03]  /*1fea0*/  IMAD.WIDE R246, R2, 0x4, R236 ;  /* 0x0000000402f67825 */ /* 0x010fc600078e02ec */
[----:B------:R-:W3:Y:S01]  /*1feb0*/  LDL.LU.64 R236, [R1+0xc00] ;  /* 0x000c000001ec7983 */ /* 0x000ee20000300a00 */
[----:B------:R-:W-:-:S03]  /*1fec0*/  IMAD.WIDE R244, R2, 0x4, R244 ;  /* 0x0000000402f47825 */ /* 0x000fc600078e02f4 */
[----:B------:R1:W-:Y:S01]  /*1fed0*/  STL.64 [R1+0x1e60], R248 ;  /* 0x001e60f801007387 */ /* 0x0003e20000100a00 */
[----:B------:R-:W-:-:S03]  /*1fee0*/  IMAD.WIDE R238, R2, 0x4, R238 ;  /* 0x0000000402ee7825 */ /* 0x000fc600078e02ee */
[----:B------:R-:W4:Y:S04]  /*1fef0*/  LDL.LU.64 R142, [R1+0xbf8] ;  /* 0x000bf800018e7983 */ /* 0x000f280000300a00 */
[----:B------:R-:W-:Y:S04]  /*1ff00*/  STL.64 [R1+0x1e58], R246 ;  /* 0x001e58f601007387 */ /* 0x000fe80000100a00 */
[----:B------:R-:W4:Y:S04]  /*1ff10*/  LDL.LU.64 R140, [R1+0xbf0] ;  /* 0x000bf000018c7983 */ /* 0x000f280000300a00 */
[----:B------:R-:W-:Y:S04]  /*1ff20*/  STL.64 [R1+0x1e50], R244 ;  /* 0x001e50f401007387 */ /* 0x000fe80000100a00 */
[----:B------:R-:W4:Y:S04]  /*1ff30*/  LDL.LU.64 R138, [R1+0xbe8] ;  /* 0x000be800018a7983 */ /* 0x000f280000300a00 */
[----:B------:R1:W-:Y:S04]  /*1ff40*/  STL.64 [R1+0x1e48], R238 ;  /* 0x001e48ee01007387 */ /* 0x0003e80000100a00 */
[----:B------:R-:W4:Y:S01]  /*1ff50*/  LDL.LU.64 R134, [R1+0xbe0] ;  /* 0x000be00001867983 */ /* 0x000f220000300a00 */
[----:B--2---:R-:W-:-:S03]  /*1ff60*/  IMAD.WIDE R234, R2, 0x4, R234 ;  /* 0x0000000402ea7825 */ /* 0x004fc600078e02ea */
[----:B------:R2:W-:Y:S01]  /*1ff70*/  LDGSTS.E [R145+0x21080], [R246.64], !P5 ;  /* 0x21080000f6917fae */ /* 0x0005e2000e921844 */
[----:B------:R-:W-:-:S03]  /*1ff80*/  IMAD.WIDE R146, R2, 0x4, R146 ;  /* 0x0000000402927825 */ /* 0x000fc600078e0292 */
[----:B------:R1:W-:Y:S04]  /*1ff90*/  STL.64 [R1+0x1e40], R234 ;  /* 0x001e40ea01007387 */ /* 0x0003e80000100a00 */
[----:B------:R1:W-:Y:S04]  /*1ffa0*/  STL.64 [R1+0x1e38], R146 ;  /* 0x001e389201007387 */ /* 0x0003e80000100a00 */
[----:B------:R1:W-:Y:S01]  /*1ffb0*/  LDGSTS.E [R145+0x21100], [R244.64], !P5 ;  /* 0x21100000f4917fae */ /* 0x0003e2000e921844 */
[----:B------:R-:W-:-:S03]  /*1ffc0*/  IMAD.WIDE R136, R2, 0x4, R136 ;  /* 0x0000000402887825 */ /* 0x000fc600078e0288 */
[----:B------:R1:W-:Y:S04]  /*1ffd0*/  LDGSTS.E [R145+0x21180], [R238.64], !P5 ;  /* 0x21180000ee917fae */ /* 0x0003e8000e921844 */
[----:B------:R1:W-:Y:S04]  /*1ffe0*/  STL.64 [R1+0x1e30], R136 ;  /* 0x001e308801007387 */ /* 0x0003e80000100a00 */
[----:B------:R1:W-:Y:S01]  /*1fff0*/  LDGSTS.E [R145+0x21200], [R234.64], !P5 ;  /* 0x21200000ea917fae */ /* 0x0003e2000e921844 */
[----:B------:R-:W-:-:S03]  /*20000*/  IMAD.WIDE R132, R2, 0x4, R132 ;  /* 0x0000000402847825 */ /* 0x000fc600078e0284 */
[----:B------:R2:W-:Y:S04]  /*20010*/  LDGSTS.E [R145+0x21280], [R146.64], !P5 ;  /* 0x2128000092917fae */ /* 0x0005e8000e921844 */
[----:B------:R2:W-:Y:S04]  /*20020*/  STL.64 [R1+0x1e28], R132 ;  /* 0x001e288401007387 */ /* 0x0005e80000100a00 */
[----:B-1----:R-:W4:Y:S04]  /*20030*/  LDL.LU.64 R248, [R1+0xb98] ;  /* 0x000b980001f87983 */ /* 0x002f280000300a00 */
[----:B------:R-:W4:Y:S04]  /*20040*/  LDL.LU.64 R238, [R1+0xb90] ;  /* 0x000b900001ee7983 */ /* 0x000f280000300a00 */
[----:B------:R-:W4:Y:S04]  /*20050*/  LDL.LU.64 R244, [R1+0xb88] ;  /* 0x000b880001f47983 */ /* 0x000f280000300a00 */
[----:B------:R-:W4:Y:S04]  /*20060*/  LDL.LU.64 R234, [R1+0xb80] ;  /* 0x000b800001ea7983 */ /* 0x000f280000300a00 */
[----:B------:R1:W-:Y:S04]  /*20070*/  LDGSTS.E [R145+0x21300], [R136.64], !P5 ;  /* 0x2130000088917fae */ /* 0x0003e8000e921844 */
[----:B------:R1:W-:Y:S01]  /*20080*/  LDGSTS.E [R145+0x21380], [R132.64], !P5 ;  /* 0x2138000084917fae */ /* 0x0003e2000e921844 */
[----:B--2---:R-:W-:-:S03]  /*20090*/  IMAD.WIDE R246, R2, 0x4, R232 ;  /* 0x0000000402f67825 */ /* 0x004fc600078e02e8 */
[----:B------:R-:W4:Y:S01]  /*200a0*/  LDL.LU.64 R232, [R1+0xb78] ;  /* 0x000b780001e87983 */ /* 0x000f220000300a00 */
[----:B------:R-:W-:-:S03]  /*200b0*/  IMAD.WIDE R242, R2, 0x4, R242 ;  /* 0x0000000402f27825 */ /* 0x000fc600078e02f2 */
[----:B------:R-:W-:Y:S01]  /*200c0*/  STL.64 [R1+0x1e20], R246 ;  /* 0x001e20f601007387 */ /* 0x000fe20000100a00 */
[----:B------:R-:W-:-:S03]  /*200d0*/  IMAD.WIDE R240, R2, 0x4, R240 ;  /* 0x0000000402f07825 */ /* 0x000fc600078e02f0 */
[----:B------:R-:W4:Y:S04]  /*200e0*/  LDL.LU.64 R146, [R1+0xb70] ;  /* 0x000b700001927983 */ /* 0x000f280000300a00 */
[----:B------:R1:W-:Y:S04]  /*200f0*/  STL.64 [R1+0x1e18], R242 ;  /* 0x001e18f201007387 */ /* 0x0003e80000100a00 */
[----:B------:R-:W-:Y:S04]  /*20100*/  STL.64 [R1+0x1e10], R240 ;  /* 0x001e10f001007387 */ /* 0x000fe80000100a00 */
[----:B------:R1:W-:Y:S04]  /*20110*/  LDGSTS.E [R145+0x22000], [R246.64], !P0 ;  /* 0x22000000f6917fae */ /* 0x0003e8000c121844 */
[----:B------:R1:W-:Y:S04]  /*20120*/  LDGSTS.E [R145+0x22080], [R242.64], !P0 ;  /* 0x22080000f2917fae */ /* 0x0003e8000c121844 */
[----:B------:R1:W-:Y:S01]  /*20130*/  LDGSTS.E [R145+0x22100], [R240.64], !P0 ;  /* 0x22100000f0917fae */ /* 0x0003e2000c121844 */
[----:B---3--:R-:W-:-:S05]  /*20140*/  IMAD.WIDE R236, R2, 0x4, R236 ;  /* 0x0000000402ec7825 */ /* 0x008fca00078e02ec */
[----:B------:R3:W-:Y:S01]  /*20150*/  STL.64 [R1+0x1e08], R236 ;  /* 0x001e08ec01007387 */ /* 0x0007e20000100a00 */
[----:B----4-:R-:W-:-:S03]  /*20160*/  IMAD.WIDE R142, R2, 0x4, R142 ;  /* 0x00000004028e7825 */ /* 0x010fc600078e028e */
[----:B------:R3:W-:Y:S04]  /*20170*/  LDGSTS.E [R145+0x22180], [R236.64], !P0 ;  /* 0x22180000ec917fae */ /* 0x0007e8000c121844 */
[----:B------:R4:W-:Y:S01]  /*20180*/  LDGSTS.E [R145+0x22200], [R142.64], !P0 ;  /* 0x222000008e917fae */ /* 0x0009e2000c121844 */
[----:B------:R-:W-:-:S05]  /*20190*/  IMAD.WIDE R140, R2, 0x4, R140 ;  /* 0x00000004028c7825 */ /* 0x000fca00078e028c */
[----:B------:R4:W-:Y:S01]  /*201a0*/  LDGSTS.E [R145+0x22280], [R140.64], !P0 ;  /* 0x222800008c917fae */ /* 0x0009e2000c121844 */
[----:B-1----:R-:W-:-:S03]  /*201b0*/  IMAD.WIDE R136, R2, 0x4, R138 ;  /* 0x0000000402887825 */ /* 0x002fc600078e028a */
[----:B------:R-:W2:Y:S04]  /*201c0*/  LDL.LU.64 R138, [R1+0xb68] ;  /* 0x000b6800018a7983 */ /* 0x000ea80000300a00 */
[----:B------:R4:W-:Y:S01]  /*201d0*/  STL.64 [R1+0x1e00], R142 ;  /* 0x001e008e01007387 */ /* 0x0009e20000100a00 */
[----:B------:R-:W-:-:S03]  /*201e0*/  IMAD.WIDE R132, R2, 0x4, R134 ;  /* 0x0000000402847825 */ /* 0x000fc600078e0286 */
[----:B------:R1:W-:Y:S04]  /*201f0*/  STL.64 [R1+0x1df8], R140 ;  /* 0x001df88c01007387 */ /* 0x0003e80000100a00 */
[----:B------:R-:W2:Y:S04]  /*20200*/  LDL.LU.64 R134, [R1+0xb60] ;  /* 0x000b600001867983 */ /* 0x000ea80000300a00 */
[----:B------:R1:W-:Y:S04]  /*20210*/  STL.64 [R1+0x1df0], R136 ;  /* 0x001df08801007387 */ /* 0x0003e80000100a00 */
[----:B------:R1:W-:Y:S04]  /*20220*/  STL.64 [R1+0x1de8], R132 ;  /* 0x001de88401007387 */ /* 0x0003e80000100a00 */
[----:B------:R-:W2:Y:S04]  /*20230*/  LDL.LU.64 R242, [R1+0xb18] ;  /* 0x000b180001f27983 */ /* 0x000ea80000300a00 */
[----:B---3--:R-:W3:Y:S04]  /*20240*/  LDL.LU.64 R236, [R1+0xb10] ;  /* 0x000b100001ec7983 */ /* 0x008ee80000300a00 */
[----:B------:R-:W3:Y:S04]  /*20250*/  LDL.LU.64 R240, [R1+0xb08] ;  /* 0x000b080001f07983 */ /* 0x000ee80000300a00 */
[----:B------:R1:W-:Y:S04]  /*20260*/  LDGSTS.E [R145+0x22300], [R136.64], !P0 ;  /* 0x2230000088917fae */ /* 0x0003e8000c121844 */
[----:B------:R1:W-:Y:S01]  /*20270*/  LDGSTS.E [R145+0x22380], [R132.64], !P0 ;  /* 0x2238000084917fae */ /* 0x0003e2000c121844 */
[----:B------:R-:W-:-:S04]  /*20280*/  IMAD.WIDE R248, R2, 0x4, R248 ;  /* 0x0000000402f87825 */ /* 0x000fc800078e02f8 */
[C---:B------:R-:W-:Y:S01]  /*20290*/  IMAD.WIDE R246, R2.reuse, 0x4, R238 ;  /* 0x0000000402f67825 */ /* 0x040fe200078e02ee */
[----:B------:R1:W-:Y:S03]  /*202a0*/  LDGSTS.E [R145+0x23000], [R248.64], !P3 ;  /* 0x23000000f8917fae */ /* 0x0003e6000d921844 */
[C---:B------:R-:W-:Y:S01]  /*202b0*/  IMAD.WIDE R244, R2.reuse, 0x4, R244 ;  /* 0x0000000402f47825 */ /* 0x040fe200078e02f4 */
[----:B------:R-:W3:Y:S03]  /*202c0*/  LDL.LU.64 R238, [R1+0xb00] ;  /* 0x000b000001ee7983 */ /* 0x000ee60000300a00 */
[C---:B------:R-:W-:Y:S01]  /*202d0*/  IMAD.WIDE R234, R2.reuse, 0x4, R234 ;  /* 0x0000000402ea7825 */ /* 0x040fe200078e02ea */
[----:B------:R-:W-:Y:S04]  /*202e0*/  STL.64 [R1+0x1e68], R248 ;  /* 0x001e68f801007387 */ /* 0x000fe80000100a00 */
[----:B------:R-:W-:Y:S04]  /*202f0*/  STL.64 [R1+0x1e70], R246 ;  /* 0x001e70f601007387 */ /* 0x000fe80000100a00 */
[----:B------:R1:W-:Y:S04]  /*20300*/  LDGSTS.E [R145+0x23080], [R246.64], !P3 ;  /* 0x23080000f6917fae */ /* 0x0003e8000d921844 */
[----:B------:R1:W-:Y:S04]  /*20310*/  LDGSTS.E [R145+0x23100], [R244.64], !P3 ;  /* 0x23100000f4917fae */ /* 0x0003e8000d921844 */
[----:B------:R1:W-:Y:S01]  /*20320*/  LDGSTS.E [R145+0x23180], [R234.64], !P3 ;  /* 0x23180000ea917fae */ /* 0x0003e2000d921844 */
[----:B----4-:R-:W-:-:S03]  /*20330*/  IMAD.WIDE R142, R2, 0x4, R232 ;  /* 0x00000004028e7825 */ /* 0x010fc600078e02e8 */
[----:B------:R-:W2:Y:S04]  /*20340*/  LDL.LU.64 R232, [R1+0xaf8] ;  /* 0x000af80001e87983 */ /* 0x000ea80000300a00 */
[----:B------:R-:W-:Y:S01]  /*20350*/  STL.64 [R1+0x1e78], R244 ;  /* 0x001e78f401007387 */ /* 0x000fe20000100a00 */
[----:B-1----:R-:W-:-:S03]  /*20360*/  IMAD.WIDE R140, R2, 0x4, R146 ;  /* 0x00000004028c7825 */ /* 0x002fc600078e0292 */
[----:B------:R1:W-:Y:S04]  /*20370*/  STL.64 [R1+0x1e80], R234 ;  /* 0x001e80ea01007387 */ /* 0x0003e80000100a00 */
[----:B------:R-:W2:Y:S04]  /*20380*/  LDL.LU.64 R146, [R1+0xaf0] ;  /* 0x000af00001927983 */ /* 0x000ea80000300a00 */
[----:B------:R1:W-:Y:S04]  /*20390*/  STL.64 [R1+0x1e88], R142 ;  /* 0x001e888e01007387 */ /* 0x0003e80000100a00 */
[----:B------:R-:W2:Y:S04]  /*203a0*/  LDL.LU.64 R136, [R1+0xae8] ;  /* 0x000ae80001887983 */ /* 0x000ea80000300a00 */
[----:B------:R1:W-:Y:S04]  /*203b0*/  STL.64 [R1+0x1e90], R140 ;  /* 0x001e908c01007387 */ /* 0x0003e80000100a00 */
[----:B------:R-:W2:Y:S04]  /*203c0*/  LDL.LU.64 R132, [R1+0xae0] ;  /* 0x000ae00001847983 */ /* 0x000ea80000300a00 */
[----:B------:R1:W-:Y:S04]  /*203d0*/  LDGSTS.E [R145+0x23200], [R142.64], !P3 ;  /* 0x232000008e917fae */ /* 0x0003e8000d921844 */
[----:B------:R1:W-:Y:S01]  /*203e0*/  LDGSTS.E [R145+0x23280], [R140.64], !P3 ;  /* 0x232800008c917fae */ /* 0x0003e2000d921844 */
[----:B--2---:R-:W-:-:S05]  /*203f0*/  IMAD.WIDE R138, R2, 0x4, R138 ;  /* 0x00000004028a7825 */ /* 0x004fca00078e028a */
[----:B------:R2:W-:Y:S04]  /*20400*/  STL.64 [R1+0x1e98], R138 ;  /* 0x001e988a01007387 */ /* 0x0005e80000100a00 */
[----:B------:R2:W-:Y:S01]  /*20410*/  LDGSTS.E [R145+0x23300], [R138.64], !P3 ;  /* 0x233000008a917fae */ /* 0x0005e2000d921844 */
[----:B------:R-:W-:-:S05]  /*20420*/  IMAD.WIDE R134, R2, 0x4, R134 ;  /* 0x0000000402867825 */ /* 0x000fca00078e0286 */
[----:B------:R2:W-:Y:S04]  /*20430*/  STL.64 [R1+0x1ea0], R134 ;  /* 0x001ea08601007387 */ /* 0x0005e80000100a00 */
[----:B-1----:R-:W4:Y:S01]  /*20440*/  LDL.LU.64 R234, [R1+0xa98] ;  /* 0x000a980001ea7983 */ /* 0x002f220000300a00 */
[----:B------:R-:W-:-:S03]  /*20450*/  IMAD.WIDE R248, R2, 0x4, R242 ;  /* 0x0000000402f87825 */ /* 0x000fc600078e02f2 */
[----:B------:R-:W4:Y:S01]  /*20460*/  LDL.LU.64 R246, [R1+0xa90] ;  /* 0x000a900001f67983 */ /* 0x000f220000300a00 */
[----:B---3--:R-:W-:-:S03]  /*20470*/  IMAD.WIDE R242, R2, 0x4, R236 ;  /* 0x0000000402f27825 */ /* 0x008fc600078e02ec */
[----:B------:R-:W3:Y:S01]  /*20480*/  LDL.LU.64 R244, [R1+0xa88] ;  /* 0x000a880001f47983 */ /* 0x000ee20000300a00 */
[----:B------:R-:W-:-:S03]  /*20490*/  IMAD.WIDE R240, R2, 0x4, R240 ;  /* 0x0000000402f07825 */ /* 0x000fc600078e02f0 */
[----:B------:R-:W3:Y:S04]  /*204a0*/  LDL.LU.64 R236, [R1+0xa80] ;  /* 0x000a800001ec7983 */ /* 0x000ee80000300a00 */
[----:B------:R-:W-:Y:S04]  /*204b0*/  STL.64 [R1+0x1ee8], R248 ;  /* 0x001ee8f801007387 */ /* 0x000fe80000100a00 */
[----:B------:R-:W3:Y:S04]  /*204c0*/  LDL.LU.64 R142, [R1+0xa78] ;  /* 0x000a7800018e7983 */ /* 0x000ee80000300a00 */
[----:B------:R1:W-:Y:S04]  /*204d0*/  STL.64 [R1+0x1ef0], R242 ;  /* 0x001ef0f201007387 */ /* 0x0003e80000100a00 */
[----:B------:R-:W3:Y:S04]  /*204e0*/  LDL.LU.64 R140, [R1+0xa70] ;  /* 0x000a7000018c7983 */ /* 0x000ee80000300a00 */
[----:B------:R-:W-:Y:S01]  /*204f0*/  STL.64 [R1+0x1ef8], R240 ;  /* 0x001ef8f001007387 */ /* 0x000fe20000100a00 */
[----:B------:R-:W-:-:S03]  /*20500*/  IMAD.WIDE R238, R2, 0x4, R238 ;  /* 0x0000000402ee7825 */ /* 0x000fc600078e02ee */
[----:B--2---:R-:W2:Y:S04]  /*20510*/  LDL.LU.64 R138, [R1+0xa68] ;  /* 0x000a6800018a7983 */ /* 0x004ea80000300a00 */
[----:B------:R1:W-:Y:S04]  /*20520*/  LDGSTS.E [R145+0x23380], [R134.64], !P3 ;  /* 0x2338000086917fae */ /* 0x0003e8000d921844 */
[----:B------:R1:W-:Y:S04]  /*20530*/  STL.64 [R1+0x1f00], R238 ;  /* 0x001f00ee01007387 */ /* 0x0003e80000100a00 */
[----:B------:R4:W-:Y:S04]  /*20540*/  LDGSTS.E [R145+0x24000], [R248.64], !P1 ;  /* 0x24000000f8917fae */ /* 0x0009e8000c921844 */
[----:B-1----:R-:W2:Y:S04]  /*20550*/  LDL.LU.64 R134, [R1+0xa60] ;  /* 0x000a600001867983 */ /* 0x002ea80000300a00 */
[----:B------:R1:W-:Y:S04]  /*20560*/  LDGSTS.E [R145+0x24080], [R242.64], !P1 ;  /* 0x24080000f2917fae */ /* 0x0003e8000c921844 */
[----:B------:R1:W-:Y:S04]  /*20570*/  LDGSTS.E [R145+0x24100], [R240.64], !P1 ;  /* 0x24100000f0917fae */ /* 0x0003e8000c921844 */
[----:B------:R1:W-:Y:S01]  /*20580*/  LDGSTS.E [R145+0x24180], [R238.64], !P1 ;  /* 0x24180000ee917fae */ /* 0x0003e2000c921844 */
[----:B------:R-:W-:-:S05]  /*20590*/  IMAD.WIDE R232, R2, 0x4, R232 ;  /* 0x0000000402e87825 */ /* 0x000fca00078e02e8 */
[----:B------:R1:W-:Y:S04]  /*205a0*/  STL.64 [R1+0x1f08], R232 ;  /* 0x001f08e801007387 */ /* 0x0003e80000100a00 */
[----:B------:R1:W-:Y:S01]  /*205b0*/  LDGSTS.E [R145+0x24200], [R232.64], !P1 ;  /* 0x24200000e8917fae */ /* 0x0003e2000c921844 */
[----:B------:R-:W-:-:S04]  /*205c0*/  IMAD.WIDE R146, R2, 0x4, R146 ;  /* 0x0000000402927825 */ /* 0x000fc800078e0292 */
[C---:B------:R-:W-:Y:S01]  /*205d0*/  IMAD.WIDE R136, R2.reuse, 0x4, R136 ;  /* 0x0000000402887825 */ /* 0x040fe200078e0288 */
[----:B------:R1:W-:Y:S03]  /*205e0*/  STL.64 [R1+0x1f10], R146 ;  /* 0x001f109201007387 */ /* 0x0003e60000100a00 */
[----:B------:R-:W-:Y:S01]  /*205f0*/  IMAD.WIDE R132, R2, 0x4, R132 ;  /* 0x0000000402847825 */ /* 0x000fe200078e0284 */
[----:B------:R2:W-:Y:S04]  /*20600*/  STL.64 [R1+0x1f18], R136 ;  /* 0x001f188801007387 */ /* 0x0005e80000100a00 */
[----:B------:R2:W-:Y:S04]  /*20610*/  STL.64 [R1+0x1f20], R132 ;  /* 0x001f208401007387 */ /* 0x0005e80000100a00 */
[----:B-1----:R-:W2:Y:S04]  /*20620*/  LDL.LU.64 R242, [R1+0xa18] ;  /* 0x000a180001f27983 */ /* 0x002ea80000300a00 */
[----:B------:R-:W2:Y:S04]  /*20630*/  LDL.LU.64 R238, [R1+0xa10] ;  /* 0x000a100001ee7983 */ /* 0x000ea80000300a00 */
[----:B------:R-:W2:Y:S04]  /*20640*/  LDL.LU.64 R240, [R1+0xa08] ;  /* 0x000a080001f07983 */ /* 0x000ea80000300a00 */
[----:B------:R-:W2:Y:S04]  /*20650*/  LDL.LU.64 R232, [R1+0xa00] ;  /* 0x000a000001e87983 */ /* 0x000ea80000300a00 */
[----:B------:R1:W-:Y:S01]  /*20660*/  LDGSTS.E [R145+0x24280], [R146.64], !P1 ;  /* 0x2428000092917fae */ /* 0x0003e2000c921844 */
[----:B------:R-:W-:-:S03]  /*20670*/  IADD3 R3, R252, -0x95, RZ ;  /* 0xffffff6bfc037810 */ /* 0x000fc60007ffe0ff */
[----:B------:R2:W-:Y:S01]  /*20680*/  LDGSTS.E [R145+0x24300], [R136.64], !P1 ;  /* 0x2430000088917fae */ /* 0x0005e2000c921844 */
[C---:B----4-:R-:W-:Y:S01]  /*20690*/  IMAD.WIDE R248, R2.reuse, 0x4, R234 ;  /* 0x0000000402f87825 */ /* 0x050fe200078e02ea */
[----:B------:R-:W-:Y:S02]  /*206a0*/  ISETP.GE.U32.AND P6, PT, R3, 0x7ffffeec, PT ;  /* 0x7ffffeec0300780c */ /* 0x000fe40003fc6070 */
[----:B------:R-:W4:Y:S04]  /*206b0*/  LDL.LU.64 R234, [R1+0x9f8] ;  /* 0x0009f80001ea7983 */ /* 0x000f280000300a00 */
[----:B------:R2:W-:Y:S04]  /*206c0*/  STL.64 [R1+0x1f68], R248 ;  /* 0x001f68f801007387 */ /* 0x0005e80000100a00 */
[----:B-1----:R-:W4:Y:S01]  /*206d0*/  LDL.LU.64 R146, [R1+0x9f0] ;  /* 0x0009f00001927983 */ /* 0x002f220000300a00 */
[----:B------:R-:W-:-:S03]  /*206e0*/  IMAD.WIDE R246, R2, 0x4, R246 ;  /* 0x0000000402f67825 */ /* 0x000fc600078e02f6 */
[----:B------:R1:W-:Y:S01]  /*206f0*/  LDGSTS.E [R145+0x24380], [R132.64], !P1 ;  /* 0x2438000084917fae */ /* 0x0003e2000c921844 */
[----:B---3--:R-:W-:-:S04]  /*20700*/  IMAD.WIDE R244, R2, 0x4, R244 ;  /* 0x0000000402f47825 */ /* 0x008fc800078e02f4 */
[C---:B------:R-:W-:Y:S01]  /*20710*/  IMAD.WIDE R236, R2.reuse, 0x4, R236 ;  /* 0x0000000402ec7825 */ /* 0x040fe200078e02ec */
[----:B------:R-:W-:Y:S03]  /*20720*/  STL.64 [R1+0x1f70], R246 ;  /* 0x001f70f601007387 */ /* 0x000fe60000100a00 */
[C---:B------:R-:W-:Y:S01]  /*20730*/  IMAD.WIDE R142, R2.reuse, 0x4, R142 ;  /* 0x00000004028e7825 */ /* 0x040fe200078e028e */
[----:B------:R-:W-:Y:S03]  /*20740*/  STL.64 [R1+0x1f78], R244 ;  /* 0x001f78f401007387 */ /* 0x000fe60000100a00 */
[C---:B------:R-:W-:Y:S01]  /*20750*/  IMAD.WIDE R140, R2.reuse, 0x4, R140 ;  /* 0x00000004028c7825 */ /* 0x040fe200078e028c */
[----:B------:R3:W-:Y:S04]  /*20760*/  STL.64 [R1+0x1f80], R236 ;  /* 0x001f80ec01007387 */ /* 0x0007e80000100a00 */
[----:B------:R1:W-:Y:S01]  /*20770*/  LDGSTS.E [R145+0x25000], [R248.64], !P6 ;  /* 0x25000000f8917fae */ /* 0x0003e2000f121844 */
[----:B--2---:R-:W-:-:S03]  /*20780*/  IMAD.WIDE R136, R2, 0x4, R138 ;  /* 0x0000000402887825 */ /* 0x004fc600078e028a */
[----:B------:R2:W-:Y:S04]  /*20790*/  LDGSTS.E [R145+0x25080], [R246.64], !P6 ;  /* 0x25080000f6917fae */ /* 0x0005e8000f121844 */
[----:B------:R-:W4:Y:S04]  /*207a0*/  LDL.LU.64 R138, [R1+0x9e8] ;  /* 0x0009e800018a7983 */ /* 0x000f280000300a00 */
[----:B------:R4:W-:Y:S04]  /*207b0*/  STL.64 [R1+0x1f88], R142 ;  /* 0x001f888e01007387 */ /* 0x0009e80000100a00 */
[----:B------:R2:W-:Y:S01]  /*207c0*/  STL.64 [R1+0x1f90], R140 ;  /* 0x001f908c01007387 */ /* 0x0005e20000100a00 */
[----:B-1----:R-:W-:-:S03]  /*207d0*/  IMAD.WIDE R132, R2, 0x4, R134 ;  /* 0x0000000402847825 */ /* 0x002fc600078e0286 */
[----:B------:R1:W-:Y:S04]  /*207e0*/  LDGSTS.E [R145+0x25100], [R244.64], !P6 ;  /* 0x25100000f4917fae */ /* 0x0003e8000f121844 */
[----:B------:R-:W4:Y:S04]  /*207f0*/  LDL.LU.64 R134, [R1+0x9e0] ;  /* 0x0009e00001867983 */ /* 0x000f280000300a00 */
[----:B------:R1:W-:Y:S04]  /*20800*/  STL.64 [R1+0x1f98], R136 ;  /* 0x001f988801007387 */ /* 0x0003e80000100a00 */
[----:B------:R1:W-:Y:S04]  /*20810*/  STL.64 [R1+0x1fa0], R132 ;  /* 0x001fa08401007387 */ /* 0x0003e80000100a00 */
[----:B------:R-:W4:Y:S04]  /*20820*/  LDL.LU.64 R248, [R1+0x998] ;  /* 0x0009980001f87983 */ /* 0x000f280000300a00 */
[----:B------:R3:W-:Y:S04]  /*20830*/  LDGSTS.E [R145+0x25180], [R236.64], !P6 ;  /* 0x25180000ec917fae */ /* 0x0007e8000f121844 */
[----:B------:R4:W-:Y:S04]  /*20840*/  LDGSTS.E [R145+0x25200], [R142.64], !P6 ;  /* 0x252000008e917fae */ /* 0x0009e8000f121844 */
[----:B------:R2:W-:Y:S04]  /*20850*/  LDGSTS.E [R145+0x25280], [R140.64], !P6 ;  /* 0x252800008c917fae */ /* 0x0005e8000f121844 */
[----:B---3--:R-:W3:Y:S04]  /*20860*/  LDL.LU.64 R236, [R1+0x990] ;  /* 0x0009900001ec7983 */ /* 0x008ee80000300a00 */
[----:B-1----:R-:W3:Y:S04]  /*20870*/  LDL.LU.64 R244, [R1+0x988] ;  /* 0x0009880001f47983 */ /* 0x002ee80000300a00 */
[----:B------:R1:W-:Y:S04]  /*20880*/  LDGSTS.E [R145+0x25300], [R136.64], !P6 ;  /* 0x2530000088917fae */ /* 0x0003e8000f121844 */
[----:B------:R1:W-:Y:S01]  /*20890*/  LDGSTS.E [R145+0x25380], [R132.64], !P6 ;  /* 0x2538000084917fae */ /* 0x0003e2000f121844 */
[----:B--2---:R-:W-:-:S04]  /*208a0*/  IMAD.WIDE R246, R2, 0x4, R242 ;  /* 0x0000000402f67825 */ /* 0x004fc800078e02f2 */
[C---:B------:R-:W-:Y:S02]  /*208b0*/  IMAD.WIDE R242, R2.reuse, 0x4, R238 ;  /* 0x0000000402f27825 */ /* 0x040fe400078e02ee */
[----:B------:R-:W2:Y:S02]  /*208c0*/  LDL.LU.64 R238, [R1+0x980] ;  /* 0x0009800001ee7983 */ /* 0x000ea40000300a00 */
[C---:B------:R-:W-:Y:S02]  /*208d0*/  IMAD.WIDE R240, R2.reuse, 0x4, R240 ;  /* 0x0000000402f07825 */ /* 0x040fe400078e02f0 */
[----:B------:R-:W-:Y:S02]  /*208e0*/  STL.64 [R1+0x1fe8], R246 ;  /* 0x001fe8f601007387 */ /* 0x000fe40000100a00 */
[C---:B------:R-:W-:Y:S02]  /*208f0*/  IMAD.WIDE R232, R2.reuse, 0x4, R232 ;  /* 0x0000000402e87825 */ /* 0x040fe400078e02e8 */
[----:B------:R-:W-:Y:S02]  /*20900*/  STL.64 [R1+0x1ff0], R242 ;  /* 0x001ff0f201007387 */ /* 0x000fe40000100a00 */
[----:B----4-:R-:W-:-:S02]  /*20910*/  IMAD.WIDE R142, R2, 0x4, R234 ;  /* 0x00000004028e7825 */ /* 0x010fc400078e02ea */
[----:B------:R-:W4:Y:S04]  /*20920*/  LDL.LU.64 R234, [R1+0x978] ;  /* 0x0009780001ea7983 */ /* 0x000f280000300a00 */
[----:B------:R-:W-:Y:S01]  /*20930*/  STL.64 [R1+0x1ff8], R240 ;  /* 0x001ff8f001007387 */ /* 0x000fe20000100a00 */
[----:B------:R-:W-:-:S03]  /*20940*/  IMAD.WIDE R140, R2, 0x4, R146 ;  /* 0x00000004028c7825 */ /* 0x000fc600078e0292 */
[----:B------:R1:W-:Y:S04]  /*20950*/  STL.64 [R1+0x2000], R232 ;  /* 0x002000e801007387 */ /* 0x0003e80000100a00 */
[----:B------:R-:W4:Y:S04]  /*20960*/  LDL.LU.64 R146, [R1+0x970] ;  /* 0x0009700001927983 */ /* 0x000f280000300a00 */
[----:B------:R3:W-:Y:S04]  /*20970*/  STL.64 [R1+0x2008], R142 ;  /* 0x0020088e01007387 */ /* 0x0007e80000100a00 */
[----:B-1----:R-:W4:Y:S04]  /*20980*/  LDL.LU.64 R136, [R1+0x968] ;  /* 0x0009680001887983 */ /* 0x002f280000300a00 */
[----:B------:R1:W-:Y:S04]  /*20990*/  STL.64 [R1+0x2010], R140 ;  /* 0x0020108c01007387 */ /* 0x0003e80000100a00 */
[----:B------:R-:W4:Y:S01]  /*209a0*/  LDL.LU.64 R132, [R1+0x960] ;  /* 0x0009600001847983 */ /* 0x000f220000300a00 */
[----:B------:R-:W-:-:S04]  /*209b0*/  IADD3 R0, R252, -0x99, RZ ;  /* 0xffffff67fc007810 */ /* 0x000fc80007ffe0ff */
[----:B------:R-:W-:Y:S01]  /*209c0*/  ISETP.GE.U32.AND P4, PT, R0, 0x7ffffee8, PT ;  /* 0x7ffffee80000780c */ /* 0x000fe20003f86070 */
[----:B------:R-:W-:-:S05]  /*209d0*/  IMAD.WIDE R138, R2, 0x4, R138 ;  /* 0x00000004028a7825 */ /* 0x000fca00078e028a */
[----:B------:R1:W-:Y:S07]  /*209e0*/  STL.64 [R1+0x2018], R138 ;  /* 0x0020188a01007387 */ /* 0x0003ee0000100a00 */
[----:B------:R3:W-:Y:S04]  /*209f0*/  LDGSTS.E [R145+0x26000], [R246.64], !P4 ;  /* 0x26000000f6917fae */ /* 0x0007e8000e121844 */
[----:B------:R1:W-:Y:S01]  /*20a00*/  LDGSTS.E [R145+0x26080], [R242.64], !P4 ;  /* 0x26080000f2917fae */ /* 0x0003e2000e121844 */
[----:B------:R-:W-:-:S03]  /*20a10*/  IMAD.WIDE R134, R2, 0x4, R134 ;  /* 0x0000000402867825 */ /* 0x000fc600078e0286 */
[----:B------:R1:W-:Y:S04]  /*20a20*/  LDGSTS.E [R145+0x26100], [R240.64], !P4 ;  /* 0x26100000f0917fae */ /* 0x0003e8000e121844 */
[----:B------:R1:W-:Y:S04]  /*20a30*/  STL.64 [R1+0x2020], R134 ;  /* 0x0020208601007387 */ /* 0x0003e80000100a00 */
[----:B------:R1:W-:Y:S01]  /*20a40*/  LDGSTS.E [R145+0x26180], [R232.64], !P4 ;  /* 0x26180000e8917fae */ /* 0x0003e2000e121844 */
[----:B------:R-:W-:Y:S01]  /*20a50*/  IMAD.WIDE R248, R2, 0x4, R248 ;  /* 0x0000000402f87825 */ /* 0x000fe200078e02f8 */
[----:B------:R-:W-:-:S02]  /*20a60*/  IADD3 R0, R252, -0x9d, RZ ;  /* 0xffffff63fc007810 */ /* 0x000fc40007ffe0ff */
[----:B------:R3:W-:Y:S04]  /*20a70*/  LDGSTS.E [R145+0x26200], [R142.64], !P4 ;  /* 0x262000008e917fae */ /* 0x0007e8000e121844 */
[----:B------:R3:W-:Y:S04]  /*20a80*/  LDGSTS.E [R145+0x26280], [R140.64], !P4 ;  /* 0x262800008c917fae */ /* 0x0007e8000e121844 */
[----:B-1----:R-:W4:Y:S04]  /*20a90*/  LDL.LU.64 R232, [R1+0x918] ;  /* 0x0009180001e87983 */ /* 0x002f280000300a00 */
[----:B------:R-:W4:Y:S01]  /*20aa0*/  LDL.LU.64 R242, [R1+0x910] ;  /* 0x0009100001f27983 */ /* 0x000f220000300a00 */
[----:B---3--:R-:W-:-:S03]  /*20ab0*/  IMAD.WIDE R246, R2, 0x4, R236 ;  /* 0x0000000402f67825 */ /* 0x008fc600078e02ec */
[----:B------:R-:W3:Y:S01]  /*20ac0*/  LDL.LU.64 R240, [R1+0x908] ;  /* 0x0009080001f07983 */ /* 0x000ee20000300a00 */
[----:B------:R-:W-:-:S03]  /*20ad0*/  IMAD.WIDE R244, R2, 0x4, R244 ;  /* 0x0000000402f47825 */ /* 0x000fc600078e02f4 */
[----:B------:R-:W3:Y:S04]  /*20ae0*/  LDL.LU.64 R236, [R1+0x900] ;  /* 0x0009000001ec7983 */ /* 0x000ee80000300a00 */
[----:B------:R1:W-:Y:S01]  /*20af0*/  STL.64 [R1+0x2068], R248 ;  /* 0x002068f801007387 */ /* 0x0003e20000100a00 */
[----:B------:R-:W-:-:S03]  /*20b00*/  ISETP.GE.U32.AND P2, PT, R0, 0x7ffffee4, PT ;  /* 0x7ffffee40000780c */ /* 0x000fc60003f46070 */
[----:B------:R-:W3:Y:S04]  /*20b10*/  LDL.LU.64 R142, [R1+0x8f8] ;  /* 0x0008f800018e7983 */ /* 0x000ee80000300a00 */
[----:B------:R-:W-:Y:S04]  /*20b20*/  STL.64 [R1+0x2070], R246 ;  /* 0x002070f601007387 */ /* 0x000fe80000100a00 */
[----:B------:R-:W3:Y:S04]  /*20b30*/  LDL.LU.64 R140, [R1+0x8f0] ;  /* 0x0008f000018c7983 */ /* 0x000ee80000300a00 */
[----:B------:R1:W-:Y:S04]  /*20b40*/  LDGSTS.E [R145+0x26300], [R138.64], !P4 ;  /* 0x263000008a917fae */ /* 0x0003e8000e121844 */
[----:B------:R-:W-:Y:S01]  /*20b50*/  STL.64 [R1+0x2078], R244 ;  /* 0x002078f401007387 */ /* 0x000fe20000100a00 */
[----:B--2---:R-:W-:-:S03]  /*20b60*/  IMAD.WIDE R238, R2, 0x4, R238 ;  /* 0x0000000402ee7825 */ /* 0x004fc600078e02ee */
[----:B------:R2:W-:Y:S04]  /*20b70*/  LDGSTS.E [R145+0x26380], [R134.64], !P4 ;  /* 0x2638000086917fae */ /* 0x0005e8000e121844 */
[----:B-1----:R-:W3:Y:S04]  /*20b80*/  LDL.LU.64 R138, [R1+0x8e8] ;  /* 0x0008e800018a7983 */ /* 0x002ee80000300a00 */
[----:B------:R1:W-:Y:S04]  /*20b90*/  STL.64 [R1+0x2080], R238 ;  /* 0x002080ee01007387 */ /* 0x0003e80000100a00 */
[----:B--2---:R-:W3:Y:S04]  /*20ba0*/  LDL.LU.64 R134, [R1+0x8e0] ;  /* 0x0008e00001867983 */ /* 0x004ee80000300a00 */
[----:B------:R1:W-:Y:S04]  /*20bb0*/  LDGSTS.E [R145+0x27000], [R248.64], !P2 ;  /* 0x27000000f8917fae */ /* 0x0003e8000d121844 */
[----:B------:R1:W-:Y:S04]  /*20bc0*/  LDGSTS.E [R145+0x27080], [R246.64], !P2 ;  /* 0x27080000f6917fae */ /* 0x0003e8000d121844 */
[----:B------:R1:W-:Y:S04]  /*20bd0*/  LDGSTS.E [R145+0x27100], [R244.64], !P2 ;  /* 0x27100000f4917fae */ /* 0x0003e8000d121844 */
[----:B------:R1:W-:Y:S01]  /*20be0*/  LDGSTS.E [R145+0x27180], [R238.64], !P2 ;  /* 0x27180000ee917fae */ /* 0x0003e2000d121844 */
[----:B----4-:R-:W-:-:S05]  /*20bf0*/  IMAD.WIDE R234, R2, 0x4, R234 ;  /* 0x0000000402ea7825 */ /* 0x010fca00078e02ea */
[----:B------:R4:W-:Y:S01]  /*20c00*/  STL.64 [R1+0x2088], R234 ;  /* 0x002088ea01007387 */ /* 0x0009e20000100a00 */
[----:B------:R-:W-:-:S04]  /*20c10*/  IMAD.WIDE R146, R2, 0x4, R146 ;  /* 0x0000000402927825 */ /* 0x000fc800078e0292 */
[C---:B------:R-:W-:Y:S01]  /*20c20*/  IMAD.WIDE R136, R2.reuse, 0x4, R136 ;  /* 0x0000000402887825 */ /* 0x040fe200078e0288 */
[----:B------:R1:W-:Y:S03]  /*20c30*/  STL.64 [R1+0x2090], R146 ;  /* 0x0020909201007387 */ /* 0x0003e60000100a00 */
[----:B------:R-:W-:Y:S01]  /*20c40*/  IMAD.WIDE R132, R2, 0x4, R132 ;  /* 0x0000000402847825 */ /* 0x000fe200078e0284 */
[----:B------:R3:W-:Y:S04]  /*20c50*/  STL.64 [R1+0x2098], R136 ;  /* 0x0020988801007387 */ /* 0x0007e80000100a00 */
[----:B------:R3:W-:Y:S04]  /*20c60*/  STL.64 [R1+0x20a0], R132 ;  /* 0x0020a08401007387 */ /* 0x0007e80000100a00 */
[----:B-1----:R-:W2:Y:S04]  /*20c70*/  LDL.LU.64 R248, [R1+0x898] ;  /* 0x0008980001f87983 */ /* 0x002ea80000300a00 */
[----:B------:R-:W2:Y:S01]  /*20c80*/  LDL.LU.64 R238, [R1+0x890] ;  /* 0x0008900001ee7983 */ /* 0x000ea20000300a00 */
[----:B------:R-:W-:-:S03]  /*20c90*/  IADD3 R0, R252, -0xa1, RZ ;  /* 0xffffff5ffc007810 */ /* 0x000fc60007ffe0ff */
[----:B------:R4:W-:Y:S04]  /*20ca0*/  LDGSTS.E [R145+0x27200], [R234.64], !P2 ;  /* 0x27200000ea917fae */ /* 0x0009e8000d121844 */
[----:B------:R-:W2:Y:S01]  /*20cb0*/  LDL.LU.64 R244, [R1+0x888] ;  /* 0x0008880001f47983 */ /* 0x000ea20000300a00 */
[----:B------:R-:W-:-:S03]  /*20cc0*/  ISETP.GE.U32.AND P5, PT, R0, 0x7ffffee0, PT ;  /* 0x7ffffee00000780c */ /* 0x000fc60003fa6070 */
[----:B------:R1:W-:Y:S04]  /*20cd0*/  LDGSTS.E [R145+0x27280], [R146.64], !P2 ;  /* 0x2728000092917fae */ /* 0x0003e8000d121844 */
[----:B----4-:R-:W4:Y:S04]  /*20ce0*/  LDL.LU.64 R234, [R1+0x880] ;  /* 0x0008800001ea7983 */ /* 0x010f280000300a00 */
[----:B------:R1:W-:Y:S04]  /*20cf0*/  LDGSTS.E [R145+0x27300], [R136.64], !P2 ;  /* 0x2730000088917fae */ /* 0x0003e8000d121844 */
[----:B------:R1:W-:Y:S01]  /*20d00*/  LDGSTS.E [R145+0x27380], [R132.64], !P2 ;  /* 0x2738000084917fae */ /* 0x0003e2000d121844 */
[----:B------:R-:W-:-:S03]  /*20d10*/  IMAD.WIDE R246, R2, 0x4, R232 ;  /* 0x0000000402f67825 */ /* 0x000fc600078e02e8 */
[----:B------:R-:W4:Y:S01]  /*20d20*/  LDL.LU.64 R232, [R1+0x878] ;  /* 0x0008780001e87983 */ /* 0x000f220000300a00 */
[----:B------:R-:W-:-:S03]  /*20d30*/  IMAD.WIDE R242, R2, 0x4, R242 ;  /* 0x0000000402f27825 */ /* 0x000fc600078e02f2 */
[----:B------:R-:W-:Y:S01]  /*20d40*/  STL.64 [R1+0x2128], R246 ;  /* 0x002128f601007387 */ /* 0x000fe20000100a00 */
[----:B---3--:R-:W-:-:S03]  /*20d50*/  IMAD.WIDE R240, R2, 0x4, R240 ;  /* 0x0000000402f07825 */ /* 0x008fc600078e02f0 */
[----:B-1----:R-:W3:Y:S01]  /*20d60*/  LDL.LU.64 R146, [R1+0x870] ;  /* 0x0008700001927983 */ /* 0x002ee20000300a00 */
[----:B------:R-:W-:-:S03]  /*20d70*/  IMAD.WIDE R236, R2, 0x4, R236 ;  /* 0x0000000402ec7825 */ /* 0x000fc600078e02ec */
[----:B------:R1:W-:Y:S04]  /*20d80*/  STL.64 [R1+0x2130], R242 ;  /* 0x002130f201007387 */ /* 0x0003e80000100a00 */
[----:B------:R-:W-:Y:S01]  /*20d90*/  STL.64 [R1+0x2138], R240 ;  /* 0x002138f001007387 */ /* 0x000fe20000100a00 */
[----:B------:R-:W-:-:S03]  /*20da0*/  IMAD.WIDE R142, R2, 0x4, R142 ;  /* 0x00000004028e7825 */ /* 0x000fc600078e028e */
[----:B------:R1:W-:Y:S04]  /*20db0*/  STL.64 [R1+0x2140], R236 ;  /* 0x002140ec01007387 */ /* 0x0003e80000100a00 */
[----:B------:R2:W-:Y:S01]  /*20dc0*/  LDGSTS.E [R145+0x28000], [R246.64], !P5 ;  /* 0x28000000f6917fae */ /* 0x0005e2000e921844 */
[----:B------:R-:W-:-:S03]  /*20dd0*/  IMAD.WIDE R140, R2, 0x4, R140 ;  /* 0x00000004028c7825 */ /* 0x000fc600078e028c */
[----:B------:R1:W-:Y:S04]  /*20de0*/  LDGSTS.E [R145+0x28080], [R242.64], !P5 ;  /* 0x28080000f2917fae */ /* 0x0003e8000e921844 */
[----:B------:R1:W-:Y:S04]  /*20df0*/  LDGSTS.E [R145+0x28100], [R240.64], !P5 ;  /* 0x28100000f0917fae */ /* 0x0003e8000e921844 */
[----:B------:R1:W-:Y:S01]  /*20e00*/  LDGSTS.E [R145+0x28180], [R236.64], !P5 ;  /* 0x28180000ec917fae */ /* 0x0003e2000e921844 */
[----:B------:R-:W-:-:S03]  /*20e10*/  IADD3 R0, R252, -0xa5, RZ ;  /* 0xffffff5bfc007810 */ /* 0x000fc60007ffe0ff */
[----:B------:R1:W-:Y:S01]  /*20e20*/  LDGSTS.E [R145+0x28200], [R142.64], !P5 ;  /* 0x282000008e917fae */ /* 0x0003e2000e921844 */
[----:B------:R-:W-:-:S03]  /*20e30*/  IMAD.WIDE R136, R2, 0x4, R138 ;  /* 0x0000000402887825 */ /* 0x000fc600078e028a */
[----:B------:R-:W3:Y:S04]  /*20e40*/  LDL.LU.64 R138, [R1+0x868] ;  /* 0x00086800018a7983 */ /* 0x000ee80000300a00 */
[----:B------:R1:W-:Y:S01]  /*20e50*/  STL.64 [R1+0x2148], R142 ;  /* 0x0021488e01007387 */ /* 0x0003e20000100a00 */
[----:B------:R-:W-:-:S03]  /*20e60*/  IMAD.WIDE R132, R2, 0x4, R134 ;  /* 0x0000000402847825 */ /* 0x000fc600078e0286 */
[----:B------:R3:W-:Y:S04]  /*20e70*/  STL.64 [R1+0x2150], R140 ;  /* 0x0021508c01007387 */ /* 0x0007e80000100a00 */
[----:B------:R-:W3:Y:S04]  /*20e80*/  LDL.LU.64 R134, [R1+0x860] ;  /* 0x0008600001867983 */ /* 0x000ee80000300a00 */
[----:B------:R2:W-:Y:S04]  /*20e90*/  STL.64 [R1+0x2158], R136 ;  /* 0x0021588801007387 */ /* 0x0005e80000100a00 */
[----:B------:R2:W-:Y:S04]  /*20ea0*/  STL.64 [R1+0x2160], R132 ;  /* 0x0021608401007387 */ /* 0x0005e80000100a00 */
[----:B-1----:R-:W3:Y:S04]  /*20eb0*/  LDL.LU.64 R242, [R1+0x818] ;  /* 0x0008180001f27983 */ /* 0x002ee80000300a00 */
[----:B------:R-:W3:Y:S04]  /*20ec0*/  LDL.LU.64 R236, [R1+0x810] ;  /* 0x0008100001ec7983 */ /* 0x000ee80000300a00 */
[----:B------:R-:W3:Y:S01]  /*20ed0*/  LDL.LU.64 R240, [R1+0x808] ;  /* 0x0008080001f07983 */ /* 0x000ee20000300a00 */
[----:B--2---:R-:W-:-:S04]  /*20ee0*/  IMAD.WIDE R246, R2, 0x4, R238 ;  /* 0x0000000402f67825 */ /* 0x004fc800078e02ee */
[----:B------:R-:W-:Y:S01]  /*20ef0*/  IMAD.WIDE R248, R2, 0x4, R248 ;  /* 0x0000000402f87825 */ /* 0x000fe200078e02f8 */
[----:B------:R-:W2:Y:S01]  /*20f00*/  LDL.LU.64 R238, [R1+0x800] ;  /* 0x0008000001ee7983 */ /* 0x000ea20000300a00 */
[----:B------:R-:W-:Y:S02]  /*20f10*/  ISETP.GE.U32.AND P0, PT, R0, 0x7ffffedc, PT ;  /* 0x7ffffedc0000780c */ /* 0x000fe40003f06070 */
[C---:B------:R-:W-:Y:S01]  /*20f20*/  IMAD.WIDE R244, R2.reuse, 0x4, R244 ;  /* 0x0000000402f47825 */ /* 0x040fe200078e02f4 */
[----:B------:R-:W-:Y:S04]  /*20f30*/  STL.64 [R1+0x21e8], R248 ;  /* 0x0021e8f801007387 */ /* 0x000fe80000100a00 */
[----:B------:R-:W-:Y:S01]  /*20f40*/  STL.64 [R1+0x21f0], R246 ;  /* 0x0021f0f601007387 */ /* 0x000fe20000100a00 */
[----:B----4-:R-:W-:-:S03]  /*20f50*/  IMAD.WIDE R234, R2, 0x4, R234 ;  /* 0x0000000402ea7825 */ /* 0x010fc600078e02ea */
[----:B------:R3:W-:Y:S04]  /*20f60*/  LDGSTS.E [R145+0x28280], [R140.64], !P5 ;  /* 0x282800008c917fae */ /* 0x0007e8000e921844 */
[----:B------:R1:W-:Y:S04]  /*20f70*/  LDGSTS.E [R145+0x28300], [R136.64], !P5 ;  /* 0x2830000088917fae */ /* 0x0003e8000e921844 */
[----:B------:R4:W-:Y:S04]  /*20f80*/  LDGSTS.E [R145+0x28380], [R132.64], !P5 ;  /* 0x2838000084917fae */ /* 0x0009e8000e921844 */
[----:B------:R1:W-:Y:S04]  /*20f90*/  LDGSTS.E [R145+0x29000], [R248.64], !P0 ;  /* 0x29000000f8917fae */ /* 0x0003e8000c121844 */
[----:B------:R1:W-:Y:S01]  /*20fa0*/  LDGSTS.E [R145+0x29080], [R246.64], !P0 ;  /* 0x29080000f6917fae */ /* 0x0003e2000c121844 */
[----:B------:R-:W-:-:S03]  /*20fb0*/  IMAD.WIDE R142, R2, 0x4, R232 ;  /* 0x00000004028e7825 */ /* 0x000fc600078e02e8 */
[----:B------:R1:W-:Y:S04]  /*20fc0*/  LDGSTS.E [R145+0x29100], [R244.64], !P0 ;  /* 0x29100000f4917fae */ /* 0x0003e8000c121844 */
[----:B------:R-:W2:Y:S01]  /*20fd0*/  LDL.LU.64 R232, [R1+0x7f8] ;  /* 0x0007f80001e87983 */ /* 0x000ea20000300a00 */
[----:B---3--:R-:W-:-:S03]  /*20fe0*/  IMAD.WIDE R140, R2, 0x4, R146 ;  /* 0x00000004028c7825 */ /* 0x008fc600078e0292 */
[----:B------:R-:W-:Y:S04]  /*20ff0*/  STL.64 [R1+0x21f8], R244 ;  /* 0x0021f8f401007387 */ /* 0x000fe80000100a00 */
[----:B------:R3:W-:Y:S04]  /*21000*/  STL.64 [R1+0x2200], R234 ;  /* 0x002200ea01007387 */ /* 0x0007e80000100a00 */
[----:B------:R-:W2:Y:S04]  /*21010*/  LDL.LU.64 R146, [R1+0x7f0] ;  /* 0x0007f00001927983 */ /* 0x000ea80000300a00 */
[----:B------:R3:W-:Y:S04]  /*21020*/  STL.64 [R1+0x2208], R142 ;  /* 0x0022088e01007387 */ /* 0x0007e80000100a00 */
[----:B-1----:R-:W2:Y:S04]  /*21030*/  LDL.LU.64 R136, [R1+0x7e8] ;  /* 0x0007e80001887983 */ /* 0x002ea80000300a00 */
[----:B------:R1:W-:Y:S04]  /*21040*/  STL.64 [R1+0x2210], R140 ;  /* 0x0022108c01007387 */ /* 0x0003e80000100a00 */
[----:B----4-:R-:W4:Y:S04]  /*21050*/  LDL.LU.64 R132, [R1+0x7e0] ;  /* 0x0007e00001847983 */ /* 0x010f280000300a00 */
[----:B------:R3:W-:Y:S04]  /*21060*/  LDGSTS.E [R145+0x29180], [R234.64], !P0 ;  /* 0x29180000ea917fae */ /* 0x0007e8000c121844 */
[----:B------:R1:W-:Y:S01]  /*21070*/  LDGSTS.E [R145+0x29200], [R142.64], !P0 ;  /* 0x292000008e917fae */ /* 0x0003e2000c121844 */
[----:B------:R-:W-:-:S03]  /*21080*/  IMAD.WIDE R138, R2, 0x4, R138 ;  /* 0x00000004028a7825 */ /* 0x000fc600078e028a */
[----:B------:R1:W-:Y:S04]  /*21090*/  LDGSTS.E [R145+0x29280], [R140.64], !P0 ;  /* 0x292800008c917fae */ /* 0x0003e8000c121844 */
[----:B------:R1:W-:Y:S04]  /*210a0*/  STL.64 [R1+0x2220], R138 ;  /* 0x0022208a01007387 */ /* 0x0003e80000100a00 */
[----:B------:R1:W-:Y:S01]  /*210b0*/  LDGSTS.E [R145+0x29300], [R138.64], !P0 ;  /* 0x293000008a917fae */ /* 0x0003e2000c121844 */
[----:B------:R-:W-:-:S05]  /*210c0*/  IMAD.WIDE R134, R2, 0x4, R134 ;  /* 0x0000000402867825 */ /* 0x000fca00078e0286 */
[----:B------:R1:W-:Y:S04]  /*210d0*/  STL.64 [R1+0x2230], R134 ;  /* 0x0022308601007387 */ /* 0x0003e80000100a00 */
[----:B---3--:R-:W2:Y:S01]  /*210e0*/  LDL.LU.64 R234, [R1+0x798] ;  /* 0x0007980001ea7983 */ /* 0x008ea20000300a00 */
[----:B------:R-:W-:-:S03]  /*210f0*/  IMAD.WIDE R248, R2, 0x4, R242 ;  /* 0x0000000402f87825 */ /* 0x000fc600078e02f2 */
[----:B------:R-:W2:Y:S01]  /*21100*/  LDL.LU.64 R246, [R1+0x790] ;  /* 0x0007900001f67983 */ /* 0x000ea20000300a00 */
[----:B------:R-:W-:-:S03]  /*21110*/  IMAD.WIDE R242, R2, 0x4, R236 ;  /* 0x0000000402f27825 */ /* 0x000fc600078e02ec */
[----:B------:R-:W2:Y:S01]  /*21120*/  LDL.LU.64 R244, [R1+0x788] ;  /* 0x0007880001f47983 */ /* 0x000ea20000300a00 */
[----:B------:R-:W-:-:S03]  /*21130*/  IMAD.WIDE R240, R2, 0x4, R240 ;  /* 0x0000000402f07825 */ /* 0x000fc600078e02f0 */
[----:B------:R-:W2:Y:S04]  /*21140*/  LDL.LU.64 R236, [R1+0x780] ;  /* 0x0007800001ec7983 */ /* 0x000ea80000300a00 */
[----:B------:R-:W-:Y:S04]  /*21150*/  STL.64 [R1+0x23a8], R248 ;  /* 0x0023a8f801007387 */ /* 0x000fe80000100a00 */
[----:B-1----:R-:W2:Y:S04]  /*21160*/  LDL.LU.64 R142, [R1+0x778] ;  /* 0x00077800018e7983 */ /* 0x002ea80000300a00 */
[----:B------:R1:W-:Y:S04]  /*21170*/  STL.64 [R1+0x23b0], R242 ;  /* 0x0023b0f201007387 */ /* 0x0003e80000100a00 */
[----:B------:R-:W2:Y:S04]  /*21180*/  LDL.LU.64 R140, [R1+0x770] ;  /* 0x00077000018c7983 */ /* 0x000ea80000300a00 */
[----:B------:R-:W-:Y:S04]  /*21190*/  STL.64 [R1+0x23b8], R240 ;  /* 0x0023b8f001007387 */ /* 0x000fe80000100a00 */
[----:B------:R-:W2:Y:S04]  /*211a0*/  LDL.LU.64 R138, [R1+0x768] ;  /* 0x00076800018a7983 */ /* 0x000ea80000300a00 */
[----:B------:R1:W-:Y:S01]  /*211b0*/  LDGSTS.E [R145+0x29380], [R134.64], !P0 ;  /* 0x2938000086917fae */ /* 0x0003e2000c121844 */
[----:B--2---:R-:W-:-:S05]  /*211c0*/  IMAD.WIDE R238, R2, 0x4, R238 ;  /* 0x0000000402ee7825 */ /* 0x004fca00078e02ee */
[----:B------:R2:W-:Y:S04]  /*211d0*/  STL.64 [R1+0x23c0], R238 ;  /* 0x0023c0ee01007387 */ /* 0x0005e80000100a00 */
[----:B-1----:R-:W3:Y:S01]  /*211e0*/  LDL.LU.64 R134, [R1+0x760] ;  /* 0x0007600001867983 */ /* 0x002ee20000300a00 */
[----:B------:R-:W-:-:S04]  /*211f0*/  IADD3 R0, R252, -0xa9, RZ ;  /* 0xffffff57fc007810 */ /* 0x000fc80007ffe0ff */
[----:B------:R-:W-:-:S13]  /*21200*/  ISETP.GE.U32.AND P3, PT, R0, 0x7ffffed8, PT ;  /* 0x7ffffed80000780c */ /* 0x000fda0003f66070 */
[----:B------:R1:W-:Y:S04]  /*21210*/  LDGSTS.E [R145+0x2a000], [R248.64], !P3 ;  /* 0x2a000000f8917fae */ /* 0x0003e8000d921844 */
[----:B------:R1:W-:Y:S04]  /*21220*/  LDGSTS.E [R145+0x2a080], [R242.64], !P3 ;  /* 0x2a080000f2917fae */ /* 0x0003e8000d921844 */
[----:B------:R1:W-:Y:S01]  /*21230*/  LDGSTS.E [R145+0x2a100], [R240.64], !P3 ;  /* 0x2a100000f0917fae */ /* 0x0003e2000d921844 */
[----:B------:R-:W-:-:S03]  /*21240*/  IMAD.WIDE R232, R2, 0x4, R232 ;  /* 0x0000000402e87825 */ /* 0x000fc600078e02e8 */
[----:B------:R2:W-:Y:S04]  /*21250*/  LDGSTS.E [R145+0x2a180], [R238.64], !P3 ;  /* 0x2a180000ee917fae */ /* 0x0005e8000d921844 */
[----:B------:R1:W-:Y:S04]  /*21260*/  STL.64 [R1+0x23c8], R232 ;  /* 0x0023c8e801007387 */ /* 0x0003e80000100a00 */
[----:B------:R1:W-:Y:S01]  /*21270*/  LDGSTS.E [R145+0x2a200], [R232.64], !P3 ;  /* 0x2a200000e8917fae */ /* 0x0003e2000d921844 */
[----:B------:R-:W-:-:S04]  /*21280*/  IMAD.WIDE R146, R2, 0x4, R146 ;  /* 0x0000000402927825 */ /* 0x000fc800078e0292 */
[C---:B------:R-:W-:Y:S01]  /*21290*/  IMAD.WIDE R136, R2.reuse, 0x4, R136 ;  /* 0x0000000402887825 */ /* 0x040fe200078e0288 */
[----:B------:R1:W-:Y:S03]  /*212a0*/  STL.64 [R1+0x23d0], R146 ;  /* 0x0023d09201007387 */ /* 0x0003e60000100a00 */
[C---:B----4-:R-:W-:Y:S01]  /*212b0*/  IMAD.WIDE R132, R2.reuse, 0x4, R132 ;  /* 0x0000000402847825 */ /* 0x050fe200078e0284 */
[----:B------:R4:W-:Y:S04]  /*212c0*/  STL.64 [R1+0x23d8], R136 ;  /* 0x0023d88801007387 */ /* 0x0009e80000100a00 */
[----:B------:R3:W-:Y:S04]  /*212d0*/  STL.64 [R1+0x23e0], R132 ;  /* 0x0023e08401007387 */ /* 0x0007e80000100a00 */
[----:B-1----:R-:W3:Y:S04]  /*212e0*/  LDL.LU.64 R242, [R1+0x718] ;  /* 0x0007180001f27983 */ /* 0x002ee80000300a00 */
[----:B--2---:R-:W2:Y:S04]  /*212f0*/  LDL.LU.64 R238, [R1+0x710] ;  /* 0x0007100001ee7983 */ /* 0x004ea80000300a00 */
[----:B------:R-:W2:Y:S04]  /*21300*/  LDL.LU.64 R240, [R1+0x708] ;  /* 0x0007080001f07983 */ /* 0x000ea80000300a00 */
[----:B------:R-:W2:Y:S04]  /*21310*/  LDL.LU.64 R232, [R1+0x700] ;  /* 0x0007000001e87983 */ /* 0x000ea80000300a00 */
[----:B------:R1:W-:Y:S04]  /*21320*/  LDGSTS.E [R145+0x2a280], [R146.64], !P3 ;  /* 0x2a28000092917fae */ /* 0x0003e8000d921844 */
[----:B------:R4:W-:Y:S01]  /*21330*/  LDGSTS.E [R145+0x2a300], [R136.64], !P3 ;  /* 0x2a30000088917fae */ /* 0x0009e2000d921844 */
[----:B------:R-:W-:-:S03]  /*21340*/  IMAD.WIDE R248, R2, 0x4, R234 ;  /* 0x0000000402f87825 */ /* 0x000fc600078e02ea */
[----:B------:R3:W-:Y:S01]  /*21350*/  LDGSTS.E [R145+0x2a380], [R132.64], !P3 ;  /* 0x2a38000084917fae */ /* 0x0007e2000d921844 */
[----:B------:R-:W-:-:S03]  /*21360*/  IMAD.WIDE R246, R2, 0x4, R246 ;  /* 0x0000000402f67825 */ /* 0x000fc600078e02f6 */
[----:B------:R-:W2:Y:S01]  /*21370*/  LDL.LU.64 R234, [R1+0x6f8] ;  /* 0x0006f80001ea7983 */ /* 0x000ea20000300a00 */
[----:B------:R-:W-:-:S03]  /*21380*/  IMAD.WIDE R244, R2, 0x4, R244 ;  /* 0x0000000402f47825 */ /* 0x000fc600078e02f4 */
[----:B------:R3:W-:Y:S01]  /*21390*/  STL.64 [R1+0x2468], R248 ;  /* 0x002468f801007387 */ /* 0x0007e20000100a00 */
[----:B------:R-:W-:-:S03]  /*213a0*/  IMAD.WIDE R236, R2, 0x4, R236 ;  /* 0x0000000402ec7825 */ /* 0x000fc600078e02ec */
[----:B-1----:R-:W2:Y:S04]  /*213b0*/  LDL.LU.64 R146, [R1+0x6f0] ;  /* 0x0006f00001927983 */ /* 0x002ea80000300a00 */
[----:B------:R-:W-:Y:S01]  /*213c0*/  STL.64 [R1+0x2470], R246 ;  /* 0x002470f601007387 */ /* 0x000fe20000100a00 */
[----:B------:R-:W-:-:S03]  /*213d0*/  IMAD.WIDE R142, R2, 0x4, R142 ;  /* 0x00000004028e7825 */ /* 0x000fc600078e028e */
[----:B------:R-:W-:Y:S04]  /*213e0*/  STL.64 [R1+0x2478], R244 ;  /* 0x002478f401007387 */ /* 0x000fe80000100a00 */
[----:B------:R1:W-:Y:S01]  /*213f0*/  STL.64 [R1+0x2480], R236 ;  /* 0x002480ec01007387 */ /* 0x0003e20000100a00 */
[----:B------:R-:W-:-:S04]  /*21400*/  IMAD.WIDE R140, R2, 0x4, R140 ;  /* 0x00000004028c7825 */ /* 0x000fc800078e028c */
[C---:B----4-:R-:W-:Y:S02]  /*21410*/  IMAD.WIDE R136, R2.reuse, 0x4, R138 ;  /* 0x0000000402887825 */ /* 0x050fe400078e028a */
[----:B------:R-:W4:Y:S04]  /*21420*/  LDL.LU.64 R138, [R1+0x6e8] ;  /* 0x0006e800018a7983 */ /* 0x000f280000300a00 */
[----:B------:R1:W-:Y:S04]  /*21430*/  STL.64 [R1+0x2488], R142 ;  /* 0x0024888e01007387 */ /* 0x0003e80000100a00 */
[----:B------:R1:W-:Y:S01]  /*21440*/  STL.64 [R1+0x2490], R140 ;  /* 0x0024908c01007387 */ /* 0x0003e20000100a00 */
[----:B---3--:R-:W-:-:S03]  /*21450*/  IMAD.WIDE R132, R2, 0x4, R134 ;  /* 0x0000000402847825 */ /* 0x008fc600078e0286 */
[----:B------:R-:W3:Y:S01]  /*21460*/  LDL.LU.64 R134, [R1+0x6e0] ;  /* 0x0006e00001867983 */ /* 0x000ee20000300a00 */
[----:B------:R-:W-:-:S04]  /*21470*/  IADD3 R0, R252, -0xad, RZ ;  /* 0xffffff53fc007810 */ /* 0x000fc80007ffe0ff */
[----:B------:R-:W-:Y:S01]  /*21480*/  ISETP.GE.U32.AND P1, PT, R0, 0x7ffffed4, PT ;  /* 0x7ffffed40000780c */ /* 0x000fe20003f26070 */
[----:B------:R1:W-:Y:S04]  /*21490*/  STL.64 [R1+0x2498], R136 ;  /* 0x0024988801007387 */ /* 0x0003e80000100a00 */
[----:B------:R1:W-:Y:S01]  /*214a0*/  STL.64 [R1+0x24a0], R132 ;  /* 0x0024a08401007387 */ /* 0x0003e20000100a00 */
[----:B------:R-:W-:-:S07]  /*214b0*/  IADD3 R0, R252, -0xb1, RZ ;  /* 0xffffff4ffc007810 */ /* 0x000fce0007ffe0ff */
[----:B------:R1:W-:Y:S04]  /*214c0*/  LDGSTS.E [R145+0x2b000], [R248.64], !P1 ;  /* 0x2b000000f8917fae */ /* 0x0003e8000c921844 */
[----:B------:R1:W-:Y:S04]  /*214d0*/  LDGSTS.E [R145+0x2b080], [R246.64], !P1 ;  /* 0x2b080000f6917fae */ /* 0x0003e8000c921844 */
[----:B------:R1:W-:Y:S04]  /*214e0*/  LDGSTS.E [R145+0x2b100], [R244.64], !P1 ;  /* 0x2b100000f4917fae */ /* 0x0003e8000c921844 */
[----:B-1----:R-:W3:Y:S04]  /*214f0*/  LDL.LU.64 R248, [R1+0x698] ;  /* 0x0006980001f87983 */ /* 0x002ee80000300a00 */
[----:B------:R1:W-:Y:S01]  /*21500*/  LDGSTS.E [R145+0x2b180], [R236.64], !P1 ;  /* 0x2b180000ec917fae */ /* 0x0003e2000c921844 */
[----:B------:R-:W-:-:S03]  /*21510*/  ISETP.GE.U32.AND P6, PT, R0, 0x7ffffed0, PT ;  /* 0x7ffffed00000780c */ /* 0x000fc60003fc6070 */
[----:B------:R2:W-:Y:S04]  /*21520*/  LDGSTS.E [R145+0x2b200], [R142.64], !P1 ;  /* 0x2b2000008e917fae */ /* 0x0005e8000c921844 */
[----:B------:R2:W-:Y:S04]  /*21530*/  LDGSTS.E [R145+0x2b280], [R140.64], !P1 ;  /* 0x2b2800008c917fae */ /* 0x0005e8000c921844 */
[----:B-1----:R-:W3:Y:S04]  /*21540*/  LDL.LU.64 R236, [R1+0x690] ;  /* 0x0006900001ec7983 */ /* 0x002ee80000300a00 */
[----:B------:R-:W3:Y:S04]  /*21550*/  LDL.LU.64 R244, [R1+0x688] ;  /* 0x0006880001f47983 */ /* 0x000ee80000300a00 */
[----:B------:R1:W-:Y:S04]  /*21560*/  LDGSTS.E [R145+0x2b300], [R136.64], !P1 ;  /* 0x2b30000088917fae */ /* 0x0003e8000c921844 */
[----:B------:R1:W-:Y:S01]  /*21570*/  LDGSTS.E [R145+0x2b380], [R132.64], !P1 ;  /* 0x2b38000084917fae */ /* 0x0003e2000c921844 */
[----:B------:R-:W-:-:S04]  /*21580*/  IMAD.WIDE R246, R2, 0x4, R242 ;  /* 0x0000000402f67825 */ /* 0x000fc800078e02f2 */
[C---:B--2---:R-:W-:Y:S01]  /*21590*/  IMAD.WIDE R242, R2.reuse, 0x4, R238 ;  /* 0x0000000402f27825 */ /* 0x044fe200078e02ee */
[----:B------:R2:W-:Y:S03]  /*215a0*/  LDGSTS.E [R145+0x2c000], [R246.64], !P6 ;  /* 0x2c000000f6917fae */ /* 0x0005e6000f121844 */
[C---:B------:R-:W-:Y:S01]  /*215b0*/  IMAD.WIDE R240, R2.reuse, 0x4, R240 ;  /* 0x0000000402f07825 */ /* 0x040fe200078e02f0 */
[----:B------:R-:W3:Y:S03]  /*215c0*/  LDL.LU.64 R238, [R1+0x680] ;  /* 0x0006800001ee7983 */ /* 0x000ee60000300a00 */
[C---:B------:R-:W-:Y:S01]  /*215d0*/  IMAD.WIDE R232, R2.reuse, 0x4, R232 ;  /* 0x0000000402e87825 */ /* 0x040fe200078e02e8 */
[----:B------:R-:W-:Y:S04]  /*215e0*/  STL.64 [R1+0x2528], R246 ;  /* 0x002528f601007387 */ /* 0x000fe80000100a00 */
[----:B------:R-:W-:Y:S04]  /*215f0*/  STL.64 [R1+0x2530], R242 ;  /* 0x002530f201007387 */ /* 0x000fe80000100a00 */
[----:B------:R1:W-:Y:S04]  /*21600*/  LDGSTS.E [R145+0x2c080], [R242.64], !P6 ;  /* 0x2c080000f2917fae */ /* 0x0003e8000f121844 */
[----:B------:R1:W-:Y:S01]  /*21610*/  LDGSTS.E [R145+0x2c100], [R240.64], !P6 ;  /* 0x2c100000f0917fae */ /* 0x0003e2000f121844 */
[----:B------:R-:W-:-:S03]  /*21620*/  IMAD.WIDE R142, R2, 0x4, R234 ;  /* 0x00000004028e7825 */ /* 0x000fc600078e02ea */
[----:B------:R1:W-:Y:S04]  /*21630*/  LDGSTS.E [R145+0x2c180], [R232.64], !P6 ;  /* 0x2c180000e8917fae */ /* 0x0003e8000f121844 */
[----:B------:R-:W3:Y:S01]  /*21640*/  LDL.LU.64 R234, [R1+0x678] ;  /* 0x0006780001ea7983 */ /* 0x000ee20000300a00 */
[----:B------:R-:W-:-:S03]  /*21650*/  IMAD.WIDE R140, R2, 0x4, R146 ;  /* 0x00000004028c7825 */ /* 0x000fc600078e0292 */
[----:B------:R-:W-:Y:S04]  /*21660*/  STL.64 [R1+0x2538], R240 ;  /* 0x002538f001007387 */ /* 0x000fe80000100a00 */
[----:B------:R1:W-:Y:S04]  /*21670*/  STL.64 [R1+0x2540], R232 ;  /* 0x002540e801007387 */ /* 0x0003e80000100a00 */
[----:B------:R-:W3:Y:S04]  /*21680*/  LDL.LU.64 R146, [R1+0x670] ;  /* 0x0006700001927983 */ /* 0x000ee80000300a00 */
[----:B------:R2:W-:Y:S04]  /*21690*/  STL.64 [R1+0x2548], R142 ;  /* 0x0025488e01007387 */ /* 0x0005e80000100a00 */
[----:B-1----:R-:W3:Y:S04]  /*216a0*/  LDL.LU.64 R136, [R1+0x668] ;  /* 0x0006680001887983 */ /* 0x002ee80000300a00 */
[----:B------:R1:W-:Y:S04]  /*216b0*/  STL.64 [R1+0x2550], R140 ;  /* 0x0025508c01007387 */ /* 0x0003e80000100a00 */
[----:B------:R-:W3:Y:S01]  /*216c0*/  LDL.LU.64 R132, [R1+0x660] ;  /* 0x0006600001847983 */ /* 0x000ee20000300a00 */
[----:B----4-:R-:W-:-:S04]  /*216d0*/  IMAD.WIDE R138, R2, 0x4, R138 ;  /* 0x00000004028a7825 */ /* 0x010fc800078e028a */
[----:B---3--:R-:W-:Y:S01]  /*216e0*/  IMAD.WIDE R134, R2, 0x4, R134 ;  /* 0x0000000402867825 */ /* 0x008fe200078e0286 */
[----:B------:R2:W-:Y:S04]  /*216f0*/  STL.64 [R1+0x2558], R138 ;  /* 0x0025588a01007387 */ /* 0x0005e80000100a00 */
[----:B------:R4:W-:Y:S04]  /*21700*/  STL.64 [R1+0x2560], R134 ;  /* 0x0025608601007387 */ /* 0x0009e80000100a00 */
[----:B------:R-:W3:Y:S01]  /*21710*/  LDL.LU.64 R232, [R1+0x618] ;  /* 0x0006180001e87983 */ /* 0x000ee20000300a00 */
[----:B------:R-:W-:-:S03]  /*21720*/  IADD3 R0, R252, -0xb5, RZ ;  /* 0xffffff4bfc007810 */ /* 0x000fc60007ffe0ff */
[----:B------:R-:W3:Y:S01]  /*21730*/  LDL.LU.64 R242, [R1+0x610] ;  /* 0x0006100001f27983 */ /* 0x000ee20000300a00 */
[----:B------:R-:W-:-:S03]  /*21740*/  ISETP.GE.U32.AND P4, PT, R0, 0x7ffffecc, PT ;  /* 0x7ffffecc0000780c */ /* 0x000fc60003f86070 */
[----:B------:R-:W3:Y:S04]  /*21750*/  LDL.LU.64 R240, [R1+0x608] ;  /* 0x0006080001f07983 */ /* 0x000ee80000300a00 */
[----:B------:R1:W-:Y:S04]  /*21760*/  LDGSTS.E [R145+0x2c200], [R142.64], !P6 ;  /* 0x2c2000008e917fae */ /* 0x0003e8000f121844 */
[----:B------:R1:W-:Y:S04]  /*21770*/  LDGSTS.E [R145+0x2c280], [R140.64], !P6 ;  /* 0x2c2800008c917fae */ /* 0x0003e8000f121844 */
[----:B------:R1:W-:Y:S01]  /*21780*/  LDGSTS.E [R145+0x2c300], [R138.64], !P6 ;  /* 0x2c3000008a917fae */ /* 0x0003e2000f121844 */
[----:B------:R-:W-:-:S03]  /*21790*/  IMAD.WIDE R248, R2, 0x4, R248 ;  /* 0x0000000402f87825 */ /* 0x000fc600078e02f8 */
[----:B------:R4:W-:Y:S04]  /*217a0*/  LDGSTS.E [R145+0x2c380], [R134.64], !P6 ;  /* 0x2c38000086917fae */ /* 0x0009e8000f121844 */
[----:B------:R1:W-:Y:S01]  /*217b0*/  LDGSTS.E [R145+0x2d000], [R248.64], !P4 ;  /* 0x2d000000f8917fae */ /* 0x0003e2000e121844 */
[----:B--2---:R-:W-:-:S03]  /*217c0*/  IMAD.WIDE R246, R2, 0x4, R236 ;  /* 0x0000000402f67825 */ /* 0x004fc600078e02ec */
[----:B------:R-:W2:Y:S01]  /*217d0*/  LDL.LU.64 R236, [R1+0x600] ;  /* 0x0006000001ec7983 */ /* 0x000ea20000300a00 */
[----:B------:R-:W-:-:S03]  /*217e0*/  IMAD.WIDE R244, R2, 0x4, R244 ;  /* 0x0000000402f47825 */ /* 0x000fc600078e02f4 */
[----:B------:R4:W-:Y:S04]  /*217f0*/  STL.64 [R1+0x25e8], R248 ;  /* 0x0025e8f801007387 */ /* 0x0009e80000100a00 */
[----:B-1----:R-:W2:Y:S04]  /*21800*/  LDL.LU.64 R142, [R1+0x5f8] ;  /* 0x0005f800018e7983 */ /* 0x002ea80000300a00 */
[----:B------:R-:W-:Y:S04]  /*21810*/  STL.64 [R1+0x25f8], R246 ;  /* 0x0025f8f601007387 */ /* 0x000fe80000100a00 */
[----:B------:R-:W2:Y:S04]  /*21820*/  LDL.LU.64 R140, [R1+0x5f0] ;  /* 0x0005f000018c7983 */ /* 0x000ea80000300a00 */
[----:B------:R-:W-:Y:S01]  /*21830*/  STL.64 [R1+0x2600], R244 ;  /* 0x002600f401007387 */ /* 0x000fe20000100a00 */
[----:B------:R-:W-:-:S03]  /*21840*/  IMAD.WIDE R238, R2, 0x4, R238 ;  /* 0x0000000402ee7825 */ /* 0x000fc600078e02ee */
[----:B------:R-:W2:Y:S04]  /*21850*/  LDL.LU.64 R138, [R1+0x5e8] ;  /* 0x0005e800018a7983 */ /* 0x000ea80000300a00 */
[----:B------:R-:W-:Y:S04]  /*21860*/  STL.64 [R1+0x2610], R238 ;  /* 0x002610ee01007387 */ /* 0x000fe80000100a00 */
[----:B----4-:R-:W4:Y:S04]  /*21870*/  LDL.LU.64 R134, [R1+0x5e0] ;  /* 0x0005e00001867983 */ /* 0x010f280000300a00 */
        /* <DEDUP_REMOVED lines=12> */
[----:B------:R-:W4:Y:S04]  /*21940*/  LDL.LU.64 R248, [R1+0x5d8] ;  /* 0x0005d80001f87983 */ /* 0x000f280000300a00 */
[----:B-1----:R-:W4:Y:S04]  /*21950*/  LDL.LU.64 R234, [R1+0x5d0] ;  /* 0x0005d00001ea7983 */ /* 0x002f280000300a00 */
[----:B------:R-:W4:Y:S04]  /*21960*/  LDL.LU.64 R244, [R1+0x5c8] ;  /* 0x0005c80001f47983 */ /* 0x000f280000300a00 */
[----:B------:R-:W4:Y:S04]  /*21970*/  LDL.LU.64 R238, [R1+0x5c0] ;  /* 0x0005c00001ee7983 */ /* 0x000f280000300a00 */
[----:B------:R1:W-:Y:S01]  /*21980*/  LDGSTS.E [R145+0x2d280], [R146.64], !P4 ;  /* 0x2d28000092917fae */ /* 0x0003e2000e121844 */
[----:B------:R-:W-:-:S03]  /*21990*/  IADD3 R0, R252, -0xb9, RZ ;  /* 0xffffff47fc007810 */ /* 0x000fc60007ffe0ff */
[----:B------:R1:W-:Y:S01]  /*219a0*/  LDGSTS.E [R145+0x2d300], [R136.64], !P4 ;  /* 0x2d30000088917fae */ /* 0x0003e2000e121844 */
[----:B---3--:R-:W-:Y:S01]  /*219b0*/  IMAD.WIDE R246, R2, 0x4, R232 ;  /* 0x0000000402f67825 */ /* 0x008fe200078e02e8 */
[----:B------:R-:W-:Y:S02]  /*219c0*/  ISETP.GE.U32.AND P2, PT, R0, 0x7ffffec8, PT ;  /* 0x7ffffec80000780c */ /* 0x000fe40003f46070 */
[----:B------:R-:W3:Y:S04]  /*219d0*/  LDL.LU.64 R232, [R1+0x5b8] ;  /* 0x0005b80001e87983 */ /* 0x000ee80000300a00 */
[----:B------:R-:W-:Y:S04]  /*219e0*/  STL.64 [R1+0x26c8], R246 ;  /* 0x0026c8f601007387 */ /* 0x000fe80000100a00 */
[----:B-1----:R-:W3:Y:S01]  /*219f0*/  LDL.LU.64 R146, [R1+0x5b0] ;  /* 0x0005b00001927983 */ /* 0x002ee20000300a00 */
[----:B------:R-:W-:-:S03]  /*21a00*/  IMAD.WIDE R242, R2, 0x4, R242 ;  /* 0x0000000402f27825 */ /* 0x000fc600078e02f2 */
[----:B------:R4:W-:Y:S01]  /*21a10*/  LDGSTS.E [R145+0x2d380], [R132.64], !P4 ;  /* 0x2d38000084917fae */ /* 0x0009e2000e121844 */
[----:B------:R-:W-:-:S03]  /*21a20*/  IMAD.WIDE R240, R2, 0x4, R240 ;  /* 0x0000000402f07825 */ /* 0x000fc600078e02f0 */
[----:B------:R1:W-:Y:S04]  /*21a30*/  STL.64 [R1+0x26d0], R242 ;  /* 0x0026d0f201007387 */ /* 0x0003e80000100a00 */
[----:B------:R1:W-:Y:S04]  /*21a40*/  STL.64 [R1+0x26d8], R240 ;  /* 0x0026d8f001007387 */ /* 0x0003e80000100a00 */
[----:B------:R1:W-:Y:S04]  /*21a50*/  LDGSTS.E [R145+0x2e000], [R246.64], !P2 ;  /* 0x2e000000f6917fae */ /* 0x0003e8000d121844 */
[----:B------:R1:W-:Y:S04]  /*21a60*/  LDGSTS.E [R145+0x2e080], [R242.64], !P2 ;  /* 0x2e080000f2917fae */ /* 0x0003e8000d121844 */
[----:B------:R1:W-:Y:S01]  /*21a70*/  LDGSTS.E [R145+0x2e100], [R240.64], !P2 ;  /* 0x2e100000f0917fae */ /* 0x0003e2000d121844 */
[----:B--2---:R-:W-:-:S05]  /*21a80*/  IMAD.WIDE R236, R2, 0x4, R236 ;  /* 0x0000000402ec7825 */ /* 0x004fca00078e02ec */
[----:B------:R2:W-:Y:S01]  /*21a90*/  STL.64 [R1+0x26e0], R236 ;  /* 0x0026e0ec01007387 */ /* 0x0005e20000100a00 */
[----:B------:R-:W-:-:S03]  /*21aa0*/  IMAD.WIDE R142, R2, 0x4, R142 ;  /* 0x00000004028e7825 */ /* 0x000fc600078e028e */
[----:B------:R2:W-:Y:S04]  /*21ab0*/  LDGSTS.E [R145+0x2e180], [R236.64], !P2 ;  /* 0x2e180000ec917fae */ /* 0x0005e8000d121844 */
[----:B------:R3:W-:Y:S01]  /*21ac0*/  LDGSTS.E [R145+0x2e200], [R142.64], !P2 ;  /* 0x2e2000008e917fae */ /* 0x0007e2000d121844 */
[----:B------:R-:W-:-:S05]  /*21ad0*/  IMAD.WIDE R140, R2, 0x4, R140 ;  /* 0x00000004028c7825 */ /* 0x000fca00078e028c */
[----:B------:R1:W-:Y:S01]  /*21ae0*/  LDGSTS.E [R145+0x2e280], [R140.64], !P2 ;  /* 0x2e2800008c917fae */ /* 0x0003e2000d121844 */
[----:B------:R-:W-:-:S03]  /*21af0*/  IMAD.WIDE R136, R2, 0x4, R138 ;  /* 0x0000000402887825 */ /* 0x000fc600078e028a */
[----:B------:R-:W3:Y:S04]  /*21b00*/  LDL.LU.64 R138, [R1+0x5a8] ;  /* 0x0005a800018a7983 */ /* 0x000ee80000300a00 */
[----:B------:R3:W-:Y:S01]  /*21b10*/  STL.64 [R1+0x26e8], R142 ;  /* 0x0026e88e01007387 */ /* 0x0007e20000100a00 */
[----:B----4-:R-:W-:-:S03]  /*21b20*/  IMAD.WIDE R132, R2, 0x4, R134 ;  /* 0x0000000402847825 */ /* 0x010fc600078e0286 */
[----:B------:R4:W-:Y:S04]  /*21b30*/  STL.64 [R1+0x26f0], R140 ;  /* 0x0026f08c01007387 */ /* 0x0009e80000100a00 */
[----:B------:R-:W3:Y:S04]  /*21b40*/  LDL.LU.64 R134, [R1+0x5a0] ;  /* 0x0005a00001867983 */ /* 0x000ee80000300a00 */
[----:B------:R2:W-:Y:S04]  /*21b50*/  STL.64 [R1+0x26f8], R136 ;  /* 0x0026f88801007387 */ /* 0x0005e80000100a00 */
[----:B------:R2:W-:Y:S04]  /*21b60*/  STL.64 [R1+0x2700], R132 ;  /* 0x0027008401007387 */ /* 0x0005e80000100a00 */
[----:B-1----:R-:W3:Y:S04]  /*21b70*/  LDL.LU.64 R242, [R1+0x598] ;  /* 0x0005980001f27983 */ /* 0x002ee80000300a00 */
[----:B------:R-:W3:Y:S04]  /*21b80*/  LDL.LU.64 R240, [R1+0x590] ;  /* 0x0005900001f07983 */ /* 0x000ee80000300a00 */
[----:B--2---:R-:W2:Y:S04]  /*21b90*/  LDL.LU.64 R236, [R1+0x588] ;  /* 0x0005880001ec7983 */ /* 0x004ea80000300a00 */
[----:B------:R1:W-:Y:S04]  /*21ba0*/  LDGSTS.E [R145+0x2e300], [R136.64], !P2 ;  /* 0x2e30000088917fae */ /* 0x0003e8000d121844 */
[----:B------:R1:W-:Y:S01]  /*21bb0*/  LDGSTS.E [R145+0x2e380], [R132.64], !P2 ;  /* 0x2e38000084917fae */ /* 0x0003e2000d121844 */
[----:B------:R-:W-:-:S04]  /*21bc0*/  IMAD.WIDE R248, R2, 0x4, R248 ;  /* 0x0000000402f87825 */ /* 0x000fc800078e02f8 */
[C---:B------:R-:W-:Y:S02]  /*21bd0*/  IMAD.WIDE R246, R2.reuse, 0x4, R234 ;  /* 0x0000000402f67825 */ /* 0x040fe400078e02ea */
[----:B------:R-:W2:Y:S02]  /*21be0*/  LDL.LU.64 R234, [R1+0x580] ;  /* 0x0005800001ea7983 */ /* 0x000ea40000300a00 */
[C---:B------:R-:W-:Y:S02]  /*21bf0*/  IMAD.WIDE R244, R2.reuse, 0x4, R244 ;  /* 0x0000000402f47825 */ /* 0x040fe400078e02f4 */
[----:B------:R-:W-:Y:S02]  /*21c00*/  STL.64 [R1+0x2748], R248 ;  /* 0x002748f801007387 */ /* 0x000fe40000100a00 */
[C---:B------:R-:W-:Y:S02]  /*21c10*/  IMAD.WIDE R238, R2.reuse, 0x4, R238 ;  /* 0x0000000402ee7825 */ /* 0x040fe400078e02ee */
[----:B------:R-:W-:Y:S02]  /*21c20*/  STL.64 [R1+0x2750], R246 ;  /* 0x002750f601007387 */ /* 0x000fe40000100a00 */
[----:B---3--:R-:W-:-:S02]  /*21c30*/  IMAD.WIDE R142, R2, 0x4, R232 ;  /* 0x00000004028e7825 */ /* 0x008fc400078e02e8 */
[----:B------:R-:W3:Y:S04]  /*21c40*/  LDL.LU.64 R232, [R1+0x578] ;  /* 0x0005780001e87983 */ /* 0x000ee80000300a00 */
[----:B------:R1:W-:Y:S01]  /*21c50*/  STL.64 [R1+0x2758], R244 ;  /* 0x002758f401007387 */ /* 0x0003e20000100a00 */
[----:B----4-:R-:W-:-:S03]  /*21c60*/  IMAD.WIDE R140, R2, 0x4, R146 ;  /* 0x00000004028c7825 */ /* 0x010fc600078e0292 */
[----:B------:R4:W-:Y:S04]  /*21c70*/  STL.64 [R1+0x2760], R238 ;  /* 0x002760ee01007387 */ /* 0x0009e80000100a00 */
[----:B------:R-:W3:Y:S04]  /*21c80*/  LDL.LU.64 R146, [R1+0x570] ;  /* 0x0005700001927983 */ /* 0x000ee80000300a00 */
[----:B------:R2:W-:Y:S04]  /*21c90*/  STL.64 [R1+0x2768], R142 ;  /* 0x0027688e01007387 */ /* 0x0005e80000100a00 */
[----:B-1----:R-:W3:Y:S04]  /*21ca0*/  LDL.LU.64 R136, [R1+0x568] ;  /* 0x0005680001887983 */ /* 0x002ee80000300a00 */
[----:B------:R1:W-:Y:S04]  /*21cb0*/  STL.64 [R1+0x2770], R140 ;  /* 0x0027708c01007387 */ /* 0x0003e80000100a00 */
[----:B------:R-:W3:Y:S01]  /*21cc0*/  LDL.LU.64 R132, [R1+0x560] ;  /* 0x0005600001847983 */ /* 0x000ee20000300a00 */
[----:B------:R-:W-:-:S04]  /*21cd0*/  IADD3 R0, R252, -0xbd, RZ ;  /* 0xffffff43fc007810 */ /* 0x000fc80007ffe0ff */
[----:B------:R-:W-:Y:S02]  /*21ce0*/  ISETP.GE.U32.AND P5, PT, R0, 0x7ffffec4, PT ;  /* 0x7ffffec40000780c */ /* 0x000fe40003fa6070 */
[----:B------:R-:W-:-:S11]  /*21cf0*/  IADD3 R0, R252, -0xc1, RZ ;  /* 0xffffff3ffc007810 */ /* 0x000fd60007ffe0ff */
[----:B------:R1:W-:Y:S04]  /*21d00*/  LDGSTS.E [R145+0x2f000], [R248.64], !P5 ;  /* 0x2f000000f8917fae */ /* 0x0003e8000e921844 */
[----:B------:R1:W-:Y:S04]  /*21d10*/  LDGSTS.E [R145+0x2f080], [R246.64], !P5 ;  /* 0x2f080000f6917fae */ /* 0x0003e8000e921844 */
[----:B------:R1:W-:Y:S04]  /*21d20*/  LDGSTS.E [R145+0x2f100], [R244.64], !P5 ;  /* 0x2f100000f4917fae */ /* 0x0003e8000e921844 */
[----:B------:R4:W-:Y:S01]  /*21d30*/  LDGSTS.E [R145+0x2f180], [R238.64], !P5 ;  /* 0x2f180000ee917fae */ /* 0x0009e2000e921844 */
[----:B------:R-:W-:-:S03]  /*21d40*/  IMAD.WIDE R138, R2, 0x4, R138 ;  /* 0x00000004028a7825 */ /* 0x000fc600078e028a */
[----:B------:R1:W-:Y:S04]  /*21d50*/  LDGSTS.E [R145+0x2f200], [R142.64], !P5 ;  /* 0x2f2000008e917fae */ /* 0x0003e8000e921844 */
[----:B------:R1:W-:Y:S01]  /*21d60*/  STL.64 [R1+0x2778], R138 ;  /* 0x0027788a01007387 */ /* 0x0003e20000100a00 */
[----:B------:R-:W-:Y:S01]  /*21d70*/  IMAD.WIDE R134, R2, 0x4, R134 ;  /* 0x0000000402867825 */ /* 0x000fe200078e0286 */
[----:B------:R-:W-:Y:S02]  /*21d80*/  ISETP.GE.U32.AND P0, PT, R0, 0x7ffffec0, PT ;  /* 0x7ffffec00000780c */ /* 0x000fe40003f06070 */
[----:B------:R2:W-:Y:S04]  /*21d90*/  LDGSTS.E [R145+0x2f280], [R140.64], !P5 ;  /* 0x2f2800008c917fae */ /* 0x0005e8000e921844 */
[----:B------:R2:W-:Y:S04]  /*21da0*/  STL.64 [R1+0x2780], R134 ;  /* 0x0027808601007387 */ /* 0x0005e80000100a00 */
[----:B-1----:R-:W3:Y:S01]  /*21db0*/  LDL.LU.64 R244, [R1+0x558] ;  /* 0x0005580001f47983 */ /* 0x002ee20000300a00 */
[----:B------:R-:W-:-:S03]  /*21dc0*/  IMAD.WIDE R248, R2, 0x4, R242 ;  /* 0x0000000402f87825 */ /* 0x000fc600078e02f2 */
[----:B----4-:R-:W4:Y:S01]  /*21dd0*/  LDL.LU.64 R238, [R1+0x550] ;  /* 0x0005500001ee7983 */ /* 0x010f220000300a00 */
[----:B------:R-:W-:-:S03]  /*21de0*/  IMAD.WIDE R246, R2, 0x4, R240 ;  /* 0x0000000402f67825 */ /* 0x000fc600078e02f0 */
[----:B------:R-:W4:Y:S01]  /*21df0*/  LDL.LU.64 R242, [R1+0x548] ;  /* 0x0005480001f27983 */ /* 0x000f220000300a00 */
[----:B--2---:R-:W-:-:S03]  /*21e00*/  IMAD.WIDE R240, R2, 0x4, R236 ;  /* 0x0000000402f07825 */ /* 0x004fc600078e02ec */
[----:B------:R-:W-:Y:S04]  /*21e10*/  STL.64 [R1+0x27f8], R248 ;  /* 0x0027f8f801007387 */ /* 0x000fe80000100a00 */
[----:B------:R-:W4:Y:S04]  /*21e20*/  LDL.LU.64 R236, [R1+0x540] ;  /* 0x0005400001ec7983 */ /* 0x000f280000300a00 */
[----:B------:R-:W4:Y:S04]  /*21e30*/  LDL.LU.64 R142, [R1+0x538] ;  /* 0x00053800018e7983 */ /* 0x000f280000300a00 */
[----:B------:R-:W-:Y:S04]  /*21e40*/  STL.64 [R1+0x2800], R246 ;  /* 0x002800f601007387 */ /* 0x000fe80000100a00 */
[----:B------:R-:W-:Y:S04]  /*21e50*/  STL.64 [R1+0x2808], R240 ;  /* 0x002808f001007387 */ /* 0x000fe80000100a00 */
[----:B------:R-:W4:Y:S04]  /*21e60*/  LDL.LU.64 R140, [R1+0x530] ;  /* 0x00053000018c7983 */ /* 0x000f280000300a00 */
[----:B------:R1:W-:Y:S04]  /*21e70*/  LDGSTS.E [R145+0x2f300], [R138.64], !P5 ;  /* 0x2f3000008a917fae */ /* 0x0003e8000e921844 */
[----:B------:R1:W-:Y:S01]  /*21e80*/  LDGSTS.E [R145+0x2f380], [R134.64], !P5 ;  /* 0x2f38000086917fae */ /* 0x0003e2000e921844 */
[----:B------:R-:W-:-:S03]  /*21e90*/  IMAD.WIDE R234, R2, 0x4, R234 ;  /* 0x0000000402ea7825 */ /* 0x000fc600078e02ea */
[----:B------:R4:W-:Y:S04]  /*21ea0*/  LDGSTS.E [R145+0x30000], [R248.64], !P0 ;  /* 0x30000000f8917fae */ /* 0x0009e8000c121844 */
[----:B-1----:R-:W4:Y:S04]  /*21eb0*/  LDL.LU.64 R138, [R1+0x3c0] ;  /* 0x0003c000018a7983 */ /* 0x002f280000300a00 */
[----:B------:R1:W-:Y:S04]  /*21ec0*/  STL.64 [R1+0x2810], R234 ;  /* 0x002810ea01007387 */ /* 0x0003e80000100a00 */
[----:B------:R-:W4:Y:S04]  /*21ed0*/  LDL.LU.64 R134, [R1+0x3b8] ;  /* 0x0003b80001867983 */ /* 0x000f280000300a00 */
[----:B------:R1:W-:Y:S04]  /*21ee0*/  LDGSTS.E [R145+0x30080], [R246.64], !P0 ;  /* 0x30080000f6917fae */ /* 0x0003e8000c121844 */
[----:B------:R1:W-:Y:S04]  /*21ef0*/  LDGSTS.E [R145+0x30100], [R240.64], !P0 ;  /* 0x30100000f0917fae */ /* 0x0003e8000c121844 */
[----:B------:R1:W-:Y:S01]  /*21f00*/  LDGSTS.E [R145+0x30180], [R234.64], !P0 ;  /* 0x30180000ea917fae */ /* 0x0003e2000c121844 */
[----:B---3--:R-:W-:-:S05]  /*21f10*/  IMAD.WIDE R232, R2, 0x4, R232 ;  /* 0x0000000402e87825 */ /* 0x008fca00078e02e8 */
[----:B------:R3:W-:Y:S01]  /*21f20*/  STL.64 [R1+0x2818], R232 ;  /* 0x002818e801007387 */ /* 0x0007e20000100a00 */
[----:B------:R-:W-:-:S04]  /*21f30*/  IMAD.WIDE R146, R2, 0x4, R146 ;  /* 0x0000000402927825 */ /* 0x000fc800078e0292 */
[C---:B------:R-:W-:Y:S01]  /*21f40*/  IMAD.WIDE R136, R2.reuse, 0x4, R136 ;  /* 0x0000000402887825 */ /* 0x040fe200078e0288 */
[----:B------:R1:W-:Y:S03]  /*21f50*/  STL.64 [R1+0x2820], R146 ;  /* 0x0028209201007387 */ /* 0x0003e60000100a00 */
[----:B------:R-:W-:Y:S01]  /*21f60*/  IMAD.WIDE R132, R2, 0x4, R132 ;  /* 0x0000000402847825 */ /* 0x000fe200078e0284 */
[----:B------:R4:W-:Y:S04]  /*21f70*/  STL.64 [R1+0x2828], R136 ;  /* 0x0028288801007387 */ /* 0x0009e80000100a00 */
[----:B------:R4:W-:Y:S04]  /*21f80*/  STL.64 [R1+0x2830], R132 ;  /* 0x0028308401007387 */ /* 0x0009e80000100a00 */
[----:B-1----:R-:W2:Y:S01]  /*21f90*/  LDL.LU.64 R234, [R1+0x370] ;  /* 0x0003700001ea7983 */ /* 0x002ea20000300a00 */
[----:B------:R-:W-:-:S03]  /*21fa0*/  IADD3 R0, R252, -0xc5, RZ ;  /* 0xffffff3bfc007810 */ /* 0x000fc60007ffe0ff */
[----:B------:R3:W-:Y:S01]  /*21fb0*/  LDGSTS.E [R145+0x30200], [R232.64], !P0 ;  /* 0x30200000e8917fae */ /* 0x0007e2000c121844 */
[----:B------:R-:W-:-:S03]  /*21fc0*/  ISETP.GE.U32.AND P3, PT, R0, 0x7ffffebc, PT ;  /* 0x7ffffebc0000780c */ /* 0x000fc60003f66070 */
[----:B------:R1:W-:Y:S04]  /*21fd0*/  LDGSTS.E [R145+0x30280], [R146.64], !P0 ;  /* 0x3028000092917fae */ /* 0x0003e8000c121844 */
[----:B------:R1:W-:Y:S04]  /*21fe0*/  LDGSTS.E [R145+0x30300], [R136.64], !P0 ;  /* 0x3030000088917fae */ /* 0x0003e8000c121844 */
[----:B---3--:R-:W3:Y:S04]  /*21ff0*/  LDL.LU.64 R232, [R1+0x368] ;  /* 0x0003680001e87983 */ /* 0x008ee80000300a00 */
[----:B------:R-:W3:Y:S04]  /*22000*/  LDL.LU.64 R240, [R1+0x360] ;  /* 0x0003600001f07983 */ /* 0x000ee80000300a00 */
[----:B------:R1:W-:Y:S01]  /*22010*/  LDGSTS.E [R145+0x30380], [R132.64], !P0 ;  /* 0x3038000084917fae */ /* 0x0003e2000c121844 */
[----:B------:R-:W-:-:S04]  /*22020*/  IMAD.WIDE R246, R2, 0x4, R244 ;  /* 0x0000000402f67825 */ /* 0x000fc800078e02f4 */
[C---:B----4-:R-:W-:Y:S01]  /*22030*/  IMAD.WIDE R244, R2.reuse, 0x4, R238 ;  /* 0x0000000402f47825 */ /* 0x050fe200078e02ee */
[----:B------:R2:W-:Y:S03]  /*22040*/  LDGSTS.E [R145+0x31000], [R246.64], !P3 ;  /* 0x31000000f6917fae */ /* 0x0005e6000d921844 */
[C---:B------:R-:W-:Y:S01]  /*22050*/  IMAD.WIDE R242, R2.reuse, 0x4, R242 ;  /* 0x0000000402f27825 */ /* 0x040fe200078e02f2 */
[----:B------:R-:W4:Y:S04]  /*22060*/  LDL.LU.64 R238, [R1+0x358] ;  /* 0x0003580001ee7983 */ /* 0x000f280000300a00 */
[----:B-1----:R-:W4:Y:S01]  /*22070*/  LDL.LU.64 R146, [R1+0x350] ;  /* 0x0003500001927983 */ /* 0x002f220000300a00 */
[----:B------:R-:W-:-:S03]  /*22080*/  IMAD.WIDE R236, R2, 0x4, R236 ;  /* 0x0000000402ec7825 */ /* 0x000fc600078e02ec */
[----:B------:R-:W-:Y:S01]  /*22090*/  STL.64 [R1+0x28b8], R246 ;  /* 0x0028b8f601007387 */ /* 0x000fe20000100a00 */
[----:B------:R-:W-:-:S03]  /*220a0*/  IMAD.WIDE R142, R2, 0x4, R142 ;  /* 0x00000004028e7825 */ /* 0x000fc600078e028e */
[----:B------:R1:W-:Y:S04]  /*220b0*/  STL.64 [R1+0x28c0], R244 ;  /* 0x0028c0f401007387 */ /* 0x0003e80000100a00 */
[----:B------:R-:W4:Y:S04]  /*220c0*/  LDL.LU.64 R248, [R1+0x348] ;  /* 0x0003480001f87983 */ /* 0x000f280000300a00 */
[----:B------:R-:W-:Y:S01]  /*220d0*/  STL.64 [R1+0x28c8], R242 ;  /* 0x0028c8f201007387 */ /* 0x000fe20000100a00 */
[----:B------:R-:W-:-:S03]  /*220e0*/  IMAD.WIDE R140, R2, 0x4, R140 ;  /* 0x00000004028c7825 */ /* 0x000fc600078e028c */
[----:B------:R1:W-:Y:S04]  /*220f0*/  STL.64 [R1+0x28d0], R236 ;  /* 0x0028d0ec01007387 */ /* 0x0003e80000100a00 */
[----:B------:R1:W-:Y:S04]  /*22100*/  LDGSTS.E [R145+0x31080], [R244.64], !P3 ;  /* 0x31080000f4917fae */ /* 0x0003e8000d921844 */
[----:B------:R3:W-:Y:S04]  /*22110*/  LDGSTS.E [R145+0x31100], [R242.64], !P3 ;  /* 0x31100000f2917fae */ /* 0x0007e8000d921844 */
[----:B------:R1:W-:Y:S01]  /*22120*/  LDGSTS.E [R145+0x31180], [R236.64], !P3 ;  /* 0x31180000ec917fae */ /* 0x0003e2000d921844 */
[----:B------:R-:W-:Y:S01]  /*22130*/  IMAD.WIDE R136, R2, 0x4, R138 ;  /* 0x0000000402887825 */ /* 0x000fe200078e028a */
[----:B------:R-:W-:-:S02]  /*22140*/  IADD3 R0, R252, -0xc9, RZ ;  /* 0xffffff37fc007810 */ /* 0x000fc40007ffe0ff */
[----:B------:R-:W4:Y:S04]  /*22150*/  LDL.LU.64 R138, [R1+0x340] ;  /* 0x00034000018a7983 */ /* 0x000f280000300a00 */
[----:B------:R1:W-:Y:S01]  /*22160*/  STL.64 [R1+0x28d8], R142 ;  /* 0x0028d88e01007387 */ /* 0x0003e20000100a00 */
[----:B------:R-:W-:-:S03]  /*22170*/  IMAD.WIDE R132, R2, 0x4, R134 ;  /* 0x0000000402847825 */ /* 0x000fc600078e0286 */
[----:B------:R-:W-:Y:S04]  /*22180*/  STL.64 [R1+0x28e0], R140 ;  /* 0x0028e08c01007387 */ /* 0x000fe80000100a00 */
[----:B------:R-:W4:Y:S04]  /*22190*/  LDL.LU.64 R134, [R1+0x338] ;  /* 0x0003380001867983 */ /* 0x000f280000300a00 */
[----:B------:R2:W-:Y:S04]  /*221a0*/  STL.64 [R1+0x28e8], R136 ;  /* 0x0028e88801007387 */ /* 0x0005e80000100a00 */
[----:B------:R2:W-:Y:S04]  /*221b0*/  STL.64 [R1+0x28f0], R132 ;  /* 0x0028f08401007387 */ /* 0x0005e80000100a00 */
[----:B-1----:R-:W4:Y:S04]  /*221c0*/  LDL.LU.64 R244, [R1+0x2f0] ;  /* 0x0002f00001f47983 */ /* 0x002f280000300a00 */
[----:B------:R-:W4:Y:S01]  /*221d0*/  LDL.LU.64 R236, [R1+0x2e8] ;  /* 0x0002e80001ec7983 */ /* 0x000f220000300a00 */
[----:B--2---:R-:W-:-:S03]  /*221e0*/  IMAD.WIDE R246, R2, 0x4, R234 ;  /* 0x0000000402f67825 */ /* 0x004fc600078e02ea */
[----:B------:R1:W-:Y:S04]  /*221f0*/  LDGSTS.E [R145+0x31200], [R142.64], !P3 ;  /* 0x312000008e917fae */ /* 0x0003e8000d921844 */
[----:B------:R-:W2:Y:S01]  /*22200*/  LDL.LU.64 R234, [R1+0x2e0] ;  /* 0x0002e00001ea7983 */ /* 0x000ea20000300a00 */
[----:B------:R-:W-:-:S03]  /*22210*/  ISETP.GE.U32.AND P1, PT, R0, 0x7ffffeb8, PT ;  /* 0x7ffffeb80000780c */ /* 0x000fc60003f26070 */
[----:B------:R1:W-:Y:S04]  /*22220*/  LDGSTS.E [R145+0x31280], [R140.64], !P3 ;  /* 0x312800008c917fae */ /* 0x0003e8000d921844 */
[----:B------:R1:W-:Y:S01]  /*22230*/  LDGSTS.E [R145+0x31300], [R136.64], !P3 ;  /* 0x3130000088917fae */ /* 0x0003e2000d921844 */
[----:B---3--:R-:W-:-:S03]  /*22240*/  IMAD.WIDE R242, R2, 0x4, R232 ;  /* 0x0000000402f27825 */ /* 0x008fc600078e02e8 */
[----:B------:R3:W-:Y:S01]  /*22250*/  LDGSTS.E [R145+0x31380], [R132.64], !P3 ;  /* 0x3138000084917fae */ /* 0x0007e2000d921844 */
[----:B------:R-:W-:-:S03]  /*22260*/  IMAD.WIDE R240, R2, 0x4, R240 ;  /* 0x0000000402f07825 */ /* 0x000fc600078e02f0 */
[----:B------:R-:W2:Y:S04]  /*22270*/  LDL.LU.64 R232, [R1+0x2d8] ;  /* 0x0002d80001e87983 */ /* 0x000ea80000300a00 */
[----:B------:R-:W-:Y:S04]  /*22280*/  STL.64 [R1+0x2938], R246 ;  /* 0x002938f601007387 */ /* 0x000fe80000100a00 */
[----:B-1----:R-:W2:Y:S04]  /*22290*/  LDL.LU.64 R142, [R1+0x2d0] ;  /* 0x0002d000018e7983 */ /* 0x002ea80000300a00 */
[----:B------:R1:W-:Y:S04]  /*222a0*/  STL.64 [R1+0x2940], R242 ;  /* 0x002940f201007387 */ /* 0x0003e80000100a00 */
[----:B------:R1:W-:Y:S04]  /*222b0*/  STL.64 [R1+0x2948], R240 ;  /* 0x002948f001007387 */ /* 0x0003e80000100a00 */
[----:B------:R-:W2:Y:S04]  /*222c0*/  LDL.LU.64 R136, [R1+0x2c8] ;  /* 0x0002c80001887983 */ /* 0x000ea80000300a00 */
[----:B------:R1:W-:Y:S04]  /*222d0*/  LDGSTS.E [R145+0x32000], [R246.64], !P1 ;  /* 0x32000000f6917fae */ /* 0x0003e8000c921844 */
[----:B------:R1:W-:Y:S04]  /*222e0*/  LDGSTS.E [R145+0x32080], [R242.64], !P1 ;  /* 0x32080000f2917fae */ /* 0x0003e8000c921844 */
[----:B------:R1:W-:Y:S01]  /*222f0*/  LDGSTS.E [R145+0x32100], [R240.64], !P1 ;  /* 0x32100000f0917fae */ /* 0x0003e2000c921844 */
[----:B----4-:R-:W-:-:S04]  /*22300*/  IMAD.WIDE R238, R2, 0x4, R238 ;  /* 0x0000000402ee7825 */ /* 0x010fc800078e02ee */
[C---:B------:R-:W-:Y:S01]  /*22310*/  IMAD.WIDE R146, R2.reuse, 0x4, R146 ;  /* 0x0000000402927825 */ /* 0x040fe200078e0292 */
[----:B------:R4:W-:Y:S04]  /*22320*/  STL.64 [R1+0x2950], R238 ;  /* 0x002950ee01007387 */ /* 0x0009e80000100a00 */
[----:B------:R4:W-:Y:S04]  /*22330*/  LDGSTS.E [R145+0x32180], [R238.64], !P1 ;  /* 0x32180000ee917fae */ /* 0x0009e8000c921844 */
[----:B------:R1:W-:Y:S01]  /*22340*/  LDGSTS.E [R145+0x32200], [R146.64], !P1 ;  /* 0x3220000092917fae */ /* 0x0003e2000c921844 */
[----:B------:R-:W-:-:S03]  /*22350*/  IMAD.WIDE R140, R2, 0x4, R248 ;  /* 0x00000004028c7825 */ /* 0x000fc600078e02f8 */
[----:B------:R-:W2:Y:S04]  /*22360*/  LDL.LU.64 R248, [R1+0x2c0] ;  /* 0x0002c00001f87983 */ /* 0x000ea80000300a00 */
[----:B------:R1:W-:Y:S04]  /*22370*/  STL.64 [R1+0x2958], R146 ;  /* 0x0029589201007387 */ /* 0x0003e80000100a00 */
[----:B------:R1:W-:Y:S04]  /*22380*/  STL.64 [R1+0x2960], R140 ;  /* 0x0029608c01007387 */ /* 0x0003e80000100a00 */
[----:B---3--:R-:W3:Y:S04]  /*22390*/  LDL.LU.64 R132, [R1+0x2b8] ;  /* 0x0002b80001847983 */ /* 0x008ee80000300a00 */
[----:B------:R1:W-:Y:S01]  /*223a0*/  LDGSTS.E [R145+0x32280], [R140.64], !P1 ;  /* 0x322800008c917fae */ /* 0x0003e2000c921844 */
[----:B------:R-:W-:-:S05]  /*223b0*/  IMAD.WIDE R138, R2, 0x4, R138 ;  /* 0x00000004028a7825 */ /* 0x000fca00078e028a */
[----:B------:R1:W-:Y:S04]  /*223c0*/  STL.64 [R1+0x2968], R138 ;  /* 0x0029688a01007387 */ /* 0x0003e80000100a00 */
[----:B------:R1:W-:Y:S01]  /*223d0*/  LDGSTS.E [R145+0x32300], [R138.64], !P1 ;  /* 0x323000008a917fae */ /* 0x0003e2000c921844 */
[----:B------:R-:W-:-:S05]  /*223e0*/  IMAD.WIDE R134, R2, 0x4, R134 ;  /* 0x0000000402867825 */ /* 0x000fca00078e0286 */
[----:B------:R2:W-:Y:S04]  /*223f0*/  STL.64 [R1+0x2970], R134 ;  /* 0x0029708601007387 */ /* 0x0005e80000100a00 */
[----:B-1----:R-:W3:Y:S01]  /*22400*/  LDL.LU.64 R242, [R1+0x270] ;  /* 0x0002700001f27983 */ /* 0x002ee20000300a00 */
[----:B------:R-:W-:-:S03]  /*22410*/  IMAD.WIDE R246, R2, 0x4, R244 ;  /* 0x0000000402f67825 */ /* 0x000fc600078e02f4 */
[----:B------:R-:W3:Y:S01]  /*22420*/  LDL.LU.64 R240, [R1+0x268] ;  /* 0x0002680001f07983 */ /* 0x000ee20000300a00 */
[----:B------:R-:W-:-:S03]  /*22430*/  IMAD.WIDE R236, R2, 0x4, R236 ;  /* 0x0000000402ec7825 */ /* 0x000fc600078e02ec */
[----:B----4-:R-:W3:Y:S04]  /*22440*/  LDL.LU.64 R238, [R1+0x260] ;  /* 0x0002600001ee7983 */ /* 0x010ee80000300a00 */
[----:B------:R-:W3:Y:S04]  /*22450*/  LDL.LU.64 R146, [R1+0x258] ;  /* 0x0002580001927983 */ /* 0x000ee80000300a00 */
[----:B------:R-:W3:Y:S04]  /*22460*/  LDL.LU.64 R244, [R1+0x250] ;  /* 0x0002500001f47983 */ /* 0x000ee80000300a00 */
[----:B------:R-:W-:Y:S04]  /*22470*/  STL.64 [R1+0x2a38], R246 ;  /* 0x002a38f601007387 */ /* 0x000fe80000100a00 */
[----:B------:R1:W-:Y:S04]  /*22480*/  STL.64 [R1+0x2a40], R236 ;  /* 0x002a40ec01007387 */ /* 0x0003e80000100a00 */
[----:B------:R-:W3:Y:S01]  /*22490*/  LDL.LU.64 R140, [R1+0x248] ;  /* 0x00024800018c7983 */ /* 0x000ee20000300a00 */
[----:B--2---:R-:W-:Y:S01]  /*224a0*/  IMAD.WIDE R234, R2, 0x4, R234 ;  /* 0x0000000402ea7825 */ /* 0x004fe200078e02ea */
[----:B------:R-:W-:-:S02]  /*224b0*/  IADD3 R0, R252, -0xcd, RZ ;  /* 0xffffff33fc007810 */ /* 0x000fc40007ffe0ff */
[----:B------:R2:W-:Y:S04]  /*224c0*/  LDGSTS.E [R145+0x32380], [R134.64], !P1 ;  /* 0x3238000086917fae */ /* 0x0005e8000c921844 */
[----:B------:R1:W-:Y:S04]  /*224d0*/  STL.64 [R1+0x2a48], R234 ;  /* 0x002a48ea01007387 */ /* 0x0003e80000100a00 */
[----:B------:R-:W4:Y:S01]  /*224e0*/  LDL.LU.64 R138, [R1+0x240] ;  /* 0x00024000018a7983 */ /* 0x000f220000300a00 */
[----:B------:R-:W-:Y:S01]  /*224f0*/  ISETP.GE.U32.AND P6, PT, R0, 0x7ffffeb4, PT ;  /* 0x7ffffeb40000780c */ /* 0x000fe20003fc6070 */
[----:B------:R-:W-:-:S04]  /*22500*/  IMAD.WIDE R232, R2, 0x4, R232 ;  /* 0x0000000402e87825 */ /* 0x000fc800078e02e8 */
[----:B------:R-:W-:Y:S01]  /*22510*/  IMAD.WIDE R142, R2, 0x4, R142 ;  /* 0x00000004028e7825 */ /* 0x000fe200078e028e */
[----:B------:R1:W-:Y:S07]  /*22520*/  STL.64 [R1+0x2a50], R232 ;  /* 0x002a50e801007387 */ /* 0x0003ee0000100a00 */
[----:B------:R1:W-:Y:S01]  /*22530*/  LDGSTS.E [R145+0x33000], [R246.64], !P6 ;  /* 0x33000000f6917fae */ /* 0x0003e2000f121844 */
[----:B------:R-:W-:-:S03]  /*22540*/  IADD3 R0, R252, -0xd1, RZ ;  /* 0xffffff2ffc007810 */ /* 0x000fc60007ffe0ff */
[----:B------:R-:W-:Y:S01]  /*22550*/  STL.64 [R1+0x2a58], R142 ;  /* 0x002a588e01007387 */ /* 0x000fe20000100a00 */
[----:B------:R-:W-:-:S03]  /*22560*/  IMAD.WIDE R136, R2, 0x4, R136 ;  /* 0x0000000402887825 */ /* 0x000fc600078e0288 */
[----:B------:R1:W-:Y:S04]  /*22570*/  LDGSTS.E [R145+0x33080], [R236.64], !P6 ;  /* 0x33080000ec917fae */ /* 0x0003e8000f121844 */
[----:B------:R1:W-:Y:S04]  /*22580*/  LDGSTS.E [R145+0x33100], [R234.64], !P6 ;  /* 0x33100000ea917fae */ /* 0x0003e8000f121844 */
[----:B------:R1:W-:Y:S04]  /*22590*/  LDGSTS.E [R145+0x33180], [R232.64], !P6 ;  /* 0x33180000e8917fae */ /* 0x0003e8000f121844 */
[----:B------:R1:W-:Y:S01]  /*225a0*/  LDGSTS.E [R145+0x33200], [R142.64], !P6 ;  /* 0x332000008e917fae */ /* 0x0003e2000f121844 */
[----:B------:R-:W-:-:S03]  /*225b0*/  ISETP.GE.U32.AND P4, PT, R0, 0x7ffffeb0, PT ;  /* 0x7ffffeb00000780c */ /* 0x000fc60003f86070 */
[----:B------:R1:W-:Y:S01]  /*225c0*/  LDGSTS.E [R145+0x33280], [R136.64], !P6 ;  /* 0x3328000088917fae */ /* 0x0003e2000f121844 */
[----:B--2---:R-:W-:-:S03]  /*225d0*/  IMAD.WIDE R134, R2, 0x4, R248 ;  /* 0x0000000402867825 */ /* 0x004fc600078e02f8 */
[----:B------:R-:W2:Y:S04]  /*225e0*/  LDL.LU.64 R248, [R1+0x238] ;  /* 0x0002380001f87983 */ /* 0x000ea80000300a00 */
[----:B------:R-:W-:Y:S01]  /*225f0*/  STL.64 [R1+0x2a60], R136 ;  /* 0x002a608801007387 */ /* 0x000fe20000100a00 */
[----:B---3--:R-:W-:-:S03]  /*22600*/  IMAD.WIDE R132, R2, 0x4, R132 ;  /* 0x0000000402847825 */ /* 0x008fc600078e0284 */
[----:B------:R3:W-:Y:S04]  /*22610*/  STL.64 [R1+0x2a68], R134 ;  /* 0x002a688601007387 */ /* 0x0007e80000100a00 */
[----:B------:R-:W-:Y:S04]  /*22620*/  STL.64 [R1+0x2a70], R132 ;  /* 0x002a708401007387 */ /* 0x000fe80000100a00 */
[----:B-1----:R-:W2:Y:S04]  /*22630*/  LDL.LU.64 R236, [R1+0x1f0] ;  /* 0x0001f00001ec7983 */ /* 0x002ea80000300a00 */
[----:B------:R3:W-:Y:S04]  /*22640*/  LDGSTS.E [R145+0x33300], [R134.64], !P6 ;  /* 0x3330000086917fae */ /* 0x0007e8000f121844 */
[----:B------:R-:W2:Y:S04]  /*22650*/  LDL.LU.64 R234, [R1+0x1e8] ;  /* 0x0001e80001ea7983 */ /* 0x000ea80000300a00 */
[----:B------:R-:W2:Y:S04]  /*22660*/  LDL.LU.64 R232, [R1+0x1e0] ;  /* 0x0001e00001e87983 */ /* 0x000ea80000300a00 */
[----:B------:R2:W-:Y:S01]  /*22670*/  LDGSTS.E [R145+0x33380], [R132.64], !P6 ;  /* 0x3338000084917fae */ /* 0x0005e2000f121844 */
[----:B---3--:R-:W-:-:S04]  /*22680*/  IMAD.WIDE R134, R2, 0x4, R242 ;  /* 0x0000000402867825 */ /* 0x008fc800078e02f2 */
[C---:B------:R-:W-:Y:S01]  /*22690*/  IMAD.WIDE R246, R2.reuse, 0x4, R240 ;  /* 0x0000000402f67825 */ /* 0x040fe200078e02f0 */
[----:B------:R1:W-:Y:S03]  /*226a0*/  LDGSTS.E [R145+0x34000], [R134.64], !P4 ;  /* 0x3400000086917fae */ /* 0x0003e6000e121844 */
[C---:B------:R-:W-:Y:S01]  /*226b0*/  IMAD.WIDE R238, R2.reuse, 0x4, R238 ;  /* 0x0000000402ee7825 */ /* 0x040fe200078e02ee */
[----:B------:R-:W2:Y:S03]  /*226c0*/  LDL.LU.64 R240, [R1+0x1d8] ;  /* 0x0001d80001f07983 */ /* 0x000ea60000300a00 */
[C---:B------:R-:W-:Y:S01]  /*226d0*/  IMAD.WIDE R146, R2.reuse, 0x4, R146 ;  /* 0x0000000402927825 */ /* 0x040fe200078e0292 */
[----:B------:R1:W-:Y:S03]  /*226e0*/  STL.64 [R1+0x2ab8], R134 ;  /* 0x002ab88601007387 */ /* 0x0003e60000100a00 */
[C---:B------:R-:W-:Y:S01]  /*226f0*/  IMAD.WIDE R142, R2.reuse, 0x4, R244 ;  /* 0x00000004028e7825 */ /* 0x040fe200078e02f4 */
[----:B------:R-:W2:Y:S04]  /*22700*/  LDL.LU.64 R242, [R1+0x1d0] ;  /* 0x0001d00001f27983 */ /* 0x000ea80000300a00 */
[----:B------:R1:W-:Y:S04]  /*22710*/  STL.64 [R1+0x2ac0], R246 ;  /* 0x002ac0f601007387 */ /* 0x0003e80000100a00 */
[----:B------:R-:W-:Y:S01]  /*22720*/  STL.64 [R1+0x2ac8], R238 ;  /* 0x002ac8ee01007387 */ /* 0x000fe20000100a00 */
[----:B------:R-:W-:-:S03]  /*22730*/  IMAD.WIDE R140, R2, 0x4, R140 ;  /* 0x00000004028c7825 */ /* 0x000fc600078e028c */
[----:B------:R-:W2:Y:S04]  /*22740*/  LDL.LU.64 R244, [R1+0x1c8] ;  /* 0x0001c80001f47983 */ /* 0x000ea80000300a00 */
[----:B------:R1:W-:Y:S04]  /*22750*/  STL.64 [R1+0x2ad0], R146 ;  /* 0x002ad09201007387 */ /* 0x0003e80000100a00 */
[----:B------:R2:W-:Y:S04]  /*22760*/  STL.64 [R1+0x2ad8], R142 ;  /* 0x002ad88e01007387 */ /* 0x0005e80000100a00 */
[----:B------:R-:W2:Y:S04]  /*22770*/  LDL.LU.64 R136, [R1+0x1c0] ;  /* 0x0001c00001887983 */ /* 0x000ea80000300a00 */
[----:B------:R1:W-:Y:S01]  /*22780*/  STL.64 [R1+0x2ae0], R140 ;  /* 0x002ae08c01007387 */ /* 0x0003e20000100a00 */
[----:B----4-:R-:W-:-:S03]  /*22790*/  IMAD.WIDE R138, R2, 0x4, R138 ;  /* 0x00000004028a7825 */ /* 0x010fc600078e028a */
[----:B------:R4:W-:Y:S04]  /*227a0*/  LDGSTS.E [R145+0x34080], [R246.64], !P4 ;  /* 0x34080000f6917fae */ /* 0x0009e8000e121844 */
[----:B------:R2:W-:Y:S04]  /*227b0*/  STL.64 [R1+0x2ae8], R138 ;  /* 0x002ae88a01007387 */ /* 0x0005e80000100a00 */
[----:B-1----:R-:W3:Y:S01]  /*227c0*/  LDL.LU.64 R134, [R1+0x1b8] ;  /* 0x0001b80001867983 */ /* 0x002ee20000300a00 */
[----:B------:R-:W-:-:S03]  /*227d0*/  IADD3 R0, R252, -0xd5, RZ ;  /* 0xffffff2bfc007810 */ /* 0x000fc60007ffe0ff */
[----:B------:R1:W-:Y:S04]  /*227e0*/  LDGSTS.E [R145+0x34100], [R238.64], !P4 ;  /* 0x34100000ee917fae */ /* 0x0003e8000e121844 */
[----:B------:R1:W-:Y:S01]  /*227f0*/  LDGSTS.E [R145+0x34180], [R146.64], !P4 ;  /* 0x3418000092917fae */ /* 0x0003e2000e121844 */
[----:B------:R-:W-:-:S03]  /*22800*/  ISETP.GE.U32.AND P2, PT, R0, 0x7ffffeac, PT ;  /* 0x7ffffeac0000780c */ /* 0x000fc60003f46070 */
[----:B------:R1:W-:Y:S04]  /*22810*/  LDGSTS.E [R145+0x34200], [R142.64], !P4 ;  /* 0x342000008e917fae */ /* 0x0003e8000e121844 */
[----:B------:R1:W-:Y:S04]  /*22820*/  LDGSTS.E [R145+0x34280], [R140.64], !P4 ;  /* 0x342800008c917fae */ /* 0x0003e8000e121844 */
[----:B------:R1:W-:Y:S01]  /*22830*/  LDGSTS.E [R145+0x34300], [R138.64], !P4 ;  /* 0x343000008a917fae */ /* 0x0003e2000e121844 */
[----:B--2---:R-:W-:-:S05]  /*22840*/  IMAD.WIDE R132, R2, 0x4, R248 ;  /* 0x0000000402847825 */ /* 0x004fca00078e02f8 */
[----:B------:R2:W-:Y:S04]  /*22850*/  STL.64 [R1+0x2af0], R132 ;  /* 0x002af08401007387 */ /* 0x0005e80000100a00 */
[----:B------:R2:W-:Y:S01]  /*22860*/  LDGSTS.E [R145+0x34380], [R132.64], !P4 ;  /* 0x3438000084917fae */ /* 0x0005e2000e121844 */
[----:B------:R-:W-:-:S05]  /*22870*/  IMAD.WIDE R248, R2, 0x4, R236 ;  /* 0x0000000402f87825 */ /* 0x000fca00078e02ec */
[----:B------:R2:W-:Y:S01]  /*22880*/  LDGSTS.E [R145+0x35000], [R248.64], !P2 ;  /* 0x35000000f8917fae */ /* 0x0005e2000d121844 */
[----:B----4-:R-:W-:-:S04]  /*22890*/  IMAD.WIDE R246, R2, 0x4, R234 ;  /* 0x0000000402f67825 */ /* 0x010fc800078e02ea */
[C---:B-1----:R-:W-:Y:S01]  /*228a0*/  IMAD.WIDE R146, R2.reuse, 0x4, R232 ;  /* 0x0000000402927825 */ /* 0x042fe200078e02e8 */
[----:B------:R1:W-:Y:S04]  /*228b0*/  LDGSTS.E [R145+0x35080], [R246.64], !P2 ;  /* 0x35080000f6917fae */ /* 0x0003e8000d121844 */
[----:B------:R-:W4:Y:S04]  /*228c0*/  LDL.LU.64 R232, [R1+0x170] ;  /* 0x0001700001e87983 */ /* 0x000f280000300a00 */
[----:B------:R-:W-:Y:S04]  /*228d0*/  STL.64 [R1+0x2b38], R248 ;  /* 0x002b38f801007387 */ /* 0x000fe80000100a00 */
[----:B------:R-:W4:Y:S04]  /*228e0*/  LDL.LU.64 R234, [R1+0x168] ;  /* 0x0001680001ea7983 */ /* 0x000f280000300a00 */
[----:B------:R1:W-:Y:S01]  /*228f0*/  STL.64 [R1+0x2b40], R246 ;  /* 0x002b40f601007387 */ /* 0x0003e20000100a00 */
[----:B------:R-:W-:-:S03]  /*22900*/  IMAD.WIDE R142, R2, 0x4, R240 ;  /* 0x00000004028e7825 */ /* 0x000fc600078e02f0 */
[----:B------:R-:W4:Y:S04]  /*22910*/  LDL.LU.64 R236, [R1+0x160] ;  /* 0x0001600001ec7983 */ /* 0x000f280000300a00 */
[----:B------:R1:W-:Y:S01]  /*22920*/  STL.64 [R1+0x2b48], R146 ;  /* 0x002b489201007387 */ /* 0x0003e20000100a00 */
[----:B------:R-:W-:-:S03]  /*22930*/  IMAD.WIDE R140, R2, 0x4, R242 ;  /* 0x00000004028c7825 */ /* 0x000fc600078e02f2 */
[----:B------:R-:W4:Y:S04]  /*22940*/  LDL.LU.64 R238, [R1+0x158] ;  /* 0x0001580001ee7983 */ /* 0x000f280000300a00 */
[----:B------:R-:W4:Y:S04]  /*22950*/  LDL.LU.64 R240, [R1+0x150] ;  /* 0x0001500001f07983 */ /* 0x000f280000300a00 */
[----:B------:R-:W4:Y:S01]  /*22960*/  LDL.LU.64 R242, [R1+0x148] ;  /* 0x0001480001f27983 */ /* 0x000f220000300a00 */
[----:B------:R-:W-:-:S03]  /*22970*/  IMAD.WIDE R138, R2, 0x4, R244 ;  /* 0x00000004028a7825 */ /* 0x000fc600078e02f4 */
[----:B------:R1:W-:Y:S04]  /*22980*/  STL.64 [R1+0x2b50], R142 ;  /* 0x002b508e01007387 */ /* 0x0003e80000100a00 */
[----:B------:R-:W4:Y:S04]  /*22990*/  LDL.LU.64 R244, [R1+0x140] ;  /* 0x0001400001f47983 */ /* 0x000f280000300a00 */
[----:B------:R1:W-:Y:S01]  /*229a0*/  STL.64 [R1+0x2b58], R140 ;  /* 0x002b588c01007387 */ /* 0x0003e20000100a00 */
[----:B------:R-:W-:-:S03]  /*229b0*/  IMAD.WIDE R136, R2, 0x4, R136 ;  /* 0x0000000402887825 */ /* 0x000fc600078e0288 */
[----:B--2---:R-:W4:Y:S04]  /*229c0*/  LDL.LU.64 R132, [R1+0x138] ;  /* 0x0001380001847983 */ /* 0x004f280000300a00 */
[----:B------:R1:W-:Y:S04]  /*229d0*/  STL.64 [R1+0x2b60], R138 ;  /* 0x002b608a01007387 */ /* 0x0003e80000100a00 */
[----:B------:R1:W-:Y:S04]  /*229e0*/  STL.64 [R1+0x2b68], R136 ;  /* 0x002b688801007387 */ /* 0x0003e80000100a00 */
[----:B------:R1:W-:Y:S04]  /*229f0*/  LDGSTS.E [R145+0x35100], [R146.64], !P2 ;  /* 0x3510000092917fae */ /* 0x0003e8000d121844 */
[----:B------:R1:W-:Y:S04]  /*22a00*/  LDGSTS.E [R145+0x35180], [R142.64], !P2 ;  /* 0x351800008e917fae */ /* 0x0003e8000d121844 */
[----:B------:R1:W-:Y:S04]  /*22a10*/  LDGSTS.E [R145+0x35200], [R140.64], !P2 ;  /* 0x352000008c917fae */ /* 0x0003e8000d121844 */
[----:B------:R1:W-:Y:S04]  /*22a20*/  LDGSTS.E [R145+0x35280], [R138.64], !P2 ;  /* 0x352800008a917fae */ /* 0x0003e8000d121844 */
[----:B------:R1:W-:Y:S01]  /*22a30*/  LDGSTS.E [R145+0x35300], [R136.64], !P2 ;  /* 0x3530000088917fae */ /* 0x0003e2000d121844 */
[----:B---3--:R-:W-:-:S05]  /*22a40*/  IMAD.WIDE R134, R2, 0x4, R134 ;  /* 0x0000000402867825 */ /* 0x008fca00078e0286 */
[----:B------:R3:W-:Y:S04]  /*22a50*/  STL.64 [R1+0x2b70], R134 ;  /* 0x002b708601007387 */ /* 0x0007e80000100a00 */
[----:B-1----:R-:W2:Y:S04]  /*22a60*/  LDL.LU.64 R246, [R1+0xf0] ;  /* 0x0000f00001f67983 */ /* 0x002ea80000300a00 */
[----:B------:R-:W2:Y:S04]  /*22a70*/  LDL.LU.64 R146, [R1+0xe8] ;  /* 0x0000e80001927983 */ /* 0x000ea80000300a00 */
[----:B------:R-:W2:Y:S04]  /*22a80*/  LDL.LU.64 R142, [R1+0xe0] ;  /* 0x0000e000018e7983 */ /* 0x000ea80000300a00 */
[----:B------:R-:W2:Y:S04]  /*22a90*/  LDL.LU.64 R140, [R1+0xd8] ;  /* 0x0000d800018c7983 */ /* 0x000ea80000300a00 */
[----:B------:R-:W2:Y:S04]  /*22aa0*/  LDL.LU.64 R138, [R1+0xd0] ;  /* 0x0000d000018a7983 */ /* 0x000ea80000300a00 */
[----:B------:R-:W2:Y:S04]  /*22ab0*/  LDL.LU.64 R136, [R1+0xb8] ;  /* 0x0000b80001887983 */ /* 0x000ea80000300a00 */
[----:B------:R3:W-:Y:S04]  /*22ac0*/  LDGSTS.E [R145+0x35380], [R134.64], !P2 ;  /* 0x3538000086917fae */ /* 0x0007e8000d121844 */
[----:B---3--:R-:W3:Y:S04]  /*22ad0*/  LDL.LU.64 R134, [R1+0xa0] ;  /* 0x0000a00001867983 */ /* 0x008ee80000300a00 */
[----:B------:R-:W3:Y:S01]  /*22ae0*/  LDL.LU.64 R248, [R1+0x90] ;  /* 0x0000900001f87983 */ /* 0x000ee20000300a00 */
[----:B------:R-:W-:-:S04]  /*22af0*/  IADD3 R0, R252, -0xd9, RZ ;  /* 0xffffff27fc007810 */ /* 0x000fc80007ffe0ff */
[----:B------:R-:W-:Y:S02]  /*22b00*/  ISETP.GE.U32.AND P5, PT, R0, 0x7ffffea8, PT ;  /* 0x7ffffea80000780c */ /* 0x000fe40003fa6070 */
[----:B------:R-:W-:-:S04]  /*22b10*/  IADD3 R0, R252, -0xdd, RZ ;  /* 0xffffff23fc007810 */ /* 0x000fc80007ffe0ff */
[----:B------:R-:W-:Y:S01]  /*22b20*/  ISETP.GE.U32.AND P0, PT, R0, 0x7ffffea4, PT ;  /* 0x7ffffea40000780c */ /* 0x000fe20003f06070 */
[----:B----4-:R-:W-:-:S04]  /*22b30*/  IMAD.WIDE R232, R2, 0x4, R232 ;  /* 0x0000000402e87825 */ /* 0x010fc800078e02e8 */
[C---:B------:R-:W-:Y:S01]  /*22b40*/  IMAD.WIDE R234, R2.reuse, 0x4, R234 ;  /* 0x0000000402ea7825 */ /* 0x040fe200078e02ea */
[----:B------:R1:W-:Y:S03]  /*22b50*/  STL.64 [R1+0x2b78], R232 ;  /* 0x002b78e801007387 */ /* 0x0003e60000100a00 */
[C---:B------:R-:W-:Y:S01]  /*22b60*/  IMAD.WIDE R236, R2.reuse, 0x4, R236 ;  /* 0x0000000402ec7825 */ /* 0x040fe200078e02ec */
[----:B------:R4:W-:Y:S03]  /*22b70*/  STL.64 [R1+0x2b80], R234 ;  /* 0x002b80ea01007387 */ /* 0x0009e60000100a00 */
[C---:B------:R-:W-:Y:S01]  /*22b80*/  IMAD.WIDE R238, R2.reuse, 0x4, R238 ;  /* 0x0000000402ee7825 */ /* 0x040fe200078e02ee */
[----:B------:R1:W-:Y:S03]  /*22b90*/  STL.64 [R1+0x31c0], R236 ;  /* 0x0031c0ec01007387 */ /* 0x0003e60000100a00 */
[C---:B------:R-:W-:Y:S01]  /*22ba0*/  IMAD.WIDE R240, R2.reuse, 0x4, R240 ;  /* 0x0000000402f07825 */ /* 0x040fe200078e02f0 */
[----:B------:R1:W-:Y:S03]  /*22bb0*/  STL.64 [R1+0x31c8], R238 ;  /* 0x0031c8ee01007387 */ /* 0x0003e60000100a00 */
[C---:B------:R-:W-:Y:S01]  /*22bc0*/  IMAD.WIDE R242, R2.reuse, 0x4, R242 ;  /* 0x0000000402f27825 */ /* 0x040fe200078e02f2 */
[----:B------:R1:W-:Y:S04]  /*22bd0*/  STL.64 [R1+0x31d0], R240 ;  /* 0x0031d0f001007387 */ /* 0x0003e80000100a00 */
[----:B------:R1:W-:Y:S01]  /*22be0*/  LDGSTS.E [R145+0x36000], [R232.64], !P5 ;  /* 0x36000000e8917fae */ /* 0x0003e2000e921844 */
[----:B------:R-:W-:-:S03]  /*22bf0*/  IMAD.WIDE R244, R2, 0x4, R244 ;  /* 0x0000000402f47825 */ /* 0x000fc600078e02f4 */
[----:B------:R4:W-:Y:S04]  /*22c00*/  LDGSTS.E [R145+0x36080], [R234.64], !P5 ;  /* 0x36080000ea917fae */ /* 0x0009e8000e921844 */
[----:B------:R4:W-:Y:S01]  /*22c10*/  LDGSTS.E [R145+0x36100], [R236.64], !P5 ;  /* 0x36100000ec917fae */ /* 0x0009e2000e921844 */
[----:B------:R-:W-:-:S03]  /*22c20*/  IMAD.WIDE R132, R2, 0x4, R132 ;  /* 0x0000000402847825 */ /* 0x000fc600078e0284 */
[----:B-1----:R-:W3:Y:S04]  /*22c30*/  LDL.LU.64 R232, [R1+0x5b90] ;  /* 0x005b900001e87983 */ /* 0x002ee80000300a00 */
[----:B------:R1:W-:Y:S04]  /*22c40*/  STL.64 [R1+0x31d8], R242 ;  /* 0x0031d8f201007387 */ /* 0x0003e80000100a00 */
[----:B----4-:R-:W4:Y:S04]  /*22c50*/  LDL.LU.64 R234, [R1+0x5b88] ;  /* 0x005b880001ea7983 */ /* 0x010f280000300a00 */
[----:B------:R1:W-:Y:S04]  /*22c60*/  STL.64 [R1+0x31e0], R244 ;  /* 0x0031e0f401007387 */ /* 0x0003e80000100a00 */
[----:B------:R-:W4:Y:S04]  /*22c70*/  LDL.LU.64 R236, [R1+0x5b80] ;  /* 0x005b800001ec7983 */ /* 0x000f280000300a00 */
[----:B------:R1:W-:Y:S04]  /*22c80*/  STL.64 [R1+0x31e8], R132 ;  /* 0x0031e88401007387 */ /* 0x0003e80000100a00 */
[----:B------:R1:W-:Y:S04]  /*22c90*/  LDGSTS.E [R145+0x36180], [R238.64], !P5 ;  /* 0x36180000ee917fae */ /* 0x0003e8000e921844 */
[----:B------:R1:W-:Y:S04]  /*22ca0*/  LDGSTS.E [R145+0x36200], [R240.64], !P5 ;  /* 0x36200000f0917fae */ /* 0x0003e8000e921844 */
[----:B------:R1:W-:Y:S04]  /*22cb0*/  LDGSTS.E [R145+0x36280], [R242.64], !P5 ;  /* 0x36280000f2917fae */ /* 0x0003e8000e921844 */
[----:B-1----:R-:W4:Y:S04]  /*22cc0*/  LDL.LU.64 R238, [R1+0x5b78] ;  /* 0x005b780001ee7983 */ /* 0x002f280000300a00 */
[----:B------:R-:W4:Y:S04]  /*22cd0*/  LDL.LU.64 R240, [R1+0x5b70] ;  /* 0x005b700001f07983 */ /* 0x000f280000300a00 */
[----:B------:R-:W4:Y:S04]  /*22ce0*/  LDL.LU.64 R242, [R1+0x5b68] ;  /* 0x005b680001f27983 */ /* 0x000f280000300a00 */
[----:B------:R1:W-:Y:S04]  /*22cf0*/  LDGSTS.E [R145+0x36300], [R244.64], !P5 ;  /* 0x36300000f4917fae */ /* 0x0003e8000e921844 */
[----:B------:R2:W-:Y:S04]  /*22d00*/  LDGSTS.E [R145+0x36380], [R132.64], !P5 ;  /* 0x3638000084917fae */ /* 0x0005e8000e921844 */
[----:B-1----:R-:W4:Y:S01]  /*22d10*/  LDL.LU.64 R244, [R1+0x5b60] ;  /* 0x005b600001f47983 */ /* 0x002f220000300a00 */
        /* <DEDUP_REMOVED lines=21> */
[C---:B------:R-:W-:Y:S01]  /*22e70*/  IMAD.WIDE R146, R2.reuse, 0x4, R146 ;  /* 0x0000000402927825 */ /* 0x040fe200078e0292 */
[----:B------:R-:W-:Y:S03]  /*22e80*/  STL.64 [R1+0x32b0], R246 ;  /* 0x0032b0f601007387 */ /* 0x000fe60000100a00 */
[C---:B------:R-:W-:Y:S01]  /*22e90*/  IMAD.WIDE R142, R2.reuse, 0x4, R142 ;  /* 0x00000004028e7825 */ /* 0x040fe200078e028e */
[----:B------:R1:W-:Y:S03]  /*22ea0*/  LDGSTS.E [R145+0x37000], [R246.64], !P0 ;  /* 0x37000000f6917fae */ /* 0x0003e6000c121844 */
[C---:B------:R-:W-:Y:S01]  /*22eb0*/  IMAD.WIDE R140, R2.reuse, 0x4, R140 ;  /* 0x00000004028c7825 */ /* 0x040fe200078e028c */
[----:B------:R-:W-:Y:S03]  /*22ec0*/  STL.64 [R1+0x32b8], R146 ;  /* 0x0032b89201007387 */ /* 0x000fe60000100a00 */
[C---:B------:R-:W-:Y:S01]  /*22ed0*/  IMAD.WIDE R138, R2.reuse, 0x4, R138 ;  /* 0x00000004028a7825 */ /* 0x040fe200078e028a */
[----:B------:R2:W-:Y:S03]  /*22ee0*/  LDGSTS.E [R145+0x37080], [R146.64], !P0 ;  /* 0x3708000092917fae */ /* 0x0005e6000c121844 */
[C---:B------:R-:W-:Y:S01]  /*22ef0*/  IMAD.WIDE R136, R2.reuse, 0x4, R136 ;  /* 0x0000000402887825 */ /* 0x040fe200078e0288 */
[----:B------:R-:W-:Y:S04]  /*22f00*/  STL.64 [R1+0x32c0], R142 ;  /* 0x0032c08e01007387 */ /* 0x000fe80000100a00 */
[----:B------:R1:W-:Y:S04]  /*22f10*/  LDGSTS.E [R145+0x37100], [R142.64], !P0 ;  /* 0x371000008e917fae */ /* 0x0003e8000c121844 */
[----:B------:R-:W-:Y:S04]  /*22f20*/  STL.64 [R1+0x32c8], R140 ;  /* 0x0032c88c01007387 */ /* 0x000fe80000100a00 */
[----:B------:R1:W-:Y:S01]  /*22f30*/  LDGSTS.E [R145+0x37180], [R140.64], !P0 ;  /* 0x371800008c917fae */ /* 0x0003e2000c121844 */
[----:B---3--:R-:W-:-:S03]  /*22f40*/  IMAD.WIDE R134, R2, 0x4, R134 ;  /* 0x0000000402867825 */ /* 0x008fc600078e0286 */
[----:B------:R-:W-:Y:S01]  /*22f50*/  STL.64 [R1+0x32d0], R138 ;  /* 0x0032d08a01007387 */ /* 0x000fe20000100a00 */
[----:B------:R-:W-:-:S03]  /*22f60*/  IMAD.WIDE R132, R2, 0x4, R248 ;  /* 0x0000000402847825 */ /* 0x000fc600078e02f8 */
[----:B------:R3:W-:Y:S04]  /*22f70*/  LDGSTS.E [R145+0x37200], [R138.64], !P0 ;  /* 0x372000008a917fae */ /* 0x0007e8000c121844 */
[----:B------:R-:W-:Y:S04]  /*22f80*/  STL.64 [R1+0x32d8], R136 ;  /* 0x0032d88801007387 */ /* 0x000fe80000100a00 */
[----:B------:R1:W-:Y:S04]  /*22f90*/  LDGSTS.E [R145+0x37280], [R136.64], !P0 ;  /* 0x3728000088917fae */ /* 0x0003e8000c121844 */
[----:B------:R-:W-:Y:S04]  /*22fa0*/  STL.64 [R1+0x32e0], R134 ;  /* 0x0032e08601007387 */ /* 0x000fe80000100a00 */
[----:B------:R1:W-:Y:S04]  /*22fb0*/  LDGSTS.E [R145+0x37300], [R134.64], !P0 ;  /* 0x3730000086917fae */ /* 0x0003e8000c121844 */
[----:B------:R1:W-:Y:S04]  /*22fc0*/  STL.64 [R1+0x32e8], R132 ;  /* 0x0032e88401007387 */ /* 0x0003e80000100a00 */
[----:B------:R1:W-:Y:S02]  /*22fd0*/  LDGSTS.E [R145+0x37380], [R132.64], !P0 ;  /* 0x3738000084917fae */ /* 0x0003e4000c121844 */
[----:B-1----:R-:W-:-:S05]  /*22fe0*/  IMAD.WIDE R132, R2, 0x4, R130 ;  /* 0x0000000402847825 */ /* 0x002fca00078e0282 */
[----:B------:R1:W-:Y:S04]  /*22ff0*/  STL.64 [R1+0x33b0], R132 ;  /* 0x0033b08401007387 */ /* 0x0003e80000100a00 */
[----:B------:R1:W-:Y:S04]  /*23000*/  STL.64 [R1+0x33b8], R128 ;  /* 0x0033b88001007387 */ /* 0x0003e80000100a00 */
        /* <DEDUP_REMOVED lines=55> */
[----:B------:R-:W-:-:S03]  /*23380*/  IADD3 R0, R252, -0xe1, RZ ;  /* 0xffffff1ffc007810 */ /* 0x000fc60007ffe0ff */
        /* <DEDUP_REMOVED lines=9> */
[----:B------:R-:W-:Y:S01]  /*23420*/  ISETP.GE.U32.AND P3, PT, R0, 0x7ffffea0, PT ;  /* 0x7ffffea00000780c */ /* 0x000fe20003f66070 */
[C---:B------:R-:W-:Y:S02]  /*23430*/  IMAD.WIDE R36, R2.reuse, 0x4, R36 ;  /* 0x0000000402247825 */ /* 0x040fe400078e0224 */
[----:B------:R-:W-:Y:S02]  /*23440*/  STL.64 [R1+0x4aa0], R50 ;  /* 0x004aa03201007387 */ /* 0x000fe40000100a00 */
[C---:B------:R-:W-:Y:S02]  /*23450*/  IMAD.WIDE R34, R2.reuse, 0x4, R34 ;  /* 0x0000000402227825 */ /* 0x040fe400078e0222 */
[----:B------:R-:W-:Y:S01]  /*23460*/  STL.64 [R1+0x4a98], R48 ;  /* 0x004a983001007387 */ /* 0x000fe20000100a00 */
[----:B------:R-:W-:Y:S01]  /*23470*/  LOP3.LUT R3, R251, 0x1f, RZ, 0xc0, !PT ;  /* 0x0000001ffb037812 */ /* 0x000fe200078ec0ff */
[----:B------:R-:W-:-:S02]  /*23480*/  IMAD.WIDE R32, R2, 0x4, R32 ;  /* 0x0000000402207825 */ /* 0x000fc400078e0220 */
[----:B------:R-:W-:Y:S02]  /*23490*/  STL.64 [R1+0x4a90], R46 ;  /* 0x004a902e01007387 */ /* 0x000fe40000100a00 */
[C---:B------:R-:W-:Y:S02]  /*234a0*/  IMAD.WIDE R30, R2.reuse, 0x4, R30 ;  /* 0x00000004021e7825 */ /* 0x040fe400078e021e */
[----:B------:R-:W-:Y:S02]  /*234b0*/  STL.64 [R1+0x4a88], R44 ;  /* 0x004a882c01007387 */ /* 0x000fe40000100a00 */
[C---:B------:R-:W-:Y:S02]  /*234c0*/  IMAD.WIDE R28, R2.reuse, 0x4, R28 ;  /* 0x00000004021c7825 */ /* 0x040fe400078e021c */
[----:B------:R-:W-:Y:S02]  /*234d0*/  STL.64 [R1+0x4a80], R42 ;  /* 0x004a802a01007387 */ /* 0x000fe40000100a00 */
[----:B------:R-:W-:-:S02]  /*234e0*/  IMAD.WIDE R26, R2, 0x4, R26 ;  /* 0x00000004021a7825 */ /* 0x000fc400078e021a */
[----:B------:R-:W-:Y:S02]  /*234f0*/  STL.64 [R1+0x4a78], R40 ;  /* 0x004a782801007387 */ /* 0x000fe40000100a00 */
[C---:B------:R-:W-:Y:S02]  /*23500*/  IMAD.WIDE R24, R2.reuse, 0x4, R24 ;  /* 0x0000000402187825 */ /* 0x040fe400078e0218 */
[----:B------:R-:W-:Y:S02]  /*23510*/  STL.64 [R1+0x4a70], R38 ;  /* 0x004a702601007387 */ /* 0x000fe40000100a00 */
[----:B------:R-:W-:Y:S02]  /*23520*/  IMAD.WIDE R22, R2, 0x4, R22 ;  /* 0x0000000402167825 */ /* 0x000fe400078e0216 */
[----:B------:R-:W-:Y:S02]  /*23530*/  STL.64 [R1+0x4a68], R36 ;  /* 0x004a682401007387 */ /* 0x000fe40000100a00 */
[----:B------:R-:W-:-:S02]  /*23540*/  IMAD.SHL.U32 R131, R3, 0x4, RZ ;  /* 0x0000000403837824 */ /* 0x000fc400078e00ff */
[----:B------:R-:W-:Y:S01]  /*23550*/  STL.64 [R1+0x4a60], R34 ;  /* 0x004a602201007387 */ /* 0x000fe20000100a00 */
[----:B------:R-:W-:-:S03]  /*23560*/  IMAD.WIDE R20, R2, 0x4, R20 ;  /* 0x0000000402147825 */ /* 0x000fc600078e0214 */
[----:B------:R-:W-:Y:S04]  /*23570*/  STL.64 [R1+0x4a58], R32 ;  /* 0x004a582001007387 */ /* 0x000fe80000100a00 */
[----:B------:R-:W-:Y:S04]  /*23580*/  STL.64 [R1+0x4a50], R30 ;  /* 0x004a501e01007387 */ /* 0x000fe80000100a00 */
[----:B------:R-:W-:Y:S04]  /*23590*/  STL.64 [R1+0x4a48], R28 ;  /* 0x004a481c01007387 */ /* 0x000fe80000100a00 */
[----:B------:R-:W-:Y:S04]  /*235a0*/  STL.64 [R1+0x4a40], R26 ;  /* 0x004a401a01007387 */ /* 0x000fe80000100a00 */
[----:B------:R-:W-:Y:S04]  /*235b0*/  STL.64 [R1+0x4a38], R24 ;  /* 0x004a381801007387 */ /* 0x000fe80000100a00 */
[----:B------:R-:W-:Y:S04]  /*235c0*/  STL.64 [R1+0x4a30], R22 ;  /* 0x004a301601007387 */ /* 0x000fe80000100a00 */
[----:B------:R1:W-:Y:S04]  /*235d0*/  LDGSTS.E [R131+0x38000], [R132.64], !P3 ;  /* 0x3800000084837fae */ /* 0x0003e8000d921844 */
[----:B------:R-:W-:Y:S01]  /*235e0*/  STL.64 [R1+0x4a28], R20 ;  /* 0x004a281401007387 */ /* 0x000fe20000100a00 */
[----:B------:R-:W-:-:S03]  /*235f0*/  IMAD.WIDE R18, R2, 0x4, R18 ;  /* 0x0000000402127825 */ /* 0x000fc600078e0212 */
[----:B------:R2:W-:Y:S04]  /*23600*/  LDGSTS.E [R131+0x38080], [R128.64], !P3 ;  /* 0x3808000080837fae */ /* 0x0005e8000d921844 */
[----:B-1----:R-:W4:Y:S04]  /*23610*/  LDL.LU.64 R132, [R1+0xcd8] ;  /* 0x000cd80001847983 */ /* 0x002f280000300a00 */
[----:B------:R-:W4:Y:S04]  /*23620*/  LDL.LU.64 R134, [R1+0xcd0] ;  /* 0x000cd00001867983 */ /* 0x000f280000300a00 */
[----:B------:R-:W4:Y:S04]  /*23630*/  LDL.LU.64 R140, [R1+0xcc8] ;  /* 0x000cc800018c7983 */ /* 0x000f280000300a00 */
[----:B------:R-:W4:Y:S04]  /*23640*/  LDL.LU.64 R136, [R1+0xcc0] ;  /* 0x000cc00001887983 */ /* 0x000f280000300a00 */
[----:B------:R-:W4:Y:S04]  /*23650*/  LDL.LU.64 R142, [R1+0xcb8] ;  /* 0x000cb800018e7983 */ /* 0x000f280000300a00 */
[----:B------:R-:W4:Y:S01]  /*23660*/  LDL.LU.64 R246, [R1+0xcb0] ;  /* 0x000cb00001f67983 */ /* 0x000f220000300a00 */
[----:B------:R-:W-:-:S03]  /*23670*/  IMAD.WIDE R16, R2, 0x4, R16 ;  /* 0x0000000402107825 */ /* 0x000fc600078e0210 */
[----:B--2---:R-:W2:Y:S01]  /*23680*/  LDL.LU.64 R146, [R1+0xca8] ;  /* 0x000ca80001927983 */ /* 0x004ea20000300a00 */
[----:B------:R-:W-:-:S03]  /*23690*/  IMAD.WIDE R14, R2, 0x4, R14 ;  /* 0x00000004020e7825 */ /* 0x000fc600078e020e */
[----:B------:R-:W2:Y:S01]  /*236a0*/  LDL.LU.64 R248, [R1+0xca0] ;  /* 0x000ca00001f87983 */ /* 0x000ea20000300a00 */
[----:B------:R-:W-:-:S03]  /*236b0*/  IMAD.WIDE R12, R2, 0x4, R12 ;  /* 0x00000004020c7825 */ /* 0x000fc600078e020c */
[----:B------:R4:W-:Y:S01]  /*236c0*/  STL.64 [R1+0x4a20], R18 ;  /* 0x004a201201007387 */ /* 0x0009e20000100a00 */
[----:B------:R-:W-:-:S03]  /*236d0*/  IMAD.WIDE R10, R2, 0x4, R10 ;  /* 0x00000004020a7825 */ /* 0x000fc600078e020a */
[----:B------:R1:W-:Y:S01]  /*236e0*/  STL.64 [R1+0x4a18], R16 ;  /* 0x004a181001007387 */ /* 0x0003e20000100a00 */
[----:B------:R-:W-:-:S03]  /*236f0*/  IMAD.WIDE R8, R2, 0x4, R8 ;  /* 0x0000000402087825 */ /* 0x000fc600078e0208 */
[----:B------:R1:W-:Y:S01]  /*23700*/  STL.64 [R1+0x4a10], R14 ;  /* 0x004a100e01007387 */ /* 0x0003e20000100a00 */
[----:B------:R-:W-:-:S03]  /*23710*/  IMAD.WIDE R6, R2, 0x4, R6 ;  /* 0x0000000402067825 */ /* 0x000fc600078e0206 */
[----:B------:R1:W-:Y:S01]  /*23720*/  STL.64 [R1+0x4a08], R12 ;  /* 0x004a080c01007387 */ /* 0x0003e20000100a00 */
[----:B------:R-:W-:-:S03]  /*23730*/  IMAD.WIDE R4, R2, 0x4, R4 ;  /* 0x0000000402047825 */ /* 0x000fc600078e0204 */
[----:B------:R1:W-:Y:S04]  /*23740*/  STL.64 [R1+0x4a00], R10 ;  /* 0x004a000a01007387 */ /* 0x0003e80000100a00 */
[----:B------:R1:W-:Y:S04]  /*23750*/  STL.64 [R1+0x49f8], R8 ;  /* 0x0049f80801007387 */ /* 0x0003e80000100a00 */
[----:B------:R2:W-:Y:S04]  /*23760*/  STL.64 [R1+0x49f0], R6 ;  /* 0x0049f00601007387 */ /* 0x0005e80000100a00 */
[----:B------:R1:W-:Y:S04]  /*23770*/  STL.64 [R1+0x49e8], R4 ;  /* 0x0049e80401007387 */ /* 0x0003e80000100a00 */
[----:B------:R-:W2:Y:S04]  /*23780*/  LDL.LU.64 R128, [R1+0xc58] ;  /* 0x000c580001807983 */ /* 0x000ea80000300a00 */
[----:B---3--:R-:W2:Y:S04]  /*23790*/  LDL.LU.64 R138, [R1+0xc50] ;  /* 0x000c5000018a7983 */ /* 0x008ea80000300a00 */
[----:B------:R-:W2:Y:S01]  /*237a0*/  LDL.LU.64 R250, [R1+0xc48] ;  /* 0x000c480001fa7983 */ /* 0x000ea20000300a00 */
[----:B------:R-:W-:-:S03]  /*237b0*/  IADD3 R0, R252, -0xe5, RZ ;  /* 0xffffff1bfc007810 */ /* 0x000fc60007ffe0ff */
[----:B------:R1:W-:Y:S01]  /*237c0*/  LDGSTS.E [R131+0x38100], [R126.64], !P3 ;  /* 0x381000007e837fae */ /* 0x0003e2000d921844 */
[----:B------:R-:W-:Y:S02]  /*237d0*/  ISETP.GE.U32.AND P1, PT, R0, 0x7ffffe9c, PT ;  /* 0x7ffffe9c0000780c */ /* 0x000fe40003f26070 */
[----:B------:R-:W-:Y:S01]  /*237e0*/  IADD3 R0, R252, -0xe9, RZ ;  /* 0xffffff17fc007810 */ /* 0x000fe20007ffe0ff */
[----:B------:R1:W-:Y:S03]  /*237f0*/  LDGSTS.E [R131+0x38180], [R124.64], !P3 ;  /* 0x381800007c837fae */ /* 0x0003e6000d921844 */
[----:B------:R-:W-:Y:S01]  /*23800*/  ISETP.GE.U32.AND P6, PT, R0, 0x7ffffe98, PT ;  /* 0x7ffffe980000780c */ /* 0x000fe20003fc6070 */
[----:B------:R1:W-:Y:S01]  /*23810*/  LDGSTS.E [R131+0x38200], [R122.64], !P3 ;  /* 0x382000007a837fae */ /* 0x0003e2000d921844 */
[----:B------:R-:W-:-:S03]  /*23820*/  IADD3 R0, R252, -0xed, RZ ;  /* 0xffffff13fc007810 */ /* 0x000fc60007ffe0ff */
[----:B------:R1:W-:Y:S04]  /*23830*/  LDGSTS.E [R131+0x38280], [R120.64], !P3 ;  /* 0x3828000078837fae */ /* 0x0003e8000d921844 */
[----:B------:R1:W-:Y:S04]  /*23840*/  LDGSTS.E [R131+0x38300], [R118.64], !P3 ;  /* 0x3830000076837fae */ /* 0x0003e8000d921844 */
[----:B------:R1:W-:Y:S01]  /*23850*/  LDGSTS.E [R131+0x38380], [R116.64], !P3 ;  /* 0x3838000074837fae */ /* 0x0003e2000d921844 */
[----:B------:R-:W-:-:S03]  /*23860*/  ISETP.GE.U32.AND P4, PT, R0, 0x7ffffe94, PT ;  /* 0x7ffffe940000780c */ /* 0x000fc60003f86070 */
[----:B------:R1:W-:Y:S04]  /*23870*/  LDGSTS.E [R131+0x39000], [R114.64], !P1 ;  /* 0x3900000072837fae */ /* 0x0003e8000c921844 */
[----:B------:R1:W-:Y:S04]  /*23880*/  LDGSTS.E [R131+0x39080], [R112.64], !P1 ;  /* 0x3908000070837fae */ /* 0x0003e8000c921844 */
[----:B------:R1:W-:Y:S04]  /*23890*/  LDGSTS.E [R131+0x39100], [R110.64], !P1 ;  /* 0x391000006e837fae */ /* 0x0003e8000c921844 */
[----:B------:R1:W-:Y:S01]  /*238a0*/  LDGSTS.E [R131+0x39180], [R108.64], !P1 ;  /* 0x391800006c837fae */ /* 0x0003e2000c921844 */
[----:B------:R-:W-:-:S03]  /*238b0*/  IADD3 R0, R252, -0xf1, RZ ;  /* 0xffffff0ffc007810 */ /* 0x000fc60007ffe0ff */
[----:B------:R1:W-:Y:S04]  /*238c0*/  LDGSTS.E [R131+0x39200], [R106.64], !P1 ;  /* 0x392000006a837fae */ /* 0x0003e8000c921844 */
        /* <DEDUP_REMOVED lines=52> */
[----:B------:R4:W-:Y:S02]  /*23c10*/  LDGSTS.E [R131+0x3f100], [R14.64], !P3 ;  /* 0x3f1000000e837fae */ /* 0x0009e4000d921844 */
[----:B----4-:R-:W-:-:S02]  /*23c20*/  IMAD.WIDE R18, R2, 0x4, R132 ;  /* 0x0000000402127825 */ /* 0x010fc400078e0284 */
[----:B------:R4:W-:Y:S02]  /*23c30*/  LDGSTS.E [R131+0x3f180], [R12.64], !P3 ;  /* 0x3f1800000c837fae */ /* 0x0009e4000d921844 */
[C---:B-1----:R-:W-:Y:S02]  /*23c40*/  IMAD.WIDE R16, R2.reuse, 0x4, R134 ;  /* 0x0000000402107825 */ /* 0x042fe400078e0286 */
[----:B------:R1:W-:Y:S02]  /*23c50*/  LDGSTS.E [R131+0x3f200], [R10.64], !P3 ;  /* 0x3f2000000a837fae */ /* 0x0003e4000d921844 */
[C---:B------:R-:W-:Y:S02]  /*23c60*/  IMAD.WIDE R14, R2.reuse, 0x4, R140 ;  /* 0x00000004020e7825 */ /* 0x040fe400078e028c */
[----:B------:R1:W-:Y:S04]  /*23c70*/  LDGSTS.E [R131+0x3f280], [R8.64], !P3 ;  /* 0x3f28000008837fae */ /* 0x0003e8000d921844 */
[----:B------:R-:W3:Y:S01]  /*23c80*/  LDL.LU.64 R140, [R1+0xc40] ;  /* 0x000c4000018c7983 */ /* 0x000ee20000300a00 */
[----:B----4-:R-:W-:-:S03]  /*23c90*/  IMAD.WIDE R12, R2, 0x4, R136 ;  /* 0x00000004020c7825 */ /* 0x010fc600078e0288 */
[----:B------:R4:W-:Y:S01]  /*23ca0*/  STL.64 [R1+0x1990], R18 ;  /* 0x0019901201007387 */ /* 0x0009e20000100a00 */
[----:B-1----:R-:W-:-:S03]  /*23cb0*/  IMAD.WIDE R10, R2, 0x4, R142 ;  /* 0x00000004020a7825 */ /* 0x002fc600078e028e */
[----:B------:R1:W-:Y:S01]  /*23cc0*/  STL.64 [R1+0x1988], R16 ;  /* 0x0019881001007387 */ /* 0x0003e20000100a00 */
[----:B------:R-:W-:-:S03]  /*23cd0*/  IMAD.WIDE R8, R2, 0x4, R246 ;  /* 0x0000000402087825 */ /* 0x000fc600078e02f6 */
[----:B------:R1:W-:Y:S04]  /*23ce0*/  STL.64 [R1+0x1980], R14 ;  /* 0x0019800e01007387 */ /* 0x0003e80000100a00 */
[----:B------:R-:W3:Y:S01]  /*23cf0*/  LDL.LU.64 R142, [R1+0xc38] ;  /* 0x000c3800018e7983 */ /* 0x000ee20000300a00 */
[----:B------:R-:W-:-:S03]  /*23d00*/  IADD3 R0, R252, -0x82, RZ ;  /* 0xffffff7efc007810 */ /* 0x000fc60007ffe0ff */
[----:B------:R3:W-:Y:S04]  /*23d10*/  STL.64 [R1+0x1978], R12 ;  /* 0x0019780c01007387 */ /* 0x0007e80000100a00 */
[----:B------:R1:W-:Y:S04]  /*23d20*/  STL.64 [R1+0x1970], R10 ;  /* 0x0019700a01007387 */ /* 0x0003e80000100a00 */
[----:B------:R-:W3:Y:S01]  /*23d30*/  LDL.LU.64 R246, [R1+0xc30] ;  /* 0x000c300001f67983 */ /* 0x000ee20000300a00 */
[----:B------:R-:W-:-:S03]  /*23d40*/  ISETP.GE.U32.AND P1, PT, R0, 0x7ffffeff, PT ;  /* 0x7ffffeff0000780c */ /* 0x000fc60003f26070 */
[----:B------:R2:W-:Y:S01]  /*23d50*/  LDGSTS.E [R131+0x3f300], [R6.64], !P3 ;  /* 0x3f30000006837fae */ /* 0x0005e2000d921844 */
[----:B------:R-:W-:-:S03]  /*23d60*/  SHF.L.U32 R144, R144, 0x2, RZ ;  /* 0x0000000290907819 */ /* 0x000fc600000006ff */
[----:B------:R1:W-:Y:S04]  /*23d70*/  LDGSTS.E [R131+0x3f380], [R4.64], !P3 ;  /* 0x3f38000004837fae */ /* 0x0003e8000d921844 */
[----:B------:R2:W-:Y:S04]  /*23d80*/  STL.64 [R1+0x1968], R8 ;  /* 0x0019680801007387 */ /* 0x0005e80000100a00 */
[----:B------:R-:W3:Y:S01]  /*23d90*/  LDL.LU.64 R136, [R1+0xc28] ;  /* 0x000c280001887983 */ /* 0x000ee20000300a00 */
[----:B--2---:R-:W-:-:S04]  /*23da0*/  IMAD.WIDE R6, R2, 0x4, R146 ;  /* 0x0000000402067825 */ /* 0x004fc800078e0292 */
[----:B-1----:R-:W-:Y:S02]  /*23db0*/  IMAD.WIDE R4, R2, 0x4, R248 ;  /* 0x0000000402047825 */ /* 0x002fe400078e02f8 */
[----:B------:R-:W2:Y:S01]  /*23dc0*/  LDL.LU.64 R248, [R1+0xc20] ;  /* 0x000c200001f87983 */ /* 0x000ea20000300a00 */
[----:B------:R-:W-:-:S03]  /*23dd0*/  LOP3.LUT R144, R144, 0x20, RZ, 0x3c, !PT ;  /* 0x0000002090907812 */ /* 0x000fc600078e3cff */
[----:B------:R1:W-:Y:S04]  /*23de0*/  STL.64 [R1+0x1960], R6 ;  /* 0x0019600601007387 */ /* 0x0003e80000100a00 */
[----:B------:R2:W-:Y:S04]  /*23df0*/  STL.64 [R1+0x1958], R4 ;  /* 0x0019580401007387 */ /* 0x0005e80000100a00 */
[----:B------:R-:W2:Y:S04]  /*23e00*/  LDL.LU.64 R132, [R1+0xbd8] ;  /* 0x000bd80001847983 */ /* 0x000ea80000300a00 */
[----:B------:R4:W-:Y:S04]  /*23e10*/  LDGSTS.E [R144+0x20400], [R18.64], !P1 ;  /* 0x2040000012907fae */ /* 0x0009e8000c921844 */
[----:B------:R-:W2:Y:S04]  /*23e20*/  LDL.LU.64 R134, [R1+0xbd0] ;  /* 0x000bd00001867983 */ /* 0x000ea80000300a00 */
[----:B------:R-:W2:Y:S01]  /*23e30*/  LDL.LU.64 R146, [R1+0xbc8] ;  /* 0x000bc80001927983 */ /* 0x000ea20000300a00 */
[----:B----4-:R-:W-:-:S03]  /*23e40*/  IMAD.WIDE R18, R2, 0x4, R128 ;  /* 0x0000000402127825 */ /* 0x010fc600078e0280 */
[----:B------:R4:W-:Y:S04]  /*23e50*/  LDGSTS.E [R144+0x20480], [R16.64], !P1 ;  /* 0x2048000010907fae */ /* 0x0009e8000c921844 */
[----:B------:R1:W-:Y:S04]  /*23e60*/  LDGSTS.E [R144+0x20500], [R14.64], !P1 ;  /* 0x205000000e907fae */ /* 0x0003e8000c921844 */
[----:B------:R3:W-:Y:S01]  /*23e70*/  LDGSTS.E [R144+0x20580], [R12.64], !P1 ;  /* 0x205800000c907fae */ /* 0x0007e2000c921844 */
[----:B----4-:R-:W-:-:S03]  /*23e80*/  IMAD.WIDE R16, R2, 0x4, R138 ;  /* 0x0000000402107825 */ /* 0x010fc600078e028a */
[----:B------:R4:W-:Y:S01]  /*23e90*/  LDGSTS.E [R144+0x20600], [R10.64], !P1 ;  /* 0x206000000a907fae */ /* 0x0009e2000c921844 */
[----:B-1----:R-:W-:-:S03]  /*23ea0*/  IMAD.WIDE R14, R2, 0x4, R250 ;  /* 0x00000004020e7825 */ /* 0x002fc600078e02fa */
[----:B------:R-:W2:Y:S04]  /*23eb0*/  LDL.LU.64 R138, [R1+0xbc0] ;  /* 0x000bc000018a7983 */ /* 0x000ea80000300a00 */
[----:B------:R1:W-:Y:S04]  /*23ec0*/  STL.64 [R1+0x1950], R18 ;  /* 0x0019501201007387 */ /* 0x0003e80000100a00 */
[----:B------:R-:W2:Y:S04]  /*23ed0*/  LDL.LU.64 R250, [R1+0xbb8] ;  /* 0x000bb80001fa7983 */ /* 0x000ea80000300a00 */
[----:B------:R1:W-:Y:S01]  /*23ee0*/  STL.64 [R1+0x1948], R16 ;  /* 0x0019481001007387 */ /* 0x0003e20000100a00 */
[----:B------:R-:W-:-:S03]  /*23ef0*/  IADD3 R0, R252, -0x86, RZ ;  /* 0xffffff7afc007810 */ /* 0x000fc60007ffe0ff */
[----:B------:R1:W-:Y:S01]  /*23f00*/  LDGSTS.E [R144+0x20680], [R8.64], !P1 ;  /* 0x2068000008907fae */ /* 0x0003e2000c921844 */
[----:B------:R-:W-:-:S03]  /*23f10*/  ISETP.GE.U32.AND P6, PT, R0, 0x7ffffefb, PT ;  /* 0x7ffffefb0000780c */ /* 0x000fc60003fc6070 */
[----:B------:R1:W-:Y:S04]  /*23f20*/  LDGSTS.E [R144+0x20700], [R6.64], !P1 ;  /* 0x2070000006907fae */ /* 0x0003e8000c921844 */
[----:B------:R2:W-:Y:S06]  /*23f30*/  LDGSTS.E [R144+0x20780], [R4.64], !P1 ;  /* 0x2078000004907fae */ /* 0x0005ec000c921844 */
[----:B------:R1:W-:Y:S04]  /*23f40*/  LDGSTS.E [R144+0x21400], [R18.64], !P6 ;  /* 0x2140000012907fae */ /* 0x0003e8000f121844 */
[----:B------:R1:W-:Y:S04]  /*23f50*/  LDGSTS.E [R144+0x21480], [R16.64], !P6 ;  /* 0x2148000010907fae */ /* 0x0003e8000f121844 */
[----:B------:R1:W-:Y:S01]  /*23f60*/  LDGSTS.E [R144+0x21500], [R14.64], !P6 ;  /* 0x215000000e907fae */ /* 0x0003e2000f121844 */
[----:B---3--:R-:W-:-:S03]  /*23f70*/  IMAD.WIDE R12, R2, 0x4, R140 ;  /* 0x00000004020c7825 */ /* 0x008fc600078e028c */
[----:B------:R-:W3:Y:S04]  /*23f80*/  LDL.LU.64 R140, [R1+0xbb0] ;  /* 0x000bb000018c7983 */ /* 0x000ee80000300a00 */
[----:B------:R1:W-:Y:S04]  /*23f90*/  STL.64 [R1+0x1940], R14 ;  /* 0x0019400e01007387 */ /* 0x0003e80000100a00 */
[----:B------:R1:W-:Y:S01]  /*23fa0*/  LDGSTS.E [R144+0x21580], [R12.64], !P6 ;  /* 0x215800000c907fae */ /* 0x0003e2000f121844 */
[----:B----4-:R-:W-:-:S03]  /*23fb0*/  IMAD.WIDE R10, R2, 0x4, R142 ;  /* 0x00000004020a7825 */ /* 0x010fc600078e028e */
[----:B------:R-:W4:Y:S04]  /*23fc0*/  LDL.LU.64 R142, [R1+0xba8] ;  /* 0x000ba800018e7983 */ /* 0x000f280000300a00 */
[----:B------:R-:W-:Y:S04]  /*23fd0*/  STL.64 [R1+0x1938], R12 ;  /* 0x0019380c01007387 */ /* 0x000fe80000100a00 */
[----:B------:R2:W-:Y:S01]  /*23fe0*/  LDGSTS.E [R144+0x21600], [R10.64], !P6 ;  /* 0x216000000a907fae */ /* 0x0005e2000f121844 */
[----:B-1----:R-:W-:-:S03]  /*23ff0*/  IMAD.WIDE R8, R2, 0x4, R246 ;  /* 0x0000000402087825 */ /* 0x002fc600078e02f6 */
[----:B------:R-:W4:Y:S04]  /*24000*/  LDL.LU.64 R246, [R1+0xba0] ;  /* 0x000ba00001f67983 */ /* 0x000f280000300a00 */
[----:B------:R1:W-:Y:S04]  /*24010*/  STL.64 [R1+0x1930], R10 ;  /* 0x0019300a01007387 */ /* 0x0003e80000100a00 */
[----:B------:R3:W-:Y:S01]  /*24020*/  STL.64 [R1+0x1928], R8 ;  /* 0x0019280801007387 */ /* 0x0007e20000100a00 */
[----:B------:R-:W-:-:S03]  /*24030*/  IADD3 R0, R252, -0x8a, RZ ;  /* 0xffffff76fc007810 */ /* 0x000fc60007ffe0ff */
[----:B------:R3:W-:Y:S01]  /*24040*/  LDGSTS.E [R144+0x21680], [R8.64], !P6 ;  /* 0x2168000008907fae */ /* 0x0007e2000f121844 */
[----:B------:R-:W-:-:S04]  /*24050*/  IMAD.WIDE R6, R2, 0x4, R136 ;  /* 0x0000000402067825 */ /* 0x000fc800078e0288 */
[C---:B--2---:R-:W-:Y:S01]  /*24060*/  IMAD.WIDE R4, R2.reuse, 0x4, R248 ;  /* 0x0000000402047825 */ /* 0x044fe200078e02f8 */
[----:B------:R4:W-:Y:S04]  /*24070*/  STL.64 [R1+0x1920], R6 ;  /* 0x0019200601007387 */ /* 0x0009e80000100a00 */
[----:B------:R2:W-:Y:S04]  /*24080*/  STL.64 [R1+0x1918], R4 ;  /* 0x0019180401007387 */ /* 0x0005e80000100a00 */
[----:B------:R-:W2:Y:S01]  /*24090*/  LDL.LU.64 R126, [R1+0xb58] ;  /* 0x000b5800017e7983 */ /* 0x000ea20000300a00 */
[----:B------:R-:W-:-:S03]  /*240a0*/  IMAD.WIDE R18, R2, 0x4, R132 ;  /* 0x0000000402127825 */ /* 0x000fc600078e0284 */
[----:B------:R-:W2:Y:S04]  /*240b0*/  LDL.LU.64 R136, [R1+0xb50] ;  /* 0x000b500001887983 */ /* 0x000ea80000300a00 */
[----:B------:R-:W2:Y:S01]  /*240c0*/  LDL.LU.64 R248, [R1+0xb48] ;  /* 0x000b480001f87983 */ /* 0x000ea20000300a00 */
[----:B------:R-:W-:-:S03]  /*240d0*/  IMAD.WIDE R16, R2, 0x4, R134 ;  /* 0x0000000402107825 */ /* 0x000fc600078e0286 */
[----:B------:R-:W2:Y:S01]  /*240e0*/  LDL.LU.64 R128, [R1+0xb40] ;  /* 0x000b400001807983 */ /* 0x000ea20000300a00 */
[----:B------:R-:W-:-:S03]  /*240f0*/  IMAD.WIDE R14, R2, 0x4, R146 ;  /* 0x00000004020e7825 */ /* 0x000fc600078e0292 */
[----:B------:R1:W-:Y:S04]  /*24100*/  STL.64 [R1+0x1910], R18 ;  /* 0x0019101201007387 */ /* 0x0003e80000100a00 */
[----:B------:R-:W2:Y:S04]  /*24110*/  LDL.LU.64 R146, [R1+0xb38] ;  /* 0x000b380001927983 */ /* 0x000ea80000300a00 */
[----:B------:R1:W-:Y:S04]  /*24120*/  STL.64 [R1+0x1908], R16 ;  /* 0x0019081001007387 */ /* 0x0003e80000100a00 */
[----:B------:R1:W-:Y:S02]  /*24130*/  STL.64 [R1+0x1900], R14 ;  /* 0x0019000e01007387 */ /* 0x0003e40000100a00 */
[----:B-1----:R-:W-:-:S02]  /*24140*/  IMAD.WIDE R10, R2, 0x4, R250 ;  /* 0x00000004020a7825 */ /* 0x002fc400078e02fa */
[----:B------:R4:W-:Y:S04]  /*24150*/  LDGSTS.E [R144+0x21700], [R6.64], !P6 ;  /* 0x2170000006907fae */ /* 0x0009e8000f121844 */
[----:B------:R-:W2:Y:S01]  /*24160*/  LDL.LU.64 R250, [R1+0xb30] ;  /* 0x000b300001fa7983 */ /* 0x000ea20000300a00 */
[----:B------:R-:W-:Y:S01]  /*24170*/  IMAD.WIDE R12, R2, 0x4, R138 ;  /* 0x00000004020c7825 */ /* 0x000fe200078e028a */
[----:B------:R-:W-:Y:S02]  /*24180*/  ISETP.GE.U32.AND P4, PT, R0, 0x7ffffef7, PT ;  /* 0x7ffffef70000780c */ /* 0x000fe40003f86070 */
[----:B------:R2:W-:Y:S04]  /*24190*/  LDGSTS.E [R144+0x21780], [R4.64], !P6 ;  /* 0x2178000004907fae */ /* 0x0005e8000f121844 */
[----:B------:R1:W-:Y:S04]  /*241a0*/  STL.64 [R1+0x18f8], R12 ;  /* 0x0018f80c01007387 */ /* 0x0003e80000100a00 */
[----:B------:R1:W-:Y:S04]  /*241b0*/  STL.64 [R1+0x18f0], R10 ;  /* 0x0018f00a01007387 */ /* 0x0003e80000100a00 */
[----:B------:R-:W2:Y:S04]  /*241c0*/  LDL.LU.64 R138, [R1+0xb28] ;  /* 0x000b2800018a7983 */ /* 0x000ea80000300a00 */
[----:B------:R1:W-:Y:S04]  /*241d0*/  LDGSTS.E [R144+0x22400], [R18.64], !P4 ;  /* 0x2240000012907fae */ /* 0x0003e8000e121844 */
[----:B------:R1:W-:Y:S04]  /*241e0*/  LDGSTS.E [R144+0x22480], [R16.64], !P4 ;  /* 0x2248000010907fae */ /* 0x0003e8000e121844 */
[----:B------:R1:W-:Y:S04]  /*241f0*/  LDGSTS.E [R144+0x22500], [R14.64], !P4 ;  /* 0x225000000e907fae */ /* 0x0003e8000e121844 */
[----:B------:R1:W-:Y:S04]  /*24200*/  LDGSTS.E [R144+0x22580], [R12.64], !P4 ;  /* 0x225800000c907fae */ /* 0x0003e8000e121844 */
[----:B------:R1:W-:Y:S01]  /*24210*/  LDGSTS.E [R144+0x22600], [R10.64], !P4 ;  /* 0x226000000a907fae */ /* 0x0003e2000e121844 */
[----:B---3--:R-:W-:-:S05]  /*24220*/  IMAD.WIDE R8, R2, 0x4, R140 ;  /* 0x0000000402087825 */ /* 0x008fca00078e028c */
[----:B------:R3:W-:Y:S04]  /*24230*/  STL.64 [R1+0x18e8], R8 ;  /* 0x0018e80801007387 */ /* 0x0007e80000100a00 */
[----:B------:R3:W-:Y:S01]  /*24240*/  LDGSTS.E [R144+0x22680], [R8.64], !P4 ;  /* 0x2268000008907fae */ /* 0x0007e2000e121844 */
[----:B----4-:R-:W-:Y:S01]  /*24250*/  IMAD.WIDE R6, R2, 0x4, R142 ;  /* 0x0000000402067825 */ /* 0x010fe200078e028e */
[----:B------:R-:W-:-:S03]  /*24260*/  IADD3 R0, R252, -0x8e, RZ ;  /* 0xffffff72fc007810 */ /* 0x000fc60007ffe0ff */
[C---:B--2---:R-:W-:Y:S01]  /*24270*/  IMAD.WIDE R4, R2.reuse, 0x4, R246 ;  /* 0x0000000402047825 */ /* 0x044fe200078e02f6 */
[----:B------:R2:W-:Y:S04]  /*24280*/  LDGSTS.E [R144+0x22700], [R6.64], !P4 ;  /* 0x2270000006907fae */ /* 0x0005e8000e121844 */
[----:B------:R-:W4:Y:S04]  /*24290*/  LDL.LU.64 R246, [R1+0xb20] ;  /* 0x000b200001f67983 */ /* 0x000f280000300a00 */
[----:B------:R2:W-:Y:S04]  /*242a0*/  STL.64 [R1+0x18e0], R6 ;  /* 0x0018e00601007387 */ /* 0x0005e80000100a00 */
[----:B------:R4:W-:Y:S04]  /*242b0*/  STL.64 [R1+0x18d8], R4 ;  /* 0x0018d80401007387 */ /* 0x0009e80000100a00 */
[----:B------:R-:W4:Y:S04]  /*242c0*/  LDL.LU.64 R132, [R1+0xad8] ;  /* 0x000ad80001847983 */ /* 0x000f280000300a00 */
[----:B------:R-:W4:Y:S04]  /*242d0*/  LDL.LU.64 R140, [R1+0xad0] ;  /* 0x000ad000018c7983 */ /* 0x000f280000300a00 */
[----:B------:R-:W4:Y:S04]  /*242e0*/  LDL.LU.64 R134, [R1+0xac8] ;  /* 0x000ac80001867983 */ /* 0x000f280000300a00 */
[----:B------:R-:W4:Y:S01]  /*242f0*/  LDL.LU.64 R142, [R1+0xac0] ;  /* 0x000ac000018e7983 */ /* 0x000f220000300a00 */
[----:B-1----:R-:W-:-:S04]  /*24300*/  IMAD.WIDE R18, R2, 0x4, R126 ;  /* 0x0000000402127825 */ /* 0x002fc800078e027e */
[----:B------:R-:W-:-:S04]  /*24310*/  IMAD.WIDE R16, R2, 0x4, R136 ;  /* 0x0000000402107825 */ /* 0x000fc800078e0288 */
[C---:B------:R-:W-:Y:S01]  /*24320*/  IMAD.WIDE R14, R2.reuse, 0x4, R248 ;  /* 0x00000004020e7825 */ /* 0x040fe200078e02f8 */
[----:B------:R-:W4:Y:S04]  /*24330*/  LDL.LU.64 R136, [R1+0xab8] ;  /* 0x000ab80001887983 */ /* 0x000f280000300a00 */
[----:B------:R1:W-:Y:S01]  /*24340*/  STL.64 [R1+0x18d0], R18 ;  /* 0x0018d01201007387 */ /* 0x0003e20000100a00 */
[----:B------:R-:W-:-:S03]  /*24350*/  IMAD.WIDE R12, R2, 0x4, R128 ;  /* 0x00000004020c7825 */ /* 0x000fc600078e0280 */
[----:B------:R-:W4:Y:S01]  /*24360*/  LDL.LU.64 R248, [R1+0xab0] ;  /* 0x000ab00001f87983 */ /* 0x000f220000300a00 */
[----:B------:R-:W-:-:S03]  /*24370*/  IMAD.WIDE R10, R2, 0x4, R146 ;  /* 0x00000004020a7825 */ /* 0x000fc600078e0292 */
[----:B------:R1:W-:Y:S04]  /*24380*/  STL.64 [R1+0x18c8], R16 ;  /* 0x0018c81001007387 */ /* 0x0003e80000100a00 */
[----:B------:R1:W-:Y:S04]  /*24390*/  STL.64 [R1+0x18c0], R14 ;  /* 0x0018c00e01007387 */ /* 0x0003e80000100a00 */
[----:B------:R-:W4:Y:S04]  /*243a0*/  LDL.LU.64 R146, [R1+0xaa8] ;  /* 0x000aa80001927983 */ /* 0x000f280000300a00 */
[----:B------:R1:W-:Y:S01]  /*243b0*/  STL.64 [R1+0x18b8], R12 ;  /* 0x0018b80c01007387 */ /* 0x0003e20000100a00 */
[----:B---3--:R-:W-:Y:S01]  /*243c0*/  IMAD.WIDE R8, R2, 0x4, R250 ;  /* 0x0000000402087825 */ /* 0x008fe200078e02fa */
[----:B------:R-:W-:-:S02]  /*243d0*/  ISETP.GE.U32.AND P2, PT, R0, 0x7ffffef3, PT ;  /* 0x7ffffef30000780c */ /* 0x000fc40003f46070 */
[----:B------:R-:W3:Y:S04]  /*243e0*/  LDL.LU.64 R250, [R1+0xaa0] ;  /* 0x000aa00001fa7983 */ /* 0x000ee80000300a00 */
[----:B------:R4:W-:Y:S04]  /*243f0*/  LDGSTS.E [R144+0x22780], [R4.64], !P4 ;  /* 0x2278000004907fae */ /* 0x0009e8000e121844 */
[----:B------:R1:W-:Y:S01]  /*24400*/  STL.64 [R1+0x18b0], R10 ;  /* 0x0018b00a01007387 */ /* 0x0003e20000100a00 */
[----:B--2---:R-:W-:-:S03]  /*24410*/  IMAD.WIDE R6, R2, 0x4, R138 ;  /* 0x0000000402067825 */ /* 0x004fc600078e028a */
[----:B------:R2:W-:Y:S04]  /*24420*/  STL.64 [R1+0x18a8], R8 ;  /* 0x0018a80801007387 */ /* 0x0005e80000100a00 */
[----:B------:R-:W-:Y:S04]  /*24430*/  STL.64 [R1+0x18a0], R6 ;  /* 0x0018a00601007387 */ /* 0x000fe80000100a00 */
[----:B------:R1:W-:Y:S04]  /*24440*/  LDGSTS.E [R144+0x23400], [R18.64], !P2 ;  /* 0x2340000012907fae */ /* 0x0003e8000d121844 */
[----:B------:R1:W-:Y:S04]  /*24450*/  LDGSTS.E [R144+0x23480], [R16.64], !P2 ;  /* 0x2348000010907fae */ /* 0x0003e8000d121844 */
[----:B------:R1:W-:Y:S04]  /*24460*/  LDGSTS.E [R144+0x23500], [R14.64], !P2 ;  /* 0x235000000e907fae */ /* 0x0003e8000d121844 */
[----:B------:R1:W-:Y:S04]  /*24470*/  LDGSTS.E [R144+0x23580], [R12.64], !P2 ;  /* 0x235800000c907fae */ /* 0x0003e8000d121844 */
[----:B------:R1:W-:Y:S04]  /*24480*/  LDGSTS.E [R144+0x23600], [R10.64], !P2 ;  /* 0x236000000a907fae */ /* 0x0003e8000d121844 */
[----:B------:R2:W-:Y:S04]  /*24490*/  LDGSTS.E [R144+0x23680], [R8.64], !P2 ;  /* 0x2368000008907fae */ /* 0x0005e8000d121844 */
[----:B------:R1:W-:Y:S01]  /*244a0*/  LDGSTS.E [R144+0x23700], [R6.64], !P2 ;  /* 0x2370000006907fae */ /* 0x0003e2000d121844 */
[----:B----4-:R-:W-:-:S05]  /*244b0*/  IMAD.WIDE R4, R2, 0x4, R246 ;  /* 0x0000000402047825 */ /* 0x010fca00078e02f6 */
[----:B------:R3:W-:Y:S04]  /*244c0*/  STL.64 [R1+0x1898], R4 ;  /* 0x0018980401007387 */ /* 0x0007e80000100a00 */
[----:B------:R-:W4:Y:S01]  /*244d0*/  LDL.LU.64 R128, [R1+0xa58] ;  /* 0x000a580001807983 */ /* 0x000f220000300a00 */
[----:B-1----:R-:W-:-:S03]  /*244e0*/  IMAD.WIDE R18, R2, 0x4, R132 ;  /* 0x0000000402127825 */ /* 0x002fc600078e0284 */
[----:B------:R-:W4:Y:S01]  /*244f0*/  LDL.LU.64 R138, [R1+0xa50] ;  /* 0x000a5000018a7983 */ /* 0x000f220000300a00 */
[----:B------:R-:W-:-:S03]  /*24500*/  IMAD.WIDE R16, R2, 0x4, R140 ;  /* 0x0000000402107825 */ /* 0x000fc600078e028c */
[----:B------:R-:W4:Y:S01]  /*24510*/  LDL.LU.64 R246, [R1+0xa48] ;  /* 0x000a480001f67983 */ /* 0x000f220000300a00 */
[----:B------:R-:W-:-:S03]  /*24520*/  IMAD.WIDE R14, R2, 0x4, R134 ;  /* 0x00000004020e7825 */ /* 0x000fc600078e0286 */
[----:B------:R-:W4:Y:S01]  /*24530*/  LDL.LU.64 R140, [R1+0xa40] ;  /* 0x000a4000018c7983 */ /* 0x000f220000300a00 */
[----:B------:R-:W-:-:S03]  /*24540*/  IMAD.WIDE R12, R2, 0x4, R142 ;  /* 0x00000004020c7825 */ /* 0x000fc600078e028e */
[----:B------:R4:W-:Y:S04]  /*24550*/  STL.64 [R1+0x1890], R18 ;  /* 0x0018901201007387 */ /* 0x0009e80000100a00 */
[----:B------:R1:W-:Y:S04]  /*24560*/  STL.64 [R1+0x1888], R16 ;  /* 0x0018881001007387 */ /* 0x0003e80000100a00 */
[----:B------:R-:W4:Y:S01]  /*24570*/  LDL.LU.64 R142, [R1+0xa38] ;  /* 0x000a3800018e7983 */ /* 0x000f220000300a00 */
[----:B------:R-:W-:-:S03]  /*24580*/  IMAD.WIDE R10, R2, 0x4, R136 ;  /* 0x00000004020a7825 */ /* 0x000fc600078e0288 */
[----:B------:R1:W-:Y:S04]  /*24590*/  STL.64 [R1+0x1880], R14 ;  /* 0x0018800e01007387 */ /* 0x0003e80000100a00 */
[----:B------:R1:W-:Y:S01]  /*245a0*/  STL.64 [R1+0x1878], R12 ;  /* 0x0018780c01007387 */ /* 0x0003e20000100a00 */
[----:B--2---:R-:W-:-:S03]  /*245b0*/  IMAD.WIDE R8, R2, 0x4, R248 ;  /* 0x0000000402087825 */ /* 0x004fc600078e02f8 */
[----:B------:R-:W2:Y:S04]  /*245c0*/  LDL.LU.64 R248, [R1+0xa30] ;  /* 0x000a300001f87983 */ /* 0x000ea80000300a00 */
[----:B------:R1:W-:Y:S04]  /*245d0*/  STL.64 [R1+0x1870], R10 ;  /* 0x0018700a01007387 */ /* 0x0003e80000100a00 */
[----:B------:R3:W-:Y:S04]  /*245e0*/  LDGSTS.E [R144+0x23780], [R4.64], !P2 ;  /* 0x2378000004907fae */ /* 0x0007e8000d121844 */
[----:B------:R2:W-:Y:S04]  /*245f0*/  STL.64 [R1+0x1868], R8 ;  /* 0x0018680801007387 */ /* 0x0005e80000100a00 */
[----:B------:R-:W2:Y:S01]  /*24600*/  LDL.LU.64 R136, [R1+0xa28] ;  /* 0x000a280001887983 */ /* 0x000ea20000300a00 */
[----:B---3--:R-:W-:-:S03]  /*24610*/  IMAD.WIDE R4, R2, 0x4, R250 ;  /* 0x0000000402047825 */ /* 0x008fc600078e02fa */
[----:B------:R-:W3:Y:S01]  /*24620*/  LDL.LU.64 R250, [R1+0xa20] ;  /* 0x000a200001fa7983 */ /* 0x000ee20000300a00 */
[----:B------:R-:W-:-:S04]  /*24630*/  IADD3 R0, R252, -0x92, RZ ;  /* 0xffffff6efc007810 */ /* 0x000fc80007ffe0ff */
[----:B------:R-:W-:Y:S01]  /*24640*/  ISETP.GE.U32.AND P5, PT, R0, 0x7ffffeef, PT ;  /* 0x7ffffeef0000780c */ /* 0x000fe20003fa6070 */
[----:B------:R-:W-:-:S05]  /*24650*/  IMAD.WIDE R6, R2, 0x4, R146 ;  /* 0x0000000402067825 */ /* 0x000fca00078e0292 */
[----:B------:R1:W-:Y:S04]  /*24660*/  STL.64 [R1+0x1860], R6 ;  /* 0x0018600601007387 */ /* 0x0003e80000100a00 */
[----:B------:R3:W-:Y:S04]  /*24670*/  STL.64 [R1+0x1858], R4 ;  /* 0x0018580401007387 */ /* 0x0007e80000100a00 */
[----:B------:R-:W3:Y:S04]  /*24680*/  LDL.LU.64 R132, [R1+0x9d8] ;  /* 0x0009d80001847983 */ /* 0x000ee80000300a00 */
[----:B------:R4:W-:Y:S04]  /*24690*/  LDGSTS.E [R144+0x24400], [R18.64], !P5 ;  /* 0x2440000012907fae */ /* 0x0009e8000e921844 */
[----:B------:R-:W3:Y:S04]  /*246a0*/  LDL.LU.64 R134, [R1+0x9d0] ;  /* 0x0009d00001867983 */ /* 0x000ee80000300a00 */
[----:B------:R-:W3:Y:S04]  /*246b0*/  LDL.LU.64 R146, [R1+0x9c8] ;  /* 0x0009c80001927983 */ /* 0x000ee80000300a00 */
[----:B------:R1:W-:Y:S04]  /*246c0*/  LDGSTS.E [R144+0x24480], [R16.64], !P5 ;  /* 0x2448000010907fae */ /* 0x0003e8000e921844 */
[----:B------:R1:W-:Y:S04]  /*246d0*/  LDGSTS.E [R144+0x24500], [R14.64], !P5 ;  /* 0x245000000e907fae */ /* 0x0003e8000e921844 */
[----:B------:R1:W-:Y:S04]  /*246e0*/  LDGSTS.E [R144+0x24580], [R12.64], !P5 ;  /* 0x245800000c907fae */ /* 0x0003e8000e921844 */
[----:B------:R1:W-:Y:S04]  /*246f0*/  LDGSTS.E [R144+0x24600], [R10.64], !P5 ;  /* 0x246000000a907fae */ /* 0x0003e8000e921844 */
[----:B------:R2:W-:Y:S04]  /*24700*/  LDGSTS.E [R144+0x24680], [R8.64], !P5 ;  /* 0x2468000008907fae */ /* 0x0005e8000e921844 */
[----:B------:R1:W-:Y:S04]  /*24710*/  LDGSTS.E [R144+0x24700], [R6.64], !P5 ;  /* 0x2470000006907fae */ /* 0x0003e8000e921844 */
[----:B------:R3:W-:Y:S01]  /*24720*/  LDGSTS.E [R144+0x24780], [R4.64], !P5 ;  /* 0x2478000004907fae */ /* 0x0007e2000e921844 */
[----:B----4-:R-:W-:-:S04]  /*24730*/  IMAD.WIDE R18, R2, 0x4, R128 ;  /* 0x0000000402127825 */ /* 0x010fc800078e0280 */
[C---:B-1----:R-:W-:Y:S02]  /*24740*/  IMAD.WIDE R16, R2.reuse, 0x4, R138 ;  /* 0x0000000402107825 */ /* 0x042fe400078e028a */
[----:B------:R-:W4:Y:S02]  /*24750*/  LDL.LU.64 R138, [R1+0x9c0] ;  /* 0x0009c000018a7983 */ /* 0x000f240000300a00 */
[C---:B------:R-:W-:Y:S02]  /*24760*/  IMAD.WIDE R14, R2.reuse, 0x4, R246 ;  /* 0x00000004020e7825 */ /* 0x040fe400078e02f6 */
[----:B------:R1:W-:Y:S02]  /*24770*/  STL.64 [R1+0x1850], R18 ;  /* 0x0018501201007387 */ /* 0x0003e40000100a00 */
[C---:B------:R-:W-:Y:S02]  /*24780*/  IMAD.WIDE R12, R2.reuse, 0x4, R140 ;  /* 0x00000004020c7825 */ /* 0x040fe400078e028c */
[----:B------:R-:W4:Y:S04]  /*24790*/  LDL.LU.64 R246, [R1+0x9b8] ;  /* 0x0009b80001f67983 */ /* 0x000f280000300a00 */
[----:B------:R1:W-:Y:S04]  /*247a0*/  STL.64 [R1+0x1848], R16 ;  /* 0x0018481001007387 */ /* 0x0003e80000100a00 */
[----:B------:R-:W4:Y:S01]  /*247b0*/  LDL.LU.64 R140, [R1+0x9b0] ;  /* 0x0009b000018c7983 */ /* 0x000f220000300a00 */
[----:B------:R-:W-:-:S03]  /*247c0*/  IMAD.WIDE R10, R2, 0x4, R142 ;  /* 0x00000004020a7825 */ /* 0x000fc600078e028e */
[----:B------:R1:W-:Y:S04]  /*247d0*/  STL.64 [R1+0x1840], R14 ;  /* 0x0018400e01007387 */ /* 0x0003e80000100a00 */
[----:B------:R-:W4:Y:S04]  /*247e0*/  LDL.LU.64 R142, [R1+0x9a8] ;  /* 0x0009a800018e7983 */ /* 0x000f280000300a00 */
[----:B------:R4:W-:Y:S01]  /*247f0*/  STL.64 [R1+0x1838], R12 ;  /* 0x0018380c01007387 */ /* 0x0009e20000100a00 */
[----:B--2---:R-:W-:-:S03]  /*24800*/  IMAD.WIDE R8, R2, 0x4, R248 ;  /* 0x0000000402087825 */ /* 0x004fc600078e02f8 */
[----:B------:R-:W2:Y:S04]  /*24810*/  LDL.LU.64 R248, [R1+0x9a0] ;  /* 0x0009a00001f87983 */ /* 0x000ea80000300a00 */
[----:B------:R1:W-:Y:S04]  /*24820*/  STL.64 [R1+0x1830], R10 ;  /* 0x0018300a01007387 */ /* 0x0003e80000100a00 */
[----:B------:R1:W-:Y:S01]  /*24830*/  STL.64 [R1+0x1828], R8 ;  /* 0x0018280801007387 */ /* 0x0003e20000100a00 */
[----:B------:R-:W-:-:S05]  /*24840*/  IMAD.WIDE R6, R2, 0x4, R136 ;  /* 0x0000000402067825 */ /* 0x000fca00078e0288 */
[----:B------:R1:W-:Y:S01]  /*24850*/  STL.64 [R1+0x1820], R6 ;  /* 0x0018200601007387 */ /* 0x0003e20000100a00 */
[----:B---3--:R-:W-:-:S05]  /*24860*/  IMAD.WIDE R4, R2, 0x4, R250 ;  /* 0x0000000402047825 */ /* 0x008fca00078e02fa */
[----:B------:R2:W-:Y:S04]  /*24870*/  STL.64 [R1+0x1818], R4 ;  /* 0x0018180401007387 */ /* 0x0005e80000100a00 */
[----:B------:R-:W3:Y:S04]  /*24880*/  LDL.LU.64 R126, [R1+0x958] ;  /* 0x00095800017e7983 */ /* 0x000ee80000300a00 */
[----:B------:R-:W3:Y:S04]  /*24890*/  LDL.LU.64 R136, [R1+0x950] ;  /* 0x0009500001887983 */ /* 0x000ee80000300a00 */
[----:B------:R-:W3:Y:S01]  /*248a0*/  LDL.LU.64 R250, [R1+0x948] ;  /* 0x0009480001fa7983 */ /* 0x000ee20000300a00 */
[----:B------:R-:W-:-:S03]  /*248b0*/  IADD3 R0, R252, -0x96, RZ ;  /* 0xffffff6afc007810 */ /* 0x000fc60007ffe0ff */
[----:B------:R-:W3:Y:S01]  /*248c0*/  LDL.LU.64 R128, [R1+0x940] ;  /* 0x0009400001807983 */ /* 0x000ee20000300a00 */
[----:B------:R-:W-:Y:S02]  /*248d0*/  ISETP.GE.U32.AND P0, PT, R0, 0x7ffffeeb, PT ;  /* 0x7ffffeeb0000780c */ /* 0x000fe40003f06070 */
[----:B------:R-:W-:-:S11]  /*248e0*/  IADD3 R0, R252, -0x9a, RZ ;  /* 0xffffff66fc007810 */ /* 0x000fd60007ffe0ff */
[----:B------:R1:W-:Y:S04]  /*248f0*/  LDGSTS.E [R144+0x25400], [R18.64], !P0 ;  /* 0x2540000012907fae */ /* 0x0003e8000c121844 */
[----:B------:R1:W-:Y:S04]  /*24900*/  LDGSTS.E [R144+0x25480], [R16.64], !P0 ;  /* 0x2548000010907fae */ /* 0x0003e8000c121844 */
[----:B------:R1:W-:Y:S02]  /*24910*/  LDGSTS.E [R144+0x25500], [R14.64], !P0 ;  /* 0x255000000e907fae */ /* 0x0003e4000c121844 */
[----:B-1----:R-:W-:-:S02]  /*24920*/  IMAD.WIDE R18, R2, 0x4, R132 ;  /* 0x0000000402127825 */ /* 0x002fc400078e0284 */
[----:B------:R4:W-:Y:S02]  /*24930*/  LDGSTS.E [R144+0x25580], [R12.64], !P0 ;  /* 0x255800000c907fae */ /* 0x0009e4000c121844 */
[C---:B------:R-:W-:Y:S02]  /*24940*/  IMAD.WIDE R16, R2.reuse, 0x4, R134 ;  /* 0x0000000402107825 */ /* 0x040fe400078e0286 */
[----:B------:R3:W-:Y:S02]  /*24950*/  STL.64 [R1+0x1810], R18 ;  /* 0x0018101201007387 */ /* 0x0007e40000100a00 */
[----:B------:R-:W-:Y:S02]  /*24960*/  IMAD.WIDE R14, R2, 0x4, R146 ;  /* 0x00000004020e7825 */ /* 0x000fe400078e0292 */
[----:B------:R1:W-:Y:S04]  /*24970*/  LDGSTS.E [R144+0x25600], [R10.64], !P0 ;  /* 0x256000000a907fae */ /* 0x0003e8000c121844 */
[----:B------:R-:W3:Y:S04]  /*24980*/  LDL.LU.64 R146, [R1+0x938] ;  /* 0x0009380001927983 */ /* 0x000ee80000300a00 */
[----:B------:R1:W-:Y:S04]  /*24990*/  STL.64 [R1+0x1808], R16 ;  /* 0x0018081001007387 */ /* 0x0003e80000100a00 */
[----:B------:R1:W-:Y:S04]  /*249a0*/  STL.64 [R1+0x1800], R14 ;  /* 0x0018000e01007387 */ /* 0x0003e80000100a00 */
[----:B------:R1:W-:Y:S01]  /*249b0*/  LDGSTS.E [R144+0x25680], [R8.64], !P0 ;  /* 0x2568000008907fae */ /* 0x0003e2000c121844 */
[----:B------:R-:W-:-:S03]  /*249c0*/  ISETP.GE.U32.AND P3, PT, R0, 0x7ffffee7, PT ;  /* 0x7ffffee70000780c */ /* 0x000fc60003f66070 */
[----:B------:R1:W-:Y:S04]  /*249d0*/  LDGSTS.E [R144+0x25700], [R6.64], !P0 ;  /* 0x2570000006907fae */ /* 0x0003e8000c121844 */
[----:B------:R2:W-:Y:S06]  /*249e0*/  LDGSTS.E [R144+0x25780], [R4.64], !P0 ;  /* 0x2578000004907fae */ /* 0x0005ec000c121844 */
[----:B------:R3:W-:Y:S04]  /*249f0*/  LDGSTS.E [R144+0x26400], [R18.64], !P3 ;  /* 0x2640000012907fae */ /* 0x0007e8000d921844 */
[----:B------:R1:W-:Y:S04]  /*24a00*/  LDGSTS.E [R144+0x26480], [R16.64], !P3 ;  /* 0x2648000010907fae */ /* 0x0003e8000d921844 */
[----:B------:R1:W-:Y:S01]  /*24a10*/  LDGSTS.E [R144+0x26500], [R14.64], !P3 ;  /* 0x265000000e907fae */ /* 0x0003e2000d921844 */
[----:B----4-:R-:W-:-:S04]  /*24a20*/  IMAD.WIDE R12, R2, 0x4, R138 ;  /* 0x00000004020c7825 */ /* 0x010fc800078e028a */
[C---:B-1----:R-:W-:Y:S01]  /*24a30*/  IMAD.WIDE R10, R2.reuse, 0x4, R246 ;  /* 0x00000004020a7825 */ /* 0x042fe200078e02f6 */
[----:B------:R1:W-:Y:S04]  /*24a40*/  LDGSTS.E [R144+0x26580], [R12.64], !P3 ;  /* 0x265800000c907fae */ /* 0x0003e8000d921844 */
[----:B------:R-:W4:Y:S01]  /*24a50*/  LDL.LU.64 R246, [R1+0x930] ;  /* 0x0009300001f67983 */ /* 0x000f220000300a00 */
[----:B------:R-:W-:-:S03]  /*24a60*/  IMAD.WIDE R8, R2, 0x4, R140 ;  /* 0x0000000402087825 */ /* 0x000fc600078e028c */
[----:B------:R1:W-:Y:S04]  /*24a70*/  STL.64 [R1+0x17f8], R12 ;  /* 0x0017f80c01007387 */ /* 0x0003e80000100a00 */
[----:B------:R1:W-:Y:S04]  /*24a80*/  STL.64 [R1+0x17f0], R10 ;  /* 0x0017f00a01007387 */ /* 0x0003e80000100a00 */
[----:B------:R-:W4:Y:S01]  /*24a90*/  LDL.LU.64 R138, [R1+0x928] ;  /* 0x00092800018a7983 */ /* 0x000f220000300a00 */
[----:B------:R-:W-:-:S03]  /*24aa0*/  IMAD.WIDE R6, R2, 0x4, R142 ;  /* 0x0000000402067825 */ /* 0x000fc600078e028e */
[----:B------:R4:W-:Y:S01]  /*24ab0*/  STL.64 [R1+0x17e8], R8 ;  /* 0x0017e80801007387 */ /* 0x0009e20000100a00 */
[----:B--2---:R-:W-:-:S03]  /*24ac0*/  IMAD.WIDE R4, R2, 0x4, R248 ;  /* 0x0000000402047825 */ /* 0x004fc600078e02f8 */
        /* <DEDUP_REMOVED lines=8> */
[----:B------:R-:W-:-:S03]  /*24b50*/  IADD3 R0, R252, -0x9e, RZ ;  /* 0xffffff62fc007810 */ /* 0x000fc60007ffe0ff */
[----:B------:R4:W-:Y:S01]  /*24b60*/  LDGSTS.E [R144+0x26680], [R8.64], !P3 ;  /* 0x2668000008907fae */ /* 0x0009e2000d921844 */
[----:B---3--:R-:W-:-:S04]  /*24b70*/  IMAD.WIDE R18, R2, 0x4, R126 ;  /* 0x0000000402127825 */ /* 0x008fc800078e027e */
[----:B------:R-:W-:-:S04]  /*24b80*/  IMAD.WIDE R16, R2, 0x4, R136 ;  /* 0x0000000402107825 */ /* 0x000fc800078e0288 */
[C---:B------:R-:W-:Y:S01]  /*24b90*/  IMAD.WIDE R14, R2.reuse, 0x4, R250 ;  /* 0x00000004020e7825 */ /* 0x040fe200078e02fa */
[----:B------:R-:W3:Y:S04]  /*24ba0*/  LDL.LU.64 R136, [R1+0x8b8] ;  /* 0x0008b80001887983 */ /* 0x000ee80000300a00 */
[----:B------:R2:W-:Y:S04]  /*24bb0*/  STL.64 [R1+0x17d0], R18 ;  /* 0x0017d01201007387 */ /* 0x0005e80000100a00 */
[----:B------:R-:W3:Y:S01]  /*24bc0*/  LDL.LU.64 R250, [R1+0x8b0] ;  /* 0x0008b00001fa7983 */ /* 0x000ee20000300a00 */
[----:B-1----:R-:W-:-:S03]  /*24bd0*/  IMAD.WIDE R12, R2, 0x4, R128 ;  /* 0x00000004020c7825 */ /* 0x002fc600078e0280 */
[----:B------:R1:W-:Y:S04]  /*24be0*/  STL.64 [R1+0x17c8], R16 ;  /* 0x0017c81001007387 */ /* 0x0003e80000100a00 */
[----:B------:R1:W-:Y:S01]  /*24bf0*/  STL.64 [R1+0x17c0], R14 ;  /* 0x0017c00e01007387 */ /* 0x0003e20000100a00 */
[----:B------:R-:W-:-:S03]  /*24c00*/  ISETP.GE.U32.AND P1, PT, R0, 0x7ffffee3, PT ;  /* 0x7ffffee30000780c */ /* 0x000fc60003f26070 */
[----:B------:R1:W-:Y:S04]  /*24c10*/  LDGSTS.E [R144+0x26700], [R6.64], !P3 ;  /* 0x2670000006907fae */ /* 0x0003e8000d921844 */
[----:B------:R1:W-:Y:S06]  /*24c20*/  LDGSTS.E [R144+0x26780], [R4.64], !P3 ;  /* 0x2678000004907fae */ /* 0x0003ec000d921844 */
[----:B------:R1:W-:Y:S04]  /*24c30*/  LDGSTS.E [R144+0x27400], [R18.64], !P1 ;  /* 0x2740000012907fae */ /* 0x0003e8000c921844 */
[----:B------:R1:W-:Y:S04]  /*24c40*/  LDGSTS.E [R144+0x27480], [R16.64], !P1 ;  /* 0x2748000010907fae */ /* 0x0003e8000c921844 */
[----:B------:R1:W-:Y:S01]  /*24c50*/  LDGSTS.E [R144+0x27500], [R14.64], !P1 ;  /* 0x275000000e907fae */ /* 0x0003e2000c921844 */
[----:B--2---:R-:W-:-:S03]  /*24c60*/  IMAD.WIDE R10, R2, 0x4, R146 ;  /* 0x00000004020a7825 */ /* 0x004fc600078e0292 */
[----:B------:R2:W-:Y:S04]  /*24c70*/  LDGSTS.E [R144+0x27580], [R12.64], !P1 ;  /* 0x275800000c907fae */ /* 0x0005e8000c921844 */
[----:B------:R-:W3:Y:S04]  /*24c80*/  LDL.LU.64 R146, [R1+0x8a8] ;  /* 0x0008a80001927983 */ /* 0x000ee80000300a00 */
[----:B------:R2:W-:Y:S04]  /*24c90*/  STL.64 [R1+0x17b8], R12 ;  /* 0x0017b80c01007387 */ /* 0x0005e80000100a00 */
[----:B------:R1:W-:Y:S01]  /*24ca0*/  LDGSTS.E [R144+0x27600], [R10.64], !P1 ;  /* 0x276000000a907fae */ /* 0x0003e2000c921844 */
[----:B----4-:R-:W-:-:S03]  /*24cb0*/  IMAD.WIDE R8, R2, 0x4, R246 ;  /* 0x0000000402087825 */ /* 0x010fc600078e02f6 */
[----:B------:R-:W4:Y:S04]  /*24cc0*/  LDL.LU.64 R246, [R1+0x8a0] ;  /* 0x0008a00001f67983 */ /* 0x000f280000300a00 */
[----:B------:R-:W-:Y:S01]  /*24cd0*/  STL.64 [R1+0x17b0], R10 ;  /* 0x0017b00a01007387 */ /* 0x000fe20000100a00 */
[----:B-1----:R-:W-:-:S03]  /*24ce0*/  IMAD.WIDE R6, R2, 0x4, R138 ;  /* 0x0000000402067825 */ /* 0x002fc600078e028a */
[----:B------:R3:W-:Y:S04]  /*24cf0*/  STL.64 [R1+0x17a8], R8 ;  /* 0x0017a80801007387 */ /* 0x0007e80000100a00 */
[----:B------:R1:W-:Y:S04]  /*24d00*/  STL.64 [R1+0x1688], R6 ;  /* 0x0016880601007387 */ /* 0x0003e80000100a00 */
[----:B------:R3:W-:Y:S01]  /*24d10*/  LDGSTS.E [R144+0x27680], [R8.64], !P1 ;  /* 0x2768000008907fae */ /* 0x0007e2000c921844 */
[----:B------:R-:W-:Y:S01]  /*24d20*/  IMAD.WIDE R4, R2, 0x4, R248 ;  /* 0x0000000402047825 */ /* 0x000fe200078e02f8 */
[----:B------:R-:W-:-:S02]  /*24d30*/  IADD3 R0, R252, -0xa2, RZ ;  /* 0xffffff5efc007810 */ /* 0x000fc40007ffe0ff */
[----:B------:R1:W-:Y:S04]  /*24d40*/  LDGSTS.E [R144+0x27700], [R6.64], !P1 ;  /* 0x2770000006907fae */ /* 0x0003e8000c921844 */
[----:B------:R4:W-:Y:S04]  /*24d50*/  STL.64 [R1+0x1680], R4 ;  /* 0x0016800401007387 */ /* 0x0009e80000100a00 */
[----:B------:R-:W4:Y:S01]  /*24d60*/  LDL.LU.64 R128, [R1+0x858] ;  /* 0x0008580001807983 */ /* 0x000f220000300a00 */
[----:B------:R-:W-:-:S03]  /*24d70*/  IMAD.WIDE R18, R2, 0x4, R132 ;  /* 0x0000000402127825 */ /* 0x000fc600078e0284 */
[----:B------:R-:W4:Y:S01]  /*24d80*/  LDL.LU.64 R138, [R1+0x850] ;  /* 0x00085000018a7983 */ /* 0x000f220000300a00 */
[----:B------:R-:W-:-:S03]  /*24d90*/  IMAD.WIDE R16, R2, 0x4, R140 ;  /* 0x0000000402107825 */ /* 0x000fc600078e028c */
[----:B------:R-:W4:Y:S01]  /*24da0*/  LDL.LU.64 R248, [R1+0x848] ;  /* 0x0008480001f87983 */ /* 0x000f220000300a00 */
[----:B------:R-:W-:-:S03]  /*24db0*/  IMAD.WIDE R14, R2, 0x4, R134 ;  /* 0x00000004020e7825 */ /* 0x000fc600078e0286 */
[----:B------:R-:W4:Y:S01]  /*24dc0*/  LDL.LU.64 R140, [R1+0x840] ;  /* 0x00084000018c7983 */ /* 0x000f220000300a00 */
[----:B--2---:R-:W-:-:S03]  /*24dd0*/  IMAD.WIDE R12, R2, 0x4, R142 ;  /* 0x00000004020c7825 */ /* 0x004fc600078e028e */
[----:B------:R2:W-:Y:S04]  /*24de0*/  STL.64 [R1+0x1ea8], R18 ;  /* 0x001ea81201007387 */ /* 0x0005e80000100a00 */
[----:B------:R1:W-:Y:S04]  /*24df0*/  STL.64 [R1+0x1eb0], R16 ;  /* 0x001eb01001007387 */ /* 0x0003e80000100a00 */
[----:B------:R-:W4:Y:S04]  /*24e00*/  LDL.LU.64 R142, [R1+0x838] ;  /* 0x00083800018e7983 */ /* 0x000f280000300a00 */
[----:B------:R1:W-:Y:S04]  /*24e10*/  STL.64 [R1+0x1eb8], R14 ;  /* 0x001eb80e01007387 */ /* 0x0003e80000100a00 */
[----:B------:R1:W-:Y:S01]  /*24e20*/  STL.64 [R1+0x1ec0], R12 ;  /* 0x001ec00c01007387 */ /* 0x0003e20000100a00 */
[----:B---3--:R-:W-:-:S04]  /*24e30*/  IMAD.WIDE R8, R2, 0x4, R250 ;  /* 0x0000000402087825 */ /* 0x008fc800078e02fa */
[----:B------:R-:W-:Y:S01]  /*24e40*/  IMAD.WIDE R10, R2, 0x4, R136 ;  /* 0x00000004020a7825 */ /* 0x000fe200078e0288 */
[----:B------:R-:W3:Y:S01]  /*24e50*/  LDL.LU.64 R250, [R1+0x830] ;  /* 0x0008300001fa7983 */ /* 0x000ee20000300a00 */
[----:B------:R-:W-:-:S03]  /*24e60*/  ISETP.GE.U32.AND P6, PT, R0, 0x7ffffedf, PT ;  /* 0x7ffffedf0000780c */ /* 0x000fc60003fc6070 */
[----:B------:R1:W-:Y:S04]  /*24e70*/  STL.64 [R1+0x1ec8], R10 ;  /* 0x001ec80a01007387 */ /* 0x0003e80000100a00 */
[----:B------:R4:W-:Y:S04]  /*24e80*/  LDGSTS.E [R144+0x27780], [R4.64], !P1 ;  /* 0x2778000004907fae */ /* 0x0009e8000c921844 */
[----:B------:R3:W-:Y:S04]  /*24e90*/  STL.64 [R1+0x1ed0], R8 ;  /* 0x001ed00801007387 */ /* 0x0007e80000100a00 */
[----:B------:R-:W3:Y:S04]  /*24ea0*/  LDL.LU.64 R136, [R1+0x828] ;  /* 0x0008280001887983 */ /* 0x000ee80000300a00 */
[----:B------:R2:W-:Y:S04]  /*24eb0*/  LDGSTS.E [R144+0x28400], [R18.64], !P6 ;  /* 0x2840000012907fae */ /* 0x0005e8000f121844 */
[----:B------:R2:W-:Y:S04]  /*24ec0*/  LDGSTS.E [R144+0x28480], [R16.64], !P6 ;  /* 0x2848000010907fae */ /* 0x0005e8000f121844 */
[----:B------:R2:W-:Y:S04]  /*24ed0*/  LDGSTS.E [R144+0x28500], [R14.64], !P6 ;  /* 0x285000000e907fae */ /* 0x0005e8000f121844 */
[----:B------:R2:W-:Y:S01]  /*24ee0*/  LDGSTS.E [R144+0x28580], [R12.64], !P6 ;  /* 0x285800000c907fae */ /* 0x0005e2000f121844 */
[----:B-1----:R-:W-:-:S03]  /*24ef0*/  IMAD.WIDE R6, R2, 0x4, R146 ;  /* 0x0000000402067825 */ /* 0x002fc600078e0292 */
[----:B------:R1:W-:Y:S04]  /*24f00*/  LDGSTS.E [R144+0x28600], [R10.64], !P6 ;  /* 0x286000000a907fae */ /* 0x0003e8000f121844 */
[----:B------:R3:W-:Y:S01]  /*24f10*/  LDGSTS.E [R144+0x28680], [R8.64], !P6 ;  /* 0x2868000008907fae */ /* 0x0007e2000f121844 */
[----:B------:R-:W-:-:S03]  /*24f20*/  IADD3 R0, R252, -0xa6, RZ ;  /* 0xffffff5afc007810 */ /* 0x000fc60007ffe0ff */
[----:B------:R1:W-:Y:S01]  /*24f30*/  LDGSTS.E [R144+0x28700], [R6.64], !P6 ;  /* 0x2870000006907fae */ /* 0x0003e2000f121844 */
[----:B----4-:R-:W-:-:S03]  /*24f40*/  IMAD.WIDE R4, R2, 0x4, R246 ;  /* 0x0000000402047825 */ /* 0x010fc600078e02f6 */
[----:B------:R-:W4:Y:S04]  /*24f50*/  LDL.LU.64 R246, [R1+0x820] ;  /* 0x0008200001f67983 */ /* 0x000f280000300a00 */
[----:B------:R1:W-:Y:S04]  /*24f60*/  STL.64 [R1+0x1ed8], R6 ;  /* 0x001ed80601007387 */ /* 0x0003e80000100a00 */
[----:B------:R4:W-:Y:S04]  /*24f70*/  STL.64 [R1+0x1ee0], R4 ;  /* 0x001ee00401007387 */ /* 0x0009e80000100a00 */
[----:B------:R-:W4:Y:S04]  /*24f80*/  LDL.LU.64 R132, [R1+0x7d8] ;  /* 0x0007d80001847983 */ /* 0x000f280000300a00 */
[----:B------:R-:W4:Y:S04]  /*24f90*/  LDL.LU.64 R134, [R1+0x7d0] ;  /* 0x0007d00001867983 */ /* 0x000f280000300a00 */
[----:B------:R-:W4:Y:S01]  /*24fa0*/  LDL.LU.64 R146, [R1+0x7c8] ;  /* 0x0007c80001927983 */ /* 0x000f220000300a00 */
[----:B--2---:R-:W-:-:S04]  /*24fb0*/  IMAD.WIDE R18, R2, 0x4, R128 ;  /* 0x0000000402127825 */ /* 0x004fc800078e0280 */
[----:B------:R-:W-:-:S04]  /*24fc0*/  IMAD.WIDE R16, R2, 0x4, R138 ;  /* 0x0000000402107825 */ /* 0x000fc800078e028a */
[C---:B------:R-:W-:Y:S01]  /*24fd0*/  IMAD.WIDE R14, R2.reuse, 0x4, R248 ;  /* 0x00000004020e7825 */ /* 0x040fe200078e02f8 */
[----:B------:R-:W2:Y:S04]  /*24fe0*/  LDL.LU.64 R138, [R1+0x7c0] ;  /* 0x0007c000018a7983 */ /* 0x000ea80000300a00 */
[----:B------:R1:W-:Y:S01]  /*24ff0*/  STL.64 [R1+0x1f28], R18 ;  /* 0x001f281201007387 */ /* 0x0003e20000100a00 */
[----:B------:R-:W-:-:S03]  /*25000*/  IMAD.WIDE R12, R2, 0x4, R140 ;  /* 0x00000004020c7825 */ /* 0x000fc600078e028c */
[----:B------:R-:W2:Y:S04]  /*25010*/  LDL.LU.64 R248, [R1+0x7b8] ;  /* 0x0007b80001f87983 */ /* 0x000ea80000300a00 */
[----:B------:R3:W-:Y:S04]  /*25020*/  STL.64 [R1+0x1f30], R16 ;  /* 0x001f301001007387 */ /* 0x0007e80000100a00 */
[----:B------:R-:W2:Y:S01]  /*25030*/  LDL.LU.64 R140, [R1+0x7b0] ;  /* 0x0007b000018c7983 */ /* 0x000ea20000300a00 */
[----:B-1----:R-:W-:-:S03]  /*25040*/  IMAD.WIDE R10, R2, 0x4, R142 ;  /* 0x00000004020a7825 */ /* 0x002fc600078e028e */
[----:B------:R1:W-:Y:S04]  /*25050*/  STL.64 [R1+0x1f38], R14 ;  /* 0x001f380e01007387 */ /* 0x0003e80000100a00 */
[----:B------:R-:W2:Y:S04]  /*25060*/  LDL.LU.64 R142, [R1+0x7a8] ;  /* 0x0007a800018e7983 */ /* 0x000ea80000300a00 */
[----:B------:R2:W-:Y:S01]  /*25070*/  STL.64 [R1+0x1f40], R12 ;  /* 0x001f400c01007387 */ /* 0x0005e20000100a00 */
[----:B---3--:R-:W-:Y:S01]  /*25080*/  IMAD.WIDE R8, R2, 0x4, R250 ;  /* 0x0000000402087825 */ /* 0x008fe200078e02fa */
[----:B------:R-:W-:-:S02]  /*25090*/  ISETP.GE.U32.AND P4, PT, R0, 0x7ffffedb, PT ;  /* 0x7ffffedb0000780c */ /* 0x000fc40003f86070 */
[----:B------:R-:W3:Y:S04]  /*250a0*/  LDL.LU.64 R250, [R1+0x7a0] ;  /* 0x0007a00001fa7983 */ /* 0x000ee80000300a00 */
[----:B------:R4:W-:Y:S04]  /*250b0*/  LDGSTS.E [R144+0x28780], [R4.64], !P6 ;  /* 0x2878000004907fae */ /* 0x0009e8000f121844 */
[----:B------:R1:W-:Y:S01]  /*250c0*/  STL.64 [R1+0x1f48], R10 ;  /* 0x001f480a01007387 */ /* 0x0003e20000100a00 */
[----:B------:R-:W-:-:S03]  /*250d0*/  IMAD.WIDE R6, R2, 0x4, R136 ;  /* 0x0000000402067825 */ /* 0x000fc600078e0288 */
        /* <DEDUP_REMOVED lines=11> */
[----:B------:R-:W4:Y:S04]  /*25190*/  LDL.LU.64 R126, [R1+0x758] ;  /* 0x00075800017e7983 */ /* 0x000f280000300a00 */
[----:B------:R-:W4:Y:S01]  /*251a0*/  LDL.LU.64 R136, [R1+0x750] ;  /* 0x0007500001887983 */ /* 0x000f220000300a00 */
[----:B-1----:R-:W-:-:S03]  /*251b0*/  IMAD.WIDE R18, R2, 0x4, R132 ;  /* 0x0000000402127825 */ /* 0x002fc600078e0284 */
[----:B------:R-:W4:Y:S01]  /*251c0*/  LDL.LU.64 R246, [R1+0x748] ;  /* 0x0007480001f67983 */ /* 0x000f220000300a00 */
[----:B------:R-:W-:-:S03]  /*251d0*/  IMAD.WIDE R16, R2, 0x4, R134 ;  /* 0x0000000402107825 */ /* 0x000fc600078e0286 */
[----:B------:R-:W4:Y:S01]  /*251e0*/  LDL.LU.64 R128, [R1+0x740] ;  /* 0x0007400001807983 */ /* 0x000f220000300a00 */
[----:B------:R-:W-:-:S03]  /*251f0*/  IMAD.WIDE R14, R2, 0x4, R146 ;  /* 0x00000004020e7825 */ /* 0x000fc600078e0292 */
[----:B------:R4:W-:Y:S04]  /*25200*/  STL.64 [R1+0x1fa8], R18 ;  /* 0x001fa81201007387 */ /* 0x0009e80000100a00 */
[----:B------:R-:W4:Y:S04]  /*25210*/  LDL.LU.64 R146, [R1+0x738] ;  /* 0x0007380001927983 */ /* 0x000f280000300a00 */
[----:B------:R1:W-:Y:S04]  /*25220*/  STL.64 [R1+0x1fb0], R16 ;  /* 0x001fb01001007387 */ /* 0x0003e80000100a00 */
[----:B------:R1:W-:Y:S01]  /*25230*/  STL.64 [R1+0x1fb8], R14 ;  /* 0x001fb80e01007387 */ /* 0x0003e20000100a00 */
[----:B--2---:R-:W-:-:S03]  /*25240*/  IMAD.WIDE R12, R2, 0x4, R138 ;  /* 0x00000004020c7825 */ /* 0x004fc600078e028a */
[----:B------:R3:W-:Y:S01]  /*25250*/  LDGSTS.E [R144+0x29780], [R4.64], !P4 ;  /* 0x2978000004907fae */ /* 0x0007e2000e121844 */
[----:B------:R-:W-:-:S03]  /*25260*/  IMAD.WIDE R10, R2, 0x4, R248 ;  /* 0x00000004020a7825 */ /* 0x000fc600078e02f8 */
[----:B------:R-:W2:Y:S04]  /*25270*/  LDL.LU.64 R248, [R1+0x730] ;  /* 0x0007300001f87983 */ /* 0x000ea80000300a00 */
[----:B------:R1:W-:Y:S01]  /*25280*/  STL.64 [R1+0x1fc0], R12 ;  /* 0x001fc00c01007387 */ /* 0x0003e20000100a00 */
[----:B------:R-:W-:-:S03]  /*25290*/  IMAD.WIDE R8, R2, 0x4, R140 ;  /* 0x0000000402087825 */ /* 0x000fc600078e028c */
[----:B------:R1:W-:Y:S04]  /*252a0*/  STL.64 [R1+0x1fc8], R10 ;  /* 0x001fc80a01007387 */ /* 0x0003e80000100a00 */
[----:B------:R-:W2:Y:S04]  /*252b0*/  LDL.LU.64 R138, [R1+0x728] ;  /* 0x00072800018a7983 */ /* 0x000ea80000300a00 */
[----:B------:R2:W-:Y:S01]  /*252c0*/  STL.64 [R1+0x1fd0], R8 ;  /* 0x001fd00801007387 */ /* 0x0005e20000100a00 */
        /* <DEDUP_REMOVED lines=23> */
[----:B------:R1:W-:Y:S04]  /*25440*/  STL.64 [R1+0x2028], R18 ;  /* 0x0020281201007387 */ /* 0x0003e80000100a00 */
[----:B------:R-:W4:Y:S01]  /*25450*/  LDL.LU.64 R246, [R1+0x6b0] ;  /* 0x0006b00001f67983 */ /* 0x000f220000300a00 */
[----:B------:R-:W-:-:S03]  /*25460*/  IMAD.WIDE R12, R2, 0x4, R128 ;  /* 0x00000004020c7825 */ /* 0x000fc600078e0280 */
[----:B------:R1:W-:Y:S01]  /*25470*/  STL.64 [R1+0x2030], R16 ;  /* 0x0020301001007387 */ /* 0x0003e20000100a00 */
[----:B------:R-:W-:-:S03]  /*25480*/  IMAD.WIDE R10, R2, 0x4, R146 ;  /* 0x00000004020a7825 */ /* 0x000fc600078e0292 */
[----:B------:R1:W-:Y:S04]  /*25490*/  STL.64 [R1+0x2038], R14 ;  /* 0x0020380e01007387 */ /* 0x0003e80000100a00 */
[----:B------:R-:W4:Y:S04]  /*254a0*/  LDL.LU.64 R146, [R1+0x6a8] ;  /* 0x0006a80001927983 */ /* 0x000f280000300a00 */
[----:B------:R1:W-:Y:S01]  /*254b0*/  STL.64 [R1+0x2040], R12 ;  /* 0x0020400c01007387 */ /* 0x0003e20000100a00 */
[----:B--2---:R-:W-:-:S03]  /*254c0*/  IMAD.WIDE R8, R2, 0x4, R248 ;  /* 0x0000000402087825 */ /* 0x004fc600078e02f8 */
[----:B------:R-:W2:Y:S04]  /*254d0*/  LDL.LU.64 R248, [R1+0x6a0] ;  /* 0x0006a00001f87983 */ /* 0x000ea80000300a00 */
[----:B------:R4:W-:Y:S01]  /*254e0*/  STL.64 [R1+0x2048], R10 ;  /* 0x0020480a01007387 */ /* 0x0009e20000100a00 */
[----:B------:R-:W-:-:S03]  /*254f0*/  IMAD.WIDE R6, R2, 0x4, R138 ;  /* 0x0000000402067825 */ /* 0x000fc600078e028a */
[----:B------:R1:W-:Y:S04]  /*25500*/  STL.64 [R1+0x2050], R8 ;  /* 0x0020500801007387 */ /* 0x0003e80000100a00 */
[----:B------:R1:W-:Y:S01]  /*25510*/  STL.64 [R1+0x2058], R6 ;  /* 0x0020580601007387 */ /* 0x0003e20000100a00 */
[----:B---3--:R-:W-:-:S05]  /*25520*/  IMAD.WIDE R4, R2, 0x4, R250 ;  /* 0x0000000402047825 */ /* 0x008fca00078e02fa */
[----:B------:R2:W-:Y:S04]  /*25530*/  STL.64 [R1+0x2060], R4 ;  /* 0x0020600401007387 */ /* 0x0005e80000100a00 */
[----:B------:R-:W3:Y:S04]  /*25540*/  LDL.LU.64 R128, [R1+0x658] ;  /* 0x0006580001807983 */ /* 0x000ee80000300a00 */
[----:B------:R-:W3:Y:S04]  /*25550*/  LDL.LU.64 R138, [R1+0x650] ;  /* 0x00065000018a7983 */ /* 0x000ee80000300a00 */
[----:B------:R-:W3:Y:S01]  /*25560*/  LDL.LU.64 R250, [R1+0x648] ;  /* 0x0006480001fa7983 */ /* 0x000ee20000300a00 */
[----:B------:R-:W-:-:S04]  /*25570*/  IADD3 R0, R252, -0xae, RZ ;  /* 0xffffff52fc007810 */ /* 0x000fc80007ffe0ff */
[----:B------:R-:W-:-:S13]  /*25580*/  ISETP.GE.U32.AND P5, PT, R0, 0x7ffffed3, PT ;  /* 0x7ffffed30000780c */ /* 0x000fda0003fa6070 */
[----:B------:R1:W-:Y:S04]  /*25590*/  LDGSTS.E [R144+0x2b400], [R18.64], !P5 ;  /* 0x2b40000012907fae */ /* 0x0003e8000e921844 */
[----:B------:R1:W-:Y:S04]  /*255a0*/  LDGSTS.E [R144+0x2b480], [R16.64], !P5 ;  /* 0x2b48000010907fae */ /* 0x0003e8000e921844 */
[----:B------:R1:W-:Y:S02]  /*255b0*/  LDGSTS.E [R144+0x2b500], [R14.64], !P5 ;  /* 0x2b5000000e907fae */ /* 0x0003e4000e921844 */
[----:B-1----:R-:W-:-:S02]  /*255c0*/  IMAD.WIDE R18, R2, 0x4, R132 ;  /* 0x0000000402127825 */ /* 0x002fc400078e0284 */
[----:B------:R1:W-:Y:S02]  /*255d0*/  LDGSTS.E [R144+0x2b580], [R12.64], !P5 ;  /* 0x2b5800000c907fae */ /* 0x0003e4000e921844 */
[C---:B------:R-:W-:Y:S02]  /*255e0*/  IMAD.WIDE R16, R2.reuse, 0x4, R140 ;  /* 0x0000000402107825 */ /* 0x040fe400078e028c */
[----:B------:R4:W-:Y:S02]  /*255f0*/  LDGSTS.E [R144+0x2b600], [R10.64], !P5 ;  /* 0x2b6000000a907fae */ /* 0x0009e4000e921844 */
[C---:B------:R-:W-:Y:S02]  /*25600*/  IMAD.WIDE R14, R2.reuse, 0x4, R134 ;  /* 0x00000004020e7825 */ /* 0x040fe400078e0286 */
[----:B------:R-:W3:Y:S02]  /*25610*/  LDL.LU.64 R140, [R1+0x640] ;  /* 0x00064000018c7983 */ /* 0x000ee40000300a00 */
[----:B-1----:R-:W-:-:S02]  /*25620*/  IMAD.WIDE R12, R2, 0x4, R142 ;  /* 0x00000004020c7825 */ /* 0x002fc400078e028e */
[----:B------:R3:W-:Y:S04]  /*25630*/  STL.64 [R1+0x20e8], R18 ;  /* 0x0020e81201007387 */ /* 0x0007e80000100a00 */
[----:B------:R1:W-:Y:S04]  /*25640*/  STL.64 [R1+0x20f0], R16 ;  /* 0x0020f01001007387 */ /* 0x0003e80000100a00 */
[----:B------:R-:W3:Y:S01]  /*25650*/  LDL.LU.64 R142, [R1+0x638] ;  /* 0x00063800018e7983 */ /* 0x000ee20000300a00 */
[----:B------:R-:W-:-:S03]  /*25660*/  IADD3 R0, R252, -0xb2, RZ ;  /* 0xffffff4efc007810 */ /* 0x000fc60007ffe0ff */
[----:B------:R1:W-:Y:S04]  /*25670*/  LDGSTS.E [R144+0x2b680], [R8.64], !P5 ;  /* 0x2b68000008907fae */ /* 0x0003e8000e921844 */
[----:B------:R1:W-:Y:S04]  /*25680*/  STL.64 [R1+0x20f8], R14 ;  /* 0x0020f80e01007387 */ /* 0x0003e80000100a00 */
[----:B------:R1:W-:Y:S01]  /*25690*/  STL.64 [R1+0x2100], R12 ;  /* 0x0021000c01007387 */ /* 0x0003e20000100a00 */
[----:B------:R-:W-:-:S03]  /*256a0*/  ISETP.GE.U32.AND P0, PT, R0, 0x7ffffecf, PT ;  /* 0x7ffffecf0000780c */ /* 0x000fc60003f06070 */
[----:B------:R1:W-:Y:S04]  /*256b0*/  LDGSTS.E [R144+0x2b700], [R6.64], !P5 ;  /* 0x2b70000006907fae */ /* 0x0003e8000e921844 */
[----:B------:R2:W-:Y:S06]  /*256c0*/  LDGSTS.E [R144+0x2b780], [R4.64], !P5 ;  /* 0x2b78000004907fae */ /* 0x0005ec000e921844 */
[----:B------:R3:W-:Y:S04]  /*256d0*/  LDGSTS.E [R144+0x2c400], [R18.64], !P0 ;  /* 0x2c40000012907fae */ /* 0x0007e8000c121844 */
[----:B------:R1:W-:Y:S04]  /*256e0*/  LDGSTS.E [R144+0x2c480], [R16.64], !P0 ;  /* 0x2c48000010907fae */ /* 0x0003e8000c121844 */
[----:B------:R1:W-:Y:S04]  /*256f0*/  LDGSTS.E [R144+0x2c500], [R14.64], !P0 ;  /* 0x2c5000000e907fae */ /* 0x0003e8000c121844 */
[----:B------:R1:W-:Y:S01]  /*25700*/  LDGSTS.E [R144+0x2c580], [R12.64], !P0 ;  /* 0x2c5800000c907fae */ /* 0x0003e2000c121844 */
[----:B----4-:R-:W-:-:S04]  /*25710*/  IMAD.WIDE R10, R2, 0x4, R136 ;  /* 0x00000004020a7825 */ /* 0x010fc800078e0288 */
[C---:B-1----:R-:W-:Y:S01]  /*25720*/  IMAD.WIDE R8, R2.reuse, 0x4, R246 ;  /* 0x0000000402087825 */ /* 0x042fe200078e02f6 */
[----:B------:R1:W-:Y:S04]  /*25730*/  LDGSTS.E [R144+0x2c600], [R10.64], !P0 ;  /* 0x2c6000000a907fae */ /* 0x0003e8000c121844 */
[----:B------:R-:W4:Y:S04]  /*25740*/  LDL.LU.64 R246, [R1+0x630] ;  /* 0x0006300001f67983 */ /* 0x000f280000300a00 */
[----:B------:R1:W-:Y:S04]  /*25750*/  STL.64 [R1+0x2108], R10 ;  /* 0x0021080a01007387 */ /* 0x0003e80000100a00 */
[----:B------:R4:W-:Y:S01]  /*25760*/  STL.64 [R1+0x2110], R8 ;  /* 0x0021100801007387 */ /* 0x0009e20000100a00 */
[----:B------:R-:W-:-:S03]  /*25770*/  IMAD.WIDE R6, R2, 0x4, R146 ;  /* 0x0000000402067825 */ /* 0x000fc600078e0292 */
[----:B------:R-:W4:Y:S01]  /*25780*/  LDL.LU.64 R136, [R1+0x628] ;  /* 0x0006280001887983 */ /* 0x000f220000300a00 */
[----:B------:R-:W-:-:S03]  /*25790*/  IADD3 R0, R252, -0xb6, RZ ;  /* 0xffffff4afc007810 */ /* 0x000fc60007ffe0ff */
[----:B------:R4:W-:Y:S01]  /*257a0*/  LDGSTS.E [R144+0x2c680], [R8.64], !P0 ;  /* 0x2c68000008907fae */ /* 0x0009e2000c121844 */
[----:B--2---:R-:W-:-:S04]  /*257b0*/  IMAD.WIDE R4, R2, 0x4, R248 ;  /* 0x0000000402047825 */ /* 0x004fc800078e02f8 */
[C---:B---3--:R-:W-:Y:S01]  /*257c0*/  IMAD.WIDE R18, R2.reuse, 0x4, R128 ;  /* 0x0000000402127825 */ /* 0x048fe200078e0280 */
[----:B------:R-:W2:Y:S04]  /*257d0*/  LDL.LU.64 R248, [R1+0x620] ;  /* 0x0006200001f87983 */ /* 0x000ea80000300a00 */
[----:B------:R3:W-:Y:S04]  /*257e0*/  STL.64 [R1+0x2118], R6 ;  /* 0x0021180601007387 */ /* 0x0007e80000100a00 */
[----:B------:R2:W-:Y:S04]  /*257f0*/  STL.64 [R1+0x2120], R4 ;  /* 0x0021200401007387 */ /* 0x0005e80000100a00 */
[----:B------:R-:W2:Y:S01]  /*25800*/  LDL.LU.64 R132, [R1+0x480] ;  /* 0x0004800001847983 */ /* 0x000ea20000300a00 */
[----:B------:R-:W-:-:S03]  /*25810*/  IMAD.WIDE R16, R2, 0x4, R138 ;  /* 0x0000000402107825 */ /* 0x000fc600078e028a */
[----:B------:R-:W2:Y:S04]  /*25820*/  LDL.LU.64 R134, [R1+0x478] ;  /* 0x0004780001867983 */ /* 0x000ea80000300a00 */
[----:B------:R-:W2:Y:S01]  /*25830*/  LDL.LU.64 R146, [R1+0x470] ;  /* 0x0004700001927983 */ /* 0x000ea20000300a00 */
[----:B------:R-:W-:-:S03]  /*25840*/  IMAD.WIDE R14, R2, 0x4, R250 ;  /* 0x00000004020e7825 */ /* 0x000fc600078e02fa */
[----:B------:R-:W2:Y:S04]  /*25850*/  LDL.LU.64 R138, [R1+0x468] ;  /* 0x00046800018a7983 */ /* 0x000ea80000300a00 */
[----:B------:R1:W-:Y:S04]  /*25860*/  STL.64 [R1+0x21a8], R18 ;  /* 0x0021a81201007387 */ /* 0x0003e80000100a00 */
[----:B------:R-:W2:Y:S04]  /*25870*/  LDL.LU.64 R250, [R1+0x460] ;  /* 0x0004600001fa7983 */ /* 0x000ea80000300a00 */
[----:B------:R1:W-:Y:S01]  /*25880*/  STL.64 [R1+0x21b0], R16 ;  /* 0x0021b01001007387 */ /* 0x0003e20000100a00 */
[----:B------:R-:W-:-:S03]  /*25890*/  ISETP.GE.U32.AND P3, PT, R0, 0x7ffffecb, PT ;  /* 0x7ffffecb0000780c */ /* 0x000fc60003f66070 */
[----:B------:R3:W-:Y:S04]  /*258a0*/  LDGSTS.E [R144+0x2c700], [R6.64], !P0 ;  /* 0x2c70000006907fae */ /* 0x0007e8000c121844 */
[----:B------:R2:W-:Y:S01]  /*258b0*/  LDGSTS.E [R144+0x2c780], [R4.64], !P0 ;  /* 0x2c78000004907fae */ /* 0x0005e2000c121844 */
[----:B------:R-:W-:-:S03]  /*258c0*/  IMAD.WIDE R12, R2, 0x4, R140 ;  /* 0x00000004020c7825 */ /* 0x000fc600078e028c */
[----:B------:R-:W2:Y:S04]  /*258d0*/  LDL.LU.64 R140, [R1+0x458] ;  /* 0x00045800018c7983 */ /* 0x000ea80000300a00 */
[----:B------:R2:W-:Y:S04]  /*258e0*/  STL.64 [R1+0x21b8], R14 ;  /* 0x0021b80e01007387 */ /* 0x0005e80000100a00 */
[----:B------:R2:W-:Y:S01]  /*258f0*/  LDGSTS.E [R144+0x2d400], [R18.64], !P3 ;  /* 0x2d40000012907fae */ /* 0x0005e2000d921844 */
[----:B-1----:R-:W-:-:S03]  /*25900*/  IMAD.WIDE R10, R2, 0x4, R142 ;  /* 0x00000004020a7825 */ /* 0x002fc600078e028e */
[----:B------:R1:W-:Y:S04]  /*25910*/  LDGSTS.E [R144+0x2d480], [R16.64], !P3 ;  /* 0x2d48000010907fae */ /* 0x0003e8000d921844 */
[----:B------:R-:W2:Y:S04]  /*25920*/  LDL.LU.64 R142, [R1+0x450] ;  /* 0x00045000018e7983 */ /* 0x000ea80000300a00 */
[----:B------:R-:W-:Y:S04]  /*25930*/  STL.64 [R1+0x21c0], R12 ;  /* 0x0021c00c01007387 */ /* 0x000fe80000100a00 */
[----:B------:R1:W-:Y:S04]  /*25940*/  LDGSTS.E [R144+0x2d500], [R14.64], !P3 ;  /* 0x2d5000000e907fae */ /* 0x0003e8000d921844 */
[----:B------:R1:W-:Y:S04]  /*25950*/  LDGSTS.E [R144+0x2d580], [R12.64], !P3 ;  /* 0x2d5800000c907fae */ /* 0x0003e8000d921844 */
[----:B------:R1:W-:Y:S01]  /*25960*/  LDGSTS.E [R144+0x2d600], [R10.64], !P3 ;  /* 0x2d6000000a907fae */ /* 0x0003e2000d921844 */
[----:B----4-:R-:W-:-:S03]  /*25970*/  IMAD.WIDE R8, R2, 0x4, R246 ;  /* 0x0000000402087825 */ /* 0x010fc600078e02f6 */
[----:B------:R-:W4:Y:S04]  /*25980*/  LDL.LU.64 R246, [R1+0x448] ;  /* 0x0004480001f67983 */ /* 0x000f280000300a00 */
[----:B------:R1:W-:Y:S01]  /*25990*/  STL.64 [R1+0x21c8], R10 ;  /* 0x0021c80a01007387 */ /* 0x0003e20000100a00 */
[----:B---3--:R-:W-:-:S03]  /*259a0*/  IMAD.WIDE R6, R2, 0x4, R136 ;  /* 0x0000000402067825 */ /* 0x008fc600078e0288 */
[----:B------:R3:W-:Y:S04]  /*259b0*/  STL.64 [R1+0x21d0], R8 ;  /* 0x0021d00801007387 */ /* 0x0007e80000100a00 */
[----:B------:R1:W-:Y:S01]  /*259c0*/  STL.64 [R1+0x21d8], R6 ;  /* 0x0021d80601007387 */ /* 0x0003e20000100a00 */
[----:B------:R-:W-:-:S03]  /*259d0*/  IADD3 R0, R252, -0xba, RZ ;  /* 0xffffff46fc007810 */ /* 0x000fc60007ffe0ff */
[----:B------:R3:W-:Y:S01]  /*259e0*/  LDGSTS.E [R144+0x2d680], [R8.64], !P3 ;  /* 0x2d68000008907fae */ /* 0x0007e2000d921844 */
[----:B--2---:R-:W-:-:S03]  /*259f0*/  IMAD.WIDE R4, R2, 0x4, R248 ;  /* 0x0000000402047825 */ /* 0x004fc600078e02f8 */
[----:B------:R2:W-:Y:S04]  /*25a00*/  LDGSTS.E [R144+0x2d700], [R6.64], !P3 ;  /* 0x2d70000006907fae */ /* 0x0005e8000d921844 */
[----:B------:R4:W-:Y:S04]  /*25a10*/  STL.64 [R1+0x21e0], R4 ;  /* 0x0021e00401007387 */ /* 0x0009e80000100a00 */
[----:B------:R-:W4:Y:S01]  /*25a20*/  LDL.LU.64 R126, [R1+0x440] ;  /* 0x00044000017e7983 */ /* 0x000f220000300a00 */
[----:B------:R-:W-:-:S03]  /*25a30*/  IMAD.WIDE R18, R2, 0x4, R132 ;  /* 0x0000000402127825 */ /* 0x000fc600078e0284 */
[----:B------:R-:W4:Y:S01]  /*25a40*/  LDL.LU.64 R136, [R1+0x438] ;  /* 0x0004380001887983 */ /* 0x000f220000300a00 */
[----:B-1----:R-:W-:-:S03]  /*25a50*/  IMAD.WIDE R16, R2, 0x4, R134 ;  /* 0x0000000402107825 */ /* 0x002fc600078e0286 */
[----:B------:R-:W4:Y:S01]  /*25a60*/  LDL.LU.64 R248, [R1+0x430] ;  /* 0x0004300001f87983 */ /* 0x000f220000300a00 */
[----:B------:R-:W-:-:S03]  /*25a70*/  IMAD.WIDE R14, R2, 0x4, R146 ;  /* 0x00000004020e7825 */ /* 0x000fc600078e0292 */
[----:B------:R-:W4:Y:S04]  /*25a80*/  LDL.LU.64 R128, [R1+0x428] ;  /* 0x0004280001807983 */ /* 0x000f280000300a00 */
[----:B------:R1:W-:Y:S04]  /*25a90*/  STL.64 [R1+0x2368], R18 ;  /* 0x0023681201007387 */ /* 0x0003e80000100a00 */
[----:B------:R-:W4:Y:S01]  /*25aa0*/  LDL.LU.64 R146, [R1+0x420] ;  /* 0x0004200001927983 */ /* 0x000f220000300a00 */
[----:B------:R-:W-:-:S03]  /*25ab0*/  IMAD.WIDE R10, R2, 0x4, R250 ;  /* 0x00000004020a7825 */ /* 0x000fc600078e02fa */
[----:B------:R1:W-:Y:S04]  /*25ac0*/  STL.64 [R1+0x2370], R16 ;  /* 0x0023701001007387 */ /* 0x0003e80000100a00 */
[----:B------:R1:W-:Y:S04]  /*25ad0*/  STL.64 [R1+0x2378], R14 ;  /* 0x0023780e01007387 */ /* 0x0003e80000100a00 */
[----:B------:R-:W4:Y:S01]  /*25ae0*/  LDL.LU.64 R250, [R1+0x418] ;  /* 0x0004180001fa7983 */ /* 0x000f220000300a00 */
[----:B------:R-:W-:Y:S01]  /*25af0*/  IMAD.WIDE R12, R2, 0x4, R138 ;  /* 0x00000004020c7825 */ /* 0x000fe200078e028a */
[----:B------:R-:W-:-:S02]  /*25b00*/  ISETP.GE.U32.AND P1, PT, R0, 0x7ffffec7, PT ;  /* 0x7ffffec70000780c */ /* 0x000fc40003f26070 */
[----:B------:R4:W-:Y:S01]  /*25b10*/  LDGSTS.E [R144+0x2d780], [R4.64], !P3 ;  /* 0x2d78000004907fae */ /* 0x0009e2000d921844 */
[----:B---3--:R-:W-:-:S03]  /*25b20*/  IMAD.WIDE R8, R2, 0x4, R140 ;  /* 0x0000000402087825 */ /* 0x008fc600078e028c */
[----:B------:R3:W-:Y:S04]  /*25b30*/  STL.64 [R1+0x2380], R12 ;  /* 0x0023800c01007387 */ /* 0x0007e80000100a00 */
[----:B------:R1:W-:Y:S04]  /*25b40*/  STL.64 [R1+0x2388], R10 ;  /* 0x0023880a01007387 */ /* 0x0003e80000100a00 */
[----:B------:R-:W4:Y:S04]  /*25b50*/  LDL.LU.64 R138, [R1+0x410] ;  /* 0x00041000018a7983 */ /* 0x000f280000300a00 */
[----:B------:R1:W-:Y:S01]  /*25b60*/  STL.64 [R1+0x2390], R8 ;  /* 0x0023900801007387 */ /* 0x0003e20000100a00 */
[----:B--2---:R-:W-:-:S03]  /*25b70*/  IMAD.WIDE R6, R2, 0x4, R142 ;  /* 0x0000000402067825 */ /* 0x004fc600078e028e */
[----:B------:R1:W-:Y:S04]  /*25b80*/  LDGSTS.E [R144+0x2e400], [R18.64], !P1 ;  /* 0x2e40000012907fae */ /* 0x0003e8000c921844 */
[----:B------:R2:W-:Y:S04]  /*25b90*/  LDGSTS.E [R144+0x2e480], [R16.64], !P1 ;  /* 0x2e48000010907fae */ /* 0x0005e8000c921844 */
[----:B------:R1:W-:Y:S04]  /*25ba0*/  LDGSTS.E [R144+0x2e500], [R14.64], !P1 ;  /* 0x2e5000000e907fae */ /* 0x0003e8000c921844 */
[----:B------:R3:W-:Y:S04]  /*25bb0*/  LDGSTS.E [R144+0x2e580], [R12.64], !P1 ;  /* 0x2e5800000c907fae */ /* 0x0007e8000c921844 */
        /* <DEDUP_REMOVED lines=13> */
[----:B--2---:R-:W-:-:S04]  /*25c90*/  IMAD.WIDE R16, R2, 0x4, R136 ;  /* 0x0000000402107825 */ /* 0x004fc800078e0288 */
[C---:B------:R-:W-:Y:S01]  /*25ca0*/  IMAD.WIDE R14, R2.reuse, 0x4, R248 ;  /* 0x00000004020e7825 */ /* 0x040fe200078e02f8 */
[----:B------:R-:W2:Y:S03]  /*25cb0*/  LDL.LU.64 R136, [R1+0x3e0] ;  /* 0x0003e00001887983 */ /* 0x000ea60000300a00 */
[C---:B---3--:R-:W-:Y:S01]  /*25cc0*/  IMAD.WIDE R12, R2.reuse, 0x4, R128 ;  /* 0x00000004020c7825 */ /* 0x048fe200078e0280 */
[----:B------:R1:W-:Y:S04]  /*25cd0*/  STL.64 [R1+0x2428], R18 ;  /* 0x0024281201007387 */ /* 0x0003e80000100a00 */
[----:B------:R-:W4:Y:S01]  /*25ce0*/  LDL.LU.64 R248, [R1+0x3d8] ;  /* 0x0003d80001f87983 */ /* 0x000f220000300a00 */
[----:B------:R-:W-:-:S03]  /*25cf0*/  IMAD.WIDE R10, R2, 0x4, R146 ;  /* 0x00000004020a7825 */ /* 0x000fc600078e0292 */
[----:B------:R1:W-:Y:S04]  /*25d00*/  STL.64 [R1+0x2430], R16 ;  /* 0x0024301001007387 */ /* 0x0003e80000100a00 */
[----:B------:R1:W-:Y:S04]  /*25d10*/  STL.64 [R1+0x2438], R14 ;  /* 0x0024380e01007387 */ /* 0x0003e80000100a00 */
[----:B------:R-:W4:Y:S01]  /*25d20*/  LDL.LU.64 R146, [R1+0x3d0] ;  /* 0x0003d00001927983 */ /* 0x000f220000300a00 */
[----:B------:R-:W-:-:S03]  /*25d30*/  IMAD.WIDE R8, R2, 0x4, R250 ;  /* 0x0000000402087825 */ /* 0x000fc600078e02fa */
[----:B------:R1:W-:Y:S04]  /*25d40*/  STL.64 [R1+0x2440], R12 ;  /* 0x0024400c01007387 */ /* 0x0003e80000100a00 */
[----:B------:R-:W4:Y:S01]  /*25d50*/  LDL.LU.64 R250, [R1+0x3c8] ;  /* 0x0003c80001fa7983 */ /* 0x000f220000300a00 */
[----:B------:R-:W-:-:S03]  /*25d60*/  ISETP.GE.U32.AND P6, PT, R0, 0x7ffffec3, PT ;  /* 0x7ffffec30000780c */ /* 0x000fc60003fc6070 */
        /* <DEDUP_REMOVED lines=14> */
[----:B------:R-:W3:Y:S04]  /*25e50*/  LDL.LU.64 R128, [R1+0x3b0] ;  /* 0x0003b00001807983 */ /* 0x000ee80000300a00 */
[----:B------:R-:W3:Y:S01]  /*25e60*/  LDL.LU.64 R138, [R1+0x3a8] ;  /* 0x0003a800018a7983 */ /* 0x000ee20000300a00 */
[----:B-1----:R-:W-:-:S03]  /*25e70*/  IMAD.WIDE R18, R2, 0x4, R132 ;  /* 0x0000000402127825 */ /* 0x002fc600078e0284 */
[----:B------:R-:W3:Y:S01]  /*25e80*/  LDL.LU.64 R246, [R1+0x3a0] ;  /* 0x0003a00001f67983 */ /* 0x000ee20000300a00 */
[----:B------:R-:W-:-:S03]  /*25e90*/  IMAD.WIDE R16, R2, 0x4, R140 ;  /* 0x0000000402107825 */ /* 0x000fc600078e028c */
[----:B------:R-:W3:Y:S01]  /*25ea0*/  LDL.LU.64 R140, [R1+0x398] ;  /* 0x00039800018c7983 */ /* 0x000ee20000300a00 */
[----:B------:R-:W-:-:S03]  /*25eb0*/  IMAD.WIDE R14, R2, 0x4, R134 ;  /* 0x00000004020e7825 */ /* 0x000fc600078e0286 */
[----:B------:R3:W-:Y:S01]  /*25ec0*/  STL.64 [R1+0x24e8], R18 ;  /* 0x0024e81201007387 */ /* 0x0007e20000100a00 */
[----:B------:R-:W-:-:S03]  /*25ed0*/  IMAD.WIDE R12, R2, 0x4, R142 ;  /* 0x00000004020c7825 */ /* 0x000fc600078e028e */
[----:B------:R1:W-:Y:S04]  /*25ee0*/  STL.64 [R1+0x24f0], R16 ;  /* 0x0024f01001007387 */ /* 0x0003e80000100a00 */
[----:B------:R-:W3:Y:S04]  /*25ef0*/  LDL.LU.64 R142, [R1+0x390] ;  /* 0x00039000018e7983 */ /* 0x000ee80000300a00 */
[----:B------:R1:W-:Y:S04]  /*25f00*/  STL.64 [R1+0x24f8], R14 ;  /* 0x0024f80e01007387 */ /* 0x0003e80000100a00 */
[----:B------:R1:W-:Y:S04]  /*25f10*/  STL.64 [R1+0x2500], R12 ;  /* 0x0025000c01007387 */ /* 0x0003e80000100a00 */
[----:B------:R1:W-:Y:S01]  /*25f20*/  LDGSTS.E [R144+0x2f780], [R4.64], !P6 ;  /* 0x2f78000004907fae */ /* 0x0003e2000f121844 */
[----:B--2---:R-:W-:-:S04]  /*25f30*/  IMAD.WIDE R10, R2, 0x4, R136 ;  /* 0x00000004020a7825 */ /* 0x004fc800078e0288 */
[C---:B----4-:R-:W-:Y:S02]  /*25f40*/  IMAD.WIDE R8, R2.reuse, 0x4, R248 ;  /* 0x0000000402087825 */ /* 0x050fe400078e02f8 */
[----:B------:R-:W2:Y:S04]  /*25f50*/  LDL.LU.64 R248, [R1+0x388] ;  /* 0x0003880001f87983 */ /* 0x000ea80000300a00 */
[----:B------:R4:W-:Y:S04]  /*25f60*/  STL.64 [R1+0x2508], R10 ;  /* 0x0025080a01007387 */ /* 0x0009e80000100a00 */
[----:B------:R2:W-:Y:S04]  /*25f70*/  STL.64 [R1+0x2510], R8 ;  /* 0x0025100801007387 */ /* 0x0005e80000100a00 */
[----:B------:R-:W2:Y:S01]  /*25f80*/  LDL.LU.64 R134, [R1+0x380] ;  /* 0x0003800001867983 */ /* 0x000ea20000300a00 */
[----:B-1----:R-:W-:-:S03]  /*25f90*/  IMAD.WIDE R4, R2, 0x4, R250 ;  /* 0x0000000402047825 */ /* 0x002fc600078e02fa */
[----:B------:R-:W2:Y:S01]  /*25fa0*/  LDL.LU.64 R250, [R1+0x378] ;  /* 0x0003780001fa7983 */ /* 0x000ea20000300a00 */
[----:B------:R-:W-:-:S04]  /*25fb0*/  IADD3 R0, R252, -0xc2, RZ ;  /* 0xffffff3efc007810 */ /* 0x000fc80007ffe0ff */
[----:B------:R-:W-:Y:S01]  /*25fc0*/  ISETP.GE.U32.AND P4, PT, R0, 0x7ffffebf, PT ;  /* 0x7ffffebf0000780c */ /* 0x000fe20003f86070 */
[----:B------:R-:W-:-:S05]  /*25fd0*/  IMAD.WIDE R6, R2, 0x4, R146 ;  /* 0x0000000402067825 */ /* 0x000fca00078e0292 */
[----:B------:R1:W-:Y:S04]  /*25fe0*/  STL.64 [R1+0x2518], R6 ;  /* 0x0025180601007387 */ /* 0x0003e80000100a00 */
[----:B------:R1:W-:Y:S04]  /*25ff0*/  STL.64 [R1+0x2520], R4 ;  /* 0x0025200401007387 */ /* 0x0003e80000100a00 */
[----:B------:R3:W-:Y:S04]  /*26000*/  LDGSTS.E [R144+0x30400], [R18.64], !P4 ;  /* 0x3040000012907fae */ /* 0x0007e8000e121844 */
[----:B------:R-:W2:Y:S04]  /*26010*/  LDL.LU.64 R132, [R1+0x330] ;  /* 0x0003300001847983 */ /* 0x000ea80000300a00 */
[----:B------:R1:W-:Y:S04]  /*26020*/  LDGSTS.E [R144+0x30480], [R16.64], !P4 ;  /* 0x3048000010907fae */ /* 0x0003e8000e121844 */
[----:B------:R-:W2:Y:S04]  /*26030*/  LDL.LU.64 R136, [R1+0x328] ;  /* 0x0003280001887983 */ /* 0x000ea80000300a00 */
[----:B------:R-:W2:Y:S04]  /*26040*/  LDL.LU.64 R146, [R1+0x320] ;  /* 0x0003200001927983 */ /* 0x000ea80000300a00 */
[----:B------:R1:W-:Y:S04]  /*26050*/  LDGSTS.E [R144+0x30500], [R14.64], !P4 ;  /* 0x305000000e907fae */ /* 0x0003e8000e121844 */
[----:B------:R1:W-:Y:S04]  /*26060*/  LDGSTS.E [R144+0x30580], [R12.64], !P4 ;  /* 0x305800000c907fae */ /* 0x0003e8000e121844 */
[----:B------:R4:W-:Y:S04]  /*26070*/  LDGSTS.E [R144+0x30600], [R10.64], !P4 ;  /* 0x306000000a907fae */ /* 0x0009e8000e121844 */
[----:B------:R2:W-:Y:S04]  /*26080*/  LDGSTS.E [R144+0x30680], [R8.64], !P4 ;  /* 0x3068000008907fae */ /* 0x0005e8000e121844 */
[----:B------:R1:W-:Y:S04]  /*26090*/  LDGSTS.E [R144+0x30700], [R6.64], !P4 ;  /* 0x3070000006907fae */ /* 0x0003e8000e121844 */
[----:B------:R1:W-:Y:S01]  /*260a0*/  LDGSTS.E [R144+0x30780], [R4.64], !P4 ;  /* 0x3078000004907fae */ /* 0x0003e2000e121844 */
[----:B---3--:R-:W-:-:S04]  /*260b0*/  IMAD.WIDE R18, R2, 0x4, R128 ;  /* 0x0000000402127825 */ /* 0x008fc800078e0280 */
[C---:B-1----:R-:W-:Y:S02]  /*260c0*/  IMAD.WIDE R16, R2.reuse, 0x4, R138 ;  /* 0x0000000402107825 */ /* 0x042fe400078e028a */
[----:B------:R-:W3:Y:S02]  /*260d0*/  LDL.LU.64 R138, [R1+0x318] ;  /* 0x00031800018a7983 */ /* 0x000ee40000300a00 */
[C---:B------:R-:W-:Y:S02]  /*260e0*/  IMAD.WIDE R14, R2.reuse, 0x4, R246 ;  /* 0x00000004020e7825 */ /* 0x040fe400078e02f6 */
[----:B------:R1:W-:Y:S02]  /*260f0*/  STL.64 [R1+0x25a8], R18 ;  /* 0x0025a81201007387 */ /* 0x0003e40000100a00 */
[C---:B------:R-:W-:Y:S02]  /*26100*/  IMAD.WIDE R12, R2.reuse, 0x4, R140 ;  /* 0x00000004020c7825 */ /* 0x040fe400078e028c */
[----:B------:R-:W3:Y:S04]  /*26110*/  LDL.LU.64 R246, [R1+0x310] ;  /* 0x0003100001f67983 */ /* 0x000ee80000300a00 */
[----:B------:R1:W-:Y:S04]  /*26120*/  STL.64 [R1+0x25b0], R16 ;  /* 0x0025b01001007387 */ /* 0x0003e80000100a00 */
[----:B------:R-:W3:Y:S01]  /*26130*/  LDL.LU.64 R140, [R1+0x308] ;  /* 0x00030800018c7983 */ /* 0x000ee20000300a00 */
[----:B----4-:R-:W-:-:S03]  /*26140*/  IMAD.WIDE R10, R2, 0x4, R142 ;  /* 0x00000004020a7825 */ /* 0x010fc600078e028e */
[----:B------:R4:W-:Y:S04]  /*26150*/  STL.64 [R1+0x25b8], R14 ;  /* 0x0025b80e01007387 */ /* 0x0009e80000100a00 */
[----:B------:R-:W3:Y:S04]  /*26160*/  LDL.LU.64 R142, [R1+0x300] ;  /* 0x00030000018e7983 */ /* 0x000ee80000300a00 */
[----:B------:R3:W-:Y:S01]  /*26170*/  STL.64 [R1+0x25c0], R12 ;  /* 0x0025c00c01007387 */ /* 0x0007e20000100a00 */
[----:B--2---:R-:W-:-:S03]  /*26180*/  IMAD.WIDE R8, R2, 0x4, R248 ;  /* 0x0000000402087825 */ /* 0x004fc600078e02f8 */
[----:B------:R-:W2:Y:S04]  /*26190*/  LDL.LU.64 R248, [R1+0x2f8] ;  /* 0x0002f80001f87983 */ /* 0x000ea80000300a00 */
[----:B------:R1:W-:Y:S01]  /*261a0*/  STL.64 [R1+0x25c8], R10 ;  /* 0x0025c80a01007387 */ /* 0x0003e20000100a00 */
[----:B------:R-:W-:-:S03]  /*261b0*/  IMAD.WIDE R6, R2, 0x4, R134 ;  /* 0x0000000402067825 */ /* 0x000fc600078e0286 */
[----:B------:R1:W-:Y:S01]  /*261c0*/  STL.64 [R1+0x25d0], R8 ;  /* 0x0025d00801007387 */ /* 0x0003e20000100a00 */
[----:B------:R-:W-:-:S03]  /*261d0*/  IMAD.WIDE R4, R2, 0x4, R250 ;  /* 0x0000000402047825 */ /* 0x000fc600078e02fa */
[----:B------:R1:W-:Y:S04]  /*261e0*/  STL.64 [R1+0x25d8], R6 ;  /* 0x0025d80601007387 */ /* 0x0003e80000100a00 */
[----:B------:R2:W-:Y:S04]  /*261f0*/  STL.64 [R1+0x25e0], R4 ;  /* 0x0025e00401007387 */ /* 0x0005e80000100a00 */
[----:B------:R-:W2:Y:S04]  /*26200*/  LDL.LU.64 R126, [R1+0x2b0] ;  /* 0x0002b000017e7983 */ /* 0x000ea80000300a00 */
[----:B------:R-:W2:Y:S04]  /*26210*/  LDL.LU.64 R134, [R1+0x2a8] ;  /* 0x0002a80001867983 */ /* 0x000ea80000300a00 */
[----:B------:R-:W2:Y:S01]  /*26220*/  LDL.LU.64 R250, [R1+0x2a0] ;  /* 0x0002a00001fa7983 */ /* 0x000ea20000300a00 */
[----:B------:R-:W-:-:S03]  /*26230*/  IADD3 R0, R252, -0xc6, RZ ;  /* 0xffffff3afc007810 */ /* 0x000fc60007ffe0ff */
[----:B------:R-:W2:Y:S01]  /*26240*/  LDL.LU.64 R128, [R1+0x298] ;  /* 0x0002980001807983 */ /* 0x000ea20000300a00 */
[----:B------:R-:W-:Y:S02]  /*26250*/  ISETP.GE.U32.AND P2, PT, R0, 0x7ffffebb, PT ;  /* 0x7ffffebb0000780c */ /* 0x000fe40003f46070 */
[----:B------:R-:W-:-:S11]  /*26260*/  IADD3 R0, R252, -0xca, RZ ;  /* 0xffffff36fc007810 */ /* 0x000fd60007ffe0ff */
[----:B------:R1:W-:Y:S04]  /*26270*/  LDGSTS.E [R144+0x31400], [R18.64], !P2 ;  /* 0x3140000012907fae */ /* 0x0003e8000d121844 */
[----:B------:R4:W-:Y:S04]  /*26280*/  LDGSTS.E [R144+0x31480], [R16.64], !P2 ;  /* 0x3148000010907fae */ /* 0x0009e8000d121844 */
[----:B------:R4:W-:Y:S01]  /*26290*/  LDGSTS.E [R144+0x31500], [R14.64], !P2 ;  /* 0x315000000e907fae */ /* 0x0009e2000d121844 */
[----:B-1----:R-:W-:-:S03]  /*262a0*/  IMAD.WIDE R18, R2, 0x4, R132 ;  /* 0x0000000402127825 */ /* 0x002fc600078e0284 */
[----:B------:R3:W-:Y:S01]  /*262b0*/  LDGSTS.E [R144+0x31580], [R12.64], !P2 ;  /* 0x315800000c907fae */ /* 0x0007e2000d121844 */
[----:B----4-:R-:W-:-:S03]  /*262c0*/  IMAD.WIDE R16, R2, 0x4, R136 ;  /* 0x0000000402107825 */ /* 0x010fc600078e0288 */
[----:B------:R1:W-:Y:S01]  /*262d0*/  LDGSTS.E [R144+0x31600], [R10.64], !P2 ;  /* 0x316000000a907fae */ /* 0x0003e2000d121844 */
[----:B------:R-:W-:-:S03]  /*262e0*/  IMAD.WIDE R14, R2, 0x4, R146 ;  /* 0x00000004020e7825 */ /* 0x000fc600078e0292 */
[----:B------:R4:W-:Y:S04]  /*262f0*/  STL.64 [R1+0x2688], R18 ;  /* 0x0026881201007387 */ /* 0x0009e80000100a00 */
[----:B------:R-:W2:Y:S04]  /*26300*/  LDL.LU.64 R146, [R1+0x290] ;  /* 0x0002900001927983 */ /* 0x000ea80000300a00 */
        /* <DEDUP_REMOVED lines=9> */
[----:B---3--:R-:W-:-:S04]  /*263a0*/  IMAD.WIDE R12, R2, 0x4, R138 ;  /* 0x00000004020c7825 */ /* 0x008fc800078e028a */
[----:B-1----:R-:W-:-:S04]  /*263b0*/  IMAD.WIDE R10, R2, 0x4, R246 ;  /* 0x00000004020a7825 */ /* 0x002fc800078e02f6 */
[C---:B------:R-:W-:Y:S01]  /*263c0*/  IMAD.WIDE R8, R2.reuse, 0x4, R140 ;  /* 0x0000000402087825 */ /* 0x040fe200078e028c */
[----:B------:R-:W3:Y:S04]  /*263d0*/  LDL.LU.64 R246, [R1+0x288] ;  /* 0x0002880001f67983 */ /* 0x000ee80000300a00 */
[----:B------:R1:W-:Y:S04]  /*263e0*/  STL.64 [R1+0x26a0], R12 ;  /* 0x0026a00c01007387 */ /* 0x0003e80000100a00 */
[----:B------:R1:W-:Y:S04]  /*263f0*/  STL.64 [R1+0x26a8], R10 ;  /* 0x0026a80a01007387 */ /* 0x0003e80000100a00 */
[----:B------:R-:W3:Y:S01]  /*26400*/  LDL.LU.64 R136, [R1+0x280] ;  /* 0x0002800001887983 */ /* 0x000ee20000300a00 */
[----:B------:R-:W-:-:S03]  /*26410*/  IMAD.WIDE R6, R2, 0x4, R142 ;  /* 0x0000000402067825 */ /* 0x000fc600078e028e */
[----:B------:R3:W-:Y:S04]  /*26420*/  STL.64 [R1+0x26b0], R8 ;  /* 0x0026b00801007387 */ /* 0x0007e80000100a00 */
[----:B------:R-:W3:Y:S04]  /*26430*/  LDL.LU.64 R138, [R1+0x278] ;  /* 0x00027800018a7983 */ /* 0x000ee80000300a00 */
[----:B------:R1:W-:Y:S01]  /*26440*/  STL.64 [R1+0x26b8], R6 ;  /* 0x0026b80601007387 */ /* 0x0003e20000100a00 */
[----:B------:R-:W-:-:S03]  /*26450*/  IADD3 R0, R252, -0xce, RZ ;  /* 0xffffff32fc007810 */ /* 0x000fc60007ffe0ff */
[----:B------:R1:W-:Y:S01]  /*26460*/  LDGSTS.E [R144+0x32580], [R12.64], !P5 ;  /* 0x325800000c907fae */ /* 0x0003e2000e921844 */
[----:B--2---:R-:W-:-:S04]  /*26470*/  IMAD.WIDE R4, R2, 0x4, R248 ;  /* 0x0000000402047825 */ /* 0x004fc800078e02f8 */
[C---:B----4-:R-:W-:Y:S01]  /*26480*/  IMAD.WIDE R18, R2.reuse, 0x4, R126 ;  /* 0x0000000402127825 */ /* 0x050fe200078e027e */
[----:B------:R2:W-:Y:S04]  /*26490*/  STL.64 [R1+0x26c0], R4 ;  /* 0x0026c00401007387 */ /* 0x0005e80000100a00 */
[----:B------:R-:W4:Y:S04]  /*264a0*/  LDL.LU.64 R140, [R1+0x230] ;  /* 0x00023000018c7983 */ /* 0x000f280000300a00 */
[----:B------:R-:W4:Y:S01]  /*264b0*/  LDL.LU.64 R142, [R1+0x228] ;  /* 0x00022800018e7983 */ /* 0x000f220000300a00 */
[----:B------:R-:W-:-:S03]  /*264c0*/  IMAD.WIDE R16, R2, 0x4, R134 ;  /* 0x0000000402107825 */ /* 0x000fc600078e0286 */
[----:B------:R-:W4:Y:S04]  /*264d0*/  LDL.LU.64 R132, [R1+0x220] ;  /* 0x0002200001847983 */ /* 0x000f280000300a00 */
[----:B------:R-:W4:Y:S01]  /*264e0*/  LDL.LU.64 R248, [R1+0x218] ;  /* 0x0002180001f87983 */ /* 0x000f220000300a00 */
[----:B------:R-:W-:-:S03]  /*264f0*/  IMAD.WIDE R14, R2, 0x4, R250 ;  /* 0x00000004020e7825 */ /* 0x000fc600078e02fa */
[----:B------:R-:W4:Y:S04]  /*26500*/  LDL.LU.64 R134, [R1+0x210] ;  /* 0x0002100001867983 */ /* 0x000f280000300a00 */
[----:B------:R4:W-:Y:S04]  /*26510*/  STL.64 [R1+0x2708], R18 ;  /* 0x0027081201007387 */ /* 0x0009e80000100a00 */
[----:B------:R-:W4:Y:S01]  /*26520*/  LDL.LU.64 R250, [R1+0x208] ;  /* 0x0002080001fa7983 */ /* 0x000f220000300a00 */
[----:B------:R-:W-:Y:S01]  /*26530*/  ISETP.GE.U32.AND P0, PT, R0, 0x7ffffeb3, PT ;  /* 0x7ffffeb30000780c */ /* 0x000fe20003f06070 */
[----:B-1----:R-:W-:-:S02]  /*26540*/  IMAD.WIDE R12, R2, 0x4, R128 ;  /* 0x00000004020c7825 */ /* 0x002fc400078e0280 */
[----:B------:R1:W-:Y:S04]  /*26550*/  LDGSTS.E [R144+0x32600], [R10.64], !P5 ;  /* 0x326000000a907fae */ /* 0x0003e8000e921844 */
[----:B------:R3:W-:Y:S04]  /*26560*/  LDGSTS.E [R144+0x32680], [R8.64], !P5 ;  /* 0x3268000008907fae */ /* 0x0007e8000e921844 */
[----:B------:R2:W-:Y:S04]  /*26570*/  STL.64 [R1+0x2710], R16 ;  /* 0x0027101001007387 */ /* 0x0005e80000100a00 */
[----:B------:R2:W-:Y:S04]  /*26580*/  LDGSTS.E [R144+0x32700], [R6.64], !P5 ;  /* 0x3270000006907fae */ /* 0x0005e8000e921844 */
[----:B------:R2:W-:Y:S01]  /*26590*/  STL.64 [R1+0x2718], R14 ;  /* 0x0027180e01007387 */ /* 0x0005e20000100a00 */
[----:B-1----:R-:W-:-:S03]  /*265a0*/  IMAD.WIDE R10, R2, 0x4, R146 ;  /* 0x00000004020a7825 */ /* 0x002fc600078e0292 */
[----:B------:R1:W-:Y:S04]  /*265b0*/  LDGSTS.E [R144+0x32780], [R4.64], !P5 ;  /* 0x3278000004907fae */ /* 0x0003e8000e921844 */
[----:B------:R-:W4:Y:S04]  /*265c0*/  LDL.LU.64 R146, [R1+0x200] ;  /* 0x0002000001927983 */ /* 0x000f280000300a00 */
[----:B------:R1:W-:Y:S04]  /*265d0*/  STL.64 [R1+0x2720], R12 ;  /* 0x0027200c01007387 */ /* 0x0003e80000100a00 */
[----:B------:R4:W-:Y:S04]  /*265e0*/  LDGSTS.E [R144+0x33400], [R18.64], !P0 ;  /* 0x3340000012907fae */ /* 0x0009e8000c121844 */
[----:B------:R1:W-:Y:S04]  /*265f0*/  LDGSTS.E [R144+0x33480], [R16.64], !P0 ;  /* 0x3348000010907fae */ /* 0x0003e8000c121844 */
[----:B------:R1:W-:Y:S04]  /*26600*/  LDGSTS.E [R144+0x33500], [R14.64], !P0 ;  /* 0x335000000e907fae */ /* 0x0003e8000c121844 */
[----:B------:R1:W-:Y:S04]  /*26610*/  LDGSTS.E [R144+0x33580], [R12.64], !P0 ;  /* 0x335800000c907fae */ /* 0x0003e8000c121844 */
[----:B------:R1:W-:Y:S01]  /*26620*/  LDGSTS.E [R144+0x33600], [R10.64], !P0 ;  /* 0x336000000a907fae */ /* 0x0003e2000c121844 */
[----:B---3--:R-:W-:-:S03]  /*26630*/  IMAD.WIDE R8, R2, 0x4, R246 ;  /* 0x0000000402087825 */ /* 0x008fc600078e02f6 */
[----:B------:R-:W3:Y:S04]  /*26640*/  LDL.LU.64 R246, [R1+0x1f8] ;  /* 0x0001f80001f67983 */ /* 0x000ee80000300a00 */
[----:B------:R-:W-:Y:S01]  /*26650*/  STL.64 [R1+0x2728], R10 ;  /* 0x0027280a01007387 */ /* 0x000fe20000100a00 */
[----:B--2---:R-:W-:-:S03]  /*26660*/  IMAD.WIDE R6, R2, 0x4, R136 ;  /* 0x0000000402067825 */ /* 0x004fc600078e0288 */
[----:B------:R2:W-:Y:S01]  /*26670*/  STL.64 [R1+0x2730], R8 ;  /* 0x0027300801007387 */ /* 0x0005e20000100a00 */
[----:B-1----:R-:W-:-:S03]  /*26680*/  IMAD.WIDE R4, R2, 0x4, R138 ;  /* 0x0000000402047825 */ /* 0x002fc600078e028a */
[----:B------:R1:W-:Y:S04]  /*26690*/  STL.64 [R1+0x2738], R6 ;  /* 0x0027380601007387 */ /* 0x0003e80000100a00 */
[----:B------:R3:W-:Y:S04]  /*266a0*/  STL.64 [R1+0x2740], R4 ;  /* 0x0027400401007387 */ /* 0x0007e80000100a00 */
[----:B------:R-:W3:Y:S04]  /*266b0*/  LDL.LU.64 R136, [R1+0x1b0] ;  /* 0x0001b00001887983 */ /* 0x000ee80000300a00 */
[----:B------:R-:W3:Y:S04]  /*266c0*/  LDL.LU.64 R138, [R1+0x1a8] ;  /* 0x0001a800018a7983 */ /* 0x000ee80000300a00 */
[----:B------:R2:W-:Y:S01]  /*266d0*/  LDGSTS.E [R144+0x33680], [R8.64], !P0 ;  /* 0x3368000008907fae */ /* 0x0005e2000c121844 */
[----:B------:R-:W-:-:S03]  /*266e0*/  IADD3 R0, R252, -0xd2, RZ ;  /* 0xffffff2efc007810 */ /* 0x000fc60007ffe0ff */
[----:B------:R1:W-:Y:S01]  /*266f0*/  LDGSTS.E [R144+0x33700], [R6.64], !P0 ;  /* 0x3370000006907fae */ /* 0x0003e2000c121844 */
[----:B----4-:R-:W-:-:S04]  /*26700*/  IMAD.WIDE R18, R2, 0x4, R140 ;  /* 0x0000000402127825 */ /* 0x010fc800078e028c */
[C---:B------:R-:W-:Y:S01]  /*26710*/  IMAD.WIDE R16, R2.reuse, 0x4, R142 ;  /* 0x0000000402107825 */ /* 0x040fe200078e028e */
[----:B------:R-:W4:Y:S03]  /*26720*/  LDL.LU.64 R140, [R1+0x1a0] ;  /* 0x0001a000018c7983 */ /* 0x000f260000300a00 */
[C---:B------:R-:W-:Y:S01]  /*26730*/  IMAD.WIDE R14, R2.reuse, 0x4, R132 ;  /* 0x00000004020e7825 */ /* 0x040fe200078e0284 */
[----:B------:R-:W4:Y:S03]  /*26740*/  LDL.LU.64 R142, [R1+0x198] ;  /* 0x00019800018e7983 */ /* 0x000f260000300a00 */
[C---:B------:R-:W-:Y:S01]  /*26750*/  IMAD.WIDE R12, R2.reuse, 0x4, R248 ;  /* 0x00000004020c7825 */ /* 0x040fe200078e02f8 */
[----:B------:R1:W-:Y:S04]  /*26760*/  STL.64 [R1+0x27b8], R18 ;  /* 0x0027b81201007387 */ /* 0x0003e80000100a00 */
[----:B------:R1:W-:Y:S04]  /*26770*/  STL.64 [R1+0x27c0], R16 ;  /* 0x0027c01001007387 */ /* 0x0003e80000100a00 */
[----:B------:R-:W4:Y:S01]  /*26780*/  LDL.LU.64 R248, [R1+0x190] ;  /* 0x0001900001f87983 */ /* 0x000f220000300a00 */
[----:B--2---:R-:W-:-:S03]  /*26790*/  IMAD.WIDE R8, R2, 0x4, R250 ;  /* 0x0000000402087825 */ /* 0x004fc600078e02fa */
[----:B------:R4:W-:Y:S04]  /*267a0*/  STL.64 [R1+0x27c8], R14 ;  /* 0x0027c80e01007387 */ /* 0x0009e80000100a00 */
[----:B------:R2:W-:Y:S04]  /*267b0*/  STL.64 [R1+0x27d0], R12 ;  /* 0x0027d00c01007387 */ /* 0x0005e80000100a00 */
[----:B------:R-:W4:Y:S01]  /*267c0*/  LDL.LU.64 R250, [R1+0x188] ;  /* 0x0001880001fa7983 */ /* 0x000f220000300a00 */
[----:B------:R-:W-:Y:S01]  /*267d0*/  ISETP.GE.U32.AND P3, PT, R0, 0x7ffffeaf, PT ;  /* 0x7ffffeaf0000780c */ /* 0x000fe20003f66070 */
[----:B------:R-:W-:-:S02]  /*267e0*/  IMAD.WIDE R10, R2, 0x4, R134 ;  /* 0x00000004020a7825 */ /* 0x000fc400078e0286 */
[----:B------:R3:W-:Y:S04]  /*267f0*/  LDGSTS.E [R144+0x33780], [R4.64], !P0 ;  /* 0x3378000004907fae */ /* 0x0007e8000c121844 */
[----:B------:R2:W-:Y:S04]  /*26800*/  STL.64 [R1+0x27d8], R10 ;  /* 0x0027d80a01007387 */ /* 0x0005e80000100a00 */
[----:B------:R2:W-:Y:S04]  /*26810*/  STL.64 [R1+0x27e0], R8 ;  /* 0x0027e00801007387 */ /* 0x0005e80000100a00 */
[----:B------:R2:W-:Y:S01]  /*26820*/  LDGSTS.E [R144+0x34400], [R18.64], !P3 ;  /* 0x3440000012907fae */ /* 0x0005e2000d921844 */
[----:B-1----:R-:W-:-:S03]  /*26830*/  IMAD.WIDE R6, R2, 0x4, R146 ;  /* 0x0000000402067825 */ /* 0x002fc600078e0292 */
[----:B------:R1:W-:Y:S04]  /*26840*/  LDGSTS.E [R144+0x34480], [R16.64], !P3 ;  /* 0x3448000010907fae */ /* 0x0003e8000d921844 */
[----:B------:R-:W4:Y:S04]  /*26850*/  LDL.LU.64 R146, [R1+0x180] ;  /* 0x0001800001927983 */ /* 0x000f280000300a00 */
[----:B------:R4:W-:Y:S04]  /*26860*/  LDGSTS.E [R144+0x34500], [R14.64], !P3 ;  /* 0x345000000e907fae */ /* 0x0009e8000d921844 */
[----:B------:R1:W-:Y:S04]  /*26870*/  LDGSTS.E [R144+0x34580], [R12.64], !P3 ;  /* 0x345800000c907fae */ /* 0x0003e8000d921844 */
[----:B------:R1:W-:Y:S04]  /*26880*/  LDGSTS.E [R144+0x34600], [R10.64], !P3 ;  /* 0x346000000a907fae */ /* 0x0003e8000d921844 */
[----:B------:R1:W-:Y:S01]  /*26890*/  LDGSTS.E [R144+0x34680], [R8.64], !P3 ;  /* 0x3468000008907fae */ /* 0x0003e2000d921844 */
[----:B------:R-:W-:-:S03]  /*268a0*/  IADD3 R0, R252, -0xd6, RZ ;  /* 0xffffff2afc007810 */ /* 0x000fc60007ffe0ff */
[----:B------:R1:W-:Y:S01]  /*268b0*/  LDGSTS.E [R144+0x34700], [R6.64], !P3 ;  /* 0x3470000006907fae */ /* 0x0003e2000d921844 */
[----:B---3--:R-:W-:-:S03]  /*268c0*/  IMAD.WIDE R4, R2, 0x4, R246 ;  /* 0x0000000402047825 */ /* 0x008fc600078e02f6 */
[----:B------:R-:W3:Y:S04]  /*268d0*/  LDL.LU.64 R246, [R1+0x178] ;  /* 0x0001780001f67983 */ /* 0x000ee80000300a00 */
[----:B------:R1:W-:Y:S04]  /*268e0*/  STL.64 [R1+0x27e8], R6 ;  /* 0x0027e80601007387 */ /* 0x0003e80000100a00 */
[----:B------:R3:W-:Y:S04]  /*268f0*/  STL.64 [R1+0x27f0], R4 ;  /* 0x0027f00401007387 */ /* 0x0007e80000100a00 */
[----:B------:R-:W3:Y:S04]  /*26900*/  LDL.LU.64 R120, [R1+0x130] ;  /* 0x0001300001787983 */ /* 0x000ee80000300a00 */
[----:B------:R-:W3:Y:S01]  /*26910*/  LDL.LU.64 R122, [R1+0x128] ;  /* 0x00012800017a7983 */ /* 0x000ee20000300a00 */
[----:B--2---:R-:W-:-:S04]  /*26920*/  IMAD.WIDE R18, R2, 0x4, R136 ;  /* 0x0000000402127825 */ /* 0x004fc800078e0288 */
[C---:B-1----:R-:W-:Y:S01]  /*26930*/  IMAD.WIDE R16, R2.reuse, 0x4, R138 ;  /* 0x0000000402107825 */ /* 0x042fe200078e028a */
[----:B------:R1:W-:Y:S04]  /*26940*/  STL.64 [R1+0x2878], R18 ;  /* 0x0028781201007387 */ /* 0x0003e80000100a00 */
[----:B------:R-:W2:Y:S04]  /*26950*/  LDL.LU.64 R124, [R1+0x120] ;  /* 0x00012000017c7983 */ /* 0x000ea80000300a00 */
[----:B------:R1:W-:Y:S04]  /*26960*/  STL.64 [R1+0x2880], R16 ;  /* 0x0028801001007387 */ /* 0x0003e80000100a00 */
[----:B------:R-:W2:Y:S04]  /*26970*/  LDL.LU.64 R126, [R1+0x118] ;  /* 0x00011800017e7983 */ /* 0x000ea80000300a00 */
[----:B------:R-:W2:Y:S04]  /*26980*/  LDL.LU.64 R128, [R1+0x110] ;  /* 0x0001100001807983 */ /* 0x000ea80000300a00 */
[----:B------:R-:W2:Y:S01]  /*26990*/  LDL.LU.64 R132, [R1+0x108] ;  /* 0x0001080001847983 */ /* 0x000ea20000300a00 */
[----:B----4-:R-:W-:-:S04]  /*269a0*/  IMAD.WIDE R14, R2, 0x4, R140 ;  /* 0x00000004020e7825 */ /* 0x010fc800078e028c */
[C---:B------:R-:W-:Y:S01]  /*269b0*/  IMAD.WIDE R12, R2.reuse, 0x4, R142 ;  /* 0x00000004020c7825 */ /* 0x040fe200078e028e */
[----:B------:R2:W-:Y:S03]  /*269c0*/  STL.64 [R1+0x2888], R14 ;  /* 0x0028880e01007387 */ /* 0x0005e60000100a00 */
[----:B------:R-:W-:-:S04]  /*269d0*/  IMAD.WIDE R10, R2, 0x4, R248 ;  /* 0x00000004020a7825 */ /* 0x000fc800078e02f8 */
[----:B------:R-:W-:Y:S01]  /*269e0*/  IMAD.WIDE R8, R2, 0x4, R250 ;  /* 0x0000000402087825 */ /* 0x000fe200078e02fa */
[----:B------:R-:W4:Y:S04]  /*269f0*/  LDL.LU.64 R248, [R1+0x100] ;  /* 0x0001000001f87983 */ /* 0x000f280000300a00 */
[----:B------:R1:W-:Y:S04]  /*26a00*/  STL.64 [R1+0x2890], R12 ;  /* 0x0028900c01007387 */ /* 0x0003e80000100a00 */
[----:B------:R-:W4:Y:S01]  /*26a10*/  LDL.LU.64 R250, [R1+0xf8] ;  /* 0x0000f80001fa7983 */ /* 0x000f220000300a00 */
[----:B------:R-:W-:-:S03]  /*26a20*/  ISETP.GE.U32.AND P1, PT, R0, 0x7ffffeab, PT ;  /* 0x7ffffeab0000780c */ /* 0x000fc60003f26070 */
[----:B------:R3:W-:Y:S04]  /*26a30*/  LDGSTS.E [R144+0x34780], [R4.64], !P3 ;  /* 0x3478000004907fae */ /* 0x0007e8000d921844 */
[----:B------:R1:W-:Y:S01]  /*26a40*/  STL.64 [R1+0x2898], R10 ;  /* 0x0028980a01007387 */ /* 0x0003e20000100a00 */
[----:B------:R-:W-:-:S03]  /*26a50*/  IMAD.WIDE R6, R2, 0x4, R146 ;  /* 0x0000000402067825 */ /* 0x000fc600078e0292 */
[----:B------:R1:W-:Y:S04]  /*26a60*/  STL.64 [R1+0x28a0], R8 ;  /* 0x0028a00801007387 */ /* 0x0003e80000100a00 */
[----:B------:R4:W-:Y:S04]  /*26a70*/  STL.64 [R1+0x28a8], R6 ;  /* 0x0028a80601007387 */ /* 0x0009e80000100a00 */
[----:B------:R1:W-:Y:S04]  /*26a80*/  LDGSTS.E [R144+0x35400], [R18.64], !P1 ;  /* 0x3540000012907fae */ /* 0x0003e8000c921844 */
[----:B------:R1:W-:Y:S04]  /*26a90*/  LDGSTS.E [R144+0x35480], [R16.64], !P1 ;  /* 0x3548000010907fae */ /* 0x0003e8000c921844 */
[----:B------:R2:W-:Y:S04]  /*26aa0*/  LDGSTS.E [R144+0x35500], [R14.64], !P1 ;  /* 0x355000000e907fae */ /* 0x0005e8000c921844 */
[----:B------:R1:W-:Y:S04]  /*26ab0*/  LDGSTS.E [R144+0x35580], [R12.64], !P1 ;  /* 0x355800000c907fae */ /* 0x0003e8000c921844 */
[----:B------:R1:W-:Y:S04]  /*26ac0*/  LDGSTS.E [R144+0x35600], [R10.64], !P1 ;  /* 0x356000000a907fae */ /* 0x0003e8000c921844 */
[----:B------:R1:W-:Y:S04]  /*26ad0*/  LDGSTS.E [R144+0x35680], [R8.64], !P1 ;  /* 0x3568000008907fae */ /* 0x0003e8000c921844 */
[----:B------:R4:W-:Y:S01]  /*26ae0*/  LDGSTS.E [R144+0x35700], [R6.64], !P1 ;  /* 0x3570000006907fae */ /* 0x0009e2000c921844 */
[----:B---3--:R-:W-:-:S05]  /*26af0*/  IMAD.WIDE R4, R2, 0x4, R246 ;  /* 0x0000000402047825 */ /* 0x008fca00078e02f6 */
[----:B------:R2:W-:Y:S04]  /*26b00*/  STL.64 [R1+0x28b0], R4 ;  /* 0x0028b00401007387 */ /* 0x0005e80000100a00 */
[----:B------:R-:W3:Y:S04]  /*26b10*/  LDL.LU.64 R134, [R1+0x80] ;  /* 0x0000800001867983 */ /* 0x000ee80000300a00 */
[----:B------:R-:W3:Y:S01]  /*26b20*/  LDL.LU.64 R136, [R1+0x68] ;  /* 0x0000680001887983 */ /* 0x000ee20000300a00 */
[----:B-1----:R-:W-:-:S03]  /*26b30*/  IMAD.WIDE R18, R2, 0x4, R120 ;  /* 0x0000000402127825 */ /* 0x002fc600078e0278 */
[----:B------:R-:W3:Y:S01]  /*26b40*/  LDL.LU.64 R138, [R1+0x50] ;  /* 0x00005000018a7983 */ /* 0x000ee20000300a00 */
[----:B------:R-:W-:-:S03]  /*26b50*/  IMAD.WIDE R16, R2, 0x4, R122 ;  /* 0x0000000402107825 */ /* 0x000fc600078e027a */
[----:B------:R-:W3:Y:S04]  /*26b60*/  LDL.LU.64 R140, [R1+0x38] ;  /* 0x00003800018c7983 */ /* 0x000ee80000300a00 */
[----:B------:R-:W3:Y:S04]  /*26b70*/  LDL.LU.64 R142, [R1+0x20] ;  /* 0x00002000018e7983 */ /* 0x000ee80000300a00 */
[----:B------:R-:W3:Y:S04]  /*26b80*/  LDL.LU.64 R146, [R1] ;  /* 0x0000000001927983 */ /* 0x000ee80000300a00 */
[----:B------:R-:W3:Y:S01]  /*26b90*/  LDL.LU.64 R246, [R1+0x8] ;  /* 0x0000080001f67983 */ /* 0x000ee20000300a00 */
[----:B--2---:R-:W-:-:S03]  /*26ba0*/  IMAD.WIDE R14, R2, 0x4, R124 ;  /* 0x00000004020e7825 */ /* 0x004fc600078e027c */
[----:B------:R-:W-:Y:S04]  /*26bb0*/  STL.64 [R1+0x28f8], R18 ;  /* 0x0028f81201007387 */ /* 0x000fe80000100a00 */
[----:B------:R1:W-:Y:S01]  /*26bc0*/  LDGSTS.E [R144+0x35780], [R4.64], !P1 ;  /* 0x3578000004907fae */ /* 0x0003e2000c921844 */
[----:B------:R-:W-:-:S04]  /*26bd0*/  IMAD.WIDE R12, R2, 0x4, R126 ;  /* 0x00000004020c7825 */ /* 0x000fc800078e027e */
[C---:B------:R-:W-:Y:S01]  /*26be0*/  IMAD.WIDE R10, R2.reuse, 0x4, R128 ;  /* 0x00000004020a7825 */ /* 0x040fe200078e0280 */
[----:B------:R-:W-:Y:S03]  /*26bf0*/  STL.64 [R1+0x2900], R16 ;  /* 0x0029001001007387 */ /* 0x000fe60000100a00 */
[C---:B------:R-:W-:Y:S01]  /*26c00*/  IMAD.WIDE R8, R2.reuse, 0x4, R132 ;  /* 0x0000000402087825 */ /* 0x040fe200078e0284 */
[----:B------:R-:W-:Y:S04]  /*26c10*/  STL.64 [R1+0x2908], R14 ;  /* 0x0029080e01007387 */ /* 0x000fe80000100a00 */
[----:B------:R-:W-:Y:S04]  /*26c20*/  STL.64 [R1+0x2910], R12 ;  /* 0x0029100c01007387 */ /* 0x000fe80000100a00 */
[----:B------:R-:W-:Y:S04]  /*26c30*/  STL.64 [R1+0x2918], R10 ;  /* 0x0029180a01007387 */ /* 0x000fe80000100a00 */
[----:B------:R-:W-:Y:S01]  /*26c40*/  STL.64 [R1+0x2920], R8 ;  /* 0x0029200801007387 */ /* 0x000fe20000100a00 */
[----:B----4-:R-:W-:-:S04]  /*26c50*/  IMAD.WIDE R6, R2, 0x4, R248 ;  /* 0x0000000402067825 */ /* 0x010fc800078e02f8 */
[----:B-1----:R-:W-:Y:S01]  /*26c60*/  IMAD.WIDE R4, R2, 0x4, R250 ;  /* 0x0000000402047825 */ /* 0x002fe200078e02fa */
[----:B------:R-:W-:Y:S04]  /*26c70*/  STL.64 [R1+0x2928], R6 ;  /* 0x0029280601007387 */ /* 0x000fe80000100a00 */
[----:B------:R1:W-:Y:S04]  /*26c80*/  STL.64 [R1+0x2930], R4 ;  /* 0x0029300401007387 */ /* 0x0003e80000100a00 */
[----:B------:R-:W2:Y:S04]  /*26c90*/  LDL.LU.64 R248, [R1+0x10] ;  /* 0x0000100001f87983 */ /* 0x000ea80000300a00 */
[----:B------:R-:W2:Y:S01]  /*26ca0*/  LDL.LU.64 R250, [R1+0x18] ;  /* 0x0000180001fa7983 */ /* 0x000ea20000300a00 */
[----:B------:R-:W-:-:S04]  /*26cb0*/  IADD3 R0, R252, -0xda, RZ ;  /* 0xffffff26fc007810 */ /* 0x000fc80007ffe0ff */
[----:B------:R-:W-:Y:S02]  /*26cc0*/  ISETP.GE.U32.AND P6, PT, R0, 0x7ffffea7, PT ;  /* 0x7ffffea70000780c */ /* 0x000fe40003fc6070 */
[----:B------:R-:W-:-:S04]  /*26cd0*/  IADD3 R0, R252, -0xde, RZ ;  /* 0xffffff22fc007810 */ /* 0x000fc80007ffe0ff */
[----:B------:R-:W-:-:S07]  /*26ce0*/  ISETP.GE.U32.AND P4, PT, R0, 0x7ffffea3, PT ;  /* 0x7ffffea30000780c */ /* 0x000fce0003f86070 */
        /* <DEDUP_REMOVED lines=8> */
[----:B-1----:R-:W-:-:S04]  /*26d70*/  IMAD.WIDE R4, R2, 0x4, R148 ;  /* 0x0000000402047825 */ /* 0x002fc800078e0294 */
[----:B---3--:R-:W-:-:S04]  /*26d80*/  IMAD.WIDE R18, R2, 0x4, R134 ;  /* 0x0000000402127825 */ /* 0x008fc800078e0286 */
[C---:B------:R-:W-:Y:S01]  /*26d90*/  IMAD.WIDE R16, R2.reuse, 0x4, R136 ;  /* 0x0000000402107825 */ /* 0x040fe200078e0288 */
[----:B------:R1:W-:Y:S03]  /*26da0*/  STL.64 [R1+0x29f0], R18 ;  /* 0x0029f01201007387 */ /* 0x0003e60000100a00 */
[C---:B------:R-:W-:Y:S01]  /*26db0*/  IMAD.WIDE R14, R2.reuse, 0x4, R138 ;  /* 0x00000004020e7825 */ /* 0x040fe200078e028a */
[----:B------:R3:W-:Y:S03]  /*26dc0*/  STL.64 [R1+0x2a00], R16 ;  /* 0x002a001001007387 */ /* 0x0007e60000100a00 */
[C---:B------:R-:W-:Y:S01]  /*26dd0*/  IMAD.WIDE R12, R2.reuse, 0x4, R140 ;  /* 0x00000004020c7825 */ /* 0x040fe200078e028c */
[----:B------:R-:W-:Y:S03]  /*26de0*/  STL.64 [R1+0x2a08], R14 ;  /* 0x002a080e01007387 */ /* 0x000fe60000100a00 */
[C---:B------:R-:W-:Y:S01]  /*26df0*/  IMAD.WIDE R10, R2.reuse, 0x4, R142 ;  /* 0x00000004020a7825 */ /* 0x040fe200078e028e */
[----:B------:R1:W-:Y:S03]  /*26e00*/  STL.64 [R1+0x2a10], R12 ;  /* 0x002a100c01007387 */ /* 0x0003e60000100a00 */
[C---:B------:R-:W-:Y:S01]  /*26e10*/  IMAD.WIDE R8, R2.reuse, 0x4, R146 ;  /* 0x0000000402087825 */ /* 0x040fe200078e0292 */
[----:B------:R1:W-:Y:S03]  /*26e20*/  STL.64 [R1+0x2a18], R10 ;  /* 0x002a180a01007387 */ /* 0x0003e60000100a00 */
[C---:B------:R-:W-:Y:S01]  /*26e30*/  IMAD.WIDE R6, R2.reuse, 0x4, R246 ;  /* 0x0000000402067825 */ /* 0x040fe200078e02f6 */
[----:B------:R1:W-:Y:S04]  /*26e40*/  STL.64 [R1+0x2a20], R8 ;  /* 0x002a200801007387 */ /* 0x0003e80000100a00 */
[----:B------:R-:W-:Y:S04]  /*26e50*/  STL.64 [R1+0x2a28], R6 ;  /* 0x002a280601007387 */ /* 0x000fe80000100a00 */
[----:B------:R1:W-:Y:S04]  /*26e60*/  STL.64 [R1+0x2a30], R4 ;  /* 0x002a300401007387 */ /* 0x0003e80000100a00 */
[----:B------:R-:W4:Y:S04]  /*26e70*/  LDL.LU.64 R146, [R1+0x28] ;  /* 0x0000280001927983 */ /* 0x000f280000300a00 */
[----:B------:R1:W-:Y:S04]  /*26e80*/  LDGSTS.E [R144+0x37400], [R18.64], !P4 ;  /* 0x3740000012907fae */ /* 0x0003e8000e121844 */
[----:B------:R3:W-:Y:S04]  /*26e90*/  LDGSTS.E [R144+0x37480], [R16.64], !P4 ;  /* 0x3748000010907fae */ /* 0x0007e8000e121844 */
[----:B------:R2:W-:Y:S01]  /*26ea0*/  LDGSTS.E [R144+0x37500], [R14.64], !P4 ;  /* 0x375000000e907fae */ /* 0x0005e2000e121844 */
[----:B-1----:R-:W-:-:S03]  /*26eb0*/  IMAD.WIDE R18, R2, 0x4, R150 ;  /* 0x0000000402127825 */ /* 0x002fc600078e0296 */
[----:B------:R-:W4:Y:S01]  /*26ec0*/  LDL.LU.64 R246, [R1+0x30] ;  /* 0x0000300001f67983 */ /* 0x000f220000300a00 */
[----:B---3--:R-:W-:-:S03]  /*26ed0*/  IMAD.WIDE R16, R2, 0x4, R152 ;  /* 0x0000000402107825 */ /* 0x008fc600078e0298 */
[----:B------:R1:W-:Y:S04]  /*26ee0*/  LDGSTS.E [R144+0x37580], [R12.64], !P4 ;  /* 0x375800000c907fae */ /* 0x0003e8000e121844 */
[----:B------:R3:W-:Y:S04]  /*26ef0*/  LDGSTS.E [R144+0x37600], [R10.64], !P4 ;  /* 0x376000000a907fae */ /* 0x0007e8000e121844 */
[----:B------:R3:W-:Y:S01]  /*26f00*/  LDGSTS.E [R144+0x37680], [R8.64], !P4 ;  /* 0x3768000008907fae */ /* 0x0007e2000e121844 */
[----:B-1----:R-:W-:-:S03]  /*26f10*/  IMAD.WIDE R12, R2, 0x4, R154 ;  /* 0x00000004020c7825 */ /* 0x002fc600078e029a */
[----:B------:R1:W-:Y:S01]  /*26f20*/  LDGSTS.E [R144+0x37700], [R6.64], !P4 ;  /* 0x3770000006907fae */ /* 0x0003e2000e121844 */
[----:B---3--:R-:W-:-:S03]  /*26f30*/  IMAD.WIDE R10, R2, 0x4, R156 ;  /* 0x00000004020a7825 */ /* 0x008fc600078e029c */
[----:B------:R3:W-:Y:S01]  /*26f40*/  STL.64 [R1+0x2a78], R18 ;  /* 0x002a781201007387 */ /* 0x0007e20000100a00 */
[----:B------:R-:W-:-:S03]  /*26f50*/  IMAD.WIDE R8, R2, 0x4, R158 ;  /* 0x0000000402087825 */ /* 0x000fc600078e029e */
[----:B------:R1:W-:Y:S04]  /*26f60*/  LDGSTS.E [R144+0x37780], [R4.64], !P4 ;  /* 0x3778000004907fae */ /* 0x0003e8000e121844 */
[----:B------:R2:W-:Y:S01]  /*26f70*/  STL.64 [R1+0x2a80], R16 ;  /* 0x002a801001007387 */ /* 0x0005e20000100a00 */
[----:B-1----:R-:W-:-:S04]  /*26f80*/  IMAD.WIDE R4, R2, 0x4, R160 ;  /* 0x0000000402047825 */ /* 0x002fc800078e02a0 */
[----:B--2---:R-:W-:-:S04]  /*26f90*/  IMAD.WIDE R14, R2, 0x4, R248 ;  /* 0x00000004020e7825 */ /* 0x004fc800078e02f8 */
[----:B------:R-:W-:Y:S01]  /*26fa0*/  IMAD.WIDE R6, R2, 0x4, R250 ;  /* 0x0000000402067825 */ /* 0x000fe200078e02fa */
[----:B------:R-:W-:Y:S04]  /*26fb0*/  STL.64 [R1+0x2a88], R14 ;  /* 0x002a880e01007387 */ /* 0x000fe80000100a00 */
[----:B------:R1:W-:Y:S04]  /*26fc0*/  STL.64 [R1+0x2a90], R12 ;  /* 0x002a900c01007387 */ /* 0x0003e80000100a00 */
[----:B------:R2:W-:Y:S04]  /*26fd0*/  STL.64 [R1+0x2a98], R10 ;  /* 0x002a980a01007387 */ /* 0x0005e80000100a00 */
[----:B------:R1:W-:Y:S04]  /*26fe0*/  STL.64 [R1+0x2aa0], R8 ;  /* 0x002aa00801007387 */ /* 0x0003e80000100a00 */
[----:B------:R-:W-:Y:S04]  /*26ff0*/  STL.64 [R1+0x2aa8], R6 ;  /* 0x002aa80601007387 */ /* 0x000fe80000100a00 */
[----:B------:R1:W-:Y:S04]  /*27000*/  STL.64 [R1+0x2ab0], R4 ;  /* 0x002ab00401007387 */ /* 0x0003e80000100a00 */
[----:B------:R-:W4:Y:S04]  /*27010*/  LDL.LU.64 R248, [R1+0x40] ;  /* 0x0000400001f87983 */ /* 0x000f280000300a00 */
[----:B------:R-:W4:Y:S01]  /*27020*/  LDL.LU.64 R250, [R1+0x48] ;  /* 0x0000480001fa7983 */ /* 0x000f220000300a00 */
[----:B------:R-:W-:-:S04]  /*27030*/  IADD3 R0, R252, -0xe2, RZ ;  /* 0xffffff1efc007810 */ /* 0x000fc80007ffe0ff */
[----:B------:R-:W-:Y:S02]  /*27040*/  ISETP.GE.U32.AND P2, PT, R0, 0x7ffffe9f, PT ;  /* 0x7ffffe9f0000780c */ /* 0x000fe40003f46070 */
[----:B------:R-:W-:-:S04]  /*27050*/  IADD3 R0, R252, -0xe6, RZ ;  /* 0xffffff1afc007810 */ /* 0x000fc80007ffe0ff */
[----:B------:R-:W-:-:S07]  /*27060*/  ISETP.GE.U32.AND P5, PT, R0, 0x7ffffe9b, PT ;  /* 0x7ffffe9b0000780c */ /* 0x000fce0003fa6070 */
[----:B------:R3:W-:Y:S04]  /*27070*/  LDGSTS.E [R144+0x38400], [R18.64], !P2 ;  /* 0x3840000012907fae */ /* 0x0007e8000d121844 */
[----:B------:R1:W-:Y:S04]  /*27080*/  LDGSTS.E [R144+0x38480], [R16.64], !P2 ;  /* 0x3848000010907fae */ /* 0x0003e8000d121844 */
[----:B------:R4:W-:Y:S01]  /*27090*/  LDGSTS.E [R144+0x38500], [R14.64], !P2 ;  /* 0x385000000e907fae */ /* 0x0009e2000d121844 */
[----:B---3--:R-:W-:-:S03]  /*270a0*/  IMAD.WIDE R18, R2, 0x4, R162 ;  /* 0x0000000402127825 */ /* 0x008fc600078e02a2 */
[----:B------:R3:W-:Y:S01]  /*270b0*/  LDGSTS.E [R144+0x38580], [R12.64], !P2 ;  /* 0x385800000c907fae */ /* 0x0007e2000d121844 */
[----:B-1----:R-:W-:-:S03]  /*270c0*/  IMAD.WIDE R16, R2, 0x4, R164 ;  /* 0x0000000402107825 */ /* 0x002fc600078e02a4 */
[----:B------:R2:W-:Y:S04]  /*270d0*/  LDGSTS.E [R144+0x38600], [R10.64], !P2 ;  /* 0x386000000a907fae */ /* 0x0005e8000d121844 */
[----:B------:R1:W-:Y:S01]  /*270e0*/  LDGSTS.E [R144+0x38680], [R8.64], !P2 ;  /* 0x3868000008907fae */ /* 0x0003e2000d121844 */
[----:B---3--:R-:W-:-:S03]  /*270f0*/  IMAD.WIDE R12, R2, 0x4, R166 ;  /* 0x00000004020c7825 */ /* 0x008fc600078e02a6 */
[----:B------:R3:W-:Y:S01]  /*27100*/  LDGSTS.E [R144+0x38700], [R6.64], !P2 ;  /* 0x3870000006907fae */ /* 0x0007e2000d121844 */
[----:B--2---:R-:W-:-:S03]  /*27110*/  IMAD.WIDE R10, R2, 0x4, R168 ;  /* 0x00000004020a7825 */ /* 0x004fc600078e02a8 */
[----:B------:R2:W-:Y:S01]  /*27120*/  STL.64 [R1+0x2af8], R18 ;  /* 0x002af81201007387 */ /* 0x0005e20000100a00 */
[----:B-1----:R-:W-:-:S03]  /*27130*/  IMAD.WIDE R8, R2, 0x4, R170 ;  /* 0x0000000402087825 */ /* 0x002fc600078e02aa */
[----:B------:R1:W-:Y:S04]  /*27140*/  LDGSTS.E [R144+0x38780], [R4.64], !P2 ;  /* 0x3878000004907fae */ /* 0x0003e8000d121844 */
[----:B------:R2:W-:Y:S04]  /*27150*/  STL.64 [R1+0x2b00], R16 ;  /* 0x002b001001007387 */ /* 0x0005e80000100a00 */
[----:B------:R2:W-:Y:S01]  /*27160*/  LDGSTS.E [R144+0x39400], [R18.64], !P5 ;  /* 0x3940000012907fae */ /* 0x0005e2000e921844 */
[----:B-1----:R-:W-:-:S03]  /*27170*/  IMAD.WIDE R4, R2, 0x4, R172 ;  /* 0x0000000402047825 */ /* 0x002fc600078e02ac */
[----:B------:R1:W-:Y:S01]  /*27180*/  LDGSTS.E [R144+0x39480], [R16.64], !P5 ;  /* 0x3948000010907fae */ /* 0x0003e2000e921844 */
[----:B--2---:R-:W-:-:S04]  /*27190*/  IMAD.WIDE R18, R2, 0x4, R174 ;  /* 0x0000000402127825 */ /* 0x004fc800078e02ae */
[----:B-1----:R-:W-:-:S04]  /*271a0*/  IMAD.WIDE R16, R2, 0x4, R176 ;  /* 0x0000000402107825 */ /* 0x002fc800078e02b0 */
[----:B----4-:R-:W-:-:S05]  /*271b0*/  IMAD.WIDE R14, R2, 0x4, R146 ;  /* 0x00000004020e7825 */ /* 0x010fca00078e0292 */
[----:B------:R-:W-:Y:S04]  /*271c0*/  STL.64 [R1+0x2b08], R14 ;  /* 0x002b080e01007387 */ /* 0x000fe80000100a00 */
[----:B------:R1:W-:Y:S04]  /*271d0*/  STL.64 [R1+0x2b10], R12 ;  /* 0x002b100c01007387 */ /* 0x0003e80000100a00 */
[----:B------:R2:W-:Y:S01]  /*271e0*/  STL.64 [R1+0x2b18], R10 ;  /* 0x002b180a01007387 */ /* 0x0005e20000100a00 */
[----:B---3--:R-:W-:-:S03]  /*271f0*/  IMAD.WIDE R6, R2, 0x4, R246 ;  /* 0x0000000402067825 */ /* 0x008fc600078e02f6 */
[----:B------:R3:W-:Y:S04]  /*27200*/  STL.64 [R1+0x2b20], R8 ;  /* 0x002b200801007387 */ /* 0x0007e80000100a00 */
[----:B------:R-:W-:Y:S04]  /*27210*/  STL.64 [R1+0x2b28], R6 ;  /* 0x002b280601007387 */ /* 0x000fe80000100a00 */
[----:B------:R2:W-:Y:S04]  /*27220*/  STL.64 [R1+0x2b30], R4 ;  /* 0x002b300401007387 */ /* 0x0005e80000100a00 */
[----:B------:R-:W4:Y:S04]  /*27230*/  LDL.LU.64 R146, [R1+0x58] ;  /* 0x0000580001927983 */ /* 0x000f280000300a00 */
[----:B------:R1:W-:Y:S04]  /*27240*/  LDGSTS.E [R144+0x39500], [R14.64], !P5 ;  /* 0x395000000e907fae */ /* 0x0003e8000e921844 */
[----:B------:R-:W4:Y:S04]  /*27250*/  LDL.LU.64 R246, [R1+0x60] ;  /* 0x0000600001f67983 */ /* 0x000f280000300a00 */
[----:B------:R1:W-:Y:S04]  /*27260*/  LDGSTS.E [R144+0x39580], [R12.64], !P5 ;  /* 0x395800000c907fae */ /* 0x0003e8000e921844 */
[----:B------:R2:W-:Y:S04]  /*27270*/  LDGSTS.E [R144+0x39600], [R10.64], !P5 ;  /* 0x396000000a907fae */ /* 0x0005e8000e921844 */
[----:B------:R3:W-:Y:S01]  /*27280*/  LDGSTS.E [R144+0x39680], [R8.64], !P5 ;  /* 0x3968000008907fae */ /* 0x0007e2000e921844 */
[----:B-1----:R-:W-:-:S03]  /*27290*/  IMAD.WIDE R12, R2, 0x4, R178 ;  /* 0x00000004020c7825 */ /* 0x002fc600078e02b2 */
[----:B------:R1:W-:Y:S01]  /*272a0*/  LDGSTS.E [R144+0x39700], [R6.64], !P5 ;  /* 0x3970000006907fae */ /* 0x0003e2000e921844 */
[----:B--2---:R-:W-:-:S03]  /*272b0*/  IMAD.WIDE R10, R2, 0x4, R180 ;  /* 0x00000004020a7825 */ /* 0x004fc600078e02b4 */
[----:B------:R2:W-:Y:S01]  /*272c0*/  STL.64 [R1+0x3658], R18 ;  /* 0x0036581201007387 */ /* 0x0005e20000100a00 */
[----:B---3--:R-:W-:-:S03]  /*272d0*/  IMAD.WIDE R8, R2, 0x4, R182 ;  /* 0x0000000402087825 */ /* 0x008fc600078e02b6 */
[----:B------:R3:W-:Y:S04]  /*272e0*/  LDGSTS.E [R144+0x39780], [R4.64], !P5 ;  /* 0x3978000004907fae */ /* 0x0007e8000e921844 */
[----:B------:R1:W-:Y:S01]  /*272f0*/  STL.64 [R1+0x3660], R16 ;  /* 0x0036601001007387 */ /* 0x0003e20000100a00 */
[----:B---3--:R-:W-:-:S04]  /*27300*/  IMAD.WIDE R4, R2, 0x4, R184 ;  /* 0x0000000402047825 */ /* 0x008fc800078e02b8 */
[----:B------:R-:W-:-:S04]  /*27310*/  IMAD.WIDE R14, R2, 0x4, R248 ;  /* 0x00000004020e7825 */ /* 0x000fc800078e02f8 */
[----:B-1----:R-:W-:Y:S01]  /*27320*/  IMAD.WIDE R6, R2, 0x4, R250 ;  /* 0x0000000402067825 */ /* 0x002fe200078e02fa */
        /* <DEDUP_REMOVED lines=15> */
[----:B--2---:R-:W-:-:S03]  /*27420*/  IMAD.WIDE R18, R2, 0x4, R186 ;  /* 0x0000000402127825 */ /* 0x004fc600078e02ba */
[----:B------:R2:W-:Y:S01]  /*27430*/  LDGSTS.E [R144+0x3a580], [R12.64], !P0 ;  /* 0x3a5800000c907fae */ /* 0x0005e2000c121844 */
[----:B-1----:R-:W-:-:S03]  /*27440*/  IMAD.WIDE R16, R2, 0x4, R188 ;  /* 0x0000000402107825 */ /* 0x002fc600078e02bc */
[----:B------:R3:W-:Y:S04]  /*27450*/  LDGSTS.E [R144+0x3a600], [R10.64], !P0 ;  /* 0x3a6000000a907fae */ /* 0x0007e8000c121844 */
[----:B------:R1:W-:Y:S01]  /*27460*/  LDGSTS.E [R144+0x3a680], [R8.64], !P0 ;  /* 0x3a68000008907fae */ /* 0x0003e2000c121844 */
[----:B--2---:R-:W-:-:S03]  /*27470*/  IMAD.WIDE R12, R2, 0x4, R190 ;  /* 0x00000004020c7825 */ /* 0x004fc600078e02be */
[----:B------:R2:W-:Y:S01]  /*27480*/  LDGSTS.E [R144+0x3a700], [R6.64], !P0 ;  /* 0x3a70000006907fae */ /* 0x0005e2000c121844 */
[----:B---3--:R-:W-:-:S03]  /*27490*/  IMAD.WIDE R10, R2, 0x4, R192 ;  /* 0x00000004020a7825 */ /* 0x008fc600078e02c0 */
[----:B------:R3:W-:Y:S01]  /*274a0*/  STL.64 [R1+0x3698], R18 ;  /* 0x0036981201007387 */ /* 0x0007e20000100a00 */
[----:B-1----:R-:W-:-:S03]  /*274b0*/  IMAD.WIDE R8, R2, 0x4, R194 ;  /* 0x0000000402087825 */ /* 0x002fc600078e02c2 */
[----:B------:R1:W-:Y:S04]  /*274c0*/  LDGSTS.E [R144+0x3a780], [R4.64], !P0 ;  /* 0x3a78000004907fae */ /* 0x0003e8000c121844 */
[----:B------:R2:W-:Y:S04]  /*274d0*/  STL.64 [R1+0x36a0], R16 ;  /* 0x0036a01001007387 */ /* 0x0005e80000100a00 */
[----:B------:R3:W-:Y:S01]  /*274e0*/  LDGSTS.E [R144+0x3b400], [R18.64], !P3 ;  /* 0x3b40000012907fae */ /* 0x0007e2000d921844 */
[----:B-1----:R-:W-:-:S03]  /*274f0*/  IMAD.WIDE R4, R2, 0x4, R196 ;  /* 0x0000000402047825 */ /* 0x002fc600078e02c4 */
[----:B------:R2:W-:Y:S01]  /*27500*/  LDGSTS.E [R144+0x3b480], [R16.64], !P3 ;  /* 0x3b48000010907fae */ /* 0x0005e2000d921844 */
[----:B---3--:R-:W-:-:S04]  /*27510*/  IMAD.WIDE R18, R2, 0x4, R198 ;  /* 0x0000000402127825 */ /* 0x008fc800078e02c6 */
[----:B--2---:R-:W-:-:S04]  /*27520*/  IMAD.WIDE R16, R2, 0x4, R200 ;  /* 0x0000000402107825 */ /* 0x004fc800078e02c8 */
[----:B----4-:R-:W-:-:S05]  /*27530*/  IMAD.WIDE R14, R2, 0x4, R146 ;  /* 0x00000004020e7825 */ /* 0x010fca00078e0292 */
[----:B------:R-:W-:Y:S01]  /*27540*/  STL.64 [R1+0x36a8], R14 ;  /* 0x0036a80e01007387 */ /* 0x000fe20000100a00 */
[----:B------:R-:W-:-:S03]  /*27550*/  IMAD.WIDE R6, R2, 0x4, R246 ;  /* 0x0000000402067825 */ /* 0x000fc600078e02f6 */
[----:B------:R1:W-:Y:S04]  /*27560*/  STL.64 [R1+0x36b0], R12 ;  /* 0x0036b00c01007387 */ /* 0x0003e80000100a00 */
[----:B------:R2:W-:Y:S04]  /*27570*/  STL.64 [R1+0x36b8], R10 ;  /* 0x0036b80a01007387 */ /* 0x0005e80000100a00 */
        /* <DEDUP_REMOVED lines=14> */
[----:B------:R3:W-:Y:S04]  /*27660*/  STL.64 [R1+0x49d8], R16 ;  /* 0x0049d81001007387 */ /* 0x0007e80000100a00 */
[----:B------:R1:W-:Y:S02]  /*27670*/  LDGSTS.E [R144+0x3b780], [R4.64], !P3 ;  /* 0x3b78000004907fae */ /* 0x0003e4000d921844 */
[----:B-1----:R-:W-:-:S04]  /*27680*/  IMAD.WIDE R4, R2, 0x4, R208 ;  /* 0x0000000402047825 */ /* 0x002fc800078e02d0 */
[----:B------:R-:W-:-:S04]  /*27690*/  IMAD.WIDE R14, R2, 0x4, R248 ;  /* 0x00000004020e7825 */ /* 0x000fc800078e02f8 */
[----:B------:R-:W-:Y:S01]  /*276a0*/  IMAD.WIDE R6, R2, 0x4, R250 ;  /* 0x0000000402067825 */ /* 0x000fe200078e02fa */
[----:B------:R-:W-:Y:S04]  /*276b0*/  STL.64 [R1+0x49d0], R14 ;  /* 0x0049d00e01007387 */ /* 0x000fe80000100a00 */
[----:B------:R1:W-:Y:S04]  /*276c0*/  STL.64 [R1+0x49c8], R12 ;  /* 0x0049c80c01007387 */ /* 0x0003e80000100a00 */
[----:B------:R1:W-:Y:S04]  /*276d0*/  STL.64 [R1+0x49c0], R10 ;  /* 0x0049c00a01007387 */ /* 0x0003e80000100a00 */
[----:B------:R1:W-:Y:S04]  /*276e0*/  STL.64 [R1+0x49b8], R8 ;  /* 0x0049b80801007387 */ /* 0x0003e80000100a00 */
[----:B------:R-:W-:Y:S04]  /*276f0*/  STL.64 [R1+0x49b0], R6 ;  /* 0x0049b00601007387 */ /* 0x000fe80000100a00 */
[----:B------:R-:W4:Y:S04]  /*27700*/  LDL.LU.64 R248, [R1+0xa8] ;  /* 0x0000a80001f87983 */ /* 0x000f280000300a00 */
[----:B------:R1:W-:Y:S04]  /*27710*/  STL.64 [R1+0x49a8], R4 ;  /* 0x0049a80401007387 */ /* 0x0003e80000100a00 */
        /* <DEDUP_REMOVED lines=10> */
[----:B---3--:R-:W-:-:S03]  /*277c0*/  IMAD.WIDE R16, R2, 0x4, R212 ;  /* 0x0000000402107825 */ /* 0x008fc600078e02d4 */
        /* <DEDUP_REMOVED lines=8> */
[----:B------:R1:W-:Y:S04]  /*27850*/  STL.64 [R1+0x4998], R16 ;  /* 0x0049981001007387 */ /* 0x0003e80000100a00 */
[----:B------:R2:W-:Y:S01]  /*27860*/  LDGSTS.E [R144+0x3d400], [R18.64], !P6 ;  /* 0x3d40000012907fae */ /* 0x0005e2000f121844 */
[----:B---3--:R-:W-:-:S03]  /*27870*/  IMAD.WIDE R4, R2, 0x4, R220 ;  /* 0x0000000402047825 */ /* 0x008fc600078e02dc */
[----:B------:R1:W-:Y:S01]  /*27880*/  LDGSTS.E [R144+0x3d480], [R16.64], !P6 ;  /* 0x3d48000010907fae */ /* 0x0003e2000f121844 */
[----:B--2---:R-:W-:-:S04]  /*27890*/  IMAD.WIDE R18, R2, 0x4, R222 ;  /* 0x0000000402127825 */ /* 0x004fc800078e02de */
[----:B-1----:R-:W-:-:S04]  /*278a0*/  IMAD.WIDE R16, R2, 0x4, R224 ;  /* 0x0000000402107825 */ /* 0x002fc800078e02e0 */
        /* <DEDUP_REMOVED lines=10> */
[----:B------:R1:W-:Y:S04]  /*27950*/  LDGSTS.E [R144+0x3d580], [R12.64], !P6 ;  /* 0x3d5800000c907fae */ /* 0x0003e8000f121844 */
[----:B------:R2:W-:Y:S04]  /*27960*/  LDGSTS.E [R144+0x3d600], [R10.64], !P6 ;  /* 0x3d6000000a907fae */ /* 0x0005e8000f121844 */
[----:B------:R3:W-:Y:S01]  /*27970*/  LDGSTS.E [R144+0x3d680], [R8.64], !P6 ;  /* 0x3d68000008907fae */ /* 0x0007e2000f121844 */
[----:B-1----:R-:W-:-:S03]  /*27980*/  IMAD.WIDE R12, R2, 0x4, R226 ;  /* 0x00000004020c7825 */ /* 0x002fc600078e02e2 */
[----:B------:R1:W-:Y:S01]  /*27990*/  LDGSTS.E [R144+0x3d700], [R6.64], !P6 ;  /* 0x3d70000006907fae */ /* 0x0003e2000f121844 */
[----:B--2---:R-:W-:-:S03]  /*279a0*/  IMAD.WIDE R10, R2, 0x4, R228 ;  /* 0x00000004020a7825 */ /* 0x004fc600078e02e4 */
[----:B------:R2:W-:Y:S01]  /*279b0*/  LDGSTS.E [R144+0x3d780], [R4.64], !P6 ;  /* 0x3d78000004907fae */ /* 0x0005e2000f121844 */
[----:B---3--:R-:W-:-:S04]  /*279c0*/  IMAD.WIDE R8, R2, 0x4, R230 ;  /* 0x0000000402087825 */ /* 0x008fc800078e02e6 */
[----:B--2---:R-:W-:-:S04]  /*279d0*/  IMAD.WIDE R4, R2, 0x4, R232 ;  /* 0x0000000402047825 */ /* 0x004fc800078e02e8 */
[C---:B------:R-:W-:Y:S02]  /*279e0*/  IMAD.WIDE R14, R2.reuse, 0x4, R248 ;  /* 0x00000004020e7825 */ /* 0x040fe400078e02f8 */
[----:B------:R-:W3:Y:S04]  /*279f0*/  LDL.LU.64 R248, [R1+0xc8] ;  /* 0x0000c80001f87983 */ /* 0x000ee80000300a00 */
[----:B------:R3:W-:Y:S01]  /*27a00*/  STL.64 [R1+0x4960], R18 ;  /* 0x0049601201007387 */ /* 0x0007e20000100a00 */
[----:B-1----:R-:W-:-:S03]  /*27a10*/  IMAD.WIDE R6, R2, 0x4, R250 ;  /* 0x0000000402067825 */ /* 0x002fc600078e02fa */
[----:B------:R1:W-:Y:S04]  /*27a20*/  STL.64 [R1+0x4958], R16 ;  /* 0x0049581001007387 */ /* 0x0003e80000100a00 */
[----:B------:R-:W-:Y:S04]  /*27a30*/  STL.64 [R1+0x4950], R14 ;  /* 0x0049500e01007387 */ /* 0x000fe80000100a00 */
[----:B------:R1:W-:Y:S04]  /*27a40*/  STL.64 [R1+0x4948], R12 ;  /* 0x0049480c01007387 */ /* 0x0003e80000100a00 */
[----:B------:R1:W-:Y:S04]  /*27a50*/  STL.64 [R1+0x4940], R10 ;  /* 0x0049400a01007387 */ /* 0x0003e80000100a00 */
[----:B------:R1:W-:Y:S04]  /*27a60*/  STL.64 [R1+0x4938], R8 ;  /* 0x0049380801007387 */ /* 0x0003e80000100a00 */
[----:B------:R-:W-:Y:S04]  /*27a70*/  STL.64 [R1+0x4930], R6 ;  /* 0x0049300601007387 */ /* 0x000fe80000100a00 */
[----:B------:R1:W-:Y:S04]  /*27a80*/  STL.64 [R1+0x4928], R4 ;  /* 0x0049280401007387 */ /* 0x0003e80000100a00 */
[----:B------:R-:W3:Y:S04]  /*27a90*/  LDL.LU.64 R128, [R1+0x528] ;  /* 0x0005280001807983 */ /* 0x000ee80000300a00 */
[----:B------:R-:W3:Y:S04]  /*27aa0*/  LDL.LU.64 R136, [R1+0x520] ;  /* 0x0005200001887983 */ /* 0x000ee80000300a00 */
[----:B------:R-:W3:Y:S01]  /*27ab0*/  LDL.LU.64 R250, [R1+0x518] ;  /* 0x0005180001fa7983 */ /* 0x000ee20000300a00 */
[----:B------:R-:W-:-:S03]  /*27ac0*/  IADD3 R0, R252, -0xfa, RZ ;  /* 0xffffff06fc007810 */ /* 0x000fc60007ffe0ff */
[----:B------:R-:W3:Y:S01]  /*27ad0*/  LDL.LU.64 R140, [R1+0x510] ;  /* 0x00051000018c7983 */ /* 0x000ee20000300a00 */
[----:B------:R-:W-:-:S03]  /*27ae0*/  ISETP.GE.U32.AND P4, PT, R0, 0x7ffffe87, PT ;  /* 0x7ffffe870000780c */ /* 0x000fc60003f86070 */
[----:B------:R-:W3:Y:S01]  /*27af0*/  LDL.LU.64 R142, [R1+0x508] ;  /* 0x00050800018e7983 */ /* 0x000ee20000300a00 */
[----:B------:R-:W-:-:S03]  /*27b00*/  IADD3 R0, R252, -0xfe, RZ ;  /* 0xffffff02fc007810 */ /* 0x000fc60007ffe0ff */
[----:B------:R-:W3:Y:S06]  /*27b10*/  LDL.LU.64 R146, [R1+0x500] ;  /* 0x0005000001927983 */ /* 0x000eec0000300a00 */
        /* <DEDUP_REMOVED lines=9> */
[----:B------:R-:W-:Y:S01]  /*27bb0*/  STL.64 [R1+0x4920], R18 ;  /* 0x0049201201007387 */ /* 0x000fe20000100a00 */
[----:B-1----:R-:W-:-:S03]  /*27bc0*/  IMAD.WIDE R10, R2, 0x4, R240 ;  /* 0x00000004020a7825 */ /* 0x002fc600078e02f0 */
[----:B------:R3:W-:Y:S01]  /*27bd0*/  LDGSTS.E [R144+0x3e700], [R6.64], !P4 ;  /* 0x3e70000006907fae */ /* 0x0007e2000e121844 */
[----:B------:R-:W-:-:S03]  /*27be0*/  IMAD.WIDE R8, R2, 0x4, R242 ;  /* 0x0000000402087825 */ /* 0x000fc600078e02f2 */
[----:B------:R-:W-:Y:S01]  /*27bf0*/  STL.64 [R1+0x4918], R16 ;  /* 0x0049181001007387 */ /* 0x000fe20000100a00 */
[----:B------:R-:W-:-:S03]  /*27c00*/  ISETP.GE.U32.AND P2, PT, R0, 0x7ffffe83, PT ;  /* 0x7ffffe830000780c */ /* 0x000fc60003f46070 */
[----:B------:R1:W-:Y:S10]  /*27c10*/  LDGSTS.E [R144+0x3e780], [R4.64], !P4 ;  /* 0x3e78000004907fae */ /* 0x0003f4000e121844 */
[----:B------:R3:W-:Y:S01]  /*27c20*/  LDGSTS.E [R144+0x3f400], [R18.64], !P2 ;  /* 0x3f40000012907fae */ /* 0x0007e2000d121844 */
[----:B-1----:R-:W-:-:S03]  /*27c30*/  IMAD.WIDE R4, R2, 0x4, R244 ;  /* 0x0000000402047825 */ /* 0x002fc600078e02f4 */
[----:B------:R1:W-:Y:S01]  /*27c40*/  LDGSTS.E [R144+0x3f480], [R16.64], !P2 ;  /* 0x3f48000010907fae */ /* 0x0003e2000d121844 */
[----:B----4-:R-:W-:-:S05]  /*27c50*/  IMAD.WIDE R14, R2, 0x4, R246 ;  /* 0x00000004020e7825 */ /* 0x010fca00078e02f6 */
[----:B------:R4:W-:Y:S04]  /*27c60*/  STL.64 [R1+0x4910], R14 ;  /* 0x0049100e01007387 */ /* 0x0009e80000100a00 */
[----:B------:R1:W-:Y:S04]  /*27c70*/  STL.64 [R1+0x4908], R12 ;  /* 0x0049080c01007387 */ /* 0x0003e80000100a00 */
[----:B------:R-:W2:Y:S04]  /*27c80*/  LDL.LU.64 R246, [R1+0x4f8] ;  /* 0x0004f80001f67983 */ /* 0x000ea80000300a00 */
[----:B------:R1:W-:Y:S04]  /*27c90*/  STL.64 [R1+0x4900], R10 ;  /* 0x0049000a01007387 */ /* 0x0003e80000100a00 */
[----:B------:R1:W-:Y:S04]  /*27ca0*/  STL.64 [R1+0x48f8], R8 ;  /* 0x0048f80801007387 */ /* 0x0003e80000100a00 */
[----:B------:R4:W-:Y:S01]  /*27cb0*/  LDGSTS.E [R144+0x3f500], [R14.64], !P2 ;  /* 0x3f5000000e907fae */ /* 0x0009e2000d121844 */
[----:B---3--:R-:W-:-:S03]  /*27cc0*/  IMAD.WIDE R6, R2, 0x4, R248 ;  /* 0x0000000402067825 */ /* 0x008fc600078e02f8 */
[----:B------:R3:W-:Y:S04]  /*27cd0*/  LDGSTS.E [R144+0x3f580], [R12.64], !P2 ;  /* 0x3f5800000c907fae */ /* 0x0007e8000d121844 */
[----:B------:R2:W-:Y:S04]  /*27ce0*/  STL.64 [R1+0x48f0], R6 ;  /* 0x0048f00601007387 */ /* 0x0005e80000100a00 */
[----:B------:R-:W2:Y:S04]  /*27cf0*/  LDL.LU.64 R248, [R1+0x4f0] ;  /* 0x0004f00001f87983 */ /* 0x000ea80000300a00 */
[----:B------:R1:W-:Y:S04]  /*27d00*/  STL.64 [R1+0x48e8], R4 ;  /* 0x0048e80401007387 */ /* 0x0003e80000100a00 */
[----:B------:R-:W2:Y:S04]  /*27d10*/  LDL.LU.64 R132, [R1+0x4e8] ;  /* 0x0004e80001847983 */ /* 0x000ea80000300a00 */
[----:B------:R-:W2:Y:S04]  /*27d20*/  LDL.LU.64 R134, [R1+0x4e0] ;  /* 0x0004e00001867983 */ /* 0x000ea80000300a00 */
[----:B------:R-:W2:Y:S01]  /*27d30*/  LDL.LU.64 R138, [R1+0x4d8] ;  /* 0x0004d800018a7983 */ /* 0x000ea20000300a00 */
[----:B------:R-:W-:-:S03]  /*27d40*/  IADD3 R0, R252, -0x83, RZ ;  /* 0xffffff7dfc007810 */ /* 0x000fc60007ffe0ff */
[----:B------:R1:W-:Y:S01]  /*27d50*/  LDGSTS.E [R144+0x3f600], [R10.64], !P2 ;  /* 0x3f6000000a907fae */ /* 0x0003e2000d121844 */
[----:B----4-:R-:W-:-:S03]  /*27d60*/  IMAD.WIDE R14, R2, 0x4, R250 ;  /* 0x00000004020e7825 */ /* 0x010fc600078e02fa */
[----:B------:R4:W-:Y:S04]  /*27d70*/  LDGSTS.E [R144+0x3f680], [R8.64], !P2 ;  /* 0x3f68000008907fae */ /* 0x0009e8000d121844 */
[----:B------:R-:W2:Y:S01]  /*27d80*/  LDL.LU.64 R250, [R1+0x4d0] ;  /* 0x0004d00001fa7983 */ /* 0x000ea20000300a00 */
[----:B------:R-:W-:-:S04]  /*27d90*/  IMAD.WIDE R18, R2, 0x4, R128 ;  /* 0x0000000402127825 */ /* 0x000fc800078e0280 */
[C---:B-1----:R-:W-:Y:S01]  /*27da0*/  IMAD.WIDE R16, R2.reuse, 0x4, R136 ;  /* 0x0000000402107825 */ /* 0x042fe200078e0288 */
[----:B------:R1:W-:Y:S03]  /*27db0*/  STL.64 [R1+0xdb8], R18 ;  /* 0x000db81201007387 */ /* 0x0003e60000100a00 */
[C---:B---3--:R-:W-:Y:S01]  /*27dc0*/  IMAD.WIDE R12, R2.reuse, 0x4, R140 ;  /* 0x00000004020c7825 */ /* 0x048fe200078e028c */
[----:B------:R3:W-:Y:S03]  /*27dd0*/  STL.64 [R1+0xdb0], R16 ;  /* 0x000db01001007387 */ /* 0x0007e60000100a00 */
[----:B------:R-:W-:Y:S01]  /*27de0*/  IMAD.WIDE R10, R2, 0x4, R142 ;  /* 0x00000004020a7825 */ /* 0x000fe200078e028e */
[----:B------:R1:W-:Y:S01]  /*27df0*/  STL.64 [R1+0xda8], R14 ;  /* 0x000da80e01007387 */ /* 0x0003e20000100a00 */
[----:B------:R-:W-:-:S02]  /*27e00*/  ISETP.GE.U32.AND P5, PT, R0, 0x7ffffefe, PT ;  /* 0x7ffffefe0000780c */ /* 0x000fc40003fa6070 */
[----:B----4-:R-:W-:Y:S01]  /*27e10*/  IMAD.WIDE R8, R2, 0x4, R146 ;  /* 0x0000000402087825 */ /* 0x010fe200078e0292 */
[----:B------:R-:W2:Y:S01]  /*27e20*/  LDL.LU.64 R136, [R1+0x4c8] ;  /* 0x0004c80001887983 */ /* 0x000ea20000300a00 */
[----:B------:R-:W-:-:S03]  /*27e30*/  LOP3.LUT R143, R145, 0x40, RZ, 0x3c, !PT ;  /* 0x00000040918f7812 */ /* 0x000fc600078e3cff */
[----:B------:R1:W-:Y:S04]  /*27e40*/  STL.64 [R1+0xda0], R12 ;  /* 0x000da00c01007387 */ /* 0x0003e80000100a00 */
[----:B------:R1:W-:Y:S04]  /*27e50*/  LDGSTS.E [R144+0x3f700], [R6.64], !P2 ;  /* 0x3f70000006907fae */ /* 0x0003e8000d121844 */
[----:B------:R2:W-:Y:S04]  /*27e60*/  STL.64 [R1+0xd98], R10 ;  /* 0x000d980a01007387 */ /* 0x0005e80000100a00 */
[----:B------:R1:W-:Y:S04]  /*27e70*/  LDGSTS.E [R144+0x3f780], [R4.64], !P2 ;  /* 0x3f78000004907fae */ /* 0x0003e8000d121844 */
[----:B------:R-:W2:Y:S04]  /*27e80*/  LDL.LU.64 R140, [R1+0x4c0] ;  /* 0x0004c000018c7983 */ /* 0x000ea80000300a00 */
[----:B------:R2:W-:Y:S04]  /*27e90*/  LDGSTS.E [R143+0x20800], [R18.64], !P5 ;  /* 0x20800000128f7fae */ /* 0x0005e8000e921844 */
[----:B-1----:R-:W2:Y:S04]  /*27ea0*/  LDL.LU.64 R144, [R1+0x4b8] ;  /* 0x0004b80001907983 */ /* 0x002ea80000300a00 */
[----:B------:R1:W-:Y:S04]  /*27eb0*/  STL.64 [R1+0xd90], R8 ;  /* 0x000d900801007387 */ /* 0x0003e80000100a00 */
[----:B------:R-:W2:Y:S04]  /*27ec0*/  LDL.LU.64 R146, [R1+0x4b0] ;  /* 0x0004b00001927983 */ /* 0x000ea80000300a00 */
[----:B------:R3:W-:Y:S04]  /*27ed0*/  LDGSTS.E [R143+0x20880], [R16.64], !P5 ;  /* 0x20880000108f7fae */ /* 0x0007e8000e921844 */
[----:B------:R1:W-:Y:S04]  /*27ee0*/  LDGSTS.E [R143+0x20900], [R14.64], !P5 ;  /* 0x209000000e8f7fae */ /* 0x0003e8000e921844 */
[----:B------:R1:W-:Y:S01]  /*27ef0*/  LDGSTS.E [R143+0x20980], [R12.64], !P5 ;  /* 0x209800000c8f7fae */ /* 0x0003e2000e921844 */
[----:B------:R-:W-:-:S03]  /*27f00*/  IADD3 R0, R252, -0x87, RZ ;  /* 0xffffff79fc007810 */ /* 0x000fc60007ffe0ff */
[----:B------:R2:W-:Y:S02]  /*27f10*/  LDGSTS.E [R143+0x20a00], [R10.64], !P5 ;  /* 0x20a000000a8f7fae */ /* 0x0005e4000e921844 */
[----:B--2---:R-:W-:-:S04]  /*27f20*/  IMAD.WIDE R6, R2, 0x4, R246 ;  /* 0x0000000402067825 */ /* 0x004fc800078e02f6 */
[C---:B------:R-:W-:Y:S01]  /*27f30*/  IMAD.WIDE R4, R2.reuse, 0x4, R248 ;  /* 0x0000000402047825 */ /* 0x040fe200078e02f8 */
[----:B------:R2:W-:Y:S04]  /*27f40*/  STL.64 [R1+0xd88], R6 ;  /* 0x000d880601007387 */ /* 0x0005e80000100a00 */
[----:B------:R2:W-:Y:S01]  /*27f50*/  STL.64 [R1+0xd80], R4 ;  /* 0x000d800401007387 */ /* 0x0005e20000100a00 */
[----:B------:R-:W-:-:S03]  /*27f60*/  IMAD.WIDE R18, R2, 0x4, R132 ;  /* 0x0000000402127825 */ /* 0x000fc600078e0284 */
[----:B------:R-:W4:Y:S01]  /*27f70*/  LDL.LU.64 R126, [R1+0x4a8] ;  /* 0x0004a800017e7983 */ /* 0x000f220000300a00 */
[----:B---3--:R-:W-:-:S03]  /*27f80*/  IMAD.WIDE R16, R2, 0x4, R134 ;  /* 0x0000000402107825 */ /* 0x008fc600078e0286 */
[----:B------:R-:W3:Y:S01]  /*27f90*/  LDL.LU.64 R246, [R1+0x4a0] ;  /* 0x0004a00001f67983 */ /* 0x000ee20000300a00 */
[----:B-1----:R-:W-:-:S03]  /*27fa0*/  IMAD.WIDE R14, R2, 0x4, R138 ;  /* 0x00000004020e7825 */ /* 0x002fc600078e028a */
[----:B------:R-:W3:Y:S04]  /*27fb0*/  LDL.LU.64 R248, [R1+0x498] ;  /* 0x0004980001f87983 */ /* 0x000ee80000300a00 */
[----:B------:R-:W3:Y:S04]  /*27fc0*/  LDL.LU.64 R128, [R1+0x490] ;  /* 0x0004900001807983 */ /* 0x000ee80000300a00 */
[----:B------:R4:W-:Y:S04]  /*27fd0*/  STL.64 [R1+0xd78], R18 ;  /* 0x000d781201007387 */ /* 0x0009e80000100a00 */
[----:B------:R-:W3:Y:S04]  /*27fe0*/  LDL.LU.64 R132, [R1+0x488] ;  /* 0x0004880001847983 */ /* 0x000ee80000300a00 */
[----:B------:R3:W-:Y:S04]  /*27ff0*/  STL.64 [R1+0xd70], R16 ;  /* 0x000d701001007387 */ /* 0x0007e80000100a00 */
[----:B------:R1:W-:Y:S01]  /*28000*/  STL.64 [R1+0xd68], R14 ;  /* 0x000d680e01007387 */ /* 0x0003e20000100a00 */
[----:B------:R-:W-:-:S03]  /*28010*/  IMAD.WIDE R12, R2, 0x4, R250 ;  /* 0x00000004020c7825 */ /* 0x000fc600078e02fa */
[----:B------:R-:W3:Y:S04]  /*28020*/  LDL.LU.64 R138, [R1+0xce0] ;  /* 0x000ce000018a7983 */ /* 0x000ee80000300a00 */
[----:B------:R-:W3:Y:S01]  /*28030*/  LDL.LU.64 R250, [R1+0xce8] ;  /* 0x000ce80001fa7983 */ /* 0x000ee20000300a00 */
[----:B------:R-:W-:-:S03]  /*28040*/  ISETP.GE.U32.AND P0, PT, R0, 0x7ffffefa, PT ;  /* 0x7ffffefa0000780c */ /* 0x000fc60003f06070 */
[----:B------:R1:W-:Y:S04]  /*28050*/  LDGSTS.E [R143+0x20a80], [R8.64], !P5 ;  /* 0x20a80000088f7fae */ /* 0x0003e8000e921844 */
[----:B------:R1:W-:Y:S04]  /*28060*/  LDGSTS.E [R143+0x20b00], [R6.64], !P5 ;  /* 0x20b00000068f7fae */ /* 0x0003e8000e921844 */
[----:B------:R1:W-:Y:S01]  /*28070*/  LDGSTS.E [R143+0x20b80], [R4.64], !P5 ;  /* 0x20b80000048f7fae */ /* 0x0003e2000e921844 */
[----:B--2---:R-:W-:-:S03]  /*28080*/  IMAD.WIDE R10, R2, 0x4, R136 ;  /* 0x00000004020a7825 */ /* 0x004fc600078e0288 */
[----:B------:R2:W-:Y:S04]  /*28090*/  STL.64 [R1+0xd60], R12 ;  /* 0x000d600c01007387 */ /* 0x0005e80000100a00 */
[----:B------:R4:W-:Y:S04]  /*280a0*/  LDGSTS.E [R143+0x21800], [R18.64], !P0 ;  /* 0x21800000128f7fae */ /* 0x0009e8000c121844 */
[----:B------:R3:W-:Y:S04]  /*280b0*/  LDGSTS.E [R143+0x21880], [R16.64], !P0 ;  /* 0x21880000108f7fae */ /* 0x0007e8000c121844 */
[----:B------:R2:W-:Y:S04]  /*280c0*/  LDGSTS.E [R143+0x21900], [R14.64], !P0 ;  /* 0x219000000e8f7fae */ /* 0x0005e8000c121844 */
[----:B------:R2:W-:Y:S01]  /*280d0*/  LDGSTS.E [R143+0x21980], [R12.64], !P0 ;  /* 0x219800000c8f7fae */ /* 0x0005e2000c121844 */
[----:B-1----:R-:W-:-:S03]  /*280e0*/  IMAD.WIDE R8, R2, 0x4, R140 ;  /* 0x0000000402087825 */ /* 0x002fc600078e028c */
[----:B------:R-:W3:Y:S01]  /*280f0*/  LDL.LU.64 R140, [R1+0xcf0] ;  /* 0x000cf000018c7983 */ /* 0x000ee20000300a00 */
[----:B------:R-:W-:-:S03]  /*28100*/  IMAD.WIDE R6, R2, 0x4, R144 ;  /* 0x0000000402067825 */ /* 0x000fc600078e0290 */
[----:B------:R-:W-:Y:S04]  /*28110*/  STL.64 [R1+0xd58], R10 ;  /* 0x000d580a01007387 */ /* 0x000fe80000100a00 */
[----:B------:R-:W-:Y:S01]  /*28120*/  STL.64 [R1+0xd50], R8 ;  /* 0x000d500801007387 */ /* 0x000fe20000100a00 */
[----:B------:R-:W-:-:S03]  /*28130*/  IMAD.WIDE R4, R2, 0x4, R146 ;  /* 0x0000000402047825 */ /* 0x000fc600078e0292 */
[----:B------:R1:W-:Y:S04]  /*28140*/  STL.64 [R1+0xd38], R6 ;  /* 0x000d380601007387 */ /* 0x0003e80000100a00 */
[----:B------:R1:W-:Y:S04]  /*28150*/  STL.64 [R1+0xd30], R4 ;  /* 0x000d300401007387 */ /* 0x0003e80000100a00 */
[----:B------:R-:W3:Y:S04]  /*28160*/  LDL.LU.64 R144, [R1+0xcf8] ;  /* 0x000cf80001907983 */ /* 0x000ee80000300a00 */
[----:B------:R-:W3:Y:S04]  /*28170*/  LDL.LU.64 R134, [R1+0xd00] ;  /* 0x000d000001867983 */ /* 0x000ee80000300a00 */
[----:B------:R-:W3:Y:S04]  /*28180*/  LDL.LU.64 R136, [R1+0xd08] ;  /* 0x000d080001887983 */ /* 0x000ee80000300a00 */
[----:B------:R-:W3:Y:S04]  /*28190*/  LDL.LU.64 R146, [R1+0xd40] ;  /* 0x000d400001927983 */ /* 0x000ee80000300a00 */
[----:B------:R1:W-:Y:S04]  /*281a0*/  LDGSTS.E [R143+0x21a00], [R10.64], !P0 ;  /* 0x21a000000a8f7fae */ /* 0x0003e8000c121844 */
[----:B------:R1:W-:Y:S04]  /*281b0*/  LDGSTS.E [R143+0x21a80], [R8.64], !P0 ;  /* 0x21a80000088f7fae */ /* 0x0003e8000c121844 */
[----:B------:R1:W-:Y:S01]  /*281c0*/  LDGSTS.E [R143+0x21b00], [R6.64], !P0 ;  /* 0x21b00000068f7fae */ /* 0x0003e2000c121844 */
[----:B------:R-:W-:-:S03]  /*281d0*/  IADD3 R0, R252, -0x8b, RZ ;  /* 0xffffff75fc007810 */ /* 0x000fc60007ffe0ff */
[----:B------:R1:W-:Y:S01]  /*281e0*/  LDGSTS.E [R143+0x21b80], [R4.64], !P0 ;  /* 0x21b80000048f7fae */ /* 0x0003e2000c121844 */
[----:B----4-:R-:W-:-:S04]  /*281f0*/  IMAD.WIDE R18, R2, 0x4, R126 ;  /* 0x0000000402127825 */ /* 0x010fc800078e027e */
[C---:B---3--:R-:W-:Y:S02]  /*28200*/  IMAD.WIDE R16, R2.reuse, 0x4, R246 ;  /* 0x0000000402107825 */ /* 0x048fe400078e02f6 */
[----:B------:R-:W3:Y:S02]  /*28210*/  LDL.LU.64 R246, [R1+0xd48] ;  /* 0x000d480001f67983 */ /* 0x000ee40000300a00 */
[C---:B--2---:R-:W-:Y:S02]  /*28220*/  IMAD.WIDE R14, R2.reuse, 0x4, R248 ;  /* 0x00000004020e7825 */ /* 0x044fe400078e02f8 */
[----:B------:R2:W-:Y:S02]  /*28230*/  STL.64 [R1+0xd28], R18 ;  /* 0x000d281201007387 */ /* 0x0005e40000100a00 */
[C---:B------:R-:W-:Y:S02]  /*28240*/  IMAD.WIDE R12, R2.reuse, 0x4, R128 ;  /* 0x00000004020c7825 */ /* 0x040fe400078e0280 */
[----:B------:R-:W4:Y:S04]  /*28250*/  LDL.LU.64 R248, [R1+0xdc0] ;  /* 0x000dc00001f87983 */ /* 0x000f280000300a00 */
[----:B------:R1:W-:Y:S04]  /*28260*/  STL.64 [R1+0xd20], R16 ;  /* 0x000d201001007387 */ /* 0x0003e80000100a00 */
[----:B------:R1:W-:Y:S04]  /*28270*/  STL.64 [R1+0xd18], R14 ;  /* 0x000d180e01007387 */ /* 0x0003e80000100a00 */
[----:B------:R2:W-:Y:S01]  /*28280*/  STL.64 [R1+0xd10], R12 ;  /* 0x000d100c01007387 */ /* 0x0005e20000100a00 */
[----:B-1----:R-:W-:-:S03]  /*28290*/  IMAD.WIDE R6, R2, 0x4, R250 ;  /* 0x0000000402067825 */ /* 0x002fc600078e02fa */
[----:B------:R-:W4:Y:S01]  /*282a0*/  LDL.LU.64 R250, [R1+0xdc8] ;  /* 0x000dc80001fa7983 */ /* 0x000f220000300a00 */
[----:B------:R-:W-:Y:S01]  /*282b0*/  ISETP.GE.U32.AND P3, PT, R0, 0x7ffffef6, PT ;  /* 0x7ffffef60000780c */ /* 0x000fe20003f66070 */
[----:B------:R-:W-:-:S04]  /*282c0*/  IMAD.WIDE R10, R2, 0x4, R132 ;  /* 0x00000004020a7825 */ /* 0x000fc800078e0284 */
[C---:B------:R-:W-:Y:S01]  /*282d0*/  IMAD.WIDE R8, R2.reuse, 0x4, R138 ;  /* 0x0000000402087825 */ /* 0x040fe200078e028a */
[----:B------:R3:W-:Y:S04]  /*282e0*/  STL.64 [R1+0x668], R10 ;  /* 0x0006680a01007387 */ /* 0x0007e80000100a00 */
[----:B------:R4:W-:Y:S04]  /*282f0*/  STL.64 [R1+0x660], R8 ;  /* 0x0006600801007387 */ /* 0x0009e80000100a00 */
[----:B------:R1:W-:Y:S04]  /*28300*/  STL.64 [R1+0x658], R6 ;  /* 0x0006580601007387 */ /* 0x0003e80000100a00 */
[----:B------:R-:W4:Y:S04]  /*28310*/  LDL.LU.64 R138, [R1+0xdd0] ;  /* 0x000dd000018a7983 */ /* 0x000f280000300a00 */
[----:B------:R2:W-:Y:S04]  /*28320*/  LDGSTS.E [R143+0x22800], [R18.64], !P3 ;  /* 0x22800000128f7fae */ /* 0x0005e8000d921844 */
[----:B------:R1:W-:Y:S04]  /*28330*/  LDGSTS.E [R143+0x22880], [R16.64], !P3 ;  /* 0x22880000108f7fae */ /* 0x0003e8000d921844 */
[----:B------:R1:W-:Y:S01]  /*28340*/  LDGSTS.E [R143+0x22900], [R14.64], !P3 ;  /* 0x229000000e8f7fae */ /* 0x0003e2000d921844 */
[----:B------:R-:W-:-:S03]  /*28350*/  IMAD.WIDE R4, R2, 0x4, R140 ;  /* 0x0000000402047825 */ /* 0x000fc600078e028c */
[----:B------:R1:W-:Y:S04]  /*28360*/  LDGSTS.E [R143+0x22980], [R12.64], !P3 ;  /* 0x229800000c8f7fae */ /* 0x0003e8000d921844 */
[----:B------:R1:W-:Y:S04]  /*28370*/  STL.64 [R1+0x650], R4 ;  /* 0x0006500401007387 */ /* 0x0003e80000100a00 */
[----:B------:R-:W4:Y:S04]  /*28380*/  LDL.LU.64 R126, [R1+0xdd8] ;  /* 0x000dd800017e7983 */ /* 0x000f280000300a00 */
[----:B------:R-:W4:Y:S04]  /*28390*/  LDL.LU.64 R128, [R1+0xde0] ;  /* 0x000de00001807983 */ /* 0x000f280000300a00 */
[----:B------:R-:W4:Y:S04]  /*283a0*/  LDL.LU.64 R140, [R1+0xde8] ;  /* 0x000de800018c7983 */ /* 0x000f280000300a00 */
[----:B------:R3:W-:Y:S01]  /*283b0*/  LDGSTS.E [R143+0x22a00], [R10.64], !P3 ;  /* 0x22a000000a8f7fae */ /* 0x0007e2000d921844 */
[----:B--2---:R-:W-:-:S03]  /*283c0*/  IMAD.WIDE R18, R2, 0x4, R144 ;  /* 0x0000000402127825 */ /* 0x004fc600078e0290 */
[----:B------:R-:W2:Y:S01]  /*283d0*/  LDL.LU.64 R144, [R1+0xdf0] ;  /* 0x000df00001907983 */ /* 0x000ea20000300a00 */
[----:B-1----:R-:W-:-:S04]  /*283e0*/  IMAD.WIDE R16, R2, 0x4, R134 ;  /* 0x0000000402107825 */ /* 0x002fc800078e0286 */
[C---:B------:R-:W-:Y:S01]  /*283f0*/  IMAD.WIDE R14, R2.reuse, 0x4, R136 ;  /* 0x00000004020e7825 */ /* 0x040fe200078e0288 */
[----:B------:R1:W-:Y:S03]  /*28400*/  STL.64 [R1+0x608], R18 ;  /* 0x0006081201007387 */ /* 0x0003e60000100a00 */
[----:B------:R-:W-:Y:S01]  /*28410*/  IMAD.WIDE R12, R2, 0x4, R146 ;  /* 0x00000004020c7825 */ /* 0x000fe200078e0292 */
[----:B------:R4:W-:Y:S04]  /*28420*/  LDGSTS.E [R143+0x22a80], [R8.64], !P3 ;  /* 0x22a80000088f7fae */ /* 0x0009e8000d921844 */
[----:B------:R-:W2:Y:S04]  /*28430*/  LDL.LU.64 R146, [R1+0xdf8] ;  /* 0x000df80001927983 */ /* 0x000ea80000300a00 */
[----:B------:R1:W-:Y:S04]  /*28440*/  STL.64 [R1+0x600], R16 ;  /* 0x0006001001007387 */ /* 0x0003e80000100a00 */
[----:B------:R1:W-:Y:S04]  /*28450*/  STL.64 [R1+0x368], R14 ;  /* 0x0003680e01007387 */ /* 0x0003e80000100a00 */
[----:B------:R2:W-:Y:S04]  /*28460*/  STL.64 [R1+0x360], R12 ;  /* 0x0003600c01007387 */ /* 0x0005e80000100a00 */
[----:B------:R1:W-:Y:S01]  /*28470*/  LDGSTS.E [R143+0x22b00], [R6.64], !P3 ;  /* 0x22b00000068f7fae */ /* 0x0003e2000d921844 */
[----:B------:R-:W-:-:S03]  /*28480*/  IADD3 R0, R252, -0x8f, RZ ;  /* 0xffffff71fc007810 */ /* 0x000fc60007ffe0ff */
[----:B------:R1:W-:Y:S01]  /*28490*/  LDGSTS.E [R143+0x22b80], [R4.64], !P3 ;  /* 0x22b80000048f7fae */ /* 0x0003e2000d921844 */
[----:B---3--:R-:W-:-:S03]  /*284a0*/  IMAD.WIDE R10, R2, 0x4, R246 ;  /* 0x00000004020a7825 */ /* 0x008fc600078e02f6 */
[----:B------:R-:W3:Y:S01]  /*284b0*/  LDL.LU.64 R246, [R1+0xe00] ;  /* 0x000e000001f67983 */ /* 0x000ee20000300a00 */
[----:B----4-:R-:W-:-:S03]  /*284c0*/  IMAD.WIDE R8, R2, 0x4, R248 ;  /* 0x0000000402087825 */ /* 0x010fc600078e02f8 */
[----:B------:R-:W4:Y:S04]  /*284d0*/  LDL.LU.64 R248, [R1+0xe08] ;  /* 0x000e080001f87983 */ /* 0x000f280000300a00 */
[----:B------:R1:W-:Y:S04]  /*284e0*/  STL.64 [R1+0x358], R10 ;  /* 0x0003580a01007387 */ /* 0x0003e80000100a00 */
[----:B------:R-:W-:Y:S01]  /*284f0*/  STL.64 [R1+0x350], R8 ;  /* 0x0003500801007387 */ /* 0x000fe20000100a00 */
[----:B-1----:R-:W-:-:S03]  /*28500*/  IMAD.WIDE R6, R2, 0x4, R250 ;  /* 0x0000000402067825 */ /* 0x002fc600078e02fa */
[----:B------:R-:W3:Y:S01]  /*28510*/  LDL.LU.64 R250, [R1+0xe10] ;  /* 0x000e100001fa7983 */ /* 0x000ee20000300a00 */
[----:B------:R-:W-:-:S03]  /*28520*/  ISETP.GE.U32.AND P1, PT, R0, 0x7ffffef2, PT ;  /* 0x7ffffef20000780c */ /* 0x000fc60003f26070 */
[----:B------:R-:W-:Y:S10]  /*28530*/  STL.64 [R1+0x348], R6 ;  /* 0x0003480601007387 */ /* 0x000ff40000100a00 */
        /* <DEDUP_REMOVED lines=8> */
[----:B-1----:R-:W-:-:S03]  /*285c0*/  IMAD.WIDE R18, R2, 0x4, R126 ;  /* 0x0000000402127825 */ /* 0x002fc600078e027e */
[----:B------:R-:W4:Y:S01]  /*285d0*/  LDL.LU.64 R138, [R1+0xe30] ;  /* 0x000e3000018a7983 */ /* 0x000f220000300a00 */
[----:B------:R-:W-:-:S03]  /*285e0*/  IMAD.WIDE R16, R2, 0x4, R128 ;  /* 0x0000000402107825 */ /* 0x000fc600078e0280 */
[----:B------:R1:W-:Y:S01]  /*285f0*/  LDGSTS.E [R143+0x23980], [R12.64], !P1 ;  /* 0x239800000c8f7fae */ /* 0x0003e2000c921844 */
[----:B--2---:R-:W-:-:S03]  /*28600*/  IMAD.WIDE R14, R2, 0x4, R140 ;  /* 0x00000004020e7825 */ /* 0x004fc600078e028c */
[----:B------:R2:W-:Y:S04]  /*28610*/  LDGSTS.E [R143+0x23a00], [R10.64], !P1 ;  /* 0x23a000000a8f7fae */ /* 0x0005e8000c921844 */
[----:B------:R-:W4:Y:S01]  /*28620*/  LDL.LU.64 R140, [R1+0xe38] ;  /* 0x000e3800018c7983 */ /* 0x000f220000300a00 */
[----:B-1----:R-:W-:-:S03]  /*28630*/  IMAD.WIDE R12, R2, 0x4, R144 ;  /* 0x00000004020c7825 */ /* 0x002fc600078e0290 */
[----:B------:R1:W-:Y:S04]  /*28640*/  STL.64 [R1+0x2e8], R18 ;  /* 0x0002e81201007387 */ /* 0x0003e80000100a00 */
[----:B------:R1:W-:Y:S04]  /*28650*/  STL.64 [R1+0x2e0], R16 ;  /* 0x0002e01001007387 */ /* 0x0003e80000100a00 */
[----:B------:R-:W4:Y:S01]  /*28660*/  LDL.LU.64 R144, [R1+0xe40] ;  /* 0x000e400001907983 */ /* 0x000f220000300a00 */
[----:B--2---:R-:W-:-:S03]  /*28670*/  IMAD.WIDE R10, R2, 0x4, R146 ;  /* 0x00000004020a7825 */ /* 0x004fc600078e0292 */
[----:B------:R2:W-:Y:S04]  /*28680*/  LDGSTS.E [R143+0x23a80], [R8.64], !P1 ;  /* 0x23a80000088f7fae */ /* 0x0005e8000c921844 */
[----:B------:R1:W-:Y:S04]  /*28690*/  STL.64 [R1+0x2c8], R14 ;  /* 0x0002c80e01007387 */ /* 0x0003e80000100a00 */
[----:B------:R4:W-:Y:S04]  /*286a0*/  LDGSTS.E [R143+0x23b00], [R6.64], !P1 ;  /* 0x23b00000068f7fae */ /* 0x0009e8000c921844 */
[----:B------:R-:W4:Y:S04]  /*286b0*/  LDL.LU.64 R146, [R1+0xe48] ;  /* 0x000e480001927983 */ /* 0x000f280000300a00 */
[----:B------:R3:W-:Y:S04]  /*286c0*/  LDGSTS.E [R143+0x23b80], [R4.64], !P1 ;  /* 0x23b80000048f7fae */ /* 0x0007e8000c921844 */
[----:B------:R1:W-:Y:S04]  /*286d0*/  STL.64 [R1+0x2c0], R12 ;  /* 0x0002c00c01007387 */ /* 0x0003e80000100a00 */
[----:B------:R1:W-:Y:S01]  /*286e0*/  STL.64 [R1+0x2b8], R10 ;  /* 0x0002b80a01007387 */ /* 0x0003e20000100a00 */
[----:B---3--:R-:W-:-:S03]  /*286f0*/  IMAD.WIDE R4, R2, 0x4, R250 ;  /* 0x0000000402047825 */ /* 0x008fc600078e02fa */
[----:B------:R-:W3:Y:S01]  /*28700*/  LDL.LU.64 R250, [R1+0xe50] ;  /* 0x000e500001fa7983 */ /* 0x000ee20000300a00 */
[----:B------:R-:W-:-:S04]  /*28710*/  IADD3 R0, R252, -0x93, RZ ;  /* 0xffffff6dfc007810 */ /* 0x000fc80007ffe0ff */
[----:B------:R-:W-:Y:S01]  /*28720*/  ISETP.GE.U32.AND P6, PT, R0, 0x7ffffeee, PT ;  /* 0x7ffffeee0000780c */ /* 0x000fe20003fc6070 */
[----:B--2---:R-:W-:-:S04]  /*28730*/  IMAD.WIDE R8, R2, 0x4, R246 ;  /* 0x0000000402087825 */ /* 0x004fc800078e02f6 */
[C---:B----4-:R-:W-:Y:S01]  /*28740*/  IMAD.WIDE R6, R2.reuse, 0x4, R248 ;  /* 0x0000000402067825 */ /* 0x050fe200078e02f8 */
[----:B------:R2:W-:Y:S04]  /*28750*/  STL.64 [R1+0x2b0], R8 ;  /* 0x0002b00801007387 */ /* 0x0005e80000100a00 */
[----:B------:R4:W-:Y:S04]  /*28760*/  STL.64 [R1+0x1b8], R6 ;  /* 0x0001b80601007387 */ /* 0x0009e80000100a00 */
[----:B------:R1:W-:Y:S04]  /*28770*/  LDGSTS.E [R143+0x24800], [R18.64], !P6 ;  /* 0x24800000128f7fae */ /* 0x0003e8000f121844 */
[----:B------:R2:W-:Y:S04]  /*28780*/  LDGSTS.E [R143+0x24880], [R16.64], !P6 ;  /* 0x24880000108f7fae */ /* 0x0005e8000f121844 */
[----:B------:R3:W-:Y:S01]  /*28790*/  STL.64 [R1+0x1b0], R4 ;  /* 0x0001b00401007387 */ /* 0x0007e20000100a00 */
[----:B-1----:R-:W-:-:S03]  /*287a0*/  IMAD.WIDE R18, R2, 0x4, R132 ;  /* 0x0000000402127825 */ /* 0x002fc600078e0284 */
[----:B------:R1:W-:Y:S01]  /*287b0*/  LDGSTS.E [R143+0x24900], [R14.64], !P6 ;  /* 0x249000000e8f7fae */ /* 0x0003e2000f121844 */
[----:B--2---:R-:W-:-:S03]  /*287c0*/  IMAD.WIDE R16, R2, 0x4, R134 ;  /* 0x0000000402107825 */ /* 0x004fc600078e0286 */
[----:B------:R-:W2:Y:S04]  /*287d0*/  LDL.LU.64 R246, [R1+0xe58] ;  /* 0x000e580001f67983 */ /* 0x000ea80000300a00 */
[----:B------:R-:W2:Y:S01]  /*287e0*/  LDL.LU.64 R248, [R1+0xe60] ;  /* 0x000e600001f87983 */ /* 0x000ea20000300a00 */
[----:B-1----:R-:W-:-:S03]  /*287f0*/  IMAD.WIDE R14, R2, 0x4, R136 ;  /* 0x00000004020e7825 */ /* 0x002fc600078e0288 */
[----:B------:R1:W-:Y:S04]  /*28800*/  LDGSTS.E [R143+0x24980], [R12.64], !P6 ;  /* 0x249800000c8f7fae */ /* 0x0003e8000f121844 */
[----:B------:R-:W2:Y:S04]  /*28810*/  LDL.LU.64 R134, [R1+0xe68] ;  /* 0x000e680001867983 */ /* 0x000ea80000300a00 */
[----:B------:R2:W-:Y:S01]  /*28820*/  STL.64 [R1+0x148], R18 ;  /* 0x0001481201007387 */ /* 0x0005e20000100a00 */
[----:B-1----:R-:W-:-:S03]  /*28830*/  IMAD.WIDE R12, R2, 0x4, R138 ;  /* 0x00000004020c7825 */ /* 0x002fc600078e028a */
[----:B------:R1:W-:Y:S04]  /*28840*/  LDGSTS.E [R143+0x24a00], [R10.64], !P6 ;  /* 0x24a000000a8f7fae */ /* 0x0003e8000f121844 */
[----:B------:R2:W-:Y:S04]  /*28850*/  STL.64 [R1+0x140], R16 ;  /* 0x0001401001007387 */ /* 0x0005e80000100a00 */
[----:B------:R-:W2:Y:S01]  /*28860*/  LDL.LU.64 R126, [R1+0xe70] ;  /* 0x000e7000017e7983 */ /* 0x000ea20000300a00 */
[----:B-1----:R-:W-:-:S03]  /*28870*/  IMAD.WIDE R10, R2, 0x4, R140 ;  /* 0x00000004020a7825 */ /* 0x002fc600078e028c */
[----:B------:R1:W-:Y:S04]  /*28880*/  LDGSTS.E [R143+0x24a80], [R8.64], !P6 ;  /* 0x24a80000088f7fae */ /* 0x0003e8000f121844 */
[----:B------:R2:W-:Y:S04]  /*28890*/  STL.64 [R1+0x138], R14 ;  /* 0x0001380e01007387 */ /* 0x0005e80000100a00 */
[----:B------:R-:W2:Y:S01]  /*288a0*/  LDL.LU.64 R128, [R1+0xe78] ;  /* 0x000e780001807983 */ /* 0x000ea20000300a00 */
[----:B-1----:R-:W-:-:S03]  /*288b0*/  IMAD.WIDE R8, R2, 0x4, R144 ;  /* 0x0000000402087825 */ /* 0x002fc600078e0290 */
[----:B------:R1:W-:Y:S04]  /*288c0*/  STL.64 [R1+0x130], R12 ;  /* 0x0001300c01007387 */ /* 0x0003e80000100a00 */
[----:B------:R-:W2:Y:S04]  /*288d0*/  LDL.LU.64 R132, [R1+0xe80] ;  /* 0x000e800001847983 */ /* 0x000ea80000300a00 */
[----:B------:R1:W-:Y:S04]  /*288e0*/  STL.64 [R1+0x128], R10 ;  /* 0x0001280a01007387 */ /* 0x0003e80000100a00 */
[----:B------:R-:W2:Y:S04]  /*288f0*/  LDL.LU.64 R136, [R1+0xe88] ;  /* 0x000e880001887983 */ /* 0x000ea80000300a00 */
[----:B------:R4:W-:Y:S04]  /*28900*/  LDGSTS.E [R143+0x24b00], [R6.64], !P6 ;  /* 0x24b00000068f7fae */ /* 0x0009e8000f121844 */
[----:B------:R1:W-:Y:S04]  /*28910*/  STL.64 [R1+0x120], R8 ;  /* 0x0001200801007387 */ /* 0x0003e80000100a00 */
[----:B------:R3:W-:Y:S01]  /*28920*/  LDGSTS.E [R143+0x24b80], [R4.64], !P6 ;  /* 0x24b80000048f7fae */ /* 0x0007e2000f121844 */
[----:B----4-:R-:W-:-:S03]  /*28930*/  IMAD.WIDE R6, R2, 0x4, R146 ;  /* 0x0000000402067825 */ /* 0x010fc600078e0292 */
[----:B------:R-:W4:Y:S04]  /*28940*/  LDL.LU.64 R138, [R1+0xe90] ;  /* 0x000e9000018a7983 */ /* 0x000f280000300a00 */
[----:B------:R1:W-:Y:S01]  /*28950*/  STL.64 [R1+0x118], R6 ;  /* 0x0001180601007387 */ /* 0x0003e20000100a00 */
[----:B---3--:R-:W-:-:S05]  /*28960*/  IMAD.WIDE R4, R2, 0x4, R250 ;  /* 0x0000000402047825 */ /* 0x008fca00078e02fa */
[----:B------:R4:W-:Y:S04]  /*28970*/  STL.64 [R1+0x110], R4 ;  /* 0x0001100401007387 */ /* 0x0009e80000100a00 */
[----:B------:R-:W3:Y:S01]  /*28980*/  LDL.LU.64 R140, [R1+0xe98] ;  /* 0x000e9800018c7983 */ /* 0x000ee20000300a00 */
[----:B------:R-:W-:-:S03]  /*28990*/  IADD3 R0, R252, -0x97, RZ ;  /* 0xffffff69fc007810 */ /* 0x000fc60007ffe0ff */
[----:B------:R-:W3:Y:S01]  /*289a0*/  LDL.LU.64 R144, [R1+0xea0] ;  /* 0x000ea00001907983 */ /* 0x000ee20000300a00 */
[----:B------:R-:W-:Y:S02]  /*289b0*/  ISETP.GE.U32.AND P4, PT, R0, 0x7ffffeea, PT ;  /* 0x7ffffeea0000780c */ /* 0x000fe40003f86070 */
[----:B------:R-:W-:Y:S01]  /*289c0*/  IADD3 R0, R252, -0x9b, RZ ;  /* 0xffffff65fc007810 */ /* 0x000fe20007ffe0ff */
[----:B------:R-:W3:Y:S03]  /*289d0*/  LDL.LU.64 R250, [R1+0xea8] ;  /* 0x000ea80001fa7983 */ /* 0x000ee60000300a00 */
[----:B------:R-:W-:-:S07]  /*289e0*/  ISETP.GE.U32.AND P2, PT, R0, 0x7ffffee6, PT ;  /* 0x7ffffee60000780c */ /* 0x000fce0003f46070 */
[----:B------:R2:W-:Y:S04]  /*289f0*/  LDGSTS.E [R143+0x25800], [R18.64], !P4 ;  /* 0x25800000128f7fae */ /* 0x0005e8000e121844 */
[----:B------:R1:W-:Y:S04]  /*28a00*/  LDGSTS.E [R143+0x25880], [R16.64], !P4 ;  /* 0x25880000108f7fae */ /* 0x0003e8000e121844 */
[----:B------:R2:W-:Y:S02]  /*28a10*/  LDGSTS.E [R143+0x25900], [R14.64], !P4 ;  /* 0x259000000e8f7fae */ /* 0x0005e4000e121844 */
[----:B--2---:R-:W-:-:S02]  /*28a20*/  IMAD.WIDE R18, R2, 0x4, R246 ;  /* 0x0000000402127825 */ /* 0x004fc400078e02f6 */
[----:B------:R2:W-:Y:S02]  /*28a30*/  LDGSTS.E [R143+0x25980], [R12.64], !P4 ;  /* 0x259800000c8f7fae */ /* 0x0005e4000e121844 */
[C---:B-1----:R-:W-:Y:S02]  /*28a40*/  IMAD.WIDE R16, R2.reuse, 0x4, R248 ;  /* 0x0000000402107825 */ /* 0x042fe400078e02f8 */
[----:B------:R1:W-:Y:S04]  /*28a50*/  LDGSTS.E [R143+0x25a00], [R10.64], !P4 ;  /* 0x25a000000a8f7fae */ /* 0x0003e8000e121844 */
[----:B------:R-:W3:Y:S01]  /*28a60*/  LDL.LU.64 R248, [R1+0xeb0] ;  /* 0x000eb00001f87983 */ /* 0x000ee20000300a00 */
[----:B------:R-:W-:-:S03]  /*28a70*/  IMAD.WIDE R14, R2, 0x4, R134 ;  /* 0x00000004020e7825 */ /* 0x000fc600078e0286 */
[----:B------:R-:W3:Y:S04]  /*28a80*/  LDL.LU.64 R246, [R1+0xeb8] ;  /* 0x000eb80001f67983 */ /* 0x000ee80000300a00 */
[----:B------:R-:W-:Y:S04]  /*28a90*/  STL.64 [R1+0x98], R18 ;  /* 0x0000981201007387 */ /* 0x000fe80000100a00 */
[----:B------:R-:W3:Y:S04]  /*28aa0*/  LDL.LU.64 R146, [R1+0xec0] ;  /* 0x000ec00001927983 */ /* 0x000ee80000300a00 */
[----:B------:R1:W-:Y:S01]  /*28ab0*/  LDGSTS.E [R143+0x25a80], [R8.64], !P4 ;  /* 0x25a80000088f7fae */ /* 0x0003e2000e121844 */
[----:B--2---:R-:W-:-:S03]  /*28ac0*/  IMAD.WIDE R12, R2, 0x4, R126 ;  /* 0x00000004020c7825 */ /* 0x004fc600078e027e */
[----:B------:R-:W-:Y:S04]  /*28ad0*/  STL.64 [R1+0x90], R16 ;  /* 0x0000901001007387 */ /* 0x000fe80000100a00 */
[----:B------:R2:W-:Y:S04]  /*28ae0*/  LDGSTS.E [R143+0x25b00], [R6.64], !P4 ;  /* 0x25b00000068f7fae */ /* 0x0005e8000e121844 */
[----:B------:R-:W3:Y:S01]  /*28af0*/  LDL.LU.64 R134, [R1+0xec8] ;  /* 0x000ec80001867983 */ /* 0x000ee20000300a00 */
[----:B-1----:R-:W-:-:S03]  /*28b00*/  IMAD.WIDE R10, R2, 0x4, R128 ;  /* 0x00000004020a7825 */ /* 0x002fc600078e0280 */
[----:B------:R4:W-:Y:S04]  /*28b10*/  LDGSTS.E [R143+0x25b80], [R4.64], !P4 ;  /* 0x25b80000048f7fae */ /* 0x0009e8000e121844 */
[----:B------:R-:W-:Y:S01]  /*28b20*/  STL.64 [R1+0x88], R14 ;  /* 0x0000880e01007387 */ /* 0x000fe20000100a00 */
[----:B------:R-:W-:-:S03]  /*28b30*/  IMAD.WIDE R8, R2, 0x4, R132 ;  /* 0x0000000402087825 */ /* 0x000fc600078e0284 */
[----:B------:R-:W3:Y:S04]  /*28b40*/  LDL.LU.64 R126, [R1+0xed0] ;  /* 0x000ed000017e7983 */ /* 0x000ee80000300a00 */
[----:B------:R1:W-:Y:S01]  /*28b50*/  LDGSTS.E [R143+0x26800], [R18.64], !P2 ;  /* 0x26800000128f7fae */ /* 0x0003e2000d121844 */
[----:B--2---:R-:W-:-:S03]  /*28b60*/  IMAD.WIDE R6, R2, 0x4, R136 ;  /* 0x0000000402067825 */ /* 0x004fc600078e0288 */
[----:B------:R-:W-:Y:S04]  /*28b70*/  STL.64 [R1+0x80], R12 ;  /* 0x0000800c01007387 */ /* 0x000fe80000100a00 */
[----:B------:R2:W-:Y:S04]  /*28b80*/  LDGSTS.E [R143+0x26880], [R16.64], !P2 ;  /* 0x26880000108f7fae */ /* 0x0005e8000d121844 */
[----:B------:R-:W-:Y:S04]  /*28b90*/  STL.64 [R1+0x78], R10 ;  /* 0x0000780a01007387 */ /* 0x000fe80000100a00 */
[----:B------:R1:W-:Y:S01]  /*28ba0*/  LDGSTS.E [R143+0x26900], [R14.64], !P2 ;  /* 0x269000000e8f7fae */ /* 0x0003e2000d121844 */
[----:B----4-:R-:W-:-:S03]  /*28bb0*/  IMAD.WIDE R4, R2, 0x4, R138 ;  /* 0x0000000402047825 */ /* 0x010fc600078e028a */
[----:B------:R-:W-:Y:S04]  /*28bc0*/  STL.64 [R1+0x70], R8 ;  /* 0x0000700801007387 */ /* 0x000fe80000100a00 */
[----:B------:R4:W-:Y:S04]  /*28bd0*/  LDGSTS.E [R143+0x26980], [R12.64], !P2 ;  /* 0x269800000c8f7fae */ /* 0x0009e8000d121844 */
[----:B------:R3:W-:Y:S04]  /*28be0*/  STL.64 [R1+0x58], R6 ;  /* 0x0000580601007387 */ /* 0x0007e80000100a00 */
[----:B------:R1:W-:Y:S04]  /*28bf0*/  LDGSTS.E [R143+0x26a00], [R10.64], !P2 ;  /* 0x26a000000a8f7fae */ /* 0x0003e8000d121844 */
[----:B------:R1:W-:Y:S04]  /*28c00*/  STL.64 [R1+0x50], R4 ;  /* 0x0000500401007387 */ /* 0x0003e80000100a00 */
[----:B------:R1:W-:Y:S04]  /*28c10*/  LDGSTS.E [R143+0x26a80], [R8.64], !P2 ;  /* 0x26a80000088f7fae */ /* 0x0003e8000d121844 */
[----:B------:R3:W-:Y:S04]  /*28c20*/  LDGSTS.E [R143+0x26b00], [R6.64], !P2 ;  /* 0x26b00000068f7fae */ /* 0x0007e8000d121844 */
[----:B------:R-:W2:Y:S04]  /*28c30*/  LDL.LU.64 R128, [R1+0xed8] ;  /* 0x000ed80001807983 */ /* 0x000ea80000300a00 */
[----:B------:R-:W4:Y:S04]  /*28c40*/  LDL.LU.64 R136, [R1+0xee0] ;  /* 0x000ee00001887983 */ /* 0x000f280000300a00 */
[----:B------:R1:W-:Y:S01]  /*28c50*/  LDGSTS.E [R143+0x26b80], [R4.64], !P2 ;  /* 0x26b80000048f7fae */ /* 0x0003e2000d121844 */
[----:B---3--:R-:W-:-:S03]  /*28c60*/  IMAD.WIDE R6, R2, 0x4, R140 ;  /* 0x0000000402067825 */ /* 0x008fc600078e028c */
[----:B------:R-:W3:Y:S04]  /*28c70*/  LDL.LU.64 R140, [R1+0xee8] ;  /* 0x000ee800018c7983 */ /* 0x000ee80000300a00 */
[----:B------:R2:W-:Y:S04]  /*28c80*/  STL.64 [R1+0x8], R6 ;  /* 0x0000080601007387 */ /* 0x0005e80000100a00 */
[----:B------:R-:W3:Y:S01]  /*28c90*/  LDL.LU.64 R138, [R1+0xef0] ;  /* 0x000ef000018a7983 */ /* 0x000ee20000300a00 */
[----:B-1----:R-:W-:-:S03]  /*28ca0*/  IMAD.WIDE R4, R2, 0x4, R144 ;  /* 0x0000000402047825 */ /* 0x002fc600078e0290 */
[----:B------:R-:W3:Y:S01]  /*28cb0*/  LDL.LU.64 R144, [R1+0xef8] ;  /* 0x000ef80001907983 */ /* 0x000ee20000300a00 */
[----:B------:R-:W-:-:S03]  /*28cc0*/  IMAD.WIDE R250, R2, 0x4, R250 ;  /* 0x0000000402fa7825 */ /* 0x000fc600078e02fa */
[----:B------:R3:W-:Y:S01]  /*28cd0*/  STL.64 [R1], R4 ;  /* 0x0000000401007387 */ /* 0x0007e20000100a00 */
[----:B------:R-:W-:-:S04]  /*28ce0*/  IMAD.WIDE R248, R2, 0x4, R248 ;  /* 0x0000000402f87825 */ /* 0x000fc800078e02f8 */
[----:B------:R-:W-:-:S04]  /*28cf0*/  IMAD.WIDE R246, R2, 0x4, R246 ;  /* 0x0000000402f67825 */ /* 0x000fc800078e02f6 */
[C---:B------:R-:W-:Y:S02]  /*28d00*/  IMAD.WIDE R244, R2.reuse, 0x4, R146 ;  /* 0x0000000402f47825 */ /* 0x040fe400078e0292 */
[----:B------:R-:W3:Y:S04]  /*28d10*/  LDL.LU.64 R146, [R1+0xf00] ;  /* 0x000f000001927983 */ /* 0x000ee80000300a00 */
[----:B------:R-:W3:Y:S01]  /*28d20*/  LDL.LU.64 R132, [R1+0xf08] ;  /* 0x000f080001847983 */ /* 0x000ee20000300a00 */
[----:B------:R-:W-:-:S03]  /*28d30*/  IMAD.WIDE R242, R2, 0x4, R134 ;  /* 0x0000000402f27825 */ /* 0x000fc600078e0286 */
[----:B------:R-:W3:Y:S04]  /*28d40*/  LDL.LU.64 R134, [R1+0xf10] ;  /* 0x000f100001867983 */ /* 0x000ee80000300a00 */
[----:B------:R-:W-:Y:S04]  /*28d50*/  STL.64 [R1+0x5ad8], R250 ;  /* 0x005ad8fa01007387 */ /* 0x000fe80000100a00 */
[----:B------:R-:W-:Y:S01]  /*28d60*/  STL.64 [R1+0x5ae0], R248 ;  /* 0x005ae0f801007387 */ /* 0x000fe20000100a00 */
[----:B------:R-:W-:-:S03]  /*28d70*/  IMAD.WIDE R240, R2, 0x4, R126 ;  /* 0x0000000402f07825 */ /* 0x000fc600078e027e */
[----:B------:R-:W-:Y:S04]  /*28d80*/  STL.64 [R1+0x5ae8], R246 ;  /* 0x005ae8f601007387 */ /* 0x000fe80000100a00 */
[----:B------:R-:W-:Y:S04]  /*28d90*/  STL.64 [R1+0x5af0], R244 ;  /* 0x005af0f401007387 */ /* 0x000fe80000100a00 */
[----:B------:R-:W-:Y:S04]  /*28da0*/  STL.64 [R1+0x5af8], R242 ;  /* 0x005af8f201007387 */ /* 0x000fe80000100a00 */
[----:B------:R-:W-:Y:S01]  /*28db0*/  STL.64 [R1+0x5b00], R240 ;  /* 0x005b00f001007387 */ /* 0x000fe20000100a00 */
[----:B--2---:R-:W-:-:S03]  /*28dc0*/  IMAD.WIDE R222, R2, 0x4, R128 ;  /* 0x0000000402de7825 */ /* 0x004fc600078e0280 */
[----:B------:R-:W2:Y:S01]  /*28dd0*/  LDL.LU.64 R128, [R1+0xf18] ;  /* 0x000f180001807983 */ /* 0x000ea20000300a00 */
[----:B----4-:R-:W-:-:S04]  /*28de0*/  IMAD.WIDE R220, R2, 0x4, R136 ;  /* 0x0000000402dc7825 */ /* 0x010fc800078e0288 */
[C---:B---3--:R-:W-:Y:S02]  /*28df0*/  IMAD.WIDE R218, R2.reuse, 0x4, R140 ;  /* 0x0000000402da7825 */ /* 0x048fe400078e028c */
[----:B------:R-:W3:Y:S04]  /*28e00*/  LDL.LU.64 R140, [R1+0xf20] ;  /* 0x000f2000018c7983 */ /* 0x000ee80000300a00 */
[----:B------:R-:W4:Y:S01]  /*28e10*/  LDL.LU.64 R136, [R1+0xf28] ;  /* 0x000f280001887983 */ /* 0x000f220000300a00 */
[----:B------:R-:W-:-:S03]  /*28e20*/  IMAD.WIDE R216, R2, 0x4, R138 ;  /* 0x0000000402d87825 */ /* 0x000fc600078e028a */
[----:B------:R-:W2:Y:S01]  /*28e30*/  LDL.LU.64 R138, [R1+0xf30] ;  /* 0x000f3000018a7983 */ /* 0x000ea20000300a00 */
[----:B------:R-:W-:-:S03]  /*28e40*/  IMAD.WIDE R214, R2, 0x4, R144 ;  /* 0x0000000402d67825 */ /* 0x000fc600078e0290 */
[----:B------:R-:W2:Y:S01]  /*28e50*/  LDL.LU.64 R144, [R1+0xf38] ;  /* 0x000f380001907983 */ /* 0x000ea20000300a00 */
[----:B------:R-:W-:-:S03]  /*28e60*/  IMAD.WIDE R212, R2, 0x4, R146 ;  /* 0x0000000402d47825 */ /* 0x000fc600078e0292 */
[----:B------:R-:W2:Y:S01]  /*28e70*/  LDL.LU.64 R146, [R1+0xf40] ;  /* 0x000f400001927983 */ /* 0x000ea20000300a00 */
[----:B------:R-:W-:-:S03]  /*28e80*/  IMAD.WIDE R210, R2, 0x4, R132 ;  /* 0x0000000402d27825 */ /* 0x000fc600078e0284 */
[----:B------:R-:W2:Y:S01]  /*28e90*/  LDL.LU.64 R132, [R1+0xf48] ;  /* 0x000f480001847983 */ /* 0x000ea20000300a00 */
[----:B------:R-:W-:-:S03]  /*28ea0*/  IMAD.WIDE R208, R2, 0x4, R134 ;  /* 0x0000000402d07825 */ /* 0x000fc600078e0286 */
[----:B------:R-:W2:Y:S04]  /*28eb0*/  LDL.LU.64 R134, [R1+0xf50] ;  /* 0x000f500001867983 */ /* 0x000ea80000300a00 */
        /* <DEDUP_REMOVED lines=8> */
[----:B------:R-:W2:Y:S01]  /*28f40*/  LDL.LU.64 R120, [R1+0xf58] ;  /* 0x000f580001787983 */ /* 0x000ea20000300a00 */
[----:B---3--:R-:W-:-:S03]  /*28f50*/  IMAD.WIDE R188, R2, 0x4, R140 ;  /* 0x0000000402bc7825 */ /* 0x008fc600078e028c */
[----:B------:R-:W3:Y:S01]  /*28f60*/  LDL.LU.64 R140, [R1+0xf60] ;  /* 0x000f6000018c7983 */ /* 0x000ee20000300a00 */
[----:B----4-:R-:W-:-:S03]  /*28f70*/  IMAD.WIDE R186, R2, 0x4, R136 ;  /* 0x0000000402ba7825 */ /* 0x010fc600078e0288 */
[----:B------:R-:W4:Y:S04]  /*28f80*/  LDL.LU.64 R136, [R1+0xf68] ;  /* 0x000f680001887983 */ /* 0x000f280000300a00 */
[----:B------:R-:W4:Y:S04]  /*28f90*/  LDL.LU.64 R122, [R1+0xf70] ;  /* 0x000f7000017a7983 */ /* 0x000f280000300a00 */
[----:B------:R-:W4:Y:S01]  /*28fa0*/  LDL.LU.64 R124, [R1+0xf78] ;  /* 0x000f7800017c7983 */ /* 0x000f220000300a00 */
[----:B--2---:R-:W-:-:S03]  /*28fb0*/  IMAD.WIDE R184, R2, 0x4, R138 ;  /* 0x0000000402b87825 */ /* 0x004fc600078e028a */
[----:B------:R-:W2:Y:S01]  /*28fc0*/  LDL.LU.64 R138, [R1+0xf80] ;  /* 0x000f8000018a7983 */ /* 0x000ea20000300a00 */
[----:B------:R-:W-:-:S04]  /*28fd0*/  IMAD.WIDE R182, R2, 0x4, R144 ;  /* 0x0000000402b67825 */ /* 0x000fc800078e0290 */
[----:B------:R-:W-:-:S04]  /*28fe0*/  IMAD.WIDE R190, R2, 0x4, R128 ;  /* 0x0000000402be7825 */ /* 0x000fc800078e0280 */
[C---:B------:R-:W-:Y:S02]  /*28ff0*/  IMAD.WIDE R180, R2.reuse, 0x4, R146 ;  /* 0x0000000402b47825 */ /* 0x040fe400078e0292 */
[----:B------:R-:W2:Y:S04]  /*29000*/  LDL.LU.64 R146, [R1+0xf88] ;  /* 0x000f880001927983 */ /* 0x000ea80000300a00 */
[----:B------:R-:W2:Y:S01]  /*29010*/  LDL.LU.64 R144, [R1+0xf90] ;  /* 0x000f900001907983 */ /* 0x000ea20000300a00 */
[----:B------:R-:W-:-:S03]  /*29020*/  IMAD.WIDE R178, R2, 0x4, R132 ;  /* 0x0000000402b27825 */ /* 0x000fc600078e0284 */
[----:B------:R-:W2:Y:S04]  /*29030*/  LDL.LU.64 R126, [R1+0xf98] ;  /* 0x000f9800017e7983 */ /* 0x000ea80000300a00 */
[----:B------:R-:W2:Y:S01]  /*29040*/  LDL.LU.64 R128, [R1+0xfa0] ;  /* 0x000fa00001807983 */ /* 0x000ea20000300a00 */
[----:B------:R-:W-:-:S03]  /*29050*/  IMAD.WIDE R176, R2, 0x4, R134 ;  /* 0x0000000402b07825 */ /* 0x000fc600078e0286 */
[----:B------:R-:W2:Y:S04]  /*29060*/  LDL.LU.64 R132, [R1+0xfa8] ;  /* 0x000fa80001847983 */ /* 0x000ea80000300a00 */
[----:B------:R-:W2:Y:S04]  /*29070*/  LDL.LU.64 R134, [R1+0xfb0] ;  /* 0x000fb00001867983 */ /* 0x000ea80000300a00 */
[----:B------:R-:W-:Y:S04]  /*29080*/  STL.64 [R1+0x5b48], R190 ;  /* 0x005b48be01007387 */ /* 0x000fe80000100a00 */
[----:B------:R-:W-:Y:S04]  /*29090*/  STL.64 [R1+0x5b50], R188 ;  /* 0x005b50bc01007387 */ /* 0x000fe80000100a00 */
[----:B------:R-:W-:Y:S04]  /*290a0*/  STL.64 [R1+0x5b58], R186 ;  /* 0x005b58ba01007387 */ /* 0x000fe80000100a00 */
[----:B------:R-:W2:Y:S04]  /*290b0*/  LDL.LU.64 R114, [R1+0xfb8] ;  /* 0x000fb80001727983 */ /* 0x000ea80000300a00 */
[----:B------:R-:W2:Y:S01]  /*290c0*/  LDL.LU.64 R112, [R1+0xfc0] ;  /* 0x000fc00001707983 */ /* 0x000ea20000300a00 */
[----:B---3--:R-:W-:-:S03]  /*290d0*/  IMAD.WIDE R156, R2, 0x4, R140 ;  /* 0x00000004029c7825 */ /* 0x008fc600078e028c */
[----:B------:R-:W3:Y:S01]  /*290e0*/  LDL.LU.64 R140, [R1+0xfc8] ;  /* 0x000fc800018c7983 */ /* 0x000ee20000300a00 */
[----:B----4-:R-:W-:-:S03]  /*290f0*/  IMAD.WIDE R154, R2, 0x4, R136 ;  /* 0x00000004029a7825 */ /* 0x010fc600078e0288 */
[----:B------:R-:W4:Y:S01]  /*29100*/  LDL.LU.64 R136, [R1+0xfd0] ;  /* 0x000fd00001887983 */ /* 0x000f220000300a00 */
[----:B------:R-:W-:-:S03]  /*29110*/  IMAD.WIDE R150, R2, 0x4, R124 ;  /* 0x0000000402967825 */ /* 0x000fc600078e027c */
[----:B------:R-:W4:Y:S01]  /*29120*/  LDL.LU.64 R124, [R1+0x14d0] ;  /* 0x0014d000017c7983 */ /* 0x000f220000300a00 */
[----:B--2---:R-:W-:-:S03]  /*29130*/  IMAD.WIDE R148, R2, 0x4, R138 ;  /* 0x0000000402947825 */ /* 0x004fc600078e028a */
[----:B------:R-:W2:Y:S04]  /*29140*/  LDL.LU.64 R100, [R1+0x14c8] ;  /* 0x0014c80001647983 */ /* 0x000ea80000300a00 */
[----:B------:R-:W2:Y:S01]  /*29150*/  LDL.LU.64 R138, [R1+0x14c0] ;  /* 0x0014c000018a7983 */ /* 0x000ea20000300a00 */
[----:B------:R-:W-:-:S04]  /*29160*/  IMAD.WIDE R152, R2, 0x4, R122 ;  /* 0x0000000402987825 */ /* 0x000fc800078e027a */
[----:B------:R-:W-:-:S04]  /*29170*/  IMAD.WIDE R158, R2, 0x4, R120 ;  /* 0x00000004029e7825 */ /* 0x000fc800078e0278 */
[C---:B------:R-:W-:Y:S02]  /*29180*/  IMAD.WIDE R122, R2.reuse, 0x4, R126 ;  /* 0x00000004027a7825 */ /* 0x040fe400078e027e */
[----:B------:R-:W2:Y:S02]  /*29190*/  LDL.LU.64 R126, [R1+0x14b8] ;  /* 0x0014b800017e7983 */ /* 0x000ea40000300a00 */
[C---:B------:R-:W-:Y:S02]  /*291a0*/  IMAD.WIDE R120, R2.reuse, 0x4, R128 ;  /* 0x0000000402787825 */ /* 0x040fe400078e0280 */
[----:B------:R-:W2:Y:S02]  /*291b0*/  LDL.LU.64 R128, [R1+0x14b0] ;  /* 0x0014b00001807983 */ /* 0x000ea40000300a00 */
[C---:B------:R-:W-:Y:S02]  /*291c0*/  IMAD.WIDE R118, R2.reuse, 0x4, R132 ;  /* 0x0000000402767825 */ /* 0x040fe400078e0284 */
[----:B------:R-:W2:Y:S02]  /*291d0*/  LDL.LU.64 R132, [R1+0x14a8] ;  /* 0x0014a80001847983 */ /* 0x000ea40000300a00 */
[----:B------:R-:W-:-:S02]  /*291e0*/  IMAD.WIDE R116, R2, 0x4, R134 ;  /* 0x0000000402747825 */ /* 0x000fc400078e0286 */
[----:B------:R-:W2:Y:S02]  /*291f0*/  LDL.LU.64 R134, [R1+0x14a0] ;  /* 0x0014a00001867983 */ /* 0x000ea40000300a00 */
[C---:B---3--:R-:W-:Y:S02]  /*29200*/  IMAD.WIDE R110, R2.reuse, 0x4, R140 ;  /* 0x00000004026e7825 */ /* 0x048fe400078e028c */
[----:B------:R-:W3:Y:S02]  /*29210*/  LDL.LU.64 R140, [R1+0x1498] ;  /* 0x00149800018c7983 */ /* 0x000ee40000300a00 */
[C---:B----4-:R-:W-:Y:S02]  /*29220*/  IMAD.WIDE R108, R2.reuse, 0x4, R136 ;  /* 0x00000004026c7825 */ /* 0x050fe400078e0288 */
[----:B------:R-:W3:Y:S04]  /*29230*/  LDL.LU.64 R102, [R1+0x1490] ;  /* 0x0014900001667983 */ /* 0x000ee80000300a00 */
[----:B------:R-:W4:Y:S01]  /*29240*/  LDL.LU.64 R136, [R1+0x1488] ;  /* 0x0014880001887983 */ /* 0x000f220000300a00 */
[----:B------:R-:W-:-:S03]  /*29250*/  IMAD.WIDE R18, R2, 0x4, R124 ;  /* 0x0000000402127825 */ /* 0x000fc600078e027c */
[----:B------:R-:W3:Y:S04]  /*29260*/  LDL.LU.64 R104, [R1+0x1480] ;  /* 0x0014800001687983 */ /* 0x000ee80000300a00 */
[----:B------:R-:W4:Y:S04]  /*29270*/  LDL.LU.64 R106, [R1+0x1478] ;  /* 0x00147800016a7983 */ /* 0x000f280000300a00 */
[----:B------:R-:W4:Y:S01]  /*29280*/  LDL.LU.64 R124, [R1+0x1470] ;  /* 0x00147000017c7983 */ /* 0x000f220000300a00 */
[----:B--2---:R-:W-:-:S03]  /*29290*/  IMAD.WIDE R14, R2, 0x4, R138 ;  /* 0x00000004020e7825 */ /* 0x004fc600078e028a */
[----:B------:R3:W-:Y:S04]  /*292a0*/  STL.64 [R1+0xe00], R18 ;  /* 0x000e001201007387 */ /* 0x0007e80000100a00 */
[----:B------:R-:W2:Y:S01]  /*292b0*/  LDL.LU.64 R138, [R1+0x1468] ;  /* 0x00146800018a7983 */ /* 0x000ea20000300a00 */
[----:B------:R-:W-:-:S04]  /*292c0*/  IADD3 R0, R252, -0x9f, RZ ;  /* 0xffffff61fc007810 */ /* 0x000fc80007ffe0ff */
[----:B------:R-:W-:Y:S02]  /*292d0*/  ISETP.GE.U32.AND P5, PT, R0, 0x7ffffee2, PT ;  /* 0x7ffffee20000780c */ /* 0x000fe40003fa6070 */
[----:B------:R-:W-:-:S04]  /*292e0*/  IADD3 R0, R252, -0xa3, RZ ;  /* 0xffffff5dfc007810 */ /* 0x000fc80007ffe0ff */
[----:B------:R-:W-:Y:S02]  /*292f0*/  ISETP.GE.U32.AND P0, PT, R0, 0x7ffffede, PT ;  /* 0x7ffffede0000780c */ /* 0x000fe40003f06070 */
[----:B------:R-:W-:-:S05]  /*29300*/  IADD3 R0, R252, -0xa7, RZ ;  /* 0xffffff59fc007810 */ /* 0x000fca0007ffe0ff */
[----:B------:R1:W-:Y:S01]  /*29310*/  LDGSTS.E [R143+0x27800], [R6.64], !P5 ;  /* 0x27800000068f7fae */ /* 0x0003e2000e921844 */
[----:B------:R-:W-:-:S03]  /*29320*/  ISETP.GE.U32.AND P3, PT, R0, 0x7ffffeda, PT ;  /* 0x7ffffeda0000780c */ /* 0x000fc60003f66070 */
[----:B------:R3:W-:Y:S04]  /*29330*/  LDGSTS.E [R143+0x27880], [R4.64], !P5 ;  /* 0x27880000048f7fae */ /* 0x0007e8000e921844 */
[----:B------:R1:W-:Y:S01]  /*29340*/  LDGSTS.E [R143+0x27900], [R250.64], !P5 ;  /* 0x27900000fa8f7fae */ /* 0x0003e2000e921844 */
[----:B------:R-:W-:-:S03]  /*29350*/  IMAD.WIDE R16, R2, 0x4, R100 ;  /* 0x0000000402107825 */ /* 0x000fc600078e0264 */
[----:B------:R1:W-:Y:S01]  /*29360*/  LDGSTS.E [R143+0x27980], [R248.64], !P5 ;  /* 0x27980000f88f7fae */ /* 0x0003e2000e921844 */
[----:B------:R-:W-:-:S03]  /*29370*/  IADD3 R0, R252, -0xab, RZ ;  /* 0xffffff55fc007810 */ /* 0x000fc60007ffe0ff */
[----:B------:R1:W-:Y:S01]  /*29380*/  LDGSTS.E [R143+0x27a00], [R246.64], !P5 ;  /* 0x27a00000f68f7fae */ /* 0x0003e2000e921844 */
[----:B------:R-:W-:-:S03]  /*29390*/  IMAD.WIDE R12, R2, 0x4, R126 ;  /* 0x00000004020c7825 */ /* 0x000fc600078e027e */
[----:B------:R1:W-:Y:S04]  /*293a0*/  LDGSTS.E [R143+0x27a80], [R244.64], !P5 ;  /* 0x27a80000f48f7fae */ /* 0x0003e8000e921844 */
[----:B------:R1:W-:Y:S04]  /*293b0*/  LDGSTS.E [R143+0x27b00], [R242.64], !P5 ;  /* 0x27b00000f28f7fae */ /* 0x0003e8000e921844 */
[----:B------:R1:W-:Y:S01]  /*293c0*/  LDGSTS.E [R143+0x27b80], [R240.64], !P5 ;  /* 0x27b80000f08f7fae */ /* 0x0003e2000e921844 */
[----:B------:R-:W-:-:S03]  /*293d0*/  ISETP.GE.U32.AND P1, PT, R0, 0x7ffffed6, PT ;  /* 0x7ffffed60000780c */ /* 0x000fc60003f26070 */
[----:B------:R1:W-:Y:S04]  /*293e0*/  LDGSTS.E [R143+0x28800], [R222.64], !P0 ;  /* 0x28800000de8f7fae */ /* 0x0003e8000c121844 */
[----:B------:R1:W-:Y:S01]  /*293f0*/  LDGSTS.E [R143+0x28880], [R220.64], !P0 ;  /* 0x28880000dc8f7fae */ /* 0x0003e2000c121844 */
[----:B------:R-:W-:-:S03]  /*29400*/  IMAD.WIDE R10, R2, 0x4, R128 ;  /* 0x00000004020a7825 */ /* 0x000fc600078e0280 */
[----:B------:R1:W-:Y:S02]  /*29410*/  LDGSTS.E [R143+0x28900], [R218.64], !P0 ;  /* 0x28900000da8f7fae */ /* 0x0003e4000c121844 */
[C---:B-1----:R-:W-:Y:S02]  /*29420*/  IMAD.WIDE R6, R2.reuse, 0x4, R134 ;  /* 0x0000000402067825 */ /* 0x042fe400078e0286 */
[----:B------:R1:W-:Y:S02]  /*29430*/  LDGSTS.E [R143+0x28980], [R216.64], !P0 ;  /* 0x28980000d88f7fae */ /* 0x0003e4000c121844 */
[----:B------:R-:W-:Y:S02]  /*29440*/  IMAD.WIDE R8, R2, 0x4, R132 ;  /* 0x0000000402087825 */ /* 0x000fe400078e0284 */
[----:B------:R4:W-:Y:S01]  /*29450*/  STL.64 [R1+0xe08], R16 ;  /* 0x000e081001007387 */ /* 0x0009e20000100a00 */
[----:B------:R-:W-:-:S03]  /*29460*/  IADD3 R0, R252, -0xaf, RZ ;  /* 0xffffff51fc007810 */ /* 0x000fc60007ffe0ff */
[----:B------:R1:W-:Y:S04]  /*29470*/  LDGSTS.E [R143+0x28a00], [R214.64], !P0 ;  /* 0x28a00000d68f7fae */ /* 0x0003e8000c121844 */
[----:B------:R1:W-:Y:S04]  /*29480*/  STL.64 [R1+0xe10], R14 ;  /* 0x000e100e01007387 */ /* 0x0003e80000100a00 */
[----:B------:R1:W-:Y:S04]  /*29490*/  LDGSTS.E [R143+0x28a80], [R212.64], !P0 ;  /* 0x28a80000d48f7fae */ /* 0x0003e8000c121844 */
[----:B------:R1:W-:Y:S04]  /*294a0*/  STL.64 [R1+0xe18], R12 ;  /* 0x000e180c01007387 */ /* 0x0003e80000100a00 */
[----:B------:R1:W-:Y:S04]  /*294b0*/  LDGSTS.E [R143+0x28b00], [R210.64], !P0 ;  /* 0x28b00000d28f7fae */ /* 0x0003e8000c121844 */
[----:B------:R-:W2:Y:S04]  /*294c0*/  LDL.LU.64 R134, [R1+0x1460] ;  /* 0x0014600001867983 */ /* 0x000ea80000300a00 */
[----:B------:R1:W-:Y:S01]  /*294d0*/  LDGSTS.E [R143+0x28b80], [R208.64], !P0 ;  /* 0x28b80000d08f7fae */ /* 0x0003e2000c121844 */
[----:B------:R-:W-:-:S03]  /*294e0*/  ISETP.GE.U32.AND P6, PT, R0, 0x7ffffed2, PT ;  /* 0x7ffffed20000780c */ /* 0x000fc60003fc6070 */
[----:B------:R1:W-:Y:S04]  /*294f0*/  LDGSTS.E [R143+0x29800], [R190.64], !P3 ;  /* 0x29800000be8f7fae */ /* 0x0003e8000d921844 */
[----:B------:R1:W-:Y:S04]  /*29500*/  LDGSTS.E [R143+0x29880], [R188.64], !P3 ;  /* 0x29880000bc8f7fae */ /* 0x0003e8000d921844 */
[----:B------:R1:W-:Y:S04]  /*29510*/  LDGSTS.E [R143+0x29900], [R186.64], !P3 ;  /* 0x29900000ba8f7fae */ /* 0x0003e8000d921844 */
[----:B------:R1:W-:Y:S04]  /*29520*/  STL.64 [R1+0xe20], R10 ;  /* 0x000e200a01007387 */ /* 0x0003e80000100a00 */
[----:B------:R1:W-:Y:S04]  /*29530*/  LDGSTS.E [R143+0x29980], [R184.64], !P3 ;  /* 0x29980000b88f7fae */ /* 0x0003e8000d921844 */
[----:B------:R2:W-:Y:S01]  /*29540*/  STL.64 [R1+0xe28], R8 ;  /* 0x000e280801007387 */ /* 0x0005e20000100a00 */
[----:B------:R-:W-:-:S03]  /*29550*/  IADD3 R0, R252, -0xb3, RZ ;  /* 0xffffff4dfc007810 */ /* 0x000fc60007ffe0ff */
[----:B------:R1:W-:Y:S04]  /*29560*/  LDGSTS.E [R143+0x29a00], [R182.64], !P3 ;  /* 0x29a00000b68f7fae */ /* 0x0003e8000d921844 */
[----:B------:R1:W-:Y:S01]  /*29570*/  LDGSTS.E [R143+0x29a80], [R180.64], !P3 ;  /* 0x29a80000b48f7fae */ /* 0x0003e2000d921844 */
[----:B------:R-:W-:-:S03]  /*29580*/  IMAD.WIDE R146, R2, 0x4, R146 ;  /* 0x0000000402927825 */ /* 0x000fc600078e0292 */
[----:B------:R1:W-:Y:S01]  /*29590*/  LDGSTS.E [R143+0x29b00], [R178.64], !P3 ;  /* 0x29b00000b28f7fae */ /* 0x0003e2000d921844 */
[----:B------:R-:W-:-:S03]  /*295a0*/  IMAD.WIDE R144, R2, 0x4, R144 ;  /* 0x0000000402907825 */ /* 0x000fc600078e0290 */
[----:B------:R1:W-:Y:S01]  /*295b0*/  LDGSTS.E [R143+0x29b80], [R176.64], !P3 ;  /* 0x29b80000b08f7fae */ /* 0x0003e2000d921844 */
[----:B------:R-:W-:-:S03]  /*295c0*/  ISETP.GE.U32.AND P4, PT, R0, 0x7ffffece, PT ;  /* 0x7ffffece0000780c */ /* 0x000fc60003f86070 */
[----:B------:R1:W-:Y:S04]  /*295d0*/  LDGSTS.E [R143+0x2a800], [R158.64], !P1 ;  /* 0x2a8000009e8f7fae */ /* 0x0003e8000c921844 */
[----:B------:R1:W-:Y:S04]  /*295e0*/  LDGSTS.E [R143+0x2a880], [R156.64], !P1 ;  /* 0x2a8800009c8f7fae */ /* 0x0003e8000c921844 */
[----:B------:R1:W-:Y:S04]  /*295f0*/  LDGSTS.E [R143+0x2a900], [R154.64], !P1 ;  /* 0x2a9000009a8f7fae */ /* 0x0003e8000c921844 */
[----:B------:R1:W-:Y:S01]  /*29600*/  LDGSTS.E [R143+0x2a980], [R152.64], !P1 ;  /* 0x2a980000988f7fae */ /* 0x0003e2000c921844 */
[----:B------:R-:W-:-:S03]  /*29610*/  IMAD.WIDE R114, R2, 0x4, R114 ;  /* 0x0000000402727825 */ /* 0x000fc600078e0272 */
[----:B------:R1:W-:Y:S01]  /*29620*/  LDGSTS.E [R143+0x2aa00], [R150.64], !P1 ;  /* 0x2aa00000968f7fae */ /* 0x0003e2000c921844 */
[----:B------:R-:W-:-:S03]  /*29630*/  IMAD.WIDE R112, R2, 0x4, R112 ;  /* 0x0000000402707825 */ /* 0x000fc600078e0270 */
        /* <DEDUP_REMOVED lines=17> */
[----:B------:R1:W-:Y:S01]  /*29750*/  LDGSTS.E [R143+0x2cb00], [R6.64], !P4 ;  /* 0x2cb00000068f7fae */ /* 0x0003e2000e121844 */
[----:B---3--:R-:W-:-:S03]  /*29760*/  IMAD.WIDE R4, R2, 0x4, R140 ;  /* 0x0000000402047825 */ /* 0x008fc600078e028c */
[----:B------:R-:W3:Y:S04]  /*29770*/  LDL.LU.64 R140, [R1+0x1458] ;  /* 0x00145800018c7983 */ /* 0x000ee80000300a00 */
[----:B------:R2:W-:Y:S04]  /*29780*/  STL.64 [R1+0xe30], R6 ;  /* 0x000e300601007387 */ /* 0x0005e80000100a00 */
[----:B------:R3:W-:Y:S04]  /*29790*/  STL.64 [R1+0xe38], R4 ;  /* 0x000e380401007387 */ /* 0x0007e80000100a00 */
[----:B------:R-:W3:Y:S01]  /*297a0*/  LDL.LU.64 R126, [R1+0x1450] ;  /* 0x00145000017e7983 */ /* 0x000ee20000300a00 */
[----:B-1----:R-:W-:-:S03]  /*297b0*/  IMAD.WIDE R18, R2, 0x4, R102 ;  /* 0x0000000402127825 */ /* 0x002fc600078e0266 */
[----:B------:R-:W3:Y:S01]  /*297c0*/  LDL.LU.64 R128, [R1+0x1448] ;  /* 0x0014480001807983 */ /* 0x000ee20000300a00 */
[----:B----4-:R-:W-:-:S03]  /*297d0*/  IMAD.WIDE R16, R2, 0x4, R136 ;  /* 0x0000000402107825 */ /* 0x010fc600078e0288 */
[----:B------:R-:W4:Y:S01]  /*297e0*/  LDL.LU.64 R132, [R1+0x1440] ;  /* 0x0014400001847983 */ /* 0x000f220000300a00 */
[----:B------:R-:W-:-:S03]  /*297f0*/  IMAD.WIDE R14, R2, 0x4, R104 ;  /* 0x00000004020e7825 */ /* 0x000fc600078e0268 */
[----:B------:R-:W4:Y:S01]  /*29800*/  LDL.LU.64 R136, [R1+0x1438] ;  /* 0x0014380001887983 */ /* 0x000f220000300a00 */
[----:B------:R-:W-:-:S03]  /*29810*/  IMAD.WIDE R12, R2, 0x4, R106 ;  /* 0x00000004020c7825 */ /* 0x000fc600078e026a */
[----:B------:R1:W-:Y:S01]  /*29820*/  STL.64 [R1+0xe80], R18 ;  /* 0x000e801201007387 */ /* 0x0003e20000100a00 */
[----:B------:R-:W-:-:S03]  /*29830*/  IMAD.WIDE R10, R2, 0x4, R124 ;  /* 0x00000004020a7825 */ /* 0x000fc600078e027c */
[----:B------:R1:W-:Y:S04]  /*29840*/  STL.64 [R1+0xe88], R16 ;  /* 0x000e881001007387 */ /* 0x0003e80000100a00 */
[----:B------:R-:W4:Y:S01]  /*29850*/  LDL.LU.64 R104, [R1+0x1430] ;  /* 0x0014300001687983 */ /* 0x000f220000300a00 */
[----:B--2---:R-:W-:-:S03]  /*29860*/  IMAD.WIDE R8, R2, 0x4, R138 ;  /* 0x0000000402087825 */ /* 0x004fc600078e028a */
[----:B------:R4:W-:Y:S04]  /*29870*/  STL.64 [R1+0xe90], R14 ;  /* 0x000e900e01007387 */ /* 0x0009e80000100a00 */
[----:B------:R2:W-:Y:S04]  /*29880*/  STL.64 [R1+0xe98], R12 ;  /* 0x000e980c01007387 */ /* 0x0005e80000100a00 */
[----:B------:R-:W4:Y:S04]  /*29890*/  LDL.LU.64 R106, [R1+0x1428] ;  /* 0x00142800016a7983 */ /* 0x000f280000300a00 */
[----:B------:R1:W-:Y:S04]  /*298a0*/  STL.64 [R1+0xea0], R10 ;  /* 0x000ea00a01007387 */ /* 0x0003e80000100a00 */
[----:B------:R-:W4:Y:S04]  /*298b0*/  LDL.LU.64 R138, [R1+0x1420] ;  /* 0x00142000018a7983 */ /* 0x000f280000300a00 */
[----:B------:R-:W-:Y:S01]  /*298c0*/  STL.64 [R1+0xea8], R8 ;  /* 0x000ea80801007387 */ /* 0x000fe20000100a00 */
[----:B------:R-:W-:-:S03]  /*298d0*/  IADD3 R0, R252, -0xb7, RZ ;  /* 0xffffff49fc007810 */ /* 0x000fc60007ffe0ff */
[----:B------:R3:W-:Y:S01]  /*298e0*/  LDGSTS.E [R143+0x2cb80], [R4.64], !P4 ;  /* 0x2cb80000048f7fae */ /* 0x0007e2000e121844 */
[----:B------:R-:W-:-:S13]  /*298f0*/  ISETP.GE.U32.AND P2, PT, R0, 0x7ffffeca, PT ;  /* 0x7ffffeca0000780c */ /* 0x000fda0003f46070 */
[----:B------:R1:W-:Y:S04]  /*29900*/  LDGSTS.E [R143+0x2d800], [R18.64], !P2 ;  /* 0x2d800000128f7fae */ /* 0x0003e8000d121844 */
[----:B------:R1:W-:Y:S04]  /*29910*/  LDGSTS.E [R143+0x2d880], [R16.64], !P2 ;  /* 0x2d880000108f7fae */ /* 0x0003e8000d121844 */
[----:B------:R4:W-:Y:S04]  /*29920*/  LDGSTS.E [R143+0x2d900], [R14.64], !P2 ;  /* 0x2d9000000e8f7fae */ /* 0x0009e8000d121844 */
[----:B------:R2:W-:Y:S04]  /*29930*/  LDGSTS.E [R143+0x2d980], [R12.64], !P2 ;  /* 0x2d9800000c8f7fae */ /* 0x0005e8000d121844 */
[----:B------:R1:W-:Y:S04]  /*29940*/  LDGSTS.E [R143+0x2da00], [R10.64], !P2 ;  /* 0x2da000000a8f7fae */ /* 0x0003e8000d121844 */
[----:B------:R1:W-:Y:S01]  /*29950*/  LDGSTS.E [R143+0x2da80], [R8.64], !P2 ;  /* 0x2da80000088f7fae */ /* 0x0003e2000d121844 */
[----:B------:R-:W-:-:S03]  /*29960*/  IMAD.WIDE R6, R2, 0x4, R134 ;  /* 0x0000000402067825 */ /* 0x000fc600078e0286 */
[----:B------:R-:W4:Y:S04]  /*29970*/  LDL.LU.64 R134, [R1+0x1418] ;  /* 0x0014180001867983 */ /* 0x000f280000300a00 */
[----:B------:R1:W-:Y:S04]  /*29980*/  STL.64 [R1+0xeb0], R6 ;  /* 0x000eb00601007387 */ /* 0x0003e80000100a00 */
[----:B------:R1:W-:Y:S01]  /*29990*/  LDGSTS.E [R143+0x2db00], [R6.64], !P2 ;  /* 0x2db00000068f7fae */ /* 0x0003e2000d121844 */
[----:B---3--:R-:W-:-:S05]  /*299a0*/  IMAD.WIDE R4, R2, 0x4, R140 ;  /* 0x0000000402047825 */ /* 0x008fca00078e028c */
[----:B------:R2:W-:Y:S04]  /*299b0*/  STL.64 [R1+0xeb8], R4 ;  /* 0x000eb80401007387 */ /* 0x0005e80000100a00 */
[----:B------:R-:W3:Y:S04]  /*299c0*/  LDL.LU.64 R124, [R1+0x1410] ;  /* 0x00141000017c7983 */ /* 0x000ee80000300a00 */
[----:B------:R-:W3:Y:S04]  /*299d0*/  LDL.LU.64 R100, [R1+0x1408] ;  /* 0x0014080001647983 */ /* 0x000ee80000300a00 */
[----:B------:R-:W3:Y:S01]  /*299e0*/  LDL.LU.64 R140, [R1+0x1400] ;  /* 0x00140000018c7983 */ /* 0x000ee20000300a00 */
[----:B-1----:R-:W-:-:S03]  /*299f0*/  IMAD.WIDE R18, R2, 0x4, R126 ;  /* 0x0000000402127825 */ /* 0x002fc600078e027e */
[----:B------:R-:W3:Y:S01]  /*29a00*/  LDL.LU.64 R126, [R1+0x13f8] ;  /* 0x0013f800017e7983 */ /* 0x000ee20000300a00 */
[----:B------:R-:W-:-:S03]  /*29a10*/  IMAD.WIDE R16, R2, 0x4, R128 ;  /* 0x0000000402107825 */ /* 0x000fc600078e0280 */
[----:B------:R3:W-:Y:S01]  /*29a20*/  STL.64 [R1+0xf00], R18 ;  /* 0x000f001201007387 */ /* 0x0007e20000100a00 */
[----:B----4-:R-:W-:-:S03]  /*29a30*/  IMAD.WIDE R14, R2, 0x4, R132 ;  /* 0x00000004020e7825 */ /* 0x010fc600078e0284 */
[----:B------:R-:W4:Y:S01]  /*29a40*/  LDL.LU.64 R128, [R1+0x13f0] ;  /* 0x0013f00001807983 */ /* 0x000f220000300a00 */
[----:B--2---:R-:W-:-:S03]  /*29a50*/  IMAD.WIDE R12, R2, 0x4, R136 ;  /* 0x00000004020c7825 */ /* 0x004fc600078e0288 */
[----:B------:R-:W-:Y:S04]  /*29a60*/  STL.64 [R1+0xf08], R16 ;  /* 0x000f081001007387 */ /* 0x000fe80000100a00 */
[----:B------:R-:W2:Y:S04]  /*29a70*/  LDL.LU.64 R132, [R1+0x13e8] ;  /* 0x0013e80001847983 */ /* 0x000ea80000300a00 */
[----:B------:R1:W-:Y:S04]  /*29a80*/  STL.64 [R1+0xf10], R14 ;  /* 0x000f100e01007387 */ /* 0x0003e80000100a00 */
[----:B------:R-:W2:Y:S04]  /*29a90*/  LDL.LU.64 R136, [R1+0x13e0] ;  /* 0x0013e00001887983 */ /* 0x000ea80000300a00 */
[----:B------:R1:W-:Y:S01]  /*29aa0*/  STL.64 [R1+0xf18], R12 ;  /* 0x000f180c01007387 */ /* 0x0003e20000100a00 */
[----:B------:R-:W-:Y:S01]  /*29ab0*/  IADD3 R0, R252, -0xbb, RZ ;  /* 0xffffff45fc007810 */ /* 0x000fe20007ffe0ff */
[----:B------:R-:W-:-:S02]  /*29ac0*/  IMAD.WIDE R10, R2, 0x4, R104 ;  /* 0x00000004020a7825 */ /* 0x000fc400078e0268 */
[----:B------:R1:W-:Y:S02]  /*29ad0*/  LDGSTS.E [R143+0x2db80], [R4.64], !P2 ;  /* 0x2db80000048f7fae */ /* 0x0003e4000d121844 */
[----:B------:R-:W-:Y:S02]  /*29ae0*/  IMAD.WIDE R6, R2, 0x4, R138 ;  /* 0x0000000402067825 */ /* 0x000fe400078e028a */
[----:B------:R-:W2:Y:S01]  /*29af0*/  LDL.LU.64 R138, [R1+0x13d8] ;  /* 0x0013d800018a7983 */ /* 0x000ea20000300a00 */
[----:B------:R-:W-:Y:S01]  /*29b00*/  ISETP.GE.U32.AND P5, PT, R0, 0x7ffffec6, PT ;  /* 0x7ffffec60000780c */ /* 0x000fe20003fa6070 */
[C---:B------:R-:W-:Y:S02]  /*29b10*/  IMAD.WIDE R8, R2.reuse, 0x4, R106 ;  /* 0x0000000402087825 */ /* 0x040fe400078e026a */
[----:B------:R4:W-:Y:S04]  /*29b20*/  STL.64 [R1+0xf20], R10 ;  /* 0x000f200a01007387 */ /* 0x0009e80000100a00 */
        /* <DEDUP_REMOVED lines=8> */
[----:B------:R1:W-:Y:S02]  /*29bb0*/  LDGSTS.E [R143+0x2eb00], [R6.64], !P5 ;  /* 0x2eb00000068f7fae */ /* 0x0003e4000e921844 */
[----:B-1----:R-:W-:-:S05]  /*29bc0*/  IMAD.WIDE R4, R2, 0x4, R134 ;  /* 0x0000000402047825 */ /* 0x002fca00078e0286 */
[----:B------:R1:W-:Y:S04]  /*29bd0*/  STL.64 [R1+0xf38], R4 ;  /* 0x000f380401007387 */ /* 0x0003e80000100a00 */
[----:B------:R-:W2:Y:S04]  /*29be0*/  LDL.LU.64 R102, [R1+0x13d0] ;  /* 0x0013d00001667983 */ /* 0x000ea80000300a00 */
[----:B------:R-:W2:Y:S04]  /*29bf0*/  LDL.LU.64 R134, [R1+0x13c8] ;  /* 0x0013c80001867983 */ /* 0x000ea80000300a00 */
[----:B------:R-:W2:Y:S04]  /*29c00*/  LDL.LU.64 R104, [R1+0x13c0] ;  /* 0x0013c00001687983 */ /* 0x000ea80000300a00 */
[----:B------:R-:W2:Y:S04]  /*29c10*/  LDL.LU.64 R106, [R1+0x13b8] ;  /* 0x0013b800016a7983 */ /* 0x000ea80000300a00 */
[----:B------:R1:W-:Y:S01]  /*29c20*/  LDGSTS.E [R143+0x2eb80], [R4.64], !P5 ;  /* 0x2eb80000048f7fae */ /* 0x0003e2000e921844 */
[----:B---3--:R-:W-:-:S03]  /*29c30*/  IMAD.WIDE R18, R2, 0x4, R124 ;  /* 0x0000000402127825 */ /* 0x008fc600078e027c */
[----:B------:R-:W3:Y:S04]  /*29c40*/  LDL.LU.64 R124, [R1+0x13b0] ;  /* 0x0013b000017c7983 */ /* 0x000ee80000300a00 */
[----:B------:R1:W-:Y:S01]  /*29c50*/  STL.64 [R1+0xf80], R18 ;  /* 0x000f801201007387 */ /* 0x0003e20000100a00 */
[----:B------:R-:W-:-:S03]  /*29c60*/  IMAD.WIDE R14, R2, 0x4, R140 ;  /* 0x00000004020e7825 */ /* 0x000fc600078e028c */
[----:B------:R-:W3:Y:S01]  /*29c70*/  LDL.LU.64 R140, [R1+0x13a8] ;  /* 0x0013a800018c7983 */ /* 0x000ee20000300a00 */
[----:B------:R-:W-:-:S04]  /*29c80*/  IMAD.WIDE R16, R2, 0x4, R100 ;  /* 0x0000000402107825 */ /* 0x000fc800078e0264 */
[C---:B------:R-:W-:Y:S01]  /*29c90*/  IMAD.WIDE R12, R2.reuse, 0x4, R126 ;  /* 0x00000004020c7825 */ /* 0x040fe200078e027e */
[----:B------:R1:W-:Y:S04]  /*29ca0*/  STL.64 [R1+0xf88], R16 ;  /* 0x000f881001007387 */ /* 0x0003e80000100a00 */
[----:B------:R1:W-:Y:S01]  /*29cb0*/  STL.64 [R1+0xf90], R14 ;  /* 0x000f900e01007387 */ /* 0x0003e20000100a00 */
[----:B----4-:R-:W-:-:S03]  /*29cc0*/  IMAD.WIDE R10, R2, 0x4, R128 ;  /* 0x00000004020a7825 */ /* 0x010fc600078e0280 */
[----:B------:R4:W-:Y:S01]  /*29cd0*/  STL.64 [R1+0xf98], R12 ;  /* 0x000f980c01007387 */ /* 0x0009e20000100a00 */
[----:B--2---:R-:W-:-:S04]  /*29ce0*/  IMAD.WIDE R8, R2, 0x4, R132 ;  /* 0x0000000402087825 */ /* 0x004fc800078e0284 */
[C---:B------:R-:W-:Y:S02]  /*29cf0*/  IMAD.WIDE R6, R2.reuse, 0x4, R136 ;  /* 0x0000000402067825 */ /* 0x040fe400078e0288 */
[----:B------:R-:W3:Y:S04]  /*29d00*/  LDL.LU.64 R136, [R1+0x13a0] ;  /* 0x0013a00001887983 */ /* 0x000ee80000300a00 */
[----:B------:R3:W-:Y:S04]  /*29d10*/  STL.64 [R1+0xfa0], R10 ;  /* 0x000fa00a01007387 */ /* 0x0007e80000100a00 */
[----:B------:R3:W-:Y:S01]  /*29d20*/  STL.64 [R1+0xfa8], R8 ;  /* 0x000fa80801007387 */ /* 0x0007e20000100a00 */
[----:B-1----:R-:W-:-:S03]  /*29d30*/  IMAD.WIDE R4, R2, 0x4, R138 ;  /* 0x0000000402047825 */ /* 0x002fc600078e028a */
[----:B------:R-:W3:Y:S01]  /*29d40*/  LDL.LU.64 R138, [R1+0x1398] ;  /* 0x00139800018a7983 */ /* 0x000ee20000300a00 */
[----:B------:R-:W-:-:S04]  /*29d50*/  IADD3 R0, R252, -0xbf, RZ ;  /* 0xffffff41fc007810 */ /* 0x000fc80007ffe0ff */
[----:B------:R-:W-:Y:S01]  /*29d60*/  ISETP.GE.U32.AND P0, PT, R0, 0x7ffffec2, PT ;  /* 0x7ffffec20000780c */ /* 0x000fe20003f06070 */
[----:B------:R3:W-:Y:S04]  /*29d70*/  STL.64 [R1+0xfb0], R6 ;  /* 0x000fb00601007387 */ /* 0x0007e80000100a00 */
[----:B------:R1:W-:Y:S04]  /*29d80*/  STL.64 [R1+0xfb8], R4 ;  /* 0x000fb80401007387 */ /* 0x0003e80000100a00 */
[----:B------:R-:W3:Y:S04]  /*29d90*/  LDL.LU.64 R126, [R1+0x1390] ;  /* 0x00139000017e7983 */ /* 0x000ee80000300a00 */
[----:B------:R1:W-:Y:S04]  /*29da0*/  LDGSTS.E [R143+0x2f800], [R18.64], !P0 ;  /* 0x2f800000128f7fae */ /* 0x0003e8000c121844 */
[----:B------:R1:W-:Y:S04]  /*29db0*/  LDGSTS.E [R143+0x2f880], [R16.64], !P0 ;  /* 0x2f880000108f7fae */ /* 0x0003e8000c121844 */
[----:B------:R1:W-:Y:S04]  /*29dc0*/  LDGSTS.E [R143+0x2f900], [R14.64], !P0 ;  /* 0x2f9000000e8f7fae */ /* 0x0003e8000c121844 */
[----:B------:R-:W3:Y:S04]  /*29dd0*/  LDL.LU.64 R128, [R1+0x1388] ;  /* 0x0013880001807983 */ /* 0x000ee80000300a00 */
[----:B------:R4:W-:Y:S04]  /*29de0*/  LDGSTS.E [R143+0x2f980], [R12.64], !P0 ;  /* 0x2f9800000c8f7fae */ /* 0x0009e8000c121844 */
[----:B------:R-:W3:Y:S04]  /*29df0*/  LDL.LU.64 R132, [R1+0x1380] ;  /* 0x0013800001847983 */ /* 0x000ee80000300a00 */
[----:B------:R3:W-:Y:S04]  /*29e00*/  LDGSTS.E [R143+0x2fa00], [R10.64], !P0 ;  /* 0x2fa000000a8f7fae */ /* 0x0007e8000c121844 */
[----:B------:R1:W-:Y:S04]  /*29e10*/  LDGSTS.E [R143+0x2fa80], [R8.64], !P0 ;  /* 0x2fa80000088f7fae */ /* 0x0003e8000c121844 */
[----:B------:R3:W-:Y:S04]  /*29e20*/  LDGSTS.E [R143+0x2fb00], [R6.64], !P0 ;  /* 0x2fb00000068f7fae */ /* 0x0007e8000c121844 */
[----:B------:R1:W-:Y:S02]  /*29e30*/  LDGSTS.E [R143+0x2fb80], [R4.64], !P0 ;  /* 0x2fb80000048f7fae */ /* 0x0003e4000c121844 */
[----:B-1----:R-:W-:-:S04]  /*29e40*/  IMAD.WIDE R18, R2, 0x4, R102 ;  /* 0x0000000402127825 */ /* 0x002fc800078e0266 */
[C---:B------:R-:W-:Y:S02]  /*29e50*/  IMAD.WIDE R16, R2.reuse, 0x4, R134 ;  /* 0x0000000402107825 */ /* 0x040fe400078e0286 */
[----:B------:R-:W3:Y:S02]  /*29e60*/  LDL.LU.64 R134, [R1+0x1378] ;  /* 0x0013780001867983 */ /* 0x000ee40000300a00 */
[C---:B------:R-:W-:Y:S02]  /*29e70*/  IMAD.WIDE R14, R2.reuse, 0x4, R104 ;  /* 0x00000004020e7825 */ /* 0x040fe400078e0268 */
[----:B------:R1:W-:Y:S02]  /*29e80*/  STL.64 [R1+0x20a8], R18 ;  /* 0x0020a81201007387 */ /* 0x0003e40000100a00 */
[C---:B----4-:R-:W-:Y:S02]  /*29e90*/  IMAD.WIDE R12, R2.reuse, 0x4, R106 ;  /* 0x00000004020c7825 */ /* 0x050fe400078e026a */
[----:B------:R4:W-:Y:S04]  /*29ea0*/  STL.64 [R1+0x20b0], R16 ;  /* 0x0020b01001007387 */ /* 0x0009e80000100a00 */
[----:B------:R-:W3:Y:S04]  /*29eb0*/  LDL.LU.64 R104, [R1+0x1370] ;  /* 0x0013700001687983 */ /* 0x000ee80000300a00 */
[----:B------:R1:W-:Y:S04]  /*29ec0*/  STL.64 [R1+0x20b8], R14 ;  /* 0x0020b80e01007387 */ /* 0x0003e80000100a00 */
[----:B------:R1:W-:Y:S04]  /*29ed0*/  STL.64 [R1+0x20c0], R12 ;  /* 0x0020c00c01007387 */ /* 0x0003e80000100a00 */
[----:B------:R-:W3:Y:S02]  /*29ee0*/  LDL.LU.64 R106, [R1+0x1368] ;  /* 0x00136800016a7983 */ /* 0x000ee40000300a00 */
[----:B---3--:R-:W-:-:S05]  /*29ef0*/  IMAD.WIDE R10, R2, 0x4, R124 ;  /* 0x00000004020a7825 */ /* 0x008fca00078e027c */
[----:B------:R3:W-:Y:S01]  /*29f00*/  STL.64 [R1+0x20c8], R10 ;  /* 0x0020c80a01007387 */ /* 0x0007e20000100a00 */
[----:B------:R-:W-:-:S03]  /*29f10*/  IMAD.WIDE R8, R2, 0x4, R140 ;  /* 0x0000000402087825 */ /* 0x000fc600078e028c */
[----:B------:R-:W2:Y:S04]  /*29f20*/  LDL.LU.64 R140, [R1+0x1360] ;  /* 0x00136000018c7983 */ /* 0x000ea80000300a00 */
[----:B------:R1:W-:Y:S01]  /*29f30*/  STL.64 [R1+0x20d0], R8 ;  /* 0x0020d00801007387 */ /* 0x0003e20000100a00 */
[----:B---3--:R-:W-:-:S03]  /*29f40*/  IMAD.WIDE R6, R2, 0x4, R136 ;  /* 0x0000000402067825 */ /* 0x008fc600078e0288 */
[----:B------:R-:W3:Y:S04]  /*29f50*/  LDL.LU.64 R136, [R1+0x1358] ;  /* 0x0013580001887983 */ /* 0x000ee80000300a00 */
[----:B------:R2:W-:Y:S01]  /*29f60*/  STL.64 [R1+0x20d8], R6 ;  /* 0x0020d80601007387 */ /* 0x0005e20000100a00 */
[----:B------:R-:W-:-:S05]  /*29f70*/  IMAD.WIDE R4, R2, 0x4, R138 ;  /* 0x0000000402047825 */ /* 0x000fca00078e028a */
        /* <DEDUP_REMOVED lines=8> */
[----:B------:R4:W-:Y:S01]  /*2a000*/  LDGSTS.E [R143+0x30900], [R14.64], !P3 ;  /* 0x309000000e8f7fae */ /* 0x0009e2000d921844 */
[----:B-1----:R-:W-:-:S03]  /*2a010*/  IMAD.WIDE R18, R2, 0x4, R126 ;  /* 0x0000000402127825 */ /* 0x002fc600078e027e */
[----:B------:R1:W-:Y:S01]  /*2a020*/  LDGSTS.E [R143+0x30980], [R12.64], !P3 ;  /* 0x309800000c8f7fae */ /* 0x0003e2000d921844 */
[----:B----4-:R-:W-:-:S03]  /*2a030*/  IMAD.WIDE R16, R2, 0x4, R128 ;  /* 0x0000000402107825 */ /* 0x010fc600078e0280 */
[----:B------:R-:W4:Y:S01]  /*2a040*/  LDL.LU.64 R126, [R1+0x1338] ;  /* 0x00133800017e7983 */ /* 0x000f220000300a00 */
[----:B------:R-:W-:-:S03]  /*2a050*/  IMAD.WIDE R14, R2, 0x4, R132 ;  /* 0x00000004020e7825 */ /* 0x000fc600078e0284 */
[----:B------:R1:W-:Y:S04]  /*2a060*/  STL.64 [R1+0x2168], R18 ;  /* 0x0021681201007387 */ /* 0x0003e80000100a00 */
[----:B------:R-:W4:Y:S04]  /*2a070*/  LDL.LU.64 R128, [R1+0x1330] ;  /* 0x0013300001807983 */ /* 0x000f280000300a00 */
[----:B------:R-:W-:Y:S04]  /*2a080*/  STL.64 [R1+0x2170], R16 ;  /* 0x0021701001007387 */ /* 0x000fe80000100a00 */
[----:B------:R-:W4:Y:S04]  /*2a090*/  LDL.LU.64 R132, [R1+0x1328] ;  /* 0x0013280001847983 */ /* 0x000f280000300a00 */
[----:B------:R1:W-:Y:S02]  /*2a0a0*/  LDGSTS.E [R143+0x30a00], [R10.64], !P3 ;  /* 0x30a000000a8f7fae */ /* 0x0003e4000d921844 */
[----:B-1----:R-:W-:-:S02]  /*2a0b0*/  IMAD.WIDE R12, R2, 0x4, R134 ;  /* 0x00000004020c7825 */ /* 0x002fc400078e0286 */
[----:B------:R1:W-:Y:S04]  /*2a0c0*/  STL.64 [R1+0x2178], R14 ;  /* 0x0021780e01007387 */ /* 0x0003e80000100a00 */
[----:B------:R1:W-:Y:S04]  /*2a0d0*/  LDGSTS.E [R143+0x30a80], [R8.64], !P3 ;  /* 0x30a80000088f7fae */ /* 0x0003e8000d921844 */
[----:B------:R-:W4:Y:S04]  /*2a0e0*/  LDL.LU.64 R134, [R1+0x1320] ;  /* 0x0013200001867983 */ /* 0x000f280000300a00 */
[----:B------:R2:W-:Y:S04]  /*2a0f0*/  LDGSTS.E [R143+0x30b00], [R6.64], !P3 ;  /* 0x30b00000068f7fae */ /* 0x0005e8000d921844 */
[----:B------:R4:W-:Y:S01]  /*2a100*/  STL.64 [R1+0x2180], R12 ;  /* 0x0021800c01007387 */ /* 0x0009e20000100a00 */
[----:B------:R-:W-:Y:S01]  /*2a110*/  IADD3 R0, R252, -0xc7, RZ ;  /* 0xffffff39fc007810 */ /* 0x000fe20007ffe0ff */
[----:B------:R-:W-:-:S02]  /*2a120*/  IMAD.WIDE R10, R2, 0x4, R104 ;  /* 0x00000004020a7825 */ /* 0x000fc400078e0268 */
[----:B------:R3:W-:Y:S01]  /*2a130*/  LDGSTS.E [R143+0x30b80], [R4.64], !P3 ;  /* 0x30b80000048f7fae */ /* 0x0007e2000d921844 */
[----:B------:R-:W-:Y:S01]  /*2a140*/  ISETP.GE.U32.AND P1, PT, R0, 0x7ffffeba, PT ;  /* 0x7ffffeba0000780c */ /* 0x000fe20003f26070 */
[----:B-1----:R-:W-:-:S12]  /*2a150*/  IMAD.WIDE R8, R2, 0x4, R106 ;  /* 0x0000000402087825 */ /* 0x002fd800078e026a */
[----:B------:R1:W-:Y:S04]  /*2a160*/  LDGSTS.E [R143+0x31800], [R18.64], !P1 ;  /* 0x31800000128f7fae */ /* 0x0003e8000c921844 */
[----:B------:R1:W-:Y:S04]  /*2a170*/  LDGSTS.E [R143+0x31880], [R16.64], !P1 ;  /* 0x31880000108f7fae */ /* 0x0003e8000c921844 */
[----:B------:R1:W-:Y:S04]  /*2a180*/  LDGSTS.E [R143+0x31900], [R14.64], !P1 ;  /* 0x319000000e8f7fae */ /* 0x0003e8000c921844 */
[----:B------:R4:W-:Y:S04]  /*2a190*/  LDGSTS.E [R143+0x31980], [R12.64], !P1 ;  /* 0x319800000c8f7fae */ /* 0x0009e8000c921844 */
[----:B------:R1:W-:Y:S04]  /*2a1a0*/  LDGSTS.E [R143+0x31a00], [R10.64], !P1 ;  /* 0x31a000000a8f7fae */ /* 0x0003e8000c921844 */
[----:B------:R1:W-:Y:S01]  /*2a1b0*/  LDGSTS.E [R143+0x31a80], [R8.64], !P1 ;  /* 0x31a80000088f7fae */ /* 0x0003e2000c921844 */
[----:B--2---:R-:W-:-:S03]  /*2a1c0*/  IMAD.WIDE R6, R2, 0x4, R140 ;  /* 0x0000000402067825 */ /* 0x004fc600078e028c */
[----:B------:R-:W2:Y:S04]  /*2a1d0*/  LDL.LU.64 R140, [R1+0x1318] ;  /* 0x00131800018c7983 */ /* 0x000ea80000300a00 */
[----:B------:R1:W-:Y:S04]  /*2a1e0*/  STL.64 [R1+0x2188], R10 ;  /* 0x0021880a01007387 */ /* 0x0003e80000100a00 */
[----:B------:R1:W-:Y:S04]  /*2a1f0*/  STL.64 [R1+0x2190], R8 ;  /* 0x0021900801007387 */ /* 0x0003e80000100a00 */
        /* <DEDUP_REMOVED lines=8> */
[----:B------:R-:W3:Y:S04]  /*2a280*/  LDL.LU.64 R106, [R1+0x12f8] ;  /* 0x0012f800016a7983 */ /* 0x000ee80000300a00 */
[----:B------:R-:W3:Y:S01]  /*2a290*/  LDL.LU.64 R124, [R1+0x12f0] ;  /* 0x0012f000017c7983 */ /* 0x000ee20000300a00 */
[----:B------:R-:W-:-:S03]  /*2a2a0*/  IMAD.WIDE R14, R2, 0x4, R138 ;  /* 0x00000004020e7825 */ /* 0x000fc600078e028a */
[----:B------:R3:W-:Y:S04]  /*2a2b0*/  STL.64 [R1+0x2328], R18 ;  /* 0x0023281201007387 */ /* 0x0007e80000100a00 */
[----:B------:R-:W3:Y:S01]  /*2a2c0*/  LDL.LU.64 R138, [R1+0x12e8] ;  /* 0x0012e800018a7983 */ /* 0x000ee20000300a00 */
[----:B------:R-:W-:-:S03]  /*2a2d0*/  IMAD.WIDE R16, R2, 0x4, R100 ;  /* 0x0000000402107825 */ /* 0x000fc600078e0264 */
[----:B------:R2:W-:Y:S04]  /*2a2e0*/  LDGSTS.E [R143+0x31b80], [R4.64], !P1 ;  /* 0x31b80000048f7fae */ /* 0x0005e8000c921844 */
[----:B------:R1:W-:Y:S04]  /*2a2f0*/  STL.64 [R1+0x2330], R16 ;  /* 0x0023301001007387 */ /* 0x0003e80000100a00 */
[----:B------:R1:W-:Y:S01]  /*2a300*/  STL.64 [R1+0x2338], R14 ;  /* 0x0023380e01007387 */ /* 0x0003e20000100a00 */
[----:B------:R-:W-:Y:S01]  /*2a310*/  IADD3 R0, R252, -0xcb, RZ ;  /* 0xffffff35fc007810 */ /* 0x000fe20007ffe0ff */
[----:B----4-:R-:W-:-:S05]  /*2a320*/  IMAD.WIDE R12, R2, 0x4, R126 ;  /* 0x00000004020c7825 */ /* 0x010fca00078e027e */
[----:B------:R4:W-:Y:S01]  /*2a330*/  STL.64 [R1+0x2340], R12 ;  /* 0x0023400c01007387 */ /* 0x0009e20000100a00 */
[----:B------:R-:W-:-:S04]  /*2a340*/  IMAD.WIDE R10, R2, 0x4, R128 ;  /* 0x00000004020a7825 */ /* 0x000fc800078e0280 */
[----:B------:R-:W-:Y:S01]  /*2a350*/  IMAD.WIDE R8, R2, 0x4, R132 ;  /* 0x0000000402087825 */ /* 0x000fe200078e0284 */
[----:B------:R-:W-:-:S13]  /*2a360*/  ISETP.GE.U32.AND P6, PT, R0, 0x7ffffeb6, PT ;  /* 0x7ffffeb60000780c */ /* 0x000fda0003fc6070 */
[----:B------:R3:W-:Y:S01]  /*2a370*/  LDGSTS.E [R143+0x32800], [R18.64], !P6 ;  /* 0x32800000128f7fae */ /* 0x0007e2000f121844 */
[----:B------:R-:W-:-:S03]  /*2a380*/  IMAD.WIDE R6, R2, 0x4, R134 ;  /* 0x0000000402067825 */ /* 0x000fc600078e0286 */
[----:B------:R-:W3:Y:S04]  /*2a390*/  LDL.LU.64 R134, [R1+0x12e0] ;  /* 0x0012e00001867983 */ /* 0x000ee80000300a00 */
[----:B------:R1:W-:Y:S04]  /*2a3a0*/  STL.64 [R1+0x2348], R10 ;  /* 0x0023480a01007387 */ /* 0x0003e80000100a00 */
[----:B------:R1:W-:Y:S04]  /*2a3b0*/  STL.64 [R1+0x2350], R8 ;  /* 0x0023500801007387 */ /* 0x0003e80000100a00 */
[----:B------:R1:W-:Y:S04]  /*2a3c0*/  LDGSTS.E [R143+0x32880], [R16.64], !P6 ;  /* 0x32880000108f7fae */ /* 0x0003e8000f121844 */
[----:B------:R1:W-:Y:S04]  /*2a3d0*/  LDGSTS.E [R143+0x32900], [R14.64], !P6 ;  /* 0x329000000e8f7fae */ /* 0x0003e8000f121844 */
[----:B------:R4:W-:Y:S04]  /*2a3e0*/  LDGSTS.E [R143+0x32980], [R12.64], !P6 ;  /* 0x329800000c8f7fae */ /* 0x0009e8000f121844 */
[----:B------:R1:W-:Y:S04]  /*2a3f0*/  LDGSTS.E [R143+0x32a00], [R10.64], !P6 ;  /* 0x32a000000a8f7fae */ /* 0x0003e8000f121844 */
[----:B------:R1:W-:Y:S01]  /*2a400*/  LDGSTS.E [R143+0x32a80], [R8.64], !P6 ;  /* 0x32a80000088f7fae */ /* 0x0003e2000f121844 */
[----:B--2---:R-:W-:Y:S01]  /*2a410*/  IMAD.WIDE R4, R2, 0x4, R140 ;  /* 0x0000000402047825 */ /* 0x004fe200078e028c */
[----:B------:R-:W-:-:S02]  /*2a420*/  IADD3 R0, R252, -0xcf, RZ ;  /* 0xffffff31fc007810 */ /* 0x000fc40007ffe0ff */
[----:B------:R-:W2:Y:S04]  /*2a430*/  LDL.LU.64 R140, [R1+0x12d8] ;  /* 0x0012d800018c7983 */ /* 0x000ea80000300a00 */
[----:B------:R1:W-:Y:S04]  /*2a440*/  STL.64 [R1+0x2358], R6 ;  /* 0x0023580601007387 */ /* 0x0003e80000100a00 */
[----:B------:R2:W-:Y:S04]  /*2a450*/  STL.64 [R1+0x2360], R4 ;  /* 0x0023600401007387 */ /* 0x0005e80000100a00 */
[----:B------:R-:W2:Y:S04]  /*2a460*/  LDL.LU.64 R126, [R1+0x12d0] ;  /* 0x0012d000017e7983 */ /* 0x000ea80000300a00 */
[----:B------:R-:W2:Y:S04]  /*2a470*/  LDL.LU.64 R128, [R1+0x12c8] ;  /* 0x0012c80001807983 */ /* 0x000ea80000300a00 */
[----:B------:R-:W2:Y:S01]  /*2a480*/  LDL.LU.64 R132, [R1+0x12c0] ;  /* 0x0012c00001847983 */ /* 0x000ea20000300a00 */
[----:B---3--:R-:W-:-:S04]  /*2a490*/  IMAD.WIDE R18, R2, 0x4, R102 ;  /* 0x0000000402127825 */ /* 0x008fc800078e0266 */
[C---:B-1----:R-:W-:Y:S01]  /*2a4a0*/  IMAD.WIDE R16, R2.reuse, 0x4, R136 ;  /* 0x0000000402107825 */ /* 0x042fe200078e0288 */
[----:B------:R1:W-:Y:S04]  /*2a4b0*/  LDGSTS.E [R143+0x32b00], [R6.64], !P6 ;  /* 0x32b00000068f7fae */ /* 0x0003e8000f121844 */
[----:B------:R-:W3:Y:S01]  /*2a4c0*/  LDL.LU.64 R136, [R1+0x12b8] ;  /* 0x0012b80001887983 */ /* 0x000ee20000300a00 */
[----:B------:R-:W-:-:S03]  /*2a4d0*/  IMAD.WIDE R14, R2, 0x4, R104 ;  /* 0x00000004020e7825 */ /* 0x000fc600078e0268 */
[----:B------:R1:W-:Y:S01]  /*2a4e0*/  STL.64 [R1+0x23e8], R18 ;  /* 0x0023e81201007387 */ /* 0x0003e20000100a00 */
[----:B----4-:R-:W-:-:S03]  /*2a4f0*/  IMAD.WIDE R12, R2, 0x4, R106 ;  /* 0x00000004020c7825 */ /* 0x010fc600078e026a */
[----:B------:R4:W-:Y:S01]  /*2a500*/  STL.64 [R1+0x23f0], R16 ;  /* 0x0023f01001007387 */ /* 0x0009e20000100a00 */
[----:B------:R-:W-:-:S03]  /*2a510*/  IMAD.WIDE R10, R2, 0x4, R124 ;  /* 0x00000004020a7825 */ /* 0x000fc600078e027c */
[----:B------:R-:W3:Y:S04]  /*2a520*/  LDL.LU.64 R102, [R1+0x12b0] ;  /* 0x0012b00001667983 */ /* 0x000ee80000300a00 */
[----:B------:R1:W-:Y:S01]  /*2a530*/  STL.64 [R1+0x23f8], R14 ;  /* 0x0023f80e01007387 */ /* 0x0003e20000100a00 */
[----:B------:R-:W-:-:S03]  /*2a540*/  IMAD.WIDE R8, R2, 0x4, R138 ;  /* 0x0000000402087825 */ /* 0x000fc600078e028a */
[----:B------:R3:W-:Y:S04]  /*2a550*/  STL.64 [R1+0x2400], R12 ;  /* 0x0024000c01007387 */ /* 0x0007e80000100a00 */
[----:B------:R-:W3:Y:S04]  /*2a560*/  LDL.LU.64 R106, [R1+0x12a8] ;  /* 0x0012a800016a7983 */ /* 0x000ee80000300a00 */
[----:B------:R1:W-:Y:S04]  /*2a570*/  STL.64 [R1+0x2408], R10 ;  /* 0x0024080a01007387 */ /* 0x0003e80000100a00 */
[----:B------:R-:W3:Y:S01]  /*2a580*/  LDL.LU.64 R138, [R1+0x12a0] ;  /* 0x0012a000018a7983 */ /* 0x000ee20000300a00 */
[----:B------:R-:W-:-:S03]  /*2a590*/  ISETP.GE.U32.AND P4, PT, R0, 0x7ffffeb2, PT ;  /* 0x7ffffeb20000780c */ /* 0x000fc60003f86070 */
[----:B------:R2:W-:Y:S04]  /*2a5a0*/  LDGSTS.E [R143+0x32b80], [R4.64], !P6 ;  /* 0x32b80000048f7fae */ /* 0x0005e8000f121844 */
[----:B------:R-:W-:Y:S06]  /*2a5b0*/  STL.64 [R1+0x2410], R8 ;  /* 0x0024100801007387 */ /* 0x000fec0000100a00 */
[----:B------:R1:W-:Y:S04]  /*2a5c0*/  LDGSTS.E [R143+0x33800], [R18.64], !P4 ;  /* 0x33800000128f7fae */ /* 0x0003e8000e121844 */
[----:B------:R4:W-:Y:S04]  /*2a5d0*/  LDGSTS.E [R143+0x33880], [R16.64], !P4 ;  /* 0x33880000108f7fae */ /* 0x0009e8000e121844 */
[----:B------:R1:W-:Y:S04]  /*2a5e0*/  LDGSTS.E [R143+0x33900], [R14.64], !P4 ;  /* 0x339000000e8f7fae */ /* 0x0003e8000e121844 */
[----:B------:R3:W-:Y:S04]  /*2a5f0*/  LDGSTS.E [R143+0x33980], [R12.64], !P4 ;  /* 0x339800000c8f7fae */ /* 0x0007e8000e121844 */
[----:B------:R1:W-:Y:S04]  /*2a600*/  LDGSTS.E [R143+0x33a00], [R10.64], !P4 ;  /* 0x33a000000a8f7fae */ /* 0x0003e8000e121844 */
[----:B------:R1:W-:Y:S02]  /*2a610*/  LDGSTS.E [R143+0x33a80], [R8.64], !P4 ;  /* 0x33a80000088f7fae */ /* 0x0003e4000e121844 */
[----:B-1----:R-:W-:-:S05]  /*2a620*/  IMAD.WIDE R6, R2, 0x4, R134 ;  /* 0x0000000402067825 */ /* 0x002fca00078e0286 */
[----:B------:R1:W-:Y:S01]  /*2a630*/  LDGSTS.E [R143+0x33b00], [R6.64], !P4 ;  /* 0x33b00000068f7fae */ /* 0x0003e2000e121844 */
[----:B--2---:R-:W-:-:S03]  /*2a640*/  IMAD.WIDE R4, R2, 0x4, R140 ;  /* 0x0000000402047825 */ /* 0x004fc600078e028c */
[----:B------:R-:W2:Y:S04]  /*2a650*/  LDL.LU.64 R140, [R1+0x1298] ;  /* 0x00129800018c7983 */ /* 0x000ea80000300a00 */
[----:B------:R1:W-:Y:S04]  /*2a660*/  STL.64 [R1+0x2418], R6 ;  /* 0x0024180601007387 */ /* 0x0003e80000100a00 */
[----:B------:R2:W-:Y:S01]  /*2a670*/  STL.64 [R1+0x2420], R4 ;  /* 0x0024200401007387 */ /* 0x0005e20000100a00 */
[----:B------:R-:W-:-:S03]  /*2a680*/  IMAD.WIDE R18, R2, 0x4, R126 ;  /* 0x0000000402127825 */ /* 0x000fc600078e027e */
[----:B------:R-:W2:Y:S01]  /*2a690*/  LDL.LU.64 R104, [R1+0x1290] ;  /* 0x0012900001687983 */ /* 0x000ea20000300a00 */
[----:B----4-:R-:W-:-:S03]  /*2a6a0*/  IMAD.WIDE R16, R2, 0x4, R128 ;  /* 0x0000000402107825 */ /* 0x010fc600078e0280 */
[----:B------:R-:W4:Y:S01]  /*2a6b0*/  LDL.LU.64 R124, [R1+0x1288] ;  /* 0x00128800017c7983 */ /* 0x000f220000300a00 */
[----:B------:R-:W-:-:S03]  /*2a6c0*/  IMAD.WIDE R14, R2, 0x4, R132 ;  /* 0x00000004020e7825 */ /* 0x000fc600078e0284 */
[----:B------:R-:W4:Y:S04]  /*2a6d0*/  LDL.LU.64 R134, [R1+0x1278] ;  /* 0x0012780001867983 */ /* 0x000f280000300a00 */
[----:B------:R-:W4:Y:S04]  /*2a6e0*/  LDL.LU.64 R126, [R1+0x1270] ;  /* 0x00127000017e7983 */ /* 0x000f280000300a00 */
[----:B------:R1:W-:Y:S04]  /*2a6f0*/  STL.64 [R1+0x24a8], R18 ;  /* 0x0024a81201007387 */ /* 0x0003e80000100a00 */
[----:B------:R-:W4:Y:S04]  /*2a700*/  LDL.LU.64 R128, [R1+0x1268] ;  /* 0x0012680001807983 */ /* 0x000f280000300a00 */
[----:B------:R4:W-:Y:S04]  /*2a710*/  STL.64 [R1+0x24b0], R16 ;  /* 0x0024b01001007387 */ /* 0x0009e80000100a00 */
[----:B------:R1:W-:Y:S04]  /*2a720*/  STL.64 [R1+0x24b8], R14 ;  /* 0x0024b80e01007387 */ /* 0x0003e80000100a00 */
[----:B------:R-:W4:Y:S01]  /*2a730*/  LDL.LU.64 R132, [R1+0x1260] ;  /* 0x0012600001847983 */ /* 0x000f220000300a00 */
[----:B---3--:R-:W-:-:S03]  /*2a740*/  IMAD.WIDE R12, R2, 0x4, R136 ;  /* 0x00000004020c7825 */ /* 0x008fc600078e0288 */
[----:B------:R-:W3:Y:S04]  /*2a750*/  LDL.LU.64 R136, [R1+0x1258] ;  /* 0x0012580001887983 */ /* 0x000ee80000300a00 */
[----:B------:R1:W-:Y:S01]  /*2a760*/  STL.64 [R1+0x24c0], R12 ;  /* 0x0024c00c01007387 */ /* 0x0003e20000100a00 */
[----:B------:R-:W-:Y:S01]  /*2a770*/  IADD3 R0, R252, -0xd3, RZ ;  /* 0xffffff2dfc007810 */ /* 0x000fe20007ffe0ff */
[C---:B------:R-:W-:Y:S02]  /*2a780*/  IMAD.WIDE R10, R2.reuse, 0x4, R102 ;  /* 0x00000004020a7825 */ /* 0x040fe400078e0266 */
[----:B------:R2:W-:Y:S02]  /*2a790*/  LDGSTS.E [R143+0x33b80], [R4.64], !P4 ;  /* 0x33b80000048f7fae */ /* 0x0005e4000e121844 */
[----:B-1----:R-:W-:-:S02]  /*2a7a0*/  IMAD.WIDE R6, R2, 0x4, R138 ;  /* 0x0000000402067825 */ /* 0x002fc400078e028a */
[----:B------:R-:W3:Y:S01]  /*2a7b0*/  LDL.LU.64 R138, [R1+0x1250] ;  /* 0x00125000018a7983 */ /* 0x000ee20000300a00 */
        /* <DEDUP_REMOVED lines=12> */
[----:B--2---:R-:W-:-:S05]  /*2a880*/  IMAD.WIDE R4, R2, 0x4, R140 ;  /* 0x0000000402047825 */ /* 0x004fca00078e028c */
[----:B------:R3:W-:Y:S04]  /*2a890*/  STL.64 [R1+0x24e0], R4 ;  /* 0x0024e00401007387 */ /* 0x0007e80000100a00 */
[----:B------:R-:W2:Y:S01]  /*2a8a0*/  LDL.LU.64 R100, [R1+0x1248] ;  /* 0x0012480001647983 */ /* 0x000ea20000300a00 */
[----:B-1----:R-:W-:-:S03]  /*2a8b0*/  IMAD.WIDE R18, R2, 0x4, R104 ;  /* 0x0000000402127825 */ /* 0x002fc600078e0268 */
[----:B------:R-:W2:Y:S04]  /*2a8c0*/  LDL.LU.64 R102, [R1+0x1240] ;  /* 0x0012400001667983 */ /* 0x000ea80000300a00 */
[----:B------:R-:W2:Y:S01]  /*2a8d0*/  LDL.LU.64 R106, [R1+0x1238] ;  /* 0x00123800016a7983 */ /* 0x000ea20000300a00 */
[----:B----4-:R-:W-:-:S03]  /*2a8e0*/  IMAD.WIDE R16, R2, 0x4, R124 ;  /* 0x0000000402107825 */ /* 0x010fc600078e027c */
[----:B------:R-:W4:Y:S01]  /*2a8f0*/  LDL.LU.64 R140, [R1+0x1230] ;  /* 0x00123000018c7983 */ /* 0x000f220000300a00 */
[----:B------:R-:W-:-:S03]  /*2a900*/  IMAD.WIDE R14, R2, 0x4, R134 ;  /* 0x00000004020e7825 */ /* 0x000fc600078e0286 */
[----:B------:R-:W4:Y:S01]  /*2a910*/  LDL.LU.64 R124, [R1+0x1228] ;  /* 0x00122800017c7983 */ /* 0x000f220000300a00 */
[----:B------:R-:W-:-:S03]  /*2a920*/  IMAD.WIDE R12, R2, 0x4, R126 ;  /* 0x00000004020c7825 */ /* 0x000fc600078e027e */
[----:B------:R2:W-:Y:S01]  /*2a930*/  STL.64 [R1+0x2568], R18 ;  /* 0x0025681201007387 */ /* 0x0005e20000100a00 */
[----:B------:R-:W-:-:S03]  /*2a940*/  IMAD.WIDE R10, R2, 0x4, R128 ;  /* 0x00000004020a7825 */ /* 0x000fc600078e0280 */
[----:B------:R-:W4:Y:S04]  /*2a950*/  LDL.LU.64 R134, [R1+0x1220] ;  /* 0x0012200001867983 */ /* 0x000f280000300a00 */
[----:B------:R1:W-:Y:S04]  /*2a960*/  STL.64 [R1+0x2570], R16 ;  /* 0x0025701001007387 */ /* 0x0003e80000100a00 */
[----:B------:R1:W-:Y:S01]  /*2a970*/  STL.64 [R1+0x2578], R14 ;  /* 0x0025780e01007387 */ /* 0x0003e20000100a00 */
[----:B------:R-:W-:-:S03]  /*2a980*/  IMAD.WIDE R8, R2, 0x4, R132 ;  /* 0x0000000402087825 */ /* 0x000fc600078e0284 */
[----:B------:R4:W-:Y:S04]  /*2a990*/  STL.64 [R1+0x2580], R12 ;  /* 0x0025800c01007387 */ /* 0x0009e80000100a00 */
[----:B------:R-:W4:Y:S01]  /*2a9a0*/  LDL.LU.64 R128, [R1+0x1218] ;  /* 0x0012180001807983 */ /* 0x000f220000300a00 */
[----:B---3--:R-:W-:-:S03]  /*2a9b0*/  IMAD.WIDE R6, R2, 0x4, R136 ;  /* 0x0000000402067825 */ /* 0x008fc600078e0288 */
[----:B------:R3:W-:Y:S04]  /*2a9c0*/  STL.64 [R1+0x2588], R10 ;  /* 0x0025880a01007387 */ /* 0x0007e80000100a00 */
[----:B------:R1:W-:Y:S04]  /*2a9d0*/  STL.64 [R1+0x2590], R8 ;  /* 0x0025900801007387 */ /* 0x0003e80000100a00 */
[----:B------:R-:W4:Y:S04]  /*2a9e0*/  LDL.LU.64 R136, [R1+0x1210] ;  /* 0x0012100001887983 */ /* 0x000f280000300a00 */
[----:B------:R1:W-:Y:S04]  /*2a9f0*/  LDGSTS.E [R143+0x34b80], [R4.64], !P2 ;  /* 0x34b80000048f7fae */ /* 0x0003e8000d121844 */
[----:B------:R2:W-:Y:S01]  /*2aa00*/  STL.64 [R1+0x2598], R6 ;  /* 0x0025980601007387 */ /* 0x0005e20000100a00 */
[----:B-1----:R-:W-:-:S05]  /*2aa10*/  IMAD.WIDE R4, R2, 0x4, R138 ;  /* 0x0000000402047825 */ /* 0x002fca00078e028a */
[----:B------:R1:W-:Y:S04]  /*2aa20*/  STL.64 [R1+0x25a0], R4 ;  /* 0x0025a00401007387 */ /* 0x0003e80000100a00 */
[----:B------:R-:W4:Y:S04]  /*2aa30*/  LDL.LU.64 R104, [R1+0x1208] ;  /* 0x0012080001687983 */ /* 0x000f280000300a00 */
[----:B------:R-:W4:Y:S01]  /*2aa40*/  LDL.LU.64 R138, [R1+0x1200] ;  /* 0x00120000018a7983 */ /* 0x000f220000300a00 */
[----:B------:R-:W-:-:S03]  /*2aa50*/  IADD3 R0, R252, -0xd7, RZ ;  /* 0xffffff29fc007810 */ /* 0x000fc60007ffe0ff */
[----:B------:R-:W4:Y:S01]  /*2aa60*/  LDL.LU.64 R126, [R1+0x11f8] ;  /* 0x0011f800017e7983 */ /* 0x000f220000300a00 */
[----:B------:R-:W-:-:S03]  /*2aa70*/  ISETP.GE.U32.AND P5, PT, R0, 0x7ffffeaa, PT ;  /* 0x7ffffeaa0000780c */ /* 0x000fc60003fa6070 */
[----:B------:R-:W4:Y:S10]  /*2aa80*/  LDL.LU.64 R132, [R1+0x11f0] ;  /* 0x0011f00001847983 */ /* 0x000f340000300a00 */
        /* <DEDUP_REMOVED lines=8> */
[----:B------:R-:W-:-:S03]  /*2ab10*/  ISETP.GE.U32.AND P0, PT, R0, 0x7ffffea6, PT ;  /* 0x7ffffea60000780c */ /* 0x000fc60003f06070 */
[----:B------:R1:W-:Y:S01]  /*2ab20*/  LDGSTS.E [R143+0x35b80], [R4.64], !P5 ;  /* 0x35b80000048f7fae */ /* 0x0003e2000e921844 */
[----:B--2---:R-:W-:-:S04]  /*2ab30*/  IMAD.WIDE R18, R2, 0x4, R100 ;  /* 0x0000000402127825 */ /* 0x004fc800078e0264 */
[C---:B-1----:R-:W-:Y:S01]  /*2ab40*/  IMAD.WIDE R16, R2.reuse, 0x4, R102 ;  /* 0x0000000402107825 */ /* 0x042fe200078e0266 */
[----:B------:R-:W-:Y:S03]  /*2ab50*/  STL.64 [R1+0x2668], R18 ;  /* 0x0026681201007387 */ /* 0x000fe60000100a00 */
[C---:B------:R-:W-:Y:S01]  /*2ab60*/  IMAD.WIDE R14, R2.reuse, 0x4, R106 ;  /* 0x00000004020e7825 */ /* 0x040fe200078e026a */
[----:B------:R1:W-:Y:S03]  /*2ab70*/  LDGSTS.E [R143+0x36800], [R18.64], !P0 ;  /* 0x36800000128f7fae */ /* 0x0003e6000c121844 */
[C---:B----4-:R-:W-:Y:S01]  /*2ab80*/  IMAD.WIDE R12, R2.reuse, 0x4, R140 ;  /* 0x00000004020c7825 */ /* 0x050fe200078e028c */
[----:B------:R2:W-:Y:S04]  /*2ab90*/  LDGSTS.E [R143+0x36880], [R16.64], !P0 ;  /* 0x36880000108f7fae */ /* 0x0005e8000c121844 */
[----:B------:R-:W4:Y:S01]  /*2aba0*/  LDL.LU.64 R140, [R1+0x11e8] ;  /* 0x0011e800018c7983 */ /* 0x000f220000300a00 */
[----:B---3--:R-:W-:-:S03]  /*2abb0*/  IMAD.WIDE R10, R2, 0x4, R124 ;  /* 0x00000004020a7825 */ /* 0x008fc600078e027c */
[----:B------:R2:W-:Y:S04]  /*2abc0*/  STL.64 [R1+0x2670], R16 ;  /* 0x0026701001007387 */ /* 0x0005e80000100a00 */
[----:B------:R3:W-:Y:S01]  /*2abd0*/  STL.64 [R1+0x2678], R14 ;  /* 0x0026780e01007387 */ /* 0x0007e20000100a00 */
[----:B------:R-:W-:-:S03]  /*2abe0*/  IMAD.WIDE R8, R2, 0x4, R134 ;  /* 0x0000000402087825 */ /* 0x000fc600078e0286 */
[----:B------:R1:W-:Y:S04]  /*2abf0*/  STL.64 [R1+0x2680], R12 ;  /* 0x0026800c01007387 */ /* 0x0003e80000100a00 */
[----:B------:R-:W4:Y:S04]  /*2ac00*/  LDL.LU.64 R106, [R1+0x11e0] ;  /* 0x0011e000016a7983 */ /* 0x000f280000300a00 */
[----:B------:R-:W4:Y:S04]  /*2ac10*/  LDL.LU.64 R134, [R1+0x11d8] ;  /* 0x0011d80001867983 */ /* 0x000f280000300a00 */
[----:B------:R4:W-:Y:S04]  /*2ac20*/  STL.64 [R1+0x1228], R10 ;  /* 0x0012280a01007387 */ /* 0x0009e80000100a00 */
[----:B------:R1:W-:Y:S01]  /*2ac30*/  STL.64 [R1+0x1220], R8 ;  /* 0x0012200801007387 */ /* 0x0003e20000100a00 */
[----:B------:R-:W-:-:S03]  /*2ac40*/  IMAD.WIDE R6, R2, 0x4, R128 ;  /* 0x0000000402067825 */ /* 0x000fc600078e0280 */
[----:B------:R3:W-:Y:S01]  /*2ac50*/  LDGSTS.E [R143+0x36900], [R14.64], !P0 ;  /* 0x369000000e8f7fae */ /* 0x0007e2000c121844 */
[----:B------:R-:W-:-:S03]  /*2ac60*/  IMAD.WIDE R4, R2, 0x4, R136 ;  /* 0x0000000402047825 */ /* 0x000fc600078e0288 */
[----:B------:R1:W-:Y:S04]  /*2ac70*/  LDGSTS.E [R143+0x36980], [R12.64], !P0 ;  /* 0x369800000c8f7fae */ /* 0x0003e8000c121844 */
[----:B------:R-:W4:Y:S04]  /*2ac80*/  LDL.LU.64 R136, [R1+0x11d0] ;  /* 0x0011d00001887983 */ /* 0x000f280000300a00 */
[----:B------:R1:W-:Y:S04]  /*2ac90*/  STL.64 [R1+0x1218], R6 ;  /* 0x0012180601007387 */ /* 0x0003e80000100a00 */
[----:B------:R1:W-:Y:S04]  /*2aca0*/  STL.64 [R1+0x1210], R4 ;  /* 0x0012100401007387 */ /* 0x0003e80000100a00 */
[----:B------:R-:W4:Y:S04]  /*2acb0*/  LDL.LU.64 R102, [R1+0x11c8] ;  /* 0x0011c80001667983 */ /* 0x000f280000300a00 */
[----:B------:R-:W4:Y:S04]  /*2acc0*/  LDL.LU.64 R124, [R1+0x11c0] ;  /* 0x0011c000017c7983 */ /* 0x000f280000300a00 */
[----:B------:R-:W4:Y:S01]  /*2acd0*/  LDL.LU.64 R128, [R1+0x11b8] ;  /* 0x0011b80001807983 */ /* 0x000f220000300a00 */
[----:B--2---:R-:W-:-:S03]  /*2ace0*/  IMAD.WIDE R16, R2, 0x4, R138 ;  /* 0x0000000402107825 */ /* 0x004fc600078e028a */
[----:B------:R4:W-:Y:S04]  /*2acf0*/  LDGSTS.E [R143+0x36a00], [R10.64], !P0 ;  /* 0x36a000000a8f7fae */ /* 0x0009e8000c121844 */
[----:B------:R-:W2:Y:S01]  /*2ad00*/  LDL.LU.64 R138, [R1+0x11b0] ;  /* 0x0011b000018a7983 */ /* 0x000ea20000300a00 */
[----:B-1----:R-:W-:Y:S01]  /*2ad10*/  IMAD.WIDE R18, R2, 0x4, R104 ;  /* 0x0000000402127825 */ /* 0x002fe200078e0268 */
[----:B------:R-:W-:Y:S02]  /*2ad20*/  IADD3 R0, R252, -0xdf, RZ ;  /* 0xffffff21fc007810 */ /* 0x000fe40007ffe0ff */
[----:B------:R1:W-:Y:S01]  /*2ad30*/  LDGSTS.E [R143+0x36a80], [R8.64], !P0 ;  /* 0x36a80000088f7fae */ /* 0x0003e2000c121844 */
[----:B---3--:R-:W-:-:S03]  /*2ad40*/  IMAD.WIDE R14, R2, 0x4, R126 ;  /* 0x00000004020e7825 */ /* 0x008fc600078e027e */
[----:B------:R3:W-:Y:S01]  /*2ad50*/  STL.64 [R1+0x1208], R18 ;  /* 0x0012081201007387 */ /* 0x0007e20000100a00 */
[----:B------:R-:W-:-:S03]  /*2ad60*/  IMAD.WIDE R12, R2, 0x4, R132 ;  /* 0x00000004020c7825 */ /* 0x000fc600078e0284 */
[----:B------:R1:W-:Y:S04]  /*2ad70*/  STL.64 [R1+0x1200], R16 ;  /* 0x0012001001007387 */ /* 0x0003e80000100a00 */
[----:B------:R-:W2:Y:S04]  /*2ad80*/  LDL.LU.64 R126, [R1+0x11a8] ;  /* 0x0011a800017e7983 */ /* 0x000ea80000300a00 */
[----:B------:R-:W2:Y:S04]  /*2ad90*/  LDL.LU.64 R132, [R1+0x11a0] ;  /* 0x0011a00001847983 */ /* 0x000ea80000300a00 */
        /* <DEDUP_REMOVED lines=9> */
[----:B----4-:R-:W-:-:S03]  /*2ae30*/  IMAD.WIDE R10, R2, 0x4, R140 ;  /* 0x00000004020a7825 */ /* 0x010fc600078e028c */
[----:B------:R-:W4:Y:S04]  /*2ae40*/  LDL.LU.64 R140, [R1+0x1198] ;  /* 0x00119800018c7983 */ /* 0x000f280000300a00 */
[----:B------:R2:W-:Y:S01]  /*2ae50*/  STL.64 [R1+0x11e8], R10 ;  /* 0x0011e80a01007387 */ /* 0x0005e20000100a00 */
[----:B-1----:R-:W-:-:S03]  /*2ae60*/  IMAD.WIDE R8, R2, 0x4, R106 ;  /* 0x0000000402087825 */ /* 0x002fc600078e026a */
[----:B------:R1:W-:Y:S01]  /*2ae70*/  LDGSTS.E [R143+0x37a00], [R10.64], !P3 ;  /* 0x37a000000a8f7fae */ /* 0x0003e2000d921844 */
[----:B------:R-:W-:-:S03]  /*2ae80*/  IMAD.WIDE R6, R2, 0x4, R134 ;  /* 0x0000000402067825 */ /* 0x000fc600078e0286 */
[----:B------:R1:W-:Y:S04]  /*2ae90*/  LDGSTS.E [R143+0x37a80], [R8.64], !P3 ;  /* 0x37a80000088f7fae */ /* 0x0003e8000d921844 */
[----:B------:R-:W4:Y:S04]  /*2aea0*/  LDL.LU.64 R134, [R1+0x1190] ;  /* 0x0011900001867983 */ /* 0x000f280000300a00 */
[----:B------:R1:W-:Y:S04]  /*2aeb0*/  STL.64 [R1+0x11e0], R8 ;  /* 0x0011e00801007387 */ /* 0x0003e80000100a00 */
[----:B------:R4:W-:Y:S01]  /*2aec0*/  STL.64 [R1+0x11d8], R6 ;  /* 0x0011d80601007387 */ /* 0x0009e20000100a00 */
[----:B------:R-:W-:-:S03]  /*2aed0*/  IADD3 R0, R252, -0xe3, RZ ;  /* 0xffffff1dfc007810 */ /* 0x000fc60007ffe0ff */
[----:B------:R4:W-:Y:S01]  /*2aee0*/  LDGSTS.E [R143+0x37b00], [R6.64], !P3 ;  /* 0x37b00000068f7fae */ /* 0x0009e2000d921844 */
[----:B------:R-:W-:-:S05]  /*2aef0*/  IMAD.WIDE R4, R2, 0x4, R136 ;  /* 0x0000000402047825 */ /* 0x000fca00078e0288 */
[----:B------:R1:W-:Y:S04]  /*2af00*/  STL.64 [R1+0x11d0], R4 ;  /* 0x0011d00401007387 */ /* 0x0003e80000100a00 */
[----:B------:R-:W4:Y:S04]  /*2af10*/  LDL.LU.64 R104, [R1+0x1188] ;  /* 0x0011880001687983 */ /* 0x000f280000300a00 */
[----:B------:R-:W4:Y:S01]  /*2af20*/  LDL.LU.64 R106, [R1+0x1180] ;  /* 0x00118000016a7983 */ /* 0x000f220000300a00 */
[----:B---3--:R-:W-:-:S03]  /*2af30*/  IMAD.WIDE R18, R2, 0x4, R102 ;  /* 0x0000000402127825 */ /* 0x008fc600078e0266 */
[----:B------:R-:W3:Y:S01]  /*2af40*/  LDL.LU.64 R136, [R1+0x1178] ;  /* 0x0011780001887983 */ /* 0x000ee20000300a00 */
[----:B------:R-:W-:-:S03]  /*2af50*/  IMAD.WIDE R16, R2, 0x4, R124 ;  /* 0x0000000402107825 */ /* 0x000fc600078e027c */
[----:B------:R-:W3:Y:S01]  /*2af60*/  LDL.LU.64 R124, [R1+0x1170] ;  /* 0x00117000017c7983 */ /* 0x000ee20000300a00 */
[----:B------:R-:W-:-:S03]  /*2af70*/  IMAD.WIDE R14, R2, 0x4, R128 ;  /* 0x00000004020e7825 */ /* 0x000fc600078e0280 */
[----:B------:R1:W-:Y:S04]  /*2af80*/  STL.64 [R1+0x11c8], R18 ;  /* 0x0011c81201007387 */ /* 0x0003e80000100a00 */
[----:B------:R-:W3:Y:S01]  /*2af90*/  LDL.LU.64 R128, [R1+0x1168] ;  /* 0x0011680001807983 */ /* 0x000ee20000300a00 */
[----:B--2---:R-:W-:-:S03]  /*2afa0*/  IMAD.WIDE R12, R2, 0x4, R138 ;  /* 0x00000004020c7825 */ /* 0x004fc600078e028a */
[----:B------:R2:W-:Y:S04]  /*2afb0*/  STL.64 [R1+0x11c0], R16 ;  /* 0x0011c01001007387 */ /* 0x0005e80000100a00 */
[----:B------:R-:W3:Y:S04]  /*2afc0*/  LDL.LU.64 R138, [R1+0x1160] ;  /* 0x00116000018a7983 */ /* 0x000ee80000300a00 */
[----:B------:R3:W-:Y:S01]  /*2afd0*/  STL.64 [R1+0x2788], R14 ;  /* 0x0027880e01007387 */ /* 0x0007e20000100a00 */
[----:B------:R-:W-:Y:S01]  /*2afe0*/  ISETP.GE.U32.AND P1, PT, R0, 0x7ffffe9e, PT ;  /* 0x7ffffe9e0000780c */ /* 0x000fe20003f26070 */
[----:B-1----:R-:W-:-:S02]  /*2aff0*/  IMAD.WIDE R10, R2, 0x4, R126 ;  /* 0x00000004020a7825 */ /* 0x002fc400078e027e */
[----:B------:R1:W-:Y:S02]  /*2b000*/  STL.64 [R1+0x2790], R12 ;  /* 0x0027900c01007387 */ /* 0x0003e40000100a00 */
[C---:B------:R-:W-:Y:S02]  /*2b010*/  IMAD.WIDE R8, R2.reuse, 0x4, R132 ;  /* 0x0000000402087825 */ /* 0x040fe400078e0284 */
[----:B------:R1:W-:Y:S06]  /*2b020*/  LDGSTS.E [R143+0x37b80], [R4.64], !P3 ;  /* 0x37b80000048f7fae */ /* 0x0003ec000d921844 */
[----:B------:R1:W-:Y:S04]  /*2b030*/  LDGSTS.E [R143+0x38800], [R18.64], !P1 ;  /* 0x38800000128f7fae */ /* 0x0003e8000c921844 */
[----:B------:R2:W-:Y:S04]  /*2b040*/  LDGSTS.E [R143+0x38880], [R16.64], !P1 ;  /* 0x38880000108f7fae */ /* 0x0005e8000c921844 */
[----:B------:R3:W-:Y:S04]  /*2b050*/  LDGSTS.E [R143+0x38900], [R14.64], !P1 ;  /* 0x389000000e8f7fae */ /* 0x0007e8000c921844 */
[----:B------:R1:W-:Y:S04]  /*2b060*/  LDGSTS.E [R143+0x38980], [R12.64], !P1 ;  /* 0x389800000c8f7fae */ /* 0x0003e8000c921844 */
[----:B------:R1:W-:Y:S04]  /*2b070*/  LDGSTS.E [R143+0x38a00], [R10.64], !P1 ;  /* 0x38a000000a8f7fae */ /* 0x0003e8000c921844 */
[----:B------:R1:W-:Y:S01]  /*2b080*/  LDGSTS.E [R143+0x38a80], [R8.64], !P1 ;  /* 0x38a80000088f7fae */ /* 0x0003e2000c921844 */
[----:B----4-:R-:W-:-:S03]  /*2b090*/  IMAD.WIDE R6, R2, 0x4, R140 ;  /* 0x0000000402067825 */ /* 0x010fc600078e028c */
[----:B------:R-:W4:Y:S04]  /*2b0a0*/  LDL.LU.64 R140, [R1+0x1158] ;  /* 0x00115800018c7983 */ /* 0x000f280000300a00 */
[----:B------:R-:W-:Y:S04]  /*2b0b0*/  STL.64 [R1+0x2798], R10 ;  /* 0x0027980a01007387 */ /* 0x000fe80000100a00 */
[----:B------:R1:W-:Y:S04]  /*2b0c0*/  STL.64 [R1+0x27a0], R8 ;  /* 0x0027a00801007387 */ /* 0x0003e80000100a00 */
[----:B------:R4:W-:Y:S04]  /*2b0d0*/  STL.64 [R1+0x27a8], R6 ;  /* 0x0027a80601007387 */ /* 0x0009e80000100a00 */
[----:B------:R-:W4:Y:S01]  /*2b0e0*/  LDL.LU.64 R132, [R1+0x1150] ;  /* 0x0011500001847983 */ /* 0x000f220000300a00 */
[----:B------:R-:W-:-:S03]  /*2b0f0*/  IADD3 R0, R252, -0xe7, RZ ;  /* 0xffffff19fc007810 */ /* 0x000fc60007ffe0ff */
[----:B------:R4:W-:Y:S01]  /*2b100*/  LDGSTS.E [R143+0x38b00], [R6.64], !P1 ;  /* 0x38b00000068f7fae */ /* 0x0009e2000c921844 */
[----:B-1----:R-:W-:-:S05]  /*2b110*/  IMAD.WIDE R4, R2, 0x4, R134 ;  /* 0x0000000402047825 */ /* 0x002fca00078e0286 */
[----:B------:R1:W-:Y:S04]  /*2b120*/  STL.64 [R1+0x27b0], R4 ;  /* 0x0027b00401007387 */ /* 0x0003e80000100a00 */
[----:B------:R-:W4:Y:S04]  /*2b130*/  LDL.LU.64 R126, [R1+0x1280] ;  /* 0x00128000017e7983 */ /* 0x000f280000300a00 */
[----:B------:R-:W4:Y:S04]  /*2b140*/  LDL.LU.64 R134, [R1+0x1148] ;  /* 0x0011480001867983 */ /* 0x000f280000300a00 */
[----:B------:R-:W4:Y:S01]  /*2b150*/  LDL.LU.64 R100, [R1+0x1140] ;  /* 0x0011400001647983 */ /* 0x000f220000300a00 */
[----:B------:R-:W-:-:S04]  /*2b160*/  IMAD.WIDE R18, R2, 0x4, R104 ;  /* 0x0000000402127825 */ /* 0x000fc800078e0268 */
[C---:B--2---:R-:W-:Y:S01]  /*2b170*/  IMAD.WIDE R16, R2.reuse, 0x4, R106 ;  /* 0x0000000402107825 */ /* 0x044fe200078e026a */
[----:B------:R2:W-:Y:S03]  /*2b180*/  STL.64 [R1+0x2838], R18 ;  /* 0x0028381201007387 */ /* 0x0005e60000100a00 */
[C---:B---3--:R-:W-:Y:S01]  /*2b190*/  IMAD.WIDE R14, R2.reuse, 0x4, R136 ;  /* 0x00000004020e7825 */ /* 0x048fe200078e0288 */
[----:B------:R-:W3:Y:S03]  /*2b1a0*/  LDL.LU.64 R102, [R1+0x1138] ;  /* 0x0011380001667983 */ /* 0x000ee60000300a00 */
[C---:B------:R-:W-:Y:S01]  /*2b1b0*/  IMAD.WIDE R12, R2.reuse, 0x4, R124 ;  /* 0x00000004020c7825 */ /* 0x040fe200078e027c */
[----:B------:R1:W-:Y:S04]  /*2b1c0*/  STL.64 [R1+0x2840], R16 ;  /* 0x0028401001007387 */ /* 0x0003e80000100a00 */
[----:B------:R-:W3:Y:S04]  /*2b1d0*/  LDL.LU.64 R136, [R1+0x1130] ;  /* 0x0011300001887983 */ /* 0x000ee80000300a00 */
[----:B------:R1:W-:Y:S04]  /*2b1e0*/  STL.64 [R1+0x2848], R14 ;  /* 0x0028480e01007387 */ /* 0x0003e80000100a00 */
[----:B------:R-:W3:Y:S01]  /*2b1f0*/  LDL.LU.64 R104, [R1+0x1128] ;  /* 0x0011280001687983 */ /* 0x000ee20000300a00 */
[----:B------:R-:W-:-:S03]  /*2b200*/  IMAD.WIDE R8, R2, 0x4, R138 ;  /* 0x0000000402087825 */ /* 0x000fc600078e028a */
[----:B------:R3:W-:Y:S04]  /*2b210*/  STL.64 [R1+0x2850], R12 ;  /* 0x0028500c01007387 */ /* 0x0007e80000100a00 */
[----:B------:R-:W3:Y:S01]  /*2b220*/  LDL.LU.64 R138, [R1+0x1120] ;  /* 0x00112000018a7983 */ /* 0x000ee20000300a00 */
[----:B------:R-:W-:Y:S01]  /*2b230*/  IMAD.WIDE R10, R2, 0x4, R128 ;  /* 0x00000004020a7825 */ /* 0x000fe200078e0280 */
[----:B------:R-:W-:Y:S02]  /*2b240*/  ISETP.GE.U32.AND P6, PT, R0, 0x7ffffe9a, PT ;  /* 0x7ffffe9a0000780c */ /* 0x000fe40003fc6070 */
[----:B------:R1:W-:Y:S04]  /*2b250*/  LDGSTS.E [R143+0x38b80], [R4.64], !P1 ;  /* 0x38b80000048f7fae */ /* 0x0003e8000c921844 */
[----:B------:R1:W-:Y:S07]  /*2b260*/  STL.64 [R1+0x2858], R10 ;  /* 0x0028580a01007387 */ /* 0x0003ee0000100a00 */
        /* <DEDUP_REMOVED lines=10> */
[----:B------:R2:W-:Y:S01]  /*2b310*/  LDGSTS.E [R143+0x39b00], [R6.64], !P6 ;  /* 0x39b00000068f7fae */ /* 0x0005e2000f121844 */
[----:B-1----:R-:W-:-:S05]  /*2b320*/  IMAD.WIDE R4, R2, 0x4, R132 ;  /* 0x0000000402047825 */ /* 0x002fca00078e0284 */
[----:B------:R4:W-:Y:S04]  /*2b330*/  STL.64 [R1+0x2870], R4 ;  /* 0x0028700401007387 */ /* 0x0009e80000100a00 */
[----:B------:R-:W4:Y:S04]  /*2b340*/  LDL.LU.64 R128, [R1+0x1110] ;  /* 0x0011100001807983 */ /* 0x000f280000300a00 */
[----:B------:R-:W4:Y:S01]  /*2b350*/  LDL.LU.64 R132, [R1+0x1108] ;  /* 0x0011080001847983 */ /* 0x000f220000300a00 */
[----:B--2---:R-:W-:-:S03]  /*2b360*/  IMAD.WIDE R18, R2, 0x4, R126 ;  /* 0x0000000402127825 */ /* 0x004fc600078e027e */
[----:B------:R-:W2:Y:S01]  /*2b370*/  LDL.LU.64 R106, [R1+0x1100] ;  /* 0x00110000016a7983 */ /* 0x000ea20000300a00 */
[----:B------:R-:W-:-:S03]  /*2b380*/  IMAD.WIDE R16, R2, 0x4, R134 ;  /* 0x0000000402107825 */ /* 0x000fc600078e0286 */
[----:B------:R-:W2:Y:S04]  /*2b390*/  LDL.LU.64 R124, [R1+0x10f8] ;  /* 0x0010f800017c7983 */ /* 0x000ea80000300a00 */
[----:B------:R1:W-:Y:S04]  /*2b3a0*/  STL.64 [R1+0x2978], R18 ;  /* 0x0029781201007387 */ /* 0x0003e80000100a00 */
[----:B------:R-:W2:Y:S01]  /*2b3b0*/  LDL.LU.64 R126, [R1+0x10f0] ;  /* 0x0010f000017e7983 */ /* 0x000ea20000300a00 */
[----:B------:R-:W-:-:S03]  /*2b3c0*/  IMAD.WIDE R14, R2, 0x4, R100 ;  /* 0x00000004020e7825 */ /* 0x000fc600078e0264 */
[----:B------:R-:W2:Y:S04]  /*2b3d0*/  LDL.LU.64 R134, [R1+0x10e8] ;  /* 0x0010e80001867983 */ /* 0x000ea80000300a00 */
[----:B------:R1:W-:Y:S01]  /*2b3e0*/  STL.64 [R1+0x2980], R16 ;  /* 0x0029801001007387 */ /* 0x0003e20000100a00 */
[----:B---3--:R-:W-:Y:S01]  /*2b3f0*/  IMAD.WIDE R12, R2, 0x4, R102 ;  /* 0x00000004020c7825 */ /* 0x008fe200078e0266 */
[----:B------:R-:W-:Y:S02]  /*2b400*/  IADD3 R0, R252, -0xeb, RZ ;  /* 0xffffff15fc007810 */ /* 0x000fe40007ffe0ff */
[----:B------:R4:W-:Y:S01]  /*2b410*/  LDGSTS.E [R143+0x39b80], [R4.64], !P6 ;  /* 0x39b80000048f7fae */ /* 0x0009e2000f121844 */
[----:B------:R-:W-:-:S03]  /*2b420*/  IMAD.WIDE R10, R2, 0x4, R136 ;  /* 0x00000004020a7825 */ /* 0x000fc600078e0288 */
[----:B------:R-:W4:Y:S04]  /*2b430*/  LDL.LU.64 R136, [R1+0x10e0] ;  /* 0x0010e00001887983 */ /* 0x000f280000300a00 */
[----:B------:R2:W-:Y:S04]  /*2b440*/  STL.64 [R1+0x2988], R14 ;  /* 0x0029880e01007387 */ /* 0x0005e80000100a00 */
[----:B------:R1:W-:Y:S04]  /*2b450*/  STL.64 [R1+0x2990], R12 ;  /* 0x0029900c01007387 */ /* 0x0003e80000100a00 */
[----:B------:R1:W-:Y:S01]  /*2b460*/  STL.64 [R1+0x2998], R10 ;  /* 0x0029980a01007387 */ /* 0x0003e20000100a00 */
[----:B------:R-:W-:-:S03]  /*2b470*/  IMAD.WIDE R6, R2, 0x4, R138 ;  /* 0x0000000402067825 */ /* 0x000fc600078e028a */
[----:B------:R-:W4:Y:S01]  /*2b480*/  LDL.LU.64 R138, [R1+0x10d8] ;  /* 0x0010d800018a7983 */ /* 0x000f220000300a00 */
[----:B------:R-:W-:Y:S01]  /*2b490*/  ISETP.GE.U32.AND P4, PT, R0, 0x7ffffe96, PT ;  /* 0x7ffffe960000780c */ /* 0x000fe20003f86070 */
[----:B------:R-:W-:-:S05]  /*2b4a0*/  IMAD.WIDE R8, R2, 0x4, R104 ;  /* 0x0000000402087825 */ /* 0x000fca00078e0268 */
        /* <DEDUP_REMOVED lines=9> */
[----:B----4-:R-:W-:-:S05]  /*2b540*/  IMAD.WIDE R4, R2, 0x4, R140 ;  /* 0x0000000402047825 */ /* 0x010fca00078e028c */
[----:B------:R4:W-:Y:S04]  /*2b550*/  STL.64 [R1+0x29b0], R4 ;  /* 0x0029b00401007387 */ /* 0x0009e80000100a00 */
[----:B------:R-:W3:Y:S04]  /*2b560*/  LDL.LU.64 R100, [R1+0x10d0] ;  /* 0x0010d00001647983 */ /* 0x000ee80000300a00 */
[----:B------:R-:W3:Y:S04]  /*2b570*/  LDL.LU.64 R102, [R1+0x10c8] ;  /* 0x0010c80001667983 */ /* 0x000ee80000300a00 */
[----:B------:R-:W3:Y:S04]  /*2b580*/  LDL.LU.64 R140, [R1+0x10c0] ;  /* 0x0010c000018c7983 */ /* 0x000ee80000300a00 */
[----:B------:R2:W-:Y:S01]  /*2b590*/  LDGSTS.E [R143+0x3ab80], [R4.64], !P4 ;  /* 0x3ab80000048f7fae */ /* 0x0005e2000e121844 */
[----:B-1----:R-:W-:-:S03]  /*2b5a0*/  IMAD.WIDE R18, R2, 0x4, R128 ;  /* 0x0000000402127825 */ /* 0x002fc600078e0280 */
[----:B------:R-:W3:Y:S01]  /*2b5b0*/  LDL.LU.64 R128, [R1+0x10b8] ;  /* 0x0010b80001807983 */ /* 0x000ee20000300a00 */
[----:B------:R-:W-:-:S03]  /*2b5c0*/  IMAD.WIDE R16, R2, 0x4, R132 ;  /* 0x0000000402107825 */ /* 0x000fc600078e0284 */
[----:B------:R-:W3:Y:S01]  /*2b5d0*/  LDL.LU.64 R132, [R1+0x10b0] ;  /* 0x0010b00001847983 */ /* 0x000ee20000300a00 */
[----:B--2---:R-:W-:-:S03]  /*2b5e0*/  IMAD.WIDE R14, R2, 0x4, R106 ;  /* 0x00000004020e7825 */ /* 0x004fc600078e026a */
[----:B------:R3:W-:Y:S01]  /*2b5f0*/  STL.64 [R1+0x29b8], R18 ;  /* 0x0029b81201007387 */ /* 0x0007e20000100a00 */
[----:B------:R-:W-:-:S03]  /*2b600*/  IMAD.WIDE R12, R2, 0x4, R124 ;  /* 0x00000004020c7825 */ /* 0x000fc600078e027c */
[----:B------:R1:W-:Y:S04]  /*2b610*/  STL.64 [R1+0x29c0], R16 ;  /* 0x0029c01001007387 */ /* 0x0003e80000100a00 */
[----:B------:R2:W-:Y:S01]  /*2b620*/  STL.64 [R1+0x29c8], R14 ;  /* 0x0029c80e01007387 */ /* 0x0005e20000100a00 */
[----:B------:R-:W-:-:S03]  /*2b630*/  IMAD.WIDE R10, R2, 0x4, R126 ;  /* 0x00000004020a7825 */ /* 0x000fc600078e027e */
[----:B------:R-:W3:Y:S01]  /*2b640*/  LDL.LU.64 R106, [R1+0x10a8] ;  /* 0x0010a800016a7983 */ /* 0x000ee20000300a00 */
[----:B------:R-:W-:-:S03]  /*2b650*/  IMAD.WIDE R8, R2, 0x4, R134 ;  /* 0x0000000402087825 */ /* 0x000fc600078e0286 */
[----:B------:R1:W-:Y:S04]  /*2b660*/  STL.64 [R1+0x29d0], R12 ;  /* 0x0029d00c01007387 */ /* 0x0003e80000100a00 */
[----:B------:R1:W-:Y:S04]  /*2b670*/  STL.64 [R1+0x29d8], R10 ;  /* 0x0029d80a01007387 */ /* 0x0003e80000100a00 */
[----:B------:R-:W3:Y:S04]  /*2b680*/  LDL.LU.64 R134, [R1+0x10a0] ;  /* 0x0010a00001867983 */ /* 0x000ee80000300a00 */
[----:B------:R1:W-:Y:S01]  /*2b690*/  STL.64 [R1+0x29e0], R8 ;  /* 0x0029e00801007387 */ /* 0x0003e20000100a00 */
[----:B----4-:R-:W-:-:S03]  /*2b6a0*/  IMAD.WIDE R6, R2, 0x4, R136 ;  /* 0x0000000402067825 */ /* 0x010fc600078e0288 */
[----:B------:R-:W4:Y:S04]  /*2b6b0*/  LDL.LU.64 R136, [R1+0x1098] ;  /* 0x0010980001887983 */ /* 0x000f280000300a00 */
[----:B------:R1:W-:Y:S01]  /*2b6c0*/  STL.64 [R1+0x29e8], R6 ;  /* 0x0029e80601007387 */ /* 0x0003e20000100a00 */
[----:B------:R-:W-:-:S05]  /*2b6d0*/  IMAD.WIDE R4, R2, 0x4, R138 ;  /* 0x0000000402047825 */ /* 0x000fca00078e028a */
        /* <DEDUP_REMOVED lines=10> */
[----:B------:R1:W-:Y:S01]  /*2b780*/  LDGSTS.E [R143+0x3b980], [R12.64], !P2 ;  /* 0x3b9800000c8f7fae */ /* 0x0003e2000d121844 */
[----:B------:R-:W-:-:S03]  /*2b790*/  IADD3 R0, R252, -0xf3, RZ ;  /* 0xffffff0dfc007810 */ /* 0x000fc60007ffe0ff */
[----:B------:R1:W-:Y:S01]  /*2b7a0*/  LDGSTS.E [R143+0x3ba00], [R10.64], !P2 ;  /* 0x3ba000000a8f7fae */ /* 0x0003e2000d121844 */
[----:B------:R-:W-:-:S03]  /*2b7b0*/  ISETP.GE.U32.AND P5, PT, R0, 0x7ffffe8e, PT ;  /* 0x7ffffe8e0000780c */ /* 0x000fc60003fa6070 */
[----:B------:R1:W-:Y:S04]  /*2b7c0*/  LDGSTS.E [R143+0x3ba80], [R8.64], !P2 ;  /* 0x3ba80000088f7fae */ /* 0x0003e8000d121844 */
[----:B------:R1:W-:Y:S04]  /*2b7d0*/  LDGSTS.E [R143+0x3bb00], [R6.64], !P2 ;  /* 0x3bb00000068f7fae */ /* 0x0003e8000d121844 */
[----:B------:R4:W-:Y:S01]  /*2b7e0*/  LDGSTS.E [R143+0x3bb80], [R4.64], !P2 ;  /* 0x3bb80000048f7fae */ /* 0x0009e2000d121844 */
[----:B---3--:R-:W-:-:S04]  /*2b7f0*/  IMAD.WIDE R18, R2, 0x4, R100 ;  /* 0x0000000402127825 */ /* 0x008fc800078e0264 */
[C---:B-1----:R-:W-:Y:S01]  /*2b800*/  IMAD.WIDE R16, R2.reuse, 0x4, R102 ;  /* 0x0000000402107825 */ /* 0x042fe200078e0266 */
[----:B------:R1:W-:Y:S03]  /*2b810*/  LDGSTS.E [R143+0x3c800], [R18.64], !P5 ;  /* 0x3c800000128f7fae */ /* 0x0003e6000e921844 */
[C---:B--2---:R-:W-:Y:S01]  /*2b820*/  IMAD.WIDE R14, R2.reuse, 0x4, R140 ;  /* 0x00000004020e7825 */ /* 0x044fe200078e028c */
[----:B------:R2:W-:Y:S04]  /*2b830*/  LDGSTS.E [R143+0x3c880], [R16.64], !P5 ;  /* 0x3c880000108f7fae */ /* 0x0005e8000e921844 */
[----:B------:R-:W3:Y:S04]  /*2b840*/  LDL.LU.64 R140, [R1+0x1070] ;  /* 0x00107000018c7983 */ /* 0x000ee80000300a00 */
[----:B------:R1:W-:Y:S01]  /*2b850*/  STL.64 [R1+0x4818], R18 ;  /* 0x0048181201007387 */ /* 0x0003e20000100a00 */
[----:B------:R-:W-:-:S03]  /*2b860*/  IMAD.WIDE R12, R2, 0x4, R128 ;  /* 0x00000004020c7825 */ /* 0x000fc600078e0280 */
[----:B------:R2:W-:Y:S04]  /*2b870*/  STL.64 [R1+0x4810], R16 ;  /* 0x0048101001007387 */ /* 0x0005e80000100a00 */
[----:B------:R1:W-:Y:S04]  /*2b880*/  STL.64 [R1+0x4808], R14 ;  /* 0x0048080e01007387 */ /* 0x0003e80000100a00 */
[----:B------:R-:W3:Y:S01]  /*2b890*/  LDL.LU.64 R128, [R1+0x1068] ;  /* 0x0010680001807983 */ /* 0x000ee20000300a00 */
[----:B------:R-:W-:-:S03]  /*2b8a0*/  IMAD.WIDE R10, R2, 0x4, R132 ;  /* 0x00000004020a7825 */ /* 0x000fc600078e0284 */
[----:B------:R-:W3:Y:S01]  /*2b8b0*/  LDL.LU.64 R132, [R1+0x1060] ;  /* 0x0010600001847983 */ /* 0x000ee20000300a00 */
[----:B------:R-:W-:-:S03]  /*2b8c0*/  IMAD.WIDE R8, R2, 0x4, R106 ;  /* 0x0000000402087825 */ /* 0x000fc600078e026a */
[----:B------:R1:W-:Y:S04]  /*2b8d0*/  STL.64 [R1+0x4800], R12 ;  /* 0x0048000c01007387 */ /* 0x0003e80000100a00 */
[----:B------:R3:W-:Y:S04]  /*2b8e0*/  STL.64 [R1+0x47f8], R10 ;  /* 0x0047f80a01007387 */ /* 0x0007e80000100a00 */
[----:B------:R1:W-:Y:S01]  /*2b8f0*/  LDGSTS.E [R143+0x3c900], [R14.64], !P5 ;  /* 0x3c9000000e8f7fae */ /* 0x0003e2000e921844 */
[----:B------:R-:W-:-:S03]  /*2b900*/  IMAD.WIDE R6, R2, 0x4, R134 ;  /* 0x0000000402067825 */ /* 0x000fc600078e0286 */
[----:B------:R1:W-:Y:S04]  /*2b910*/  LDGSTS.E [R143+0x3c980], [R12.64], !P5 ;  /* 0x3c9800000c8f7fae */ /* 0x0003e8000e921844 */
[----:B------:R-:W3:Y:S01]  /*2b920*/  LDL.LU.64 R134, [R1+0x1058] ;  /* 0x0010580001867983 */ /* 0x000ee20000300a00 */
[----:B----4-:R-:W-:-:S03]  /*2b930*/  IMAD.WIDE R4, R2, 0x4, R136 ;  /* 0x0000000402047825 */ /* 0x010fc600078e0288 */
[----:B------:R4:W-:Y:S04]  /*2b940*/  STL.64 [R1+0x47f0], R8 ;  /* 0x0047f00801007387 */ /* 0x0009e80000100a00 */
[----:B------:R1:W-:Y:S04]  /*2b950*/  STL.64 [R1+0x47e8], R6 ;  /* 0x0047e80601007387 */ /* 0x0003e80000100a00 */
[----:B------:R1:W-:Y:S04]  /*2b960*/  STL.64 [R1+0x47e0], R4 ;  /* 0x0047e00401007387 */ /* 0x0003e80000100a00 */
[----:B------:R-:W3:Y:S04]  /*2b970*/  LDL.LU.64 R106, [R1+0x1050] ;  /* 0x00105000016a7983 */ /* 0x000ee80000300a00 */
[----:B------:R-:W3:Y:S01]  /*2b980*/  LDL.LU.64 R136, [R1+0x1048] ;  /* 0x0010480001887983 */ /* 0x000ee20000300a00 */
[----:B------:R-:W-:-:S03]  /*2b990*/  IADD3 R0, R252, -0xf7, RZ ;  /* 0xffffff09fc007810 */ /* 0x000fc60007ffe0ff */
[----:B------:R3:W-:Y:S01]  /*2b9a0*/  LDGSTS.E [R143+0x3ca00], [R10.64], !P5 ;  /* 0x3ca000000a8f7fae */ /* 0x0007e2000e921844 */
[----:B-1----:R-:W-:-:S03]  /*2b9b0*/  IMAD.WIDE R18, R2, 0x4, R104 ;  /* 0x0000000402127825 */ /* 0x002fc600078e0268 */
[----:B------:R4:W-:Y:S01]  /*2b9c0*/  LDGSTS.E [R143+0x3ca80], [R8.64], !P5 ;  /* 0x3ca80000088f7fae */ /* 0x0009e2000e921844 */
[----:B--2---:R-:W-:-:S03]  /*2b9d0*/  IMAD.WIDE R16, R2, 0x4, R138 ;  /* 0x0000000402107825 */ /* 0x004fc600078e028a */
[----:B------:R-:W2:Y:S01]  /*2b9e0*/  LDL.LU.64 R138, [R1+0x1040] ;  /* 0x00104000018a7983 */ /* 0x000ea20000300a00 */
[----:B------:R-:W-:-:S03]  /*2b9f0*/  IMAD.WIDE R14, R2, 0x4, R124 ;  /* 0x00000004020e7825 */ /* 0x000fc600078e027c */
        /* <DEDUP_REMOVED lines=13> */
[----:B---3--:R-:W-:-:S03]  /*2bad0*/  IMAD.WIDE R10, R2, 0x4, R140 ;  /* 0x00000004020a7825 */ /* 0x008fc600078e028c */
[----:B------:R2:W-:Y:S04]  /*2bae0*/  LDGSTS.E [R143+0x3d980], [R12.64], !P0 ;  /* 0x3d9800000c8f7fae */ /* 0x0005e8000c121844 */
[----:B------:R-:W3:Y:S04]  /*2baf0*/  LDL.LU.64 R140, [R1+0x1028] ;  /* 0x00102800018c7983 */ /* 0x000ee80000300a00 */
[----:B------:R2:W-:Y:S01]  /*2bb00*/  STL.64 [R1+0x4838], R10 ;  /* 0x0048380a01007387 */ /* 0x0005e20000100a00 */
[----:B----4-:R-:W-:-:S03]  /*2bb10*/  IMAD.WIDE R8, R2, 0x4, R128 ;  /* 0x0000000402087825 */ /* 0x010fc600078e0280 */
[----:B------:R4:W-:Y:S01]  /*2bb20*/  LDGSTS.E [R143+0x3da00], [R10.64], !P0 ;  /* 0x3da000000a8f7fae */ /* 0x0009e2000c121844 */
[----:B-1----:R-:W-:-:S03]  /*2bb30*/  IMAD.WIDE R6, R2, 0x4, R132 ;  /* 0x0000000402067825 */ /* 0x002fc600078e0284 */
[----:B------:R-:W3:Y:S04]  /*2bb40*/  LDL.LU.64 R128, [R1+0x1020] ;  /* 0x0010200001807983 */ /* 0x000ee80000300a00 */
[----:B------:R3:W-:Y:S04]  /*2bb50*/  STL.64 [R1+0x4830], R8 ;  /* 0x0048300801007387 */ /* 0x0007e80000100a00 */
[----:B------:R-:W3:Y:S04]  /*2bb60*/  LDL.LU.64 R132, [R1+0x1018] ;  /* 0x0010180001847983 */ /* 0x000ee80000300a00 */
[----:B------:R1:W-:Y:S01]  /*2bb70*/  STL.64 [R1+0x4828], R6 ;  /* 0x0048280601007387 */ /* 0x0003e20000100a00 */
[----:B------:R-:W-:-:S03]  /*2bb80*/  IADD3 R0, R252, -0xfb, RZ ;  /* 0xffffff05fc007810 */ /* 0x000fc60007ffe0ff */
[----:B------:R3:W-:Y:S01]  /*2bb90*/  LDGSTS.E [R143+0x3da80], [R8.64], !P0 ;  /* 0x3da80000088f7fae */ /* 0x0007e2000c121844 */
[----:B------:R-:W-:-:S04]  /*2bba0*/  IMAD.WIDE R4, R2, 0x4, R134 ;  /* 0x0000000402047825 */ /* 0x000fc800078e0286 */
[C---:B------:R-:W-:Y:S01]  /*2bbb0*/  IMAD.WIDE R18, R2.reuse, 0x4, R106 ;  /* 0x0000000402127825 */ /* 0x040fe200078e026a */
[----:B------:R1:W-:Y:S04]  /*2bbc0*/  STL.64 [R1+0x4820], R4 ;  /* 0x0048200401007387 */ /* 0x0003e80000100a00 */
[----:B------:R-:W3:Y:S04]  /*2bbd0*/  LDL.LU.64 R134, [R1+0x1010] ;  /* 0x0010100001867983 */ /* 0x000ee80000300a00 */
[----:B------:R-:W3:Y:S04]  /*2bbe0*/  LDL.LU.64 R100, [R1+0x1008] ;  /* 0x0010080001647983 */ /* 0x000ee80000300a00 */
[----:B------:R-:W3:Y:S01]  /*2bbf0*/  LDL.LU.64 R102, [R1+0x1000] ;  /* 0x0010000001667983 */ /* 0x000ee20000300a00 */
[----:B------:R-:W-:-:S03]  /*2bc00*/  IMAD.WIDE R16, R2, 0x4, R136 ;  /* 0x0000000402107825 */ /* 0x000fc600078e0288 */
[----:B------:R-:W3:Y:S01]  /*2bc10*/  LDL.LU.64 R104, [R1+0xff8] ;  /* 0x000ff80001687983 */ /* 0x000ee20000300a00 */
[----:B--2---:R-:W-:-:S03]  /*2bc20*/  IMAD.WIDE R14, R2, 0x4, R138 ;  /* 0x00000004020e7825 */ /* 0x004fc600078e028a */
[----:B------:R-:W2:Y:S04]  /*2bc30*/  LDL.LU.64 R106, [R1+0xff0] ;  /* 0x000ff000016a7983 */ /* 0x000ea80000300a00 */
[----:B------:R1:W-:Y:S04]  /*2bc40*/  STL.64 [R1+0x4898], R18 ;  /* 0x0048981201007387 */ /* 0x0003e80000100a00 */
[----:B------:R-:W2:Y:S04]  /*2bc50*/  LDL.LU.64 R136, [R1+0xfd8] ;  /* 0x000fd80001887983 */ /* 0x000ea80000300a00 */
[----:B------:R-:W2:Y:S04]  /*2bc60*/  LDL.LU.64 R138, [R1+0xfe8] ;  /* 0x000fe800018a7983 */ /* 0x000ea80000300a00 */
[----:B------:R1:W-:Y:S01]  /*2bc70*/  STL.64 [R1+0x4890], R16 ;  /* 0x0048901001007387 */ /* 0x0003e20000100a00 */
[----:B------:R-:W-:-:S03]  /*2bc80*/  ISETP.GE.U32.AND P3, PT, R0, 0x7ffffe86, PT ;  /* 0x7ffffe860000780c */ /* 0x000fc60003f66070 */
[----:B------:R1:W-:Y:S01]  /*2bc90*/  STL.64 [R1+0x4888], R14 ;  /* 0x0048880e01007387 */ /* 0x0003e20000100a00 */
[----:B------:R-:W-:-:S03]  /*2bca0*/  IMAD.WIDE R12, R2, 0x4, R124 ;  /* 0x00000004020c7825 */ /* 0x000fc600078e027c */
[----:B------:R1:W-:Y:S01]  /*2bcb0*/  LDGSTS.E [R143+0x3db00], [R6.64], !P0 ;  /* 0x3db00000068f7fae */ /* 0x0003e2000c121844 */
[----:B----4-:R-:W-:-:S03]  /*2bcc0*/  IMAD.WIDE R10, R2, 0x4, R126 ;  /* 0x00000004020a7825 */ /* 0x010fc600078e027e */
        /* <DEDUP_REMOVED lines=9> */
[----:B------:R-:W-:Y:S01]  /*2bd60*/  STL.64 [R1+0x4878], R10 ;  /* 0x0048780a01007387 */ /* 0x000fe20000100a00 */
[----:B-1----:R-:W-:-:S03]  /*2bd70*/  IMAD.WIDE R6, R2, 0x4, R128 ;  /* 0x0000000402067825 */ /* 0x002fc600078e0280 */
[----:B------:R2:W-:Y:S01]  /*2bd80*/  STL.64 [R1+0x4870], R8 ;  /* 0x0048700801007387 */ /* 0x0005e20000100a00 */
[----:B----4-:R-:W-:-:S03]  /*2bd90*/  IMAD.WIDE R4, R2, 0x4, R132 ;  /* 0x0000000402047825 */ /* 0x010fc600078e0284 */
[----:B------:R-:W-:Y:S04]  /*2bda0*/  STL.64 [R1+0x4868], R6 ;  /* 0x0048680601007387 */ /* 0x000fe80000100a00 */
[----:B------:R1:W-:Y:S04]  /*2bdb0*/  STL.64 [R1+0x4860], R4 ;  /* 0x0048600401007387 */ /* 0x0003e80000100a00 */
[----:B------:R-:W4:Y:S04]  /*2bdc0*/  LDL.LU.64 R126, [R1+0x14d8] ;  /* 0x0014d800017e7983 */ /* 0x000f280000300a00 */
[----:B------:R-:W4:Y:S04]  /*2bdd0*/  LDL.LU.64 R124, [R1+0x14e0] ;  /* 0x0014e000017c7983 */ /* 0x000f280000300a00 */
[----:B------:R-:W4:Y:S04]  /*2bde0*/  LDL.LU.64 R128, [R1+0x14e8] ;  /* 0x0014e80001807983 */ /* 0x000f280000300a00 */
[----:B------:R-:W4:Y:S04]  /*2bdf0*/  LDL.LU.64 R132, [R1+0x14f0] ;  /* 0x0014f00001847983 */ /* 0x000f280000300a00 */
[----:B------:R2:W-:Y:S01]  /*2be00*/  LDGSTS.E [R143+0x3ea80], [R8.64], !P3 ;  /* 0x3ea80000088f7fae */ /* 0x0005e2000d921844 */
[----:B------:R-:W-:-:S03]  /*2be10*/  IADD3 R0, R252, -0xff, RZ ;  /* 0xffffff01fc007810 */ /* 0x000fc60007ffe0ff */
[----:B------:R3:W-:Y:S01]  /*2be20*/  LDGSTS.E [R143+0x3eb00], [R6.64], !P3 ;  /* 0x3eb00000068f7fae */ /* 0x0007e2000d921844 */
[----:B------:R-:W-:-:S04]  /*2be30*/  IMAD.WIDE R18, R2, 0x4, R134 ;  /* 0x0000000402127825 */ /* 0x000fc800078e0286 */
[C---:B------:R-:W-:Y:S01]  /*2be40*/  IMAD.WIDE R16, R2.reuse, 0x4, R100 ;  /* 0x0000000402107825 */ /* 0x040fe200078e0264 */
[----:B------:R-:W4:Y:S03]  /*2be50*/  LDL.LU.64 R134, [R1+0x14f8] ;  /* 0x0014f80001867983 */ /* 0x000f260000300a00 */
[C---:B------:R-:W-:Y:S01]  /*2be60*/  IMAD.WIDE R14, R2.reuse, 0x4, R102 ;  /* 0x00000004020e7825 */ /* 0x040fe200078e0266 */
[----:B------:R4:W-:Y:S03]  /*2be70*/  STL.64 [R1+0x48e0], R18 ;  /* 0x0048e01201007387 */ /* 0x0009e60000100a00 */
[C---:B------:R-:W-:Y:S01]  /*2be80*/  IMAD.WIDE R12, R2.reuse, 0x4, R104 ;  /* 0x00000004020c7825 */ /* 0x040fe200078e0268 */
[----:B------:R1:W-:Y:S04]  /*2be90*/  STL.64 [R1+0x48d8], R16 ;  /* 0x0048d81001007387 */ /* 0x0003e80000100a00 */
[----:B------:R1:W-:Y:S04]  /*2bea0*/  STL.64 [R1+0x48d0], R14 ;  /* 0x0048d00e01007387 */ /* 0x0003e80000100a00 */
[----:B------:R1:W-:Y:S01]  /*2beb0*/  STL.64 [R1+0x48c8], R12 ;  /* 0x0048c80c01007387 */ /* 0x0003e20000100a00 */
[----:B--2---:R-:W-:Y:S01]  /*2bec0*/  IMAD.WIDE R8, R2, 0x4, R138 ;  /* 0x0000000402087825 */ /* 0x004fe200078e028a */
[----:B------:R-:W-:-:S02]  /*2bed0*/  ISETP.GE.U32.AND P1, PT, R0, 0x7ffffe82, PT ;  /* 0x7ffffe820000780c */ /* 0x000fc40003f26070 */
[----:B------:R-:W3:Y:S01]  /*2bee0*/  LDL.LU.64 R138, [R1+0x1500] ;  /* 0x00150000018a7983 */ /* 0x000ee20000300a00 */
[----:B------:R-:W-:-:S03]  /*2bef0*/  IMAD.WIDE R10, R2, 0x4, R106 ;  /* 0x00000004020a7825 */ /* 0x000fc600078e026a */
[----:B------:R1:W-:Y:S04]  /*2bf00*/  LDGSTS.E [R143+0x3eb80], [R4.64], !P3 ;  /* 0x3eb80000048f7fae */ /* 0x0003e8000d921844 */
[----:B------:R3:W-:Y:S04]  /*2bf10*/  STL.64 [R1+0x48c0], R10 ;  /* 0x0048c00a01007387 */ /* 0x0007e80000100a00 */
[----:B------:R3:W-:Y:S01]  /*2bf20*/  LDGSTS.E [R143+0x3f800], [R18.64], !P1 ;  /* 0x3f800000128f7fae */ /* 0x0007e2000c921844 */
[----:B-1----:R-:W-:-:S03]  /*2bf30*/  IMAD.WIDE R4, R2, 0x4, R136 ;  /* 0x0000000402047825 */ /* 0x002fc600078e0288 */
[----:B------:R1:W-:Y:S04]  /*2bf40*/  LDGSTS.E [R143+0x3f880], [R16.64], !P1 ;  /* 0x3f880000108f7fae */ /* 0x0003e8000c921844 */
[----:B------:R-:W-:Y:S04]  /*2bf50*/  STL.64 [R1+0x48b8], R4 ;  /* 0x0048b80401007387 */ /* 0x000fe80000100a00 */
[----:B------:R3:W-:Y:S04]  /*2bf60*/  STL.64 [R1+0x48a8], R8 ;  /* 0x0048a80801007387 */ /* 0x0007e80000100a00 */
[----:B------:R-:W3:Y:S04]  /*2bf70*/  LDL.LU.64 R136, [R1+0x1508] ;  /* 0x0015080001887983 */ /* 0x000ee80000300a00 */
[----:B------:R1:W-:Y:S04]  /*2bf80*/  LDGSTS.E [R143+0x3f900], [R14.64], !P1 ;  /* 0x3f9000000e8f7fae */ /* 0x0003e8000c921844 */
[----:B------:R1:W-:Y:S04]  /*2bf90*/  LDGSTS.E [R143+0x3f980], [R12.64], !P1 ;  /* 0x3f9800000c8f7fae */ /* 0x0003e8000c921844 */
[----:B------:R1:W-:Y:S04]  /*2bfa0*/  LDGSTS.E [R143+0x3fa00], [R10.64], !P1 ;  /* 0x3fa000000a8f7fae */ /* 0x0003e8000c921844 */
[----:B------:R1:W-:Y:S01]  /*2bfb0*/  LDGSTS.E [R143+0x3fa80], [R8.64], !P1 ;  /* 0x3fa80000088f7fae */ /* 0x0003e2000c921844 */
[----:B---3--:R-:W-:-:S05]  /*2bfc0*/  IMAD.WIDE R6, R2, 0x4, R140 ;  /* 0x0000000402067825 */ /* 0x008fca00078e028c */
[----:B------:R3:W-:Y:S04]  /*2bfd0*/  STL.64 [R1+0x48a0], R6 ;  /* 0x0048a00601007387 */ /* 0x0007e80000100a00 */
[----:B------:R-:W2:Y:S04]  /*2bfe0*/  LDL.LU.64 R140, [R1+0x1510] ;  /* 0x00151000018c7983 */ /* 0x000ea80000300a00 */
[----:B------:R1:W-:Y:S04]  /*2bff0*/  LDGSTS.E [R143+0x3fb00], [R6.64], !P1 ;  /* 0x3fb00000068f7fae */ /* 0x0003e8000c921844 */
[----:B------:R1:W-:Y:S04]  /*2c000*/  LDGSTS.E [R143+0x3fb80], [R4.64], !P1 ;  /* 0x3fb80000048f7fae */ /* 0x0003e8000c921844 */
[----:B-1----:R-:W2:Y:S01]  /*2c010*/  LDL.LU.64 R142, [R1+0x1518] ;  /* 0x00151800018e7983 */ /* 0x002ea20000300a00 */
        /* <DEDUP_REMOVED lines=9> */
[----:B------:R1:W-:Y:S04]  /*2c0b0*/  STL.64 [R1+0xb68], R14 ;  /* 0x000b680e01007387 */ /* 0x0003e80000100a00 */
[----:B------:R-:W4:Y:S01]  /*2c0c0*/  LDL.LU.64 R104, [R1+0x1538] ;  /* 0x0015380001687983 */ /* 0x000f220000300a00 */
[----:B------:R-:W-:-:S03]  /*2c0d0*/  IMAD.WIDE R10, R2, 0x4, R134 ;  /* 0x00000004020a7825 */ /* 0x000fc600078e0286 */
[----:B------:R-:W4:Y:S04]  /*2c0e0*/  LDL.LU.64 R132, [R1+0x1540] ;  /* 0x0015400001847983 */ /* 0x000f280000300a00 */
[----:B------:R1:W-:Y:S04]  /*2c0f0*/  STL.64 [R1+0xb60], R12 ;  /* 0x000b600c01007387 */ /* 0x0003e80000100a00 */
[----:B------:R1:W-:Y:S04]  /*2c100*/  STL.64 [R1+0xb28], R10 ;  /* 0x000b280a01007387 */ /* 0x0003e80000100a00 */
[----:B------:R-:W4:Y:S01]  /*2c110*/  LDL.LU.64 R134, [R1+0x1548] ;  /* 0x0015480001867983 */ /* 0x000f220000300a00 */
[----:B---3--:R-:W-:-:S03]  /*2c120*/  IMAD.WIDE R8, R2, 0x4, R138 ;  /* 0x0000000402087825 */ /* 0x008fc600078e028a */
[----:B------:R-:W3:Y:S01]  /*2c130*/  LDL.LU.64 R138, [R1+0x1550] ;  /* 0x00155000018a7983 */ /* 0x000ee20000300a00 */
[----:B------:R-:W-:-:S04]  /*2c140*/  IADD3 R0, R252, -0x84, RZ ;  /* 0xffffff7cfc007810 */ /* 0x000fc80007ffe0ff */
[----:B------:R-:W-:Y:S01]  /*2c150*/  ISETP.GE.U32.AND P6, PT, R0, 0x7ffffefd, PT ;  /* 0x7ffffefd0000780c */ /* 0x000fe20003fc6070 */
[----:B------:R-:W-:Y:S01]  /*2c160*/  STL.64 [R1+0xb20], R8 ;  /* 0x000b200801007387 */ /* 0x000fe20000100a00 */
[----:B------:R-:W-:-:S11]  /*2c170*/  LOP3.LUT R130, R131, 0x60, RZ, 0x3c, !PT ;  /* 0x0000006083827812 */ /* 0x000fd600078e3cff */
[----:B------:R1:W-:Y:S04]  /*2c180*/  LDGSTS.E [R130+0x20c00], [R18.64], !P6 ;  /* 0x20c0000012827fae */ /* 0x0003e8000f121844 */
[----:B------:R4:W-:Y:S04]  /*2c190*/  LDGSTS.E [R130+0x20c80], [R16.64], !P6 ;  /* 0x20c8000010827fae */ /* 0x0009e8000f121844 */
[----:B------:R1:W-:Y:S01]  /*2c1a0*/  LDGSTS.E [R130+0x20d00], [R14.64], !P6 ;  /* 0x20d000000e827fae */ /* 0x0003e2000f121844 */
[----:B------:R-:W-:-:S03]  /*2c1b0*/  IMAD.WIDE R6, R2, 0x4, R136 ;  /* 0x0000000402067825 */ /* 0x000fc600078e0288 */
[----:B------:R1:W-:Y:S04]  /*2c1c0*/  LDGSTS.E [R130+0x20d80], [R12.64], !P6 ;  /* 0x20d800000c827fae */ /* 0x0003e8000f121844 */
[----:B------:R-:W-:Y:S04]  /*2c1d0*/  STL.64 [R1+0xb18], R6 ;  /* 0x000b180601007387 */ /* 0x000fe80000100a00 */
[----:B------:R1:W-:Y:S04]  /*2c1e0*/  LDGSTS.E [R130+0x20e00], [R10.64], !P6 ;  /* 0x20e000000a827fae */ /* 0x0003e8000f121844 */
[----:B------:R1:W-:Y:S04]  /*2c1f0*/  LDGSTS.E [R130+0x20e80], [R8.64], !P6 ;  /* 0x20e8000008827fae */ /* 0x0003e8000f121844 */
[----:B------:R1:W-:Y:S01]  /*2c200*/  LDGSTS.E [R130+0x20f00], [R6.64], !P6 ;  /* 0x20f0000006827fae */ /* 0x0003e2000f121844 */
[----:B--2---:R-:W-:-:S05]  /*2c210*/  IMAD.WIDE R4, R2, 0x4, R140 ;  /* 0x0000000402047825 */ /* 0x004fca00078e028c */
[----:B------:R3:W-:Y:S04]  /*2c220*/  STL.64 [R1+0xb10], R4 ;  /* 0x000b100401007387 */ /* 0x0007e80000100a00 */
[----:B------:R-:W2:Y:S04]  /*2c230*/  LDL.LU.64 R136, [R1+0x1558] ;  /* 0x0015580001887983 */ /* 0x000ea80000300a00 */
[----:B------:R-:W2:Y:S04]  /*2c240*/  LDL.LU.64 R106, [R1+0x1560] ;  /* 0x00156000016a7983 */ /* 0x000ea80000300a00 */
[----:B------:R-:W2:Y:S01]  /*2c250*/  LDL.LU.64 R140, [R1+0x1568] ;  /* 0x00156800018c7983 */ /* 0x000ea20000300a00 */
[----:B-1----:R-:W-:-:S03]  /*2c260*/  IMAD.WIDE R18, R2, 0x4, R142 ;  /* 0x0000000402127825 */ /* 0x002fc600078e028e */
[----:B------:R-:W2:Y:S01]  /*2c270*/  LDL.LU.64 R124, [R1+0x1570] ;  /* 0x00157000017c7983 */ /* 0x000ea20000300a00 */
[----:B----4-:R-:W-:-:S03]  /*2c280*/  IMAD.WIDE R16, R2, 0x4, R102 ;  /* 0x0000000402107825 */ /* 0x010fc600078e0266 */
[----:B------:R-:W4:Y:S01]  /*2c290*/  LDL.LU.64 R142, [R1+0x1578] ;  /* 0x00157800018e7983 */ /* 0x000f220000300a00 */
[----:B------:R-:W-:-:S03]  /*2c2a0*/  IMAD.WIDE R14, R2, 0x4, R126 ;  /* 0x00000004020e7825 */ /* 0x000fc600078e027e */
[----:B------:R2:W-:Y:S04]  /*2c2b0*/  STL.64 [R1+0xb08], R18 ;  /* 0x000b081201007387 */ /* 0x0005e80000100a00 */
[----:B------:R-:W4:Y:S01]  /*2c2c0*/  LDL.LU.64 R126, [R1+0x1580] ;  /* 0x00158000017e7983 */ /* 0x000f220000300a00 */
[----:B------:R-:W-:-:S03]  /*2c2d0*/  IMAD.WIDE R12, R2, 0x4, R128 ;  /* 0x00000004020c7825 */ /* 0x000fc600078e0280 */
[----:B------:R1:W-:Y:S04]  /*2c2e0*/  STL.64 [R1+0xb00], R16 ;  /* 0x000b001001007387 */ /* 0x0003e80000100a00 */
[----:B------:R-:W4:Y:S04]  /*2c2f0*/  LDL.LU.64 R128, [R1+0x1588] ;  /* 0x0015880001807983 */ /* 0x000f280000300a00 */
[----:B------:R1:W-:Y:S01]  /*2c300*/  STL.64 [R1+0x9f8], R14 ;  /* 0x0009f80e01007387 */ /* 0x0003e20000100a00 */
[----:B------:R-:W-:-:S03]  /*2c310*/  IMAD.WIDE R10, R2, 0x4, R104 ;  /* 0x00000004020a7825 */ /* 0x000fc600078e0268 */
[----:B------:R3:W-:Y:S04]  /*2c320*/  LDGSTS.E [R130+0x20f80], [R4.64], !P6 ;  /* 0x20f8000004827fae */ /* 0x0007e8000f121844 */
[----:B------:R1:W-:Y:S04]  /*2c330*/  STL.64 [R1+0x9f0], R12 ;  /* 0x0009f00c01007387 */ /* 0x0003e80000100a00 */
[----:B------:R4:W-:Y:S01]  /*2c340*/  STL.64 [R1+0x9d8], R10 ;  /* 0x0009d80a01007387 */ /* 0x0009e20000100a00 */
[----:B---3--:R-:W-:-:S03]  /*2c350*/  IMAD.WIDE R4, R2, 0x4, R138 ;  /* 0x0000000402047825 */ /* 0x008fc600078e028a */
[----:B------:R-:W3:Y:S01]  /*2c360*/  LDL.LU.64 R138, [R1+0x1590] ;  /* 0x00159000018a7983 */ /* 0x000ee20000300a00 */
[----:B------:R-:W-:-:S04]  /*2c370*/  IADD3 R0, R252, -0x88, RZ ;  /* 0xffffff78fc007810 */ /* 0x000fc80007ffe0ff */
[----:B------:R-:W-:Y:S01]  /*2c380*/  ISETP.GE.U32.AND P4, PT, R0, 0x7ffffef9, PT ;  /* 0x7ffffef90000780c */ /* 0x000fe20003f86070 */
[----:B------:R-:W-:-:S04]  /*2c390*/  IMAD.WIDE R8, R2, 0x4, R132 ;  /* 0x0000000402087825 */ /* 0x000fc800078e0284 */
[C---:B------:R-:W-:Y:S01]  /*2c3a0*/  IMAD.WIDE R6, R2.reuse, 0x4, R134 ;  /* 0x0000000402067825 */ /* 0x040fe200078e0286 */
[----:B------:R1:W-:Y:S04]  /*2c3b0*/  STL.64 [R1+0x9d0], R8 ;  /* 0x0009d00801007387 */ /* 0x0003e80000100a00 */
[----:B------:R1:W-:Y:S04]  /*2c3c0*/  STL.64 [R1+0x9b8], R6 ;  /* 0x0009b80601007387 */ /* 0x0003e80000100a00 */
[----:B------:R2:W-:Y:S04]  /*2c3d0*/  LDGSTS.E [R130+0x21c00], [R18.64], !P4 ;  /* 0x21c0000012827fae */ /* 0x0005e8000e121844 */
[----:B------:R1:W-:Y:S04]  /*2c3e0*/  LDGSTS.E [R130+0x21c80], [R16.64], !P4 ;  /* 0x21c8000010827fae */ /* 0x0003e8000e121844 */
[----:B------:R3:W-:Y:S04]  /*2c3f0*/  STL.64 [R1+0x9b0], R4 ;  /* 0x0009b00401007387 */ /* 0x0007e80000100a00 */
[----:B------:R1:W-:Y:S04]  /*2c400*/  LDGSTS.E [R130+0x21d00], [R14.64], !P4 ;  /* 0x21d000000e827fae */ /* 0x0003e8000e121844 */
[----:B------:R-:W3:Y:S04]  /*2c410*/  LDL.LU.64 R132, [R1+0x1598] ;  /* 0x0015980001847983 */ /* 0x000ee80000300a00 */
[----:B------:R-:W3:Y:S04]  /*2c420*/  LDL.LU.64 R134, [R1+0x15a0] ;  /* 0x0015a00001867983 */ /* 0x000ee80000300a00 */
[----:B------:R1:W-:Y:S04]  /*2c430*/  LDGSTS.E [R130+0x21d80], [R12.64], !P4 ;  /* 0x21d800000c827fae */ /* 0x0003e8000e121844 */
[----:B------:R4:W-:Y:S04]  /*2c440*/  LDGSTS.E [R130+0x21e00], [R10.64], !P4 ;  /* 0x21e000000a827fae */ /* 0x0009e8000e121844 */
[----:B------:R1:W-:Y:S04]  /*2c450*/  LDGSTS.E [R130+0x21e80], [R8.64], !P4 ;  /* 0x21e8000008827fae */ /* 0x0003e8000e121844 */
[----:B------:R1:W-:Y:S04]  /*2c460*/  LDGSTS.E [R130+0x21f00], [R6.64], !P4 ;  /* 0x21f0000006827fae */ /* 0x0003e8000e121844 */
[----:B------:R3:W-:Y:S01]  /*2c470*/  LDGSTS.E [R130+0x21f80], [R4.64], !P4 ;  /* 0x21f8000004827fae */ /* 0x0007e2000e121844 */
[----:B--2---:R-:W-:-:S03]  /*2c480*/  IMAD.WIDE R18, R2, 0x4, R136 ;  /* 0x0000000402127825 */ /* 0x004fc600078e0288 */
[----:B------:R-:W2:Y:S01]  /*2c490*/  LDL.LU.64 R136, [R1+0x15a8] ;  /* 0x0015a80001887983 */ /* 0x000ea20000300a00 */
[----:B-1----:R-:W-:-:S03]  /*2c4a0*/  IMAD.WIDE R16, R2, 0x4, R106 ;  /* 0x0000000402107825 */ /* 0x002fc600078e026a */
[----:B------:R1:W-:Y:S01]  /*2c4b0*/  STL.64 [R1+0x648], R18 ;  /* 0x0006481201007387 */ /* 0x0003e20000100a00 */
[----:B------:R-:W-:-:S03]  /*2c4c0*/  IMAD.WIDE R14, R2, 0x4, R140 ;  /* 0x00000004020e7825 */ /* 0x000fc600078e028c */
[----:B------:R-:W2:Y:S01]  /*2c4d0*/  LDL.LU.64 R140, [R1+0x15b0] ;  /* 0x0015b000018c7983 */ /* 0x000ea20000300a00 */
[----:B------:R-:W-:-:S03]  /*2c4e0*/  IMAD.WIDE R12, R2, 0x4, R124 ;  /* 0x00000004020c7825 */ /* 0x000fc600078e027c */
[----:B------:R1:W-:Y:S01]  /*2c4f0*/  STL.64 [R1+0x640], R16 ;  /* 0x0006401001007387 */ /* 0x0003e20000100a00 */
[----:B----4-:R-:W-:-:S03]  /*2c500*/  IMAD.WIDE R10, R2, 0x4, R142 ;  /* 0x00000004020a7825 */ /* 0x010fc600078e028e */
[----:B------:R2:W-:Y:S04]  /*2c510*/  STL.64 [R1+0x638], R14 ;  /* 0x0006380e01007387 */ /* 0x0005e80000100a00 */
[----:B------:R-:W4:Y:S01]  /*2c520*/  LDL.LU.64 R142, [R1+0x15b8] ;  /* 0x0015b800018e7983 */ /* 0x000f220000300a00 */
[----:B------:R-:W-:-:S03]  /*2c530*/  IMAD.WIDE R8, R2, 0x4, R126 ;  /* 0x0000000402087825 */ /* 0x000fc600078e027e */
[----:B------:R1:W-:Y:S04]  /*2c540*/  STL.64 [R1+0x630], R12 ;  /* 0x0006300c01007387 */ /* 0x0003e80000100a00 */
[----:B------:R4:W-:Y:S01]  /*2c550*/  STL.64 [R1+0x628], R10 ;  /* 0x0006280a01007387 */ /* 0x0009e20000100a00 */
[----:B------:R-:W-:-:S03]  /*2c560*/  IMAD.WIDE R6, R2, 0x4, R128 ;  /* 0x0000000402067825 */ /* 0x000fc600078e0280 */
[----:B------:R-:W4:Y:S04]  /*2c570*/  LDL.LU.64 R126, [R1+0x15c0] ;  /* 0x0015c000017e7983 */ /* 0x000f280000300a00 */
        /* <DEDUP_REMOVED lines=8> */
[----:B------:R-:W3:Y:S04]  /*2c600*/  LDL.LU.64 R98, [R1+0x15d8] ;  /* 0x0015d80001627983 */ /* 0x000ee80000300a00 */
[----:B------:R-:W3:Y:S04]  /*2c610*/  LDL.LU.64 R100, [R1+0x15e0] ;  /* 0x0015e00001647983 */ /* 0x000ee80000300a00 */
[----:B------:R1:W-:Y:S04]  /*2c620*/  LDGSTS.E [R130+0x22c00], [R18.64], !P2 ;  /* 0x22c0000012827fae */ /* 0x0003e8000d121844 */
[----:B------:R1:W-:Y:S04]  /*2c630*/  LDGSTS.E [R130+0x22c80], [R16.64], !P2 ;  /* 0x22c8000010827fae */ /* 0x0003e8000d121844 */
[----:B------:R-:W3:Y:S04]  /*2c640*/  LDL.LU.64 R102, [R1+0x15e8] ;  /* 0x0015e80001667983 */ /* 0x000ee80000300a00 */
[----:B------:R2:W-:Y:S01]  /*2c650*/  LDGSTS.E [R130+0x22d00], [R14.64], !P2 ;  /* 0x22d000000e827fae */ /* 0x0005e2000d121844 */
[----:B-1----:R-:W-:-:S03]  /*2c660*/  IMAD.WIDE R18, R2, 0x4, R132 ;  /* 0x0000000402127825 */ /* 0x002fc600078e0284 */
[----:B------:R1:W-:Y:S01]  /*2c670*/  LDGSTS.E [R130+0x22d80], [R12.64], !P2 ;  /* 0x22d800000c827fae */ /* 0x0003e2000d121844 */
[----:B------:R-:W-:-:S03]  /*2c680*/  IMAD.WIDE R16, R2, 0x4, R134 ;  /* 0x0000000402107825 */ /* 0x000fc600078e0286 */
[----:B------:R1:W-:Y:S04]  /*2c690*/  STL.64 [R1+0x338], R18 ;  /* 0x0003381201007387 */ /* 0x0003e80000100a00 */
[----:B------:R-:W3:Y:S04]  /*2c6a0*/  LDL.LU.64 R132, [R1+0x15f0] ;  /* 0x0015f00001847983 */ /* 0x000ee80000300a00 */
[----:B------:R-:W3:Y:S04]  /*2c6b0*/  LDL.LU.64 R134, [R1+0x15f8] ;  /* 0x0015f80001867983 */ /* 0x000ee80000300a00 */
[----:B------:R4:W-:Y:S04]  /*2c6c0*/  LDGSTS.E [R130+0x22e00], [R10.64], !P2 ;  /* 0x22e000000a827fae */ /* 0x0009e8000d121844 */
[----:B------:R1:W-:Y:S04]  /*2c6d0*/  LDGSTS.E [R130+0x22e80], [R8.64], !P2 ;  /* 0x22e8000008827fae */ /* 0x0003e8000d121844 */
[----:B------:R1:W-:Y:S04]  /*2c6e0*/  LDGSTS.E [R130+0x22f00], [R6.64], !P2 ;  /* 0x22f0000006827fae */ /* 0x0003e8000d121844 */
[----:B------:R3:W-:Y:S01]  /*2c6f0*/  LDGSTS.E [R130+0x22f80], [R4.64], !P2 ;  /* 0x22f8000004827fae */ /* 0x0007e2000d121844 */
[----:B--2---:R-:W-:-:S03]  /*2c700*/  IMAD.WIDE R14, R2, 0x4, R136 ;  /* 0x00000004020e7825 */ /* 0x004fc600078e0288 */
[----:B------:R-:W2:Y:S04]  /*2c710*/  LDL.LU.64 R136, [R1+0x1600] ;  /* 0x0016000001887983 */ /* 0x000ea80000300a00 */
[----:B------:R3:W-:Y:S01]  /*2c720*/  STL.64 [R1+0x330], R16 ;  /* 0x0003301001007387 */ /* 0x0007e20000100a00 */
[----:B-1----:R-:W-:-:S03]  /*2c730*/  IMAD.WIDE R12, R2, 0x4, R140 ;  /* 0x00000004020c7825 */ /* 0x002fc600078e028c */
[----:B------:R-:W2:Y:S04]  /*2c740*/  LDL.LU.64 R140, [R1+0x1608] ;  /* 0x00160800018c7983 */ /* 0x000ea80000300a00 */
[----:B------:R1:W-:Y:S01]  /*2c750*/  STL.64 [R1+0x328], R14 ;  /* 0x0003280e01007387 */ /* 0x0003e20000100a00 */
[----:B----4-:R-:W-:-:S03]  /*2c760*/  IMAD.WIDE R10, R2, 0x4, R142 ;  /* 0x00000004020a7825 */ /* 0x010fc600078e028e */
[----:B------:R-:W4:Y:S04]  /*2c770*/  LDL.LU.64 R142, [R1+0x1610] ;  /* 0x00161000018e7983 */ /* 0x000f280000300a00 */
[----:B------:R1:W-:Y:S01]  /*2c780*/  STL.64 [R1+0x320], R12 ;  /* 0x0003200c01007387 */ /* 0x0003e20000100a00 */
[----:B------:R-:W-:-:S03]  /*2c790*/  IMAD.WIDE R8, R2, 0x4, R126 ;  /* 0x0000000402087825 */ /* 0x000fc600078e027e */
        /* <DEDUP_REMOVED lines=8> */
[----:B------:R-:W3:Y:S04]  /*2c820*/  LDL.LU.64 R124, [R1+0x1628] ;  /* 0x00162800017c7983 */ /* 0x000ee80000300a00 */
[----:B------:R-:W3:Y:S04]  /*2c830*/  LDL.LU.64 R126, [R1+0x1630] ;  /* 0x00163000017e7983 */ /* 0x000ee80000300a00 */
[----:B------:R-:W3:Y:S04]  /*2c840*/  LDL.LU.64 R128, [R1+0x1638] ;  /* 0x0016380001807983 */ /* 0x000ee80000300a00 */
[----:B------:R-:W3:Y:S01]  /*2c850*/  LDL.LU.64 R138, [R1+0x1640] ;  /* 0x00164000018a7983 */ /* 0x000ee20000300a00 */
[----:B------:R-:W-:-:S04]  /*2c860*/  IADD3 R0, R252, -0x90, RZ ;  /* 0xffffff70fc007810 */ /* 0x000fc80007ffe0ff */
[----:B------:R-:W-:Y:S02]  /*2c870*/  ISETP.GE.U32.AND P5, PT, R0, 0x7ffffef1, PT ;  /* 0x7ffffef10000780c */ /* 0x000fe40003fa6070 */
[----:B------:R-:W-:-:S04]  /*2c880*/  IADD3 R0, R252, -0x94, RZ ;  /* 0xffffff6cfc007810 */ /* 0x000fc80007ffe0ff */
[----:B------:R-:W-:-:S07]  /*2c890*/  ISETP.GE.U32.AND P0, PT, R0, 0x7ffffeed, PT ;  /* 0x7ffffeed0000780c */ /* 0x000fce0003f06070 */
        /* <DEDUP_REMOVED lines=8> */
[----:B------:R2:W-:Y:S02]  /*2c920*/  LDGSTS.E [R130+0x23e80], [R8.64], !P5 ;  /* 0x23e8000008827fae */ /* 0x0005e4000e921844 */
[----:B-1----:R-:W-:-:S02]  /*2c930*/  IMAD.WIDE R12, R2, 0x4, R132 ;  /* 0x00000004020c7825 */ /* 0x002fc400078e0284 */
[----:B------:R3:W-:Y:S02]  /*2c940*/  STL.64 [R1+0x188], R18 ;  /* 0x0001881201007387 */ /* 0x0007e40000100a00 */
[C---:B------:R-:W-:Y:S02]  /*2c950*/  IMAD.WIDE R10, R2.reuse, 0x4, R134 ;  /* 0x00000004020a7825 */ /* 0x040fe400078e0286 */
[----:B------:R1:W-:Y:S04]  /*2c960*/  LDGSTS.E [R130+0x23f00], [R6.64], !P5 ;  /* 0x23f0000006827fae */ /* 0x0003e8000e921844 */
[----:B------:R1:W-:Y:S04]  /*2c970*/  STL.64 [R1+0x180], R16 ;  /* 0x0001801001007387 */ /* 0x0003e80000100a00 */
[----:B------:R1:W-:Y:S04]  /*2c980*/  STL.64 [R1+0x178], R14 ;  /* 0x0001780e01007387 */ /* 0x0003e80000100a00 */
[----:B------:R1:W-:Y:S04]  /*2c990*/  STL.64 [R1+0x170], R12 ;  /* 0x0001700c01007387 */ /* 0x0003e80000100a00 */
[----:B------:R4:W-:Y:S04]  /*2c9a0*/  LDGSTS.E [R130+0x23f80], [R4.64], !P5 ;  /* 0x23f8000004827fae */ /* 0x0009e8000e921844 */
[----:B------:R1:W-:Y:S04]  /*2c9b0*/  STL.64 [R1+0x168], R10 ;  /* 0x0001680a01007387 */ /* 0x0003e80000100a00 */
[----:B------:R3:W-:Y:S04]  /*2c9c0*/  LDGSTS.E [R130+0x24c00], [R18.64], !P0 ;  /* 0x24c0000012827fae */ /* 0x0007e8000c121844 */
[----:B------:R1:W-:Y:S04]  /*2c9d0*/  LDGSTS.E [R130+0x24c80], [R16.64], !P0 ;  /* 0x24c8000010827fae */ /* 0x0003e8000c121844 */
[----:B------:R1:W-:Y:S04]  /*2c9e0*/  LDGSTS.E [R130+0x24d00], [R14.64], !P0 ;  /* 0x24d000000e827fae */ /* 0x0003e8000c121844 */
[----:B------:R1:W-:Y:S04]  /*2c9f0*/  LDGSTS.E [R130+0x24d80], [R12.64], !P0 ;  /* 0x24d800000c827fae */ /* 0x0003e8000c121844 */
[----:B------:R1:W-:Y:S01]  /*2ca00*/  LDGSTS.E [R130+0x24e00], [R10.64], !P0 ;  /* 0x24e000000a827fae */ /* 0x0003e2000c121844 */
[----:B--2---:R-:W-:-:S05]  /*2ca10*/  IMAD.WIDE R8, R2, 0x4, R136 ;  /* 0x0000000402087825 */ /* 0x004fca00078e0288 */
[----:B------:R3:W-:Y:S01]  /*2ca20*/  LDGSTS.E [R130+0x24e80], [R8.64], !P0 ;  /* 0x24e8000008827fae */ /* 0x0007e2000c121844 */
[----:B-1----:R-:W-:-:S03]  /*2ca30*/  IMAD.WIDE R6, R2, 0x4, R140 ;  /* 0x0000000402067825 */ /* 0x002fc600078e028c */
[----:B------:R-:W2:Y:S04]  /*2ca40*/  LDL.LU.64 R140, [R1+0x1648] ;  /* 0x00164800018c7983 */ /* 0x000ea80000300a00 */
[----:B------:R1:W-:Y:S04]  /*2ca50*/  STL.64 [R1+0x160], R8 ;  /* 0x0001600801007387 */ /* 0x0003e80000100a00 */
[----:B------:R2:W-:Y:S01]  /*2ca60*/  STL.64 [R1+0x158], R6 ;  /* 0x0001580601007387 */ /* 0x0005e20000100a00 */
[----:B----4-:R-:W-:-:S03]  /*2ca70*/  IMAD.WIDE R4, R2, 0x4, R142 ;  /* 0x0000000402047825 */ /* 0x010fc600078e028e */
[----:B------:R-:W4:Y:S04]  /*2ca80*/  LDL.LU.64 R142, [R1+0x1650] ;  /* 0x00165000018e7983 */ /* 0x000f280000300a00 */
[----:B------:R4:W-:Y:S04]  /*2ca90*/  STL.64 [R1+0x150], R4 ;  /* 0x0001500401007387 */ /* 0x0009e80000100a00 */
[----:B------:R-:W4:Y:S04]  /*2caa0*/  LDL.LU.64 R132, [R1+0x1658] ;  /* 0x0016580001847983 */ /* 0x000f280000300a00 */
[----:B------:R-:W4:Y:S04]  /*2cab0*/  LDL.LU.64 R134, [R1+0x1660] ;  /* 0x0016600001867983 */ /* 0x000f280000300a00 */
[----:B------:R-:W4:Y:S01]  /*2cac0*/  LDL.LU.64 R136, [R1+0x1668] ;  /* 0x0016680001887983 */ /* 0x000f220000300a00 */
[----:B------:R-:W-:-:S03]  /*2cad0*/  IADD3 R0, R252, -0x98, RZ ;  /* 0xffffff68fc007810 */ /* 0x000fc60007ffe0ff */
[----:B------:R2:W-:Y:S01]  /*2cae0*/  LDGSTS.E [R130+0x24f00], [R6.64], !P0 ;  /* 0x24f0000006827fae */ /* 0x0005e2000c121844 */
[----:B---3--:R-:W-:-:S04]  /*2caf0*/  IMAD.WIDE R18, R2, 0x4, R104 ;  /* 0x0000000402127825 */ /* 0x008fc800078e0268 */
[C---:B------:R-:W-:Y:S01]  /*2cb00*/  IMAD.WIDE R16, R2.reuse, 0x4, R106 ;  /* 0x0000000402107825 */ /* 0x040fe200078e026a */
[----:B------:R3:W-:Y:S03]  /*2cb10*/  STL.64 [R1+0x108], R18 ;  /* 0x0001081201007387 */ /* 0x0007e60000100a00 */
[C---:B------:R-:W-:Y:S01]  /*2cb20*/  IMAD.WIDE R14, R2.reuse, 0x4, R124 ;  /* 0x00000004020e7825 */ /* 0x040fe200078e027c */
[----:B------:R2:W-:Y:S03]  /*2cb30*/  STL.64 [R1+0x100], R16 ;  /* 0x0001001001007387 */ /* 0x0005e60000100a00 */
[C---:B------:R-:W-:Y:S01]  /*2cb40*/  IMAD.WIDE R12, R2.reuse, 0x4, R126 ;  /* 0x00000004020c7825 */ /* 0x040fe200078e027e */
[----:B------:R2:W-:Y:S03]  /*2cb50*/  STL.64 [R1+0xe8], R14 ;  /* 0x0000e80e01007387 */ /* 0x0005e60000100a00 */
[C---:B------:R-:W-:Y:S01]  /*2cb60*/  IMAD.WIDE R10, R2.reuse, 0x4, R128 ;  /* 0x00000004020a7825 */ /* 0x040fe200078e0280 */
[----:B------:R-:W4:Y:S03]  /*2cb70*/  LDL.LU.64 R104, [R1+0x1670] ;  /* 0x0016700001687983 */ /* 0x000f260000300a00 */
[----:B-1----:R-:W-:Y:S01]  /*2cb80*/  IMAD.WIDE R8, R2, 0x4, R138 ;  /* 0x0000000402087825 */ /* 0x002fe200078e028a */
[----:B------:R1:W-:Y:S04]  /*2cb90*/  STL.64 [R1+0xe0], R12 ;  /* 0x0000e00c01007387 */ /* 0x0003e80000100a00 */
[----:B------:R-:W4:Y:S04]  /*2cba0*/  LDL.LU.64 R106, [R1+0x1678] ;  /* 0x00167800016a7983 */ /* 0x000f280000300a00 */
[----:B------:R1:W-:Y:S04]  /*2cbb0*/  STL.64 [R1+0xd8], R10 ;  /* 0x0000d80a01007387 */ /* 0x0003e80000100a00 */
[----:B------:R-:W4:Y:S04]  /*2cbc0*/  LDL.LU.64 R124, [R1+0x1690] ;  /* 0x00169000017c7983 */ /* 0x000f280000300a00 */
[----:B------:R1:W-:Y:S04]  /*2cbd0*/  STL.64 [R1+0xd0], R8 ;  /* 0x0000d00801007387 */ /* 0x0003e80000100a00 */
[----:B------:R-:W4:Y:S04]  /*2cbe0*/  LDL.LU.64 R126, [R1+0x1698] ;  /* 0x00169800017e7983 */ /* 0x000f280000300a00 */
[----:B------:R-:W4:Y:S01]  /*2cbf0*/  LDL.LU.64 R128, [R1+0x16a0] ;  /* 0x0016a00001807983 */ /* 0x000f220000300a00 */
[----:B------:R-:W-:-:S03]  /*2cc00*/  ISETP.GE.U32.AND P3, PT, R0, 0x7ffffee9, PT ;  /* 0x7ffffee90000780c */ /* 0x000fc60003f66070 */
[----:B------:R4:W-:Y:S10]  /*2cc10*/  LDGSTS.E [R130+0x24f80], [R4.64], !P0 ;  /* 0x24f8000004827fae */ /* 0x0009f4000c121844 */
        /* <DEDUP_REMOVED lines=8> */
[----:B------:R2:W-:Y:S01]  /*2cca0*/  LDGSTS.E [R130+0x25f00], [R6.64], !P3 ;  /* 0x25f0000006827fae */ /* 0x0005e2000d921844 */
[----:B----4-:R-:W-:-:S05]  /*2ccb0*/  IMAD.WIDE R4, R2, 0x4, R142 ;  /* 0x0000000402047825 */ /* 0x010fca00078e028e */
[----:B------:R4:W-:Y:S01]  /*2ccc0*/  STL.64 [R1+0xc0], R4 ;  /* 0x0000c00401007387 */ /* 0x0009e20000100a00 */
[----:B---3--:R-:W-:-:S03]  /*2ccd0*/  IMAD.WIDE R18, R2, 0x4, R132 ;  /* 0x0000000402127825 */ /* 0x008fc600078e0284 */
[----:B------:R-:W3:Y:S01]  /*2cce0*/  LDL.LU.64 R138, [R1+0x16a8] ;  /* 0x0016a800018a7983 */ /* 0x000ee20000300a00 */
[----:B-1----:R-:W-:-:S03]  /*2ccf0*/  IMAD.WIDE R16, R2, 0x4, R134 ;  /* 0x0000000402107825 */ /* 0x002fc600078e0286 */
[----:B------:R-:W3:Y:S01]  /*2cd00*/  LDL.LU.64 R140, [R1+0x16b0] ;  /* 0x0016b000018c7983 */ /* 0x000ee20000300a00 */
[----:B------:R-:W-:-:S03]  /*2cd10*/  IMAD.WIDE R14, R2, 0x4, R136 ;  /* 0x00000004020e7825 */ /* 0x000fc600078e0288 */
[----:B------:R-:W3:Y:S04]  /*2cd20*/  LDL.LU.64 R142, [R1+0x16b8] ;  /* 0x0016b800018e7983 */ /* 0x000ee80000300a00 */
[----:B------:R-:W3:Y:S04]  /*2cd30*/  LDL.LU.64 R100, [R1+0x16c0] ;  /* 0x0016c00001647983 */ /* 0x000ee80000300a00 */
[----:B------:R-:W-:Y:S04]  /*2cd40*/  STL.64 [R1+0x48], R18 ;  /* 0x0000481201007387 */ /* 0x000fe80000100a00 */
[----:B------:R-:W3:Y:S04]  /*2cd50*/  LDL.LU.64 R102, [R1+0x16c8] ;  /* 0x0016c80001667983 */ /* 0x000ee80000300a00 */
[----:B------:R1:W-:Y:S04]  /*2cd60*/  STL.64 [R1+0x40], R16 ;  /* 0x0000401001007387 */ /* 0x0003e80000100a00 */
[----:B------:R-:W3:Y:S04]  /*2cd70*/  LDL.LU.64 R132, [R1+0x16d0] ;  /* 0x0016d00001847983 */ /* 0x000ee80000300a00 */
[----:B------:R1:W-:Y:S04]  /*2cd80*/  STL.64 [R1+0x38], R14 ;  /* 0x0000380e01007387 */ /* 0x0003e80000100a00 */
[----:B------:R4:W-:Y:S04]  /*2cd90*/  LDGSTS.E [R130+0x25f80], [R4.64], !P3 ;  /* 0x25f8000004827fae */ /* 0x0009e8000d921844 */
[----:B------:R-:W3:Y:S04]  /*2cda0*/  LDL.LU.64 R134, [R1+0x16d8] ;  /* 0x0016d80001867983 */ /* 0x000ee80000300a00 */
[----:B------:R-:W3:Y:S01]  /*2cdb0*/  LDL.LU.64 R136, [R1+0x16e0] ;  /* 0x0016e00001887983 */ /* 0x000ee20000300a00 */
[----:B------:R-:W-:-:S04]  /*2cdc0*/  IMAD.WIDE R12, R2, 0x4, R104 ;  /* 0x00000004020c7825 */ /* 0x000fc800078e0268 */
[C---:B------:R-:W-:Y:S01]  /*2cdd0*/  IMAD.WIDE R10, R2.reuse, 0x4, R106 ;  /* 0x00000004020a7825 */ /* 0x040fe200078e026a */
[----:B------:R1:W-:Y:S03]  /*2cde0*/  STL.64 [R1+0x30], R12 ;  /* 0x0000300c01007387 */ /* 0x0003e60000100a00 */
[C---:B------:R-:W-:Y:S01]  /*2cdf0*/  IMAD.WIDE R8, R2.reuse, 0x4, R124 ;  /* 0x0000000402087825 */ /* 0x040fe200078e027c */
[----:B------:R1:W-:Y:S03]  /*2ce00*/  STL.64 [R1+0x28], R10 ;  /* 0x0000280a01007387 */ /* 0x0003e60000100a00 */
[C---:B--2---:R-:W-:Y:S01]  /*2ce10*/  IMAD.WIDE R6, R2.reuse, 0x4, R126 ;  /* 0x0000000402067825 */ /* 0x044fe200078e027e */
[----:B------:R2:W-:Y:S03]  /*2ce20*/  STL.64 [R1+0x20], R8 ;  /* 0x0000200801007387 */ /* 0x0005e60000100a00 */
[C---:B----4-:R-:W-:Y:S01]  /*2ce30*/  IMAD.WIDE R4, R2.reuse, 0x4, R128 ;  /* 0x0000000402047825 */ /* 0x050fe200078e0280 */
[----:B------:R4:W-:Y:S04]  /*2ce40*/  STL.64 [R1+0x18], R6 ;  /* 0x0000180601007387 */ /* 0x0009e80000100a00 */
[----:B------:R1:W-:Y:S04]  /*2ce50*/  STL.64 [R1+0x10], R4 ;  /* 0x0000100401007387 */ /* 0x0003e80000100a00 */
[----:B------:R-:W2:Y:S04]  /*2ce60*/  LDL.LU.64 R104, [R1+0x16e8] ;  /* 0x0016e80001687983 */ /* 0x000ea80000300a00 */
[----:B------:R-:W4:Y:S04]  /*2ce70*/  LDL.LU.64 R106, [R1+0x16f0] ;  /* 0x0016f000016a7983 */ /* 0x000f280000300a00 */
[----:B------:R-:W4:Y:S04]  /*2ce80*/  LDL.LU.64 R128, [R1+0x16f8] ;  /* 0x0016f80001807983 */ /* 0x000f280000300a00 */
[----:B------:R-:W4:Y:S04]  /*2ce90*/  LDL.LU.64 R124, [R1+0x1700] ;  /* 0x00170000017c7983 */ /* 0x000f280000300a00 */
[----:B------:R-:W4:Y:S01]  /*2cea0*/  LDL.LU.64 R126, [R1+0x1708] ;  /* 0x00170800017e7983 */ /* 0x000f220000300a00 */
[----:B---3--:R-:W-:-:S03]  /*2ceb0*/  IMAD.WIDE R238, R2, 0x4, R138 ;  /* 0x0000000402ee7825 */ /* 0x008fc600078e028a */
[----:B------:R-:W3:Y:S01]  /*2cec0*/  LDL.LU.64 R138, [R1+0x1710] ;  /* 0x00171000018a7983 */ /* 0x000ee20000300a00 */
[----:B------:R-:W-:-:S03]  /*2ced0*/  IMAD.WIDE R236, R2, 0x4, R140 ;  /* 0x0000000402ec7825 */ /* 0x000fc600078e028c */
[----:B------:R-:W3:Y:S01]  /*2cee0*/  LDL.LU.64 R140, [R1+0x1718] ;  /* 0x00171800018c7983 */ /* 0x000ee20000300a00 */
[----:B------:R-:W-:-:S03]  /*2cef0*/  IMAD.WIDE R234, R2, 0x4, R142 ;  /* 0x0000000402ea7825 */ /* 0x000fc600078e028e */
[----:B------:R-:W3:Y:S01]  /*2cf00*/  LDL.LU.64 R142, [R1+0x1720] ;  /* 0x00172000018e7983 */ /* 0x000ee20000300a00 */
[----:B------:R-:W-:-:S04]  /*2cf10*/  IMAD.WIDE R232, R2, 0x4, R100 ;  /* 0x0000000402e87825 */ /* 0x000fc800078e0264 */
[----:B------:R-:W-:-:S04]  /*2cf20*/  IMAD.WIDE R230, R2, 0x4, R102 ;  /* 0x0000000402e67825 */ /* 0x000fc800078e0266 */
[C---:B------:R-:W-:Y:S02]  /*2cf30*/  IMAD.WIDE R228, R2.reuse, 0x4, R132 ;  /* 0x0000000402e47825 */ /* 0x040fe400078e0284 */
[----:B------:R-:W3:Y:S02]  /*2cf40*/  LDL.LU.64 R132, [R1+0x1728] ;  /* 0x0017280001847983 */ /* 0x000ee40000300a00 */
[C---:B------:R-:W-:Y:S02]  /*2cf50*/  IMAD.WIDE R226, R2.reuse, 0x4, R134 ;  /* 0x0000000402e27825 */ /* 0x040fe400078e0286 */
[----:B------:R-:W3:Y:S02]  /*2cf60*/  LDL.LU.64 R134, [R1+0x1730] ;  /* 0x0017300001867983 */ /* 0x000ee40000300a00 */
[C---:B------:R-:W-:Y:S02]  /*2cf70*/  IMAD.WIDE R224, R2.reuse, 0x4, R136 ;  /* 0x0000000402e07825 */ /* 0x040fe400078e0288 */
[----:B------:R-:W3:Y:S04]  /*2cf80*/  LDL.LU.64 R136, [R1+0x1738] ;  /* 0x0017380001887983 */ /* 0x000ee80000300a00 */
[----:B------:R-:W3:Y:S04]  /*2cf90*/  LDL.LU.64 R100, [R1+0x1740] ;  /* 0x0017400001647983 */ /* 0x000ee80000300a00 */
[----:B------:R-:W3:Y:S01]  /*2cfa0*/  LDL.LU.64 R102, [R1+0x1748] ;  /* 0x0017480001667983 */ /* 0x000ee20000300a00 */
[----:B--2---:R-:W-:-:S03]  /*2cfb0*/  IMAD.WIDE R206, R2, 0x4, R104 ;  /* 0x0000000402ce7825 */ /* 0x004fc600078e0268 */
[----:B------:R-:W2:Y:S01]  /*2cfc0*/  LDL.LU.64 R104, [R1+0x1750] ;  /* 0x0017500001687983 */ /* 0x000ea20000300a00 */
[----:B----4-:R-:W-:-:S03]  /*2cfd0*/  IMAD.WIDE R204, R2, 0x4, R106 ;  /* 0x0000000402cc7825 */ /* 0x010fc600078e026a */
[----:B------:R-:W4:Y:S01]  /*2cfe0*/  LDL.LU.64 R106, [R1+0x1758] ;  /* 0x00175800016a7983 */ /* 0x000f220000300a00 */
[----:B------:R-:W-:-:S03]  /*2cff0*/  IMAD.WIDE R202, R2, 0x4, R128 ;  /* 0x0000000402ca7825 */ /* 0x000fc600078e0280 */
[----:B------:R-:W4:Y:S01]  /*2d000*/  LDL.LU.64 R128, [R1+0x1760] ;  /* 0x0017600001807983 */ /* 0x000f220000300a00 */
[----:B------:R-:W-:-:S04]  /*2d010*/  IMAD.WIDE R200, R2, 0x4, R124 ;  /* 0x0000000402c87825 */ /* 0x000fc800078e027c */
[----:B------:R-:W-:-:S04]  /*2d020*/  IMAD.WIDE R198, R2, 0x4, R126 ;  /* 0x0000000402c67825 */ /* 0x000fc800078e027e */
[----:B---3--:R-:W-:-:S04]  /*2d030*/  IMAD.WIDE R196, R2, 0x4, R138 ;  /* 0x0000000402c47825 */ /* 0x008fc800078e028a */
[----:B------:R-:W-:-:S04]  /*2d040*/  IMAD.WIDE R194, R2, 0x4, R140 ;  /* 0x0000000402c27825 */ /* 0x000fc800078e028c */
[C---:B------:R-:W-:Y:S02]  /*2d050*/  IMAD.WIDE R192, R2.reuse, 0x4, R142 ;  /* 0x0000000402c07825 */ /* 0x040fe400078e028e */
[----:B------:R-:W3:Y:S04]  /*2d060*/  LDL.LU.64 R142, [R1+0x1768] ;  /* 0x00176800018e7983 */ /* 0x000ee80000300a00 */
[----:B------:R-:W3:Y:S04]  /*2d070*/  LDL.LU.64 R140, [R1+0x1770] ;  /* 0x00177000018c7983 */ /* 0x000ee80000300a00 */
[----:B------:R-:W3:Y:S01]  /*2d080*/  LDL.LU.64 R138, [R1+0x1778] ;  /* 0x00177800018a7983 */ /* 0x000ee20000300a00 */
[----:B------:R-:W-:-:S04]  /*2d090*/  IMAD.WIDE R174, R2, 0x4, R132 ;  /* 0x0000000402ae7825 */ /* 0x000fc800078e0284 */
[----:B------:R-:W-:-:S04]  /*2d0a0*/  IMAD.WIDE R172, R2, 0x4, R134 ;  /* 0x0000000402ac7825 */ /* 0x000fc800078e0286 */
[C---:B------:R-:W-:Y:S02]  /*2d0b0*/  IMAD.WIDE R170, R2.reuse, 0x4, R136 ;  /* 0x0000000402aa7825 */ /* 0x040fe400078e0288 */
[----:B------:R-:W3:Y:S04]  /*2d0c0*/  LDL.LU.64 R136, [R1+0x1780] ;  /* 0x0017800001887983 */ /* 0x000ee80000300a00 */
[----:B------:R-:W3:Y:S04]  /*2d0d0*/  LDL.LU.64 R134, [R1+0x1788] ;  /* 0x0017880001867983 */ /* 0x000ee80000300a00 */
[----:B------:R-:W3:Y:S01]  /*2d0e0*/  LDL.LU.64 R132, [R1+0x1790] ;  /* 0x0017900001847983 */ /* 0x000ee20000300a00 */
[----:B------:R-:W-:-:S03]  /*2d0f0*/  IMAD.WIDE R166, R2, 0x4, R102 ;  /* 0x0000000402a67825 */ /* 0x000fc600078e0266 */
[----:B------:R-:W3:Y:S01]  /*2d100*/  LDL.LU.64 R126, [R1+0x1798] ;  /* 0x00179800017e7983 */ /* 0x000ee20000300a00 */
[----:B------:R-:W-:-:S03]  /*2d110*/  IMAD.WIDE R168, R2, 0x4, R100 ;  /* 0x0000000402a87825 */ /* 0x000fc600078e0264 */
[----:B------:R-:W3:Y:S01]  /*2d120*/  LDL.LU.64 R124, [R1+0x1998] ;  /* 0x00199800017c7983 */ /* 0x000ee20000300a00 */
[----:B--2---:R-:W-:-:S04]  /*2d130*/  IMAD.WIDE R164, R2, 0x4, R104 ;  /* 0x0000000402a47825 */ /* 0x004fc800078e0268 */
[C---:B----4-:R-:W-:Y:S02]  /*2d140*/  IMAD.WIDE R162, R2.reuse, 0x4, R106 ;  /* 0x0000000402a27825 */ /* 0x050fe400078e026a */
[----:B------:R-:W2:Y:S04]  /*2d150*/  LDL.LU.64 R106, [R1+0x19a0] ;  /* 0x0019a000016a7983 */ /* 0x000ea80000300a00 */
[----:B------:R-:W4:Y:S04]  /*2d160*/  LDL.LU.64 R104, [R1+0x19a8] ;  /* 0x0019a80001687983 */ /* 0x000f280000300a00 */
[----:B------:R-:W2:Y:S01]  /*2d170*/  LDL.LU.64 R102, [R1+0x19b0] ;  /* 0x0019b00001667983 */ /* 0x000ea20000300a00 */
[----:B------:R-:W-:-:S03]  /*2d180*/  IMAD.WIDE R160, R2, 0x4, R128 ;  /* 0x0000000402a07825 */ /* 0x000fc600078e0280 */
[----:B------:R-:W2:Y:S04]  /*2d190*/  LDL.LU.64 R100, [R1+0x19b8] ;  /* 0x0019b80001647983 */ /* 0x000ea80000300a00 */
[----:B------:R-:W2:Y:S04]  /*2d1a0*/  LDL.LU.64 R98, [R1+0x19c0] ;  /* 0x0019c00001627983 */ /* 0x000ea80000300a00 */
[----:B------:R-:W2:Y:S04]  /*2d1b0*/  LDL.LU.64 R96, [R1+0x19c8] ;  /* 0x0019c80001607983 */ /* 0x000ea80000300a00 */
[----:B------:R-:W2:Y:S04]  /*2d1c0*/  LDL.LU.64 R94, [R1+0x19d0] ;  /* 0x0019d000015e7983 */ /* 0x000ea80000300a00 */
[----:B------:R-:W2:Y:S04]  /*2d1d0*/  LDL.LU.64 R128, [R1+0x19d8] ;  /* 0x0019d80001807983 */ /* 0x000ea80000300a00 */
[----:B------:R-:W3:Y:S04]  /*2d1e0*/  LDL.LU.64 R90, [R1+0x19e0] ;  /* 0x0019e000015a7983 */ /* 0x000ee80000300a00 */
[----:B------:R-:W3:Y:S04]  /*2d1f0*/  LDL.LU.64 R88, [R1+0x19e8] ;  /* 0x0019e80001587983 */ /* 0x000ee80000300a00 */
[----:B------:R-:W3:Y:S04]  /*2d200*/  LDL.LU.64 R86, [R1+0x19f0] ;  /* 0x0019f00001567983 */ /* 0x000ee80000300a00 */
[----:B------:R-:W3:Y:S04]  /*2d210*/  LDL.LU.64 R84, [R1+0x19f8] ;  /* 0x0019f80001547983 */ /* 0x000ee80000300a00 */
[----:B------:R-:W3:Y:S04]  /*2d220*/  LDL.LU.64 R82, [R1+0x1a00] ;  /* 0x001a000001527983 */ /* 0x000ee80000300a00 */
[----:B------:R-:W3:Y:S04]  /*2d230*/  LDL.LU.64 R80, [R1+0x1a08] ;  /* 0x001a080001507983 */ /* 0x000ee80000300a00 */
[----:B------:R-:W3:Y:S04]  /*2d240*/  LDL.LU.64 R78, [R1+0x1a10] ;  /* 0x001a1000014e7983 */ /* 0x000ee80000300a00 */
[----:B------:R-:W3:Y:S04]  /*2d250*/  LDL.LU.64 R76, [R1+0x1a18] ;  /* 0x001a1800014c7983 */ /* 0x000ee80000300a00 */
[----:B------:R-:W3:Y:S01]  /*2d260*/  LDL.LU.64 R74, [R1+0x1a20] ;  /* 0x001a2000014a7983 */ /* 0x000ee20000300a00 */
[----:B--2---:R-:W-:-:S03]  /*2d270*/  IMAD.WIDE R92, R2, 0x4, R128 ;  /* 0x00000004025c7825 */ /* 0x004fc600078e0280 */
        /* <DEDUP_REMOVED lines=14> */
[----:B------:R-:W4:Y:S04]  /*2d360*/  LDL.LU.64 R46, [R1+0x1a90] ;  /* 0x001a9000012e7983 */ /* 0x000f280000300a00 */
[----:B------:R-:W4:Y:S04]  /*2d370*/  LDL.LU.64 R50, [R1+0x1a98] ;  /* 0x001a980001327983 */ /* 0x000f280000300a00 */
[----:B------:R-:W4:Y:S04]  /*2d380*/  LDL.LU.64 R38, [R1+0x1aa0] ;  /* 0x001aa00001267983 */ /* 0x000f280000300a00 */
[----:B------:R-:W1:Y:S04]  /*2d390*/  LDL.LU.64 R52, [R1+0x1aa8] ;  /* 0x001aa80001347983 */ /* 0x000e680000300a00 */
[----:B------:R-:W4:Y:S04]  /*2d3a0*/  LDL.LU.64 R44, [R1+0x1ab0] ;  /* 0x001ab000012c7983 */ /* 0x000f280000300a00 */
[----:B------:R-:W4:Y:S04]  /*2d3b0*/  LDL.LU.64 R42, [R1+0x1ab8] ;  /* 0x001ab800012a7983 */ /* 0x000f280000300a00 */
[----:B------:R-:W4:Y:S04]  /*2d3c0*/  LDL.LU.64 R40, [R1+0x1ac0] ;  /* 0x001ac00001287983 */ /* 0x000f280000300a00 */
[----:B------:R-:W4:Y:S04]  /*2d3d0*/  LDL.LU.64 R48, [R1+0x1ac8] ;  /* 0x001ac80001307983 */ /* 0x000f280000300a00 */
[----:B------:R-:W4:Y:S01]  /*2d3e0*/  LDL.LU.64 R54, [R1+0x1ad8] ;  /* 0x001ad80001367983 */ /* 0x000f220000300a00 */
[----:B--2---:R-:W-:-:S03]  /*2d3f0*/  IMAD.WIDE R30, R2, 0x4, R128 ;  /* 0x00000004021e7825 */ /* 0x004fc600078e0280 */
[----:B------:R-:W2:Y:S01]  /*2d400*/  LDL.LU.64 R128, [R1+0x1ae0] ;  /* 0x001ae00001807983 */ /* 0x000ea20000300a00 */
[----:B---3--:R-:W-:-:S04]  /*2d410*/  IMAD.WIDE R24, R2, 0x4, R36 ;  /* 0x0000000402187825 */ /* 0x008fc800078e0224 */
[C---:B----4-:R-:W-:Y:S02]  /*2d420*/  IMAD.WIDE R20, R2.reuse, 0x4, R50 ;  /* 0x0000000402147825 */ /* 0x050fe400078e0232 */
[----:B------:R-:W3:Y:S02]  /*2d430*/  LDL.LU.64 R50, [R1+0x1d60] ;  /* 0x001d600001327983 */ /* 0x000ee40000300a00 */
[----:B------:R-:W-:Y:S02]  /*2d440*/  IMAD.WIDE R22, R2, 0x4, R46 ;  /* 0x0000000402167825 */ /* 0x000fe400078e022e */
[----:B------:R-:W4:Y:S04]  /*2d450*/  LDL.LU.64 R36, [R1+0x1d58] ;  /* 0x001d580001247983 */ /* 0x000f280000300a00 */
[----:B------:R-:W4:Y:S01]  /*2d460*/  LDL.LU.64 R46, [R1+0x1d50] ;  /* 0x001d5000012e7983 */ /* 0x000f220000300a00 */
[----:B------:R-:W-:-:S04]  /*2d470*/  IADD3 R0, R252, -0x9c, RZ ;  /* 0xffffff64fc007810 */ /* 0x000fc80007ffe0ff */
[----:B------:R-:W-:Y:S01]  /*2d480*/  ISETP.GE.U32.AND P1, PT, R0, 0x7ffffee5, PT ;  /* 0x7ffffee50000780c */ /* 0x000fe20003f26070 */
[----:B------:R-:W-:-:S12]  /*2d490*/  IMAD.WIDE R26, R2, 0x4, R34 ;  /* 0x00000004021a7825 */ /* 0x000fd800078e0222 */
[----:B------:R1:W-:Y:S04]  /*2d4a0*/  LDGSTS.E [R130+0x26c00], [R18.64], !P1 ;  /* 0x26c0000012827fae */ /* 0x0003e8000c921844 */
[----:B------:R1:W-:Y:S04]  /*2d4b0*/  LDGSTS.E [R130+0x26c80], [R16.64], !P1 ;  /* 0x26c8000010827fae */ /* 0x0003e8000c921844 */
[----:B------:R1:W-:Y:S04]  /*2d4c0*/  LDGSTS.E [R130+0x26d00], [R14.64], !P1 ;  /* 0x26d000000e827fae */ /* 0x0003e8000c921844 */
[----:B------:R1:W-:Y:S02]  /*2d4d0*/  LDGSTS.E [R130+0x26d80], [R12.64], !P1 ;  /* 0x26d800000c827fae */ /* 0x0003e4000c921844 */
[----:B-1----:R-:W-:-:S02]  /*2d4e0*/  IMAD.WIDE R16, R2, 0x4, R52 ;  /* 0x0000000402107825 */ /* 0x002fc400078e0234 */
[----:B------:R1:W-:Y:S02]  /*2d4f0*/  LDGSTS.E [R130+0x26e00], [R10.64], !P1 ;  /* 0x26e000000a827fae */ /* 0x0003e4000c921844 */
[C---:B------:R-:W-:Y:S02]  /*2d500*/  IMAD.WIDE R14, R2.reuse, 0x4, R44 ;  /* 0x00000004020e7825 */ /* 0x040fe400078e022c */
[----:B------:R-:W4:Y:S02]  /*2d510*/  LDL.LU.64 R52, [R1+0x1d48] ;  /* 0x001d480001347983 */ /* 0x000f240000300a00 */
[C---:B------:R-:W-:Y:S02]  /*2d520*/  IMAD.WIDE R12, R2.reuse, 0x4, R42 ;  /* 0x00000004020c7825 */ /* 0x040fe400078e022a */
[----:B------:R-:W4:Y:S02]  /*2d530*/  LDL.LU.64 R44, [R1+0x1d40] ;  /* 0x001d4000012c7983 */ /* 0x000f240000300a00 */
[----:B------:R-:W-:-:S02]  /*2d540*/  IMAD.WIDE R18, R2, 0x4, R38 ;  /* 0x0000000402127825 */ /* 0x000fc400078e0226 */
[----:B------:R-:W4:Y:S04]  /*2d550*/  LDL.LU.64 R42, [R1+0x1d38] ;  /* 0x001d3800012a7983 */ /* 0x000f280000300a00 */
[----:B------:R-:W4:Y:S04]  /*2d560*/  LDL.LU.64 R38, [R1+0x1d30] ;  /* 0x001d300001267983 */ /* 0x000f280000300a00 */
[----:B------:R-:W4:Y:S01]  /*2d570*/  LDL.LU.64 R34, [R1+0x1d28] ;  /* 0x001d280001227983 */ /* 0x000f220000300a00 */
[----:B-1----:R-:W-:-:S03]  /*2d580*/  IMAD.WIDE R10, R2, 0x4, R40 ;  /* 0x00000004020a7825 */ /* 0x002fc600078e0228 */
[----:B------:R1:W-:Y:S04]  /*2d590*/  LDGSTS.E [R130+0x26e80], [R8.64], !P1 ;  /* 0x26e8000008827fae */ /* 0x0003e8000c921844 */
[----:B------:R1:W-:Y:S04]  /*2d5a0*/  LDGSTS.E [R130+0x26f00], [R6.64], !P1 ;  /* 0x26f0000006827fae */ /* 0x0003e8000c921844 */
[----:B------:R2:W-:Y:S04]  /*2d5b0*/  LDGSTS.E [R130+0x26f80], [R4.64], !P1 ;  /* 0x26f8000004827fae */ /* 0x0005e8000c921844 */
[----:B------:R-:W4:Y:S01]  /*2d5c0*/  LDL.LU.64 R40, [R1+0x1d20] ;  /* 0x001d200001287983 */ /* 0x000f220000300a00 */
[----:B-1----:R-:W-:-:S04]  /*2d5d0*/  IMAD.WIDE R8, R2, 0x4, R48 ;  /* 0x0000000402087825 */ /* 0x002fc800078e0230 */
[----:B------:R-:W-:-:S04]  /*2d5e0*/  IMAD.WIDE R6, R2, 0x4, R54 ;  /* 0x0000000402067825 */ /* 0x000fc800078e0236 */
[C---:B--2---:R-:W-:Y:S02]  /*2d5f0*/  IMAD.WIDE R4, R2.reuse, 0x4, R128 ;  /* 0x0000000402047825 */ /* 0x044fe400078e0280 */
[----:B------:R-:W2:Y:S04]  /*2d600*/  LDL.LU.64 R128, [R1+0x1d18] ;  /* 0x001d180001807983 */ /* 0x000ea80000300a00 */
[----:B------:R-:W2:Y:S04]  /*2d610*/  LDL.LU.64 R48, [R1+0x1d10] ;  /* 0x001d100001307983 */ /* 0x000ea80000300a00 */
[----:B------:R-:W2:Y:S01]  /*2d620*/  LDL.LU.64 R54, [R1+0x1d08] ;  /* 0x001d080001367983 */ /* 0x000ea20000300a00 */
[----:B---3--:R-:W-:-:S03]  /*2d630*/  IMAD.WIDE R190, R2, 0x4, R50 ;  /* 0x0000000402be7825 */ /* 0x008fc600078e0232 */
[----:B------:R-:W3:Y:S04]  /*2d640*/  LDL.LU.64 R50, [R1+0x1d00] ;  /* 0x001d000001327983 */ /* 0x000ee80000300a00 */
[----:B------:R1:W-:Y:S01]  /*2d650*/  STL.64 [R1+0xdc0], R190 ;  /* 0x000dc0be01007387 */ /* 0x0003e20000100a00 */
[----:B----4-:R-:W-:-:S03]  /*2d660*/  IMAD.WIDE R186, R2, 0x4, R46 ;  /* 0x0000000402ba7825 */ /* 0x010fc600078e022e */
        /* <DEDUP_REMOVED lines=27> */
[----:B------:R1:W-:Y:S01]  /*2d820*/  LDGSTS.E [R130+0x29c00], [R174.64], !P2 ;  /* 0x29c00000ae827fae */ /* 0x0003e2000d121844 */
[----:B------:R-:W-:-:S03]  /*2d830*/  IMAD.WIDE R142, R2, 0x4, R142 ;  /* 0x00000004028e7825 */ /* 0x000fc600078e028e */
[----:B------:R1:W-:Y:S01]  /*2d840*/  LDGSTS.E [R130+0x29c80], [R172.64], !P2 ;  /* 0x29c80000ac827fae */ /* 0x0003e2000d121844 */
[----:B------:R-:W-:-:S03]  /*2d850*/  IMAD.WIDE R140, R2, 0x4, R140 ;  /* 0x00000004028c7825 */ /* 0x000fc600078e028c */
[----:B------:R1:W-:Y:S01]  /*2d860*/  LDGSTS.E [R130+0x29d00], [R170.64], !P2 ;  /* 0x29d00000aa827fae */ /* 0x0003e2000d121844 */
[----:B------:R-:W-:-:S03]  /*2d870*/  IMAD.WIDE R138, R2, 0x4, R138 ;  /* 0x00000004028a7825 */ /* 0x000fc600078e028a */
[----:B------:R1:W-:Y:S01]  /*2d880*/  LDGSTS.E [R130+0x29d80], [R168.64], !P2 ;  /* 0x29d80000a8827fae */ /* 0x0003e2000d121844 */
        /* <DEDUP_REMOVED lines=12> */
[C---:B------:R-:W-:Y:S02]  /*2d950*/  IMAD.WIDE R106, R2.reuse, 0x4, R106 ;  /* 0x00000004026a7825 */ /* 0x040fe400078e026a */
[----:B------:R1:W-:Y:S02]  /*2d960*/  LDGSTS.E [R130+0x2ac80], [R140.64], !P5 ;  /* 0x2ac800008c827fae */ /* 0x0003e4000e921844 */
[----:B------:R-:W-:-:S02]  /*2d970*/  IMAD.WIDE R104, R2, 0x4, R104 ;  /* 0x0000000402687825 */ /* 0x000fc400078e0268 */
[----:B------:R1:W-:Y:S02]  /*2d980*/  LDGSTS.E [R130+0x2ad00], [R138.64], !P5 ;  /* 0x2ad000008a827fae */ /* 0x0003e4000e921844 */
[----:B------:R-:W-:Y:S02]  /*2d990*/  IMAD.WIDE R102, R2, 0x4, R102 ;  /* 0x0000000402667825 */ /* 0x000fe400078e0266 */
[----:B------:R1:W-:Y:S01]  /*2d9a0*/  LDGSTS.E [R130+0x2ad80], [R136.64], !P5 ;  /* 0x2ad8000088827fae */ /* 0x0003e2000e921844 */
[----:B------:R-:W-:Y:S01]  /*2d9b0*/  IADD3 R0, R252, -0xb8, RZ ;  /* 0xffffff48fc007810 */ /* 0x000fe20007ffe0ff */
[C---:B------:R-:W-:Y:S02]  /*2d9c0*/  IMAD.WIDE R100, R2.reuse, 0x4, R100 ;  /* 0x0000000402647825 */ /* 0x040fe400078e0264 */
[----:B------:R1:W-:Y:S02]  /*2d9d0*/  LDGSTS.E [R130+0x2ae00], [R134.64], !P5 ;  /* 0x2ae0000086827fae */ /* 0x0003e4000e921844 */
[----:B------:R-:W-:-:S02]  /*2d9e0*/  IMAD.WIDE R98, R2, 0x4, R98 ;  /* 0x0000000402627825 */ /* 0x000fc400078e0262 */
[----:B------:R1:W-:Y:S02]  /*2d9f0*/  LDGSTS.E [R130+0x2ae80], [R132.64], !P5 ;  /* 0x2ae8000084827fae */ /* 0x0003e4000e921844 */
[C---:B------:R-:W-:Y:S02]  /*2da00*/  IMAD.WIDE R96, R2.reuse, 0x4, R96 ;  /* 0x0000000402607825 */ /* 0x040fe400078e0260 */
[----:B------:R1:W-:Y:S02]  /*2da10*/  LDGSTS.E [R130+0x2af00], [R126.64], !P5 ;  /* 0x2af000007e827fae */ /* 0x0003e4000e921844 */
[----:B------:R-:W-:Y:S02]  /*2da20*/  IMAD.WIDE R94, R2, 0x4, R94 ;  /* 0x00000004025e7825 */ /* 0x000fe400078e025e */
        /* <DEDUP_REMOVED lines=22> */
[----:B------:R1:W-:Y:S04]  /*2db90*/  LDGSTS.E [R130+0x2cc80], [R88.64], !P3 ;  /* 0x2cc8000058827fae */ /* 0x0003e8000d921844 */
        /* <DEDUP_REMOVED lines=18> */
[----:B------:R1:W-:Y:S04]  /*2dcc0*/  LDGSTS.E [R130+0x2dd00], [R70.64], !P1 ;  /* 0x2dd0000046827fae */ /* 0x0003e8000c921844 */
[----:B------:R1:W-:Y:S01]  /*2dcd0*/  LDGSTS.E [R130+0x2dd80], [R68.64], !P1 ;  /* 0x2dd8000044827fae */ /* 0x0003e2000c921844 */
[----:B------:R-:W-:-:S03]  /*2dce0*/  IMAD.WIDE R28, R2, 0x4, R32 ;  /* 0x00000004021c7825 */ /* 0x000fc600078e0220 */
        /* <DEDUP_REMOVED lines=10> */
[----:B------:R-:W-:-:S03]  /*2dd90*/  IMAD.WIDE R188, R2, 0x4, R36 ;  /* 0x0000000402bc7825 */ /* 0x000fc600078e0224 */
[----:B------:R1:W-:Y:S04]  /*2dda0*/  LDGSTS.E [R130+0x2ee00], [R26.64], !P6 ;  /* 0x2ee000001a827fae */ /* 0x0003e8000f121844 */
[----:B------:R1:W-:Y:S01]  /*2ddb0*/  LDGSTS.E [R130+0x2ee80], [R24.64], !P6 ;  /* 0x2ee8000018827fae */ /* 0x0003e2000f121844 */
[----:B------:R-:W-:-:S03]  /*2ddc0*/  IMAD.WIDE R52, R2, 0x4, R52 ;  /* 0x0000000402347825 */ /* 0x000fc600078e0234 */
[----:B------:R1:W-:Y:S04]  /*2ddd0*/  LDGSTS.E [R130+0x2ef00], [R22.64], !P6 ;  /* 0x2ef0000016827fae */ /* 0x0003e8000f121844 */
[----:B------:R1:W-:Y:S01]  /*2dde0*/  LDGSTS.E [R130+0x2ef80], [R20.64], !P6 ;  /* 0x2ef8000014827fae */ /* 0x0003e2000f121844 */
[----:B------:R-:W-:-:S03]  /*2ddf0*/  IMAD.WIDE R44, R2, 0x4, R44 ;  /* 0x00000004022c7825 */ /* 0x000fc600078e022c */
[----:B------:R1:W-:Y:S01]  /*2de00*/  LDGSTS.E [R130+0x2fc00], [R18.64], !P4 ;  /* 0x2fc0000012827fae */ /* 0x0003e2000e121844 */
[----:B------:R-:W-:-:S03]  /*2de10*/  IMAD.WIDE R42, R2, 0x4, R42 ;  /* 0x00000004022a7825 */ /* 0x000fc600078e022a */
[----:B------:R1:W-:Y:S04]  /*2de20*/  LDGSTS.E [R130+0x2fc80], [R16.64], !P4 ;  /* 0x2fc8000010827fae */ /* 0x0003e8000e121844 */
[----:B------:R1:W-:Y:S01]  /*2de30*/  LDGSTS.E [R130+0x2fd00], [R14.64], !P4 ;  /* 0x2fd000000e827fae */ /* 0x0003e2000e121844 */
[----:B------:R-:W-:-:S03]  /*2de40*/  IMAD.WIDE R36, R2, 0x4, R38 ;  /* 0x0000000402247825 */ /* 0x000fc600078e0226 */
[----:B------:R1:W-:Y:S04]  /*2de50*/  LDGSTS.E [R130+0x2fd80], [R12.64], !P4 ;  /* 0x2fd800000c827fae */ /* 0x0003e8000e121844 */
[----:B------:R1:W-:Y:S04]  /*2de60*/  LDGSTS.E [R130+0x2fe00], [R10.64], !P4 ;  /* 0x2fe000000a827fae */ /* 0x0003e8000e121844 */
[----:B------:R2:W-:Y:S01]  /*2de70*/  STL.64 [R1+0xdc8], R188 ;  /* 0x000dc8bc01007387 */ /* 0x0005e20000100a00 */
[----:B------:R-:W-:-:S03]  /*2de80*/  IMAD.WIDE R32, R2, 0x4, R34 ;  /* 0x0000000402207825 */ /* 0x000fc600078e0222 */
[----:B------:R1:W-:Y:S04]  /*2de90*/  LDGSTS.E [R130+0x2fe80], [R8.64], !P4 ;  /* 0x2fe8000008827fae */ /* 0x0003e8000e121844 */
[----:B------:R1:W-:Y:S04]  /*2dea0*/  STL.64 [R1+0xdd0], R186 ;  /* 0x000dd0ba01007387 */ /* 0x0003e80000100a00 */
[----:B------:R1:W-:Y:S04]  /*2deb0*/  LDGSTS.E [R130+0x2ff00], [R6.64], !P4 ;  /* 0x2ff0000006827fae */ /* 0x0003e8000e121844 */
[----:B------:R-:W-:Y:S04]  /*2dec0*/  STL.64 [R1+0xdd8], R52 ;  /* 0x000dd83401007387 */ /* 0x000fe80000100a00 */
[----:B------:R1:W-:Y:S04]  /*2ded0*/  LDGSTS.E [R130+0x2ff80], [R4.64], !P4 ;  /* 0x2ff8000004827fae */ /* 0x0003e8000e121844 */
[----:B------:R-:W4:Y:S04]  /*2dee0*/  LDL.LU.64 R38, [R1+0x1cf0] ;  /* 0x001cf00001267983 */ /* 0x000f280000300a00 */
[----:B------:R-:W-:Y:S04]  /*2def0*/  STL.64 [R1+0xde0], R44 ;  /* 0x000de02c01007387 */ /* 0x000fe80000100a00 */
[----:B------:R1:W-:Y:S04]  /*2df00*/  LDGSTS.E [R130+0x30c00], [R190.64], !P2 ;  /* 0x30c00000be827fae */ /* 0x0003e8000d121844 */
[----:B------:R1:W-:Y:S04]  /*2df10*/  STL.64 [R1+0xde8], R42 ;  /* 0x000de82a01007387 */ /* 0x0003e80000100a00 */
[----:B------:R2:W-:Y:S04]  /*2df20*/  LDGSTS.E [R130+0x30c80], [R188.64], !P2 ;  /* 0x30c80000bc827fae */ /* 0x0005e8000d121844 */
[----:B------:R-:W4:Y:S04]  /*2df30*/  LDL.LU.64 R34, [R1+0x1ce8] ;  /* 0x001ce80001227983 */ /* 0x000f280000300a00 */
[----:B------:R1:W-:Y:S04]  /*2df40*/  LDGSTS.E [R130+0x30d00], [R186.64], !P2 ;  /* 0x30d00000ba827fae */ /* 0x0003e8000d121844 */
[----:B------:R2:W-:Y:S04]  /*2df50*/  LDGSTS.E [R130+0x30d80], [R52.64], !P2 ;  /* 0x30d8000034827fae */ /* 0x0005e8000d121844 */
[----:B------:R2:W-:Y:S04]  /*2df60*/  STL.64 [R1+0xdf0], R36 ;  /* 0x000df02401007387 */ /* 0x0005e80000100a00 */
[----:B------:R3:W-:Y:S01]  /*2df70*/  LDGSTS.E [R130+0x30e00], [R44.64], !P2 ;  /* 0x30e000002c827fae */ /* 0x0007e2000d121844 */
[----:B-1----:R-:W-:-:S03]  /*2df80*/  IMAD.WIDE R190, R2, 0x4, R40 ;  /* 0x0000000402be7825 */ /* 0x002fc600078e0228 */
[----:B------:R1:W-:Y:S04]  /*2df90*/  STL.64 [R1+0xdf8], R32 ;  /* 0x000df82001007387 */ /* 0x0003e80000100a00 */
[----:B------:R1:W-:Y:S01]  /*2dfa0*/  LDGSTS.E [R130+0x30e80], [R42.64], !P2 ;  /* 0x30e800002a827fae */ /* 0x0003e2000d121844 */
[----:B--2---:R-:W-:-:S03]  /*2dfb0*/  IMAD.WIDE R188, R2, 0x4, R128 ;  /* 0x0000000402bc7825 */ /* 0x004fc600078e0280 */
[----:B------:R2:W-:Y:S01]  /*2dfc0*/  LDGSTS.E [R130+0x30f00], [R36.64], !P2 ;  /* 0x30f0000024827fae */ /* 0x0005e2000d121844 */
[----:B------:R-:W-:-:S03]  /*2dfd0*/  IMAD.WIDE R186, R2, 0x4, R48 ;  /* 0x0000000402ba7825 */ /* 0x000fc600078e0230 */
[----:B------:R2:W-:Y:S04]  /*2dfe0*/  LDGSTS.E [R130+0x30f80], [R32.64], !P2 ;  /* 0x30f8000020827fae */ /* 0x0005e8000d121844 */
[----:B-1----:R-:W4:Y:S01]  /*2dff0*/  LDL.LU.64 R42, [R1+0x1ce0] ;  /* 0x001ce000012a7983 */ /* 0x002f220000300a00 */
[----:B------:R-:W-:-:S03]  /*2e000*/  IMAD.WIDE R54, R2, 0x4, R54 ;  /* 0x0000000402367825 */ /* 0x000fc600078e0236 */
[----:B---3--:R-:W3:Y:S04]  /*2e010*/  LDL.LU.64 R44, [R1+0x1cd8] ;  /* 0x001cd800012c7983 */ /* 0x008ee80000300a00 */
[----:B------:R-:W3:Y:S01]  /*2e020*/  LDL.LU.64 R52, [R1+0x1cd0] ;  /* 0x001cd00001347983 */ /* 0x000ee20000300a00 */
[----:B------:R-:W-:-:S03]  /*2e030*/  IMAD.WIDE R50, R2, 0x4, R50 ;  /* 0x0000000402327825 */ /* 0x000fc600078e0232 */
[----:B------:R-:W3:Y:S04]  /*2e040*/  LDL.LU.64 R128, [R1+0x1cc8] ;  /* 0x001cc80001807983 */ /* 0x000ee80000300a00 */
[----:B------:R-:W-:Y:S01]  /*2e050*/  STL.64 [R1+0xe40], R190 ;  /* 0x000e40be01007387 */ /* 0x000fe20000100a00 */
[----:B------:R-:W-:-:S03]  /*2e060*/  IMAD.WIDE R40, R2, 0x4, R46 ;  /* 0x0000000402287825 */ /* 0x000fc600078e022e */
[----:B------:R-:W-:Y:S04]  /*2e070*/  STL.64 [R1+0xe48], R188 ;  /* 0x000e48bc01007387 */ /* 0x000fe80000100a00 */
[----:B------:R-:W3:Y:S04]  /*2e080*/  LDL.LU.64 R48, [R1+0x1cc0] ;  /* 0x001cc00001307983 */ /* 0x000ee80000300a00 */
[----:B------:R-:W-:Y:S04]  /*2e090*/  STL.64 [R1+0xe50], R186 ;  /* 0x000e50ba01007387 */ /* 0x000fe80000100a00 */
[----:B------:R-:W-:Y:S04]  /*2e0a0*/  STL.64 [R1+0xe58], R54 ;  /* 0x000e583601007387 */ /* 0x000fe80000100a00 */
[----:B------:R-:W3:Y:S04]  /*2e0b0*/  LDL.LU.64 R46, [R1+0x1cb8] ;  /* 0x001cb800012e7983 */ /* 0x000ee80000300a00 */
[----:B------:R1:W-:Y:S04]  /*2e0c0*/  STL.64 [R1+0xe60], R50 ;  /* 0x000e603201007387 */ /* 0x0003e80000100a00 */
[----:B--2---:R-:W3:Y:S04]  /*2e0d0*/  LDL.LU.64 R36, [R1+0x1cb0] ;  /* 0x001cb00001247983 */ /* 0x004ee80000300a00 */
[----:B------:R-:W-:Y:S04]  /*2e0e0*/  STL.64 [R1+0xe68], R40 ;  /* 0x000e682801007387 */ /* 0x000fe80000100a00 */
[----:B------:R-:W3:Y:S01]  /*2e0f0*/  LDL.LU.64 R32, [R1+0x1ca8] ;  /* 0x001ca80001207983 */ /* 0x000ee20000300a00 */
[----:B------:R-:W-:-:S04]  /*2e100*/  IADD3 R0, R252, -0xc8, RZ ;  /* 0xffffff38fc007810 */ /* 0x000fc80007ffe0ff */
[----:B------:R-:W-:Y:S02]  /*2e110*/  ISETP.GE.U32.AND P5, PT, R0, 0x7ffffeb9, PT ;  /* 0x7ffffeb90000780c */ /* 0x000fe40003fa6070 */
[----:B------:R-:W-:-:S11]  /*2e120*/  IADD3 R0, R252, -0xcc, RZ ;  /* 0xffffff34fc007810 */ /* 0x000fd60007ffe0ff */
[----:B------:R1:W-:Y:S04]  /*2e130*/  LDGSTS.E [R130+0x31c00], [R190.64], !P5 ;  /* 0x31c00000be827fae */ /* 0x0003e8000e921844 */
[----:B------:R3:W-:Y:S04]  /*2e140*/  LDGSTS.E [R130+0x31c80], [R188.64], !P5 ;  /* 0x31c80000bc827fae */ /* 0x0007e8000e921844 */
[----:B------:R1:W-:Y:S04]  /*2e150*/  LDGSTS.E [R130+0x31d00], [R186.64], !P5 ;  /* 0x31d00000ba827fae */ /* 0x0003e8000e921844 */
[----:B------:R1:W-:Y:S04]  /*2e160*/  LDGSTS.E [R130+0x31d80], [R54.64], !P5 ;  /* 0x31d8000036827fae */ /* 0x0003e8000e921844 */
[----:B------:R1:W-:Y:S01]  /*2e170*/  LDGSTS.E [R130+0x31e00], [R50.64], !P5 ;  /* 0x31e0000032827fae */ /* 0x0003e2000e921844 */
[----:B------:R-:W-:-:S03]  /*2e180*/  ISETP.GE.U32.AND P0, PT, R0, 0x7ffffeb5, PT ;  /* 0x7ffffeb50000780c */ /* 0x000fc60003f06070 */
[----:B------:R1:W-:Y:S01]  /*2e190*/  LDGSTS.E [R130+0x31e80], [R40.64], !P5 ;  /* 0x31e8000028827fae */ /* 0x0003e2000e921844 */
[----:B----4-:R-:W-:-:S05]  /*2e1a0*/  IMAD.WIDE R38, R2, 0x4, R38 ;  /* 0x0000000402267825 */ /* 0x010fca00078e0226 */
[----:B------:R4:W-:Y:S04]  /*2e1b0*/  STL.64 [R1+0xe70], R38 ;  /* 0x000e702601007387 */ /* 0x0009e80000100a00 */
[----:B------:R4:W-:Y:S01]  /*2e1c0*/  LDGSTS.E [R130+0x31f00], [R38.64], !P5 ;  /* 0x31f0000026827fae */ /* 0x0009e2000e921844 */
[----:B------:R-:W-:-:S05]  /*2e1d0*/  IMAD.WIDE R34, R2, 0x4, R34 ;  /* 0x0000000402227825 */ /* 0x000fca00078e0222 */
[----:B------:R3:W-:Y:S04]  /*2e1e0*/  STL.64 [R1+0xe78], R34 ;  /* 0x000e782201007387 */ /* 0x0007e80000100a00 */
[----:B-1----:R-:W2:Y:S04]  /*2e1f0*/  LDL.LU.64 R50, [R1+0x1ca0] ;  /* 0x001ca00001327983 */ /* 0x002ea80000300a00 */
[----:B------:R-:W2:Y:S04]  /*2e200*/  LDL.LU.64 R54, [R1+0x1c98] ;  /* 0x001c980001367983 */ /* 0x000ea80000300a00 */
[----:B------:R1:W-:Y:S01]  /*2e210*/  LDGSTS.E [R130+0x31f80], [R34.64], !P5 ;  /* 0x31f8000022827fae */ /* 0x0003e2000e921844 */
[----:B------:R-:W-:-:S03]  /*2e220*/  IMAD.WIDE R190, R2, 0x4, R42 ;  /* 0x0000000402be7825 */ /* 0x000fc600078e022a */
[----:B------:R-:W2:Y:S01]  /*2e230*/  LDL.LU.64 R42, [R1+0x1c90] ;  /* 0x001c9000012a7983 */ /* 0x000ea20000300a00 */
[----:B---3--:R-:W-:-:S03]  /*2e240*/  IMAD.WIDE R188, R2, 0x4, R44 ;  /* 0x0000000402bc7825 */ /* 0x008fc600078e022c */
[----:B------:R-:W-:Y:S01]  /*2e250*/  STL.64 [R1+0xec0], R190 ;  /* 0x000ec0be01007387 */ /* 0x000fe20000100a00 */
[----:B------:R-:W-:-:S03]  /*2e260*/  IMAD.WIDE R186, R2, 0x4, R52 ;  /* 0x0000000402ba7825 */ /* 0x000fc600078e0234 */
[----:B------:R-:W3:Y:S01]  /*2e270*/  LDL.LU.64 R52, [R1+0x1c88] ;  /* 0x001c880001347983 */ /* 0x000ee20000300a00 */
[----:B------:R-:W-:-:S03]  /*2e280*/  IMAD.WIDE R128, R2, 0x4, R128 ;  /* 0x0000000402807825 */ /* 0x000fc600078e0280 */
[----:B------:R-:W3:Y:S04]  /*2e290*/  LDL.LU.64 R44, [R1+0x1c80] ;  /* 0x001c8000012c7983 */ /* 0x000ee80000300a00 */
[----:B------:R-:W-:Y:S04]  /*2e2a0*/  STL.64 [R1+0xec8], R188 ;  /* 0x000ec8bc01007387 */ /* 0x000fe80000100a00 */
[----:B------:R-:W-:Y:S04]  /*2e2b0*/  STL.64 [R1+0xed0], R186 ;  /* 0x000ed0ba01007387 */ /* 0x000fe80000100a00 */
[----:B----4-:R-:W2:Y:S01]  /*2e2c0*/  LDL.LU.64 R38, [R1+0x1c78] ;  /* 0x001c780001267983 */ /* 0x010ea20000300a00 */
[----:B------:R-:W-:-:S03]  /*2e2d0*/  IMAD.WIDE R48, R2, 0x4, R48 ;  /* 0x0000000402307825 */ /* 0x000fc600078e0230 */
[----:B------:R-:W2:Y:S04]  /*2e2e0*/  LDL.LU.64 R40, [R1+0x1c70] ;  /* 0x001c700001287983 */ /* 0x000ea80000300a00 */
[----:B------:R-:W-:Y:S01]  /*2e2f0*/  STL.64 [R1+0xed8], R128 ;  /* 0x000ed88001007387 */ /* 0x000fe20000100a00 */
[----:B------:R-:W-:-:S03]  /*2e300*/  IMAD.WIDE R46, R2, 0x4, R46 ;  /* 0x00000004022e7825 */ /* 0x000fc600078e022e */
[----:B------:R2:W-:Y:S04]  /*2e310*/  LDGSTS.E [R130+0x32c00], [R190.64], !P0 ;  /* 0x32c00000be827fae */ /* 0x0005e8000c121844 */
[----:B------:R2:W-:Y:S01]  /*2e320*/  LDGSTS.E [R130+0x32c80], [R188.64], !P0 ;  /* 0x32c80000bc827fae */ /* 0x0005e2000c121844 */
[----:B-1----:R-:W-:-:S03]  /*2e330*/  IMAD.WIDE R34, R2, 0x4, R36 ;  /* 0x0000000402227825 */ /* 0x002fc600078e0224 */
[----:B------:R-:W2:Y:S04]  /*2e340*/  LDL.LU.64 R36, [R1+0x1c68] ;  /* 0x001c680001247983 */ /* 0x000ea80000300a00 */
[----:B------:R1:W-:Y:S01]  /*2e350*/  STL.64 [R1+0xee0], R48 ;  /* 0x000ee03001007387 */ /* 0x0003e20000100a00 */
[----:B------:R-:W-:-:S03]  /*2e360*/  IMAD.WIDE R32, R2, 0x4, R32 ;  /* 0x0000000402207825 */ /* 0x000fc600078e0220 */
[----:B------:R1:W-:Y:S04]  /*2e370*/  STL.64 [R1+0xee8], R46 ;  /* 0x000ee82e01007387 */ /* 0x0003e80000100a00 */
[----:B------:R1:W-:Y:S04]  /*2e380*/  LDGSTS.E [R130+0x32d00], [R186.64], !P0 ;  /* 0x32d00000ba827fae */ /* 0x0003e8000c121844 */
[----:B------:R1:W-:Y:S04]  /*2e390*/  STL.64 [R1+0xef0], R34 ;  /* 0x000ef02201007387 */ /* 0x0003e80000100a00 */
[----:B------:R1:W-:Y:S04]  /*2e3a0*/  LDGSTS.E [R130+0x32d80], [R128.64], !P0 ;  /* 0x32d8000080827fae */ /* 0x0003e8000c121844 */
[----:B------:R1:W-:Y:S04]  /*2e3b0*/  STL.64 [R1+0xef8], R32 ;  /* 0x000ef82001007387 */ /* 0x0003e80000100a00 */
[----:B------:R1:W-:Y:S04]  /*2e3c0*/  LDGSTS.E [R130+0x32e00], [R48.64], !P0 ;  /* 0x32e0000030827fae */ /* 0x0003e8000c121844 */
[----:B------:R1:W-:Y:S01]  /*2e3d0*/  LDGSTS.E [R130+0x32e80], [R46.64], !P0 ;  /* 0x32e800002e827fae */ /* 0x0003e2000c121844 */
[----:B------:R-:W-:-:S03]  /*2e3e0*/  IADD3 R0, R252, -0xd0, RZ ;  /* 0xffffff30fc007810 */ /* 0x000fc60007ffe0ff */
[----:B------:R2:W-:Y:S04]  /*2e3f0*/  LDGSTS.E [R130+0x32f00], [R34.64], !P0 ;  /* 0x32f0000022827fae */ /* 0x0005e8000c121844 */
[----:B-1----:R-:W2:Y:S04]  /*2e400*/  LDL.LU.64 R48, [R1+0x1c60] ;  /* 0x001c600001307983 */ /* 0x002ea80000300a00 */
[----:B------:R-:W2:Y:S04]  /*2e410*/  LDL.LU.64 R46, [R1+0x1c58] ;  /* 0x001c5800012e7983 */ /* 0x000ea80000300a00 */
[----:B------:R-:W2:Y:S01]  /*2e420*/  LDL.LU.64 R128, [R1+0x1c50] ;  /* 0x001c500001807983 */ /* 0x000ea20000300a00 */
[----:B------:R-:W-:-:S03]  /*2e430*/  ISETP.GE.U32.AND P3, PT, R0, 0x7ffffeb1, PT ;  /* 0x7ffffeb10000780c */ /* 0x000fc60003f66070 */
[----:B------:R1:W-:Y:S01]  /*2e440*/  LDGSTS.E [R130+0x32f80], [R32.64], !P0 ;  /* 0x32f8000020827fae */ /* 0x0003e2000c121844 */
[----:B--2---:R-:W-:-:S04]  /*2e450*/  IMAD.WIDE R190, R2, 0x4, R50 ;  /* 0x0000000402be7825 */ /* 0x004fc800078e0232 */
[----:B------:R-:W-:-:S05]  /*2e460*/  IMAD.WIDE R188, R2, 0x4, R54 ;  /* 0x0000000402bc7825 */ /* 0x000fca00078e0236 */
[----:B------:R2:W-:Y:S04]  /*2e470*/  LDGSTS.E [R130+0x33c00], [R190.64], !P3 ;  /* 0x33c00000be827fae */ /* 0x0005e8000d921844 */
[----:B------:R-:W4:Y:S04]  /*2e480*/  LDL.LU.64 R54, [R1+0x1c48] ;  /* 0x001c480001367983 */ /* 0x000f280000300a00 */
[----:B------:R-:W4:Y:S04]  /*2e490*/  LDL.LU.64 R50, [R1+0x1c40] ;  /* 0x001c400001327983 */ /* 0x000f280000300a00 */
[----:B------:R-:W-:Y:S04]  /*2e4a0*/  STL.64 [R1+0xf40], R190 ;  /* 0x000f40be01007387 */ /* 0x000fe80000100a00 */
[----:B------:R-:W-:Y:S04]  /*2e4b0*/  STL.64 [R1+0xf48], R188 ;  /* 0x000f48bc01007387 */ /* 0x000fe80000100a00 */
[----:B------:R1:W-:Y:S01]  /*2e4c0*/  LDGSTS.E [R130+0x33c80], [R188.64], !P3 ;  /* 0x33c80000bc827fae */ /* 0x0003e2000d921844 */
[----:B------:R-:W-:-:S03]  /*2e4d0*/  IMAD.WIDE R186, R2, 0x4, R42 ;  /* 0x0000000402ba7825 */ /* 0x000fc600078e022a */
[----:B------:R-:W4:Y:S01]  /*2e4e0*/  LDL.LU.64 R42, [R1+0x1c38] ;  /* 0x001c3800012a7983 */ /* 0x000f220000300a00 */
[----:B---3--:R-:W-:-:S03]  /*2e4f0*/  IMAD.WIDE R52, R2, 0x4, R52 ;  /* 0x0000000402347825 */ /* 0x008fc600078e0234 */
[----:B------:R-:W-:Y:S01]  /*2e500*/  STL.64 [R1+0xf50], R186 ;  /* 0x000f50ba01007387 */ /* 0x000fe20000100a00 */
[----:B------:R-:W-:-:S03]  /*2e510*/  IMAD.WIDE R44, R2, 0x4, R44 ;  /* 0x00000004022c7825 */ /* 0x000fc600078e022c */
[----:B------:R-:W-:Y:S04]  /*2e520*/  STL.64 [R1+0xf58], R52 ;  /* 0x000f583401007387 */ /* 0x000fe80000100a00 */
[----:B------:R3:W-:Y:S04]  /*2e530*/  LDGSTS.E [R130+0x33d00], [R186.64], !P3 ;  /* 0x33d00000ba827fae */ /* 0x0007e8000d921844 */
[----:B------:R1:W-:Y:S01]  /*2e540*/  LDGSTS.E [R130+0x33d80], [R52.64], !P3 ;  /* 0x33d8000034827fae */ /* 0x0003e2000d921844 */
[----:B--2---:R-:W-:-:S03]  /*2e550*/  IMAD.WIDE R38, R2, 0x4, R38 ;  /* 0x0000000402267825 */ /* 0x004fc600078e0226 */
[----:B------:R2:W-:Y:S01]  /*2e560*/  LDGSTS.E [R130+0x33e00], [R44.64], !P3 ;  /* 0x33e000002c827fae */ /* 0x0005e2000d921844 */
[----:B------:R-:W-:Y:S01]  /*2e570*/  IMAD.WIDE R34, R2, 0x4, R40 ;  /* 0x0000000402227825 */ /* 0x000fe200078e0228 */
[----:B------:R-:W-:Y:S02]  /*2e580*/  IADD3 R0, R252, -0xd4, RZ ;  /* 0xffffff2cfc007810 */ /* 0x000fe40007ffe0ff */
[----:B------:R-:W4:Y:S04]  /*2e590*/  LDL.LU.64 R40, [R1+0x1c30] ;  /* 0x001c300001287983 */ /* 0x000f280000300a00 */
[----:B------:R2:W-:Y:S04]  /*2e5a0*/  STL.64 [R1+0xf60], R44 ;  /* 0x000f602c01007387 */ /* 0x0005e80000100a00 */
[----:B------:R-:W-:Y:S01]  /*2e5b0*/  STL.64 [R1+0xf68], R38 ;  /* 0x000f682601007387 */ /* 0x000fe20000100a00 */
[----:B-1----:R-:W-:-:S03]  /*2e5c0*/  IMAD.WIDE R32, R2, 0x4, R36 ;  /* 0x0000000402207825 */ /* 0x002fc600078e0224 */
[----:B------:R1:W-:Y:S04]  /*2e5d0*/  LDGSTS.E [R130+0x33e80], [R38.64], !P3 ;  /* 0x33e8000026827fae */ /* 0x0003e8000d921844 */
[----:B------:R-:W4:Y:S04]  /*2e5e0*/  LDL.LU.64 R36, [R1+0x1c28] ;  /* 0x001c280001247983 */ /* 0x000f280000300a00 */
[----:B------:R-:W-:Y:S04]  /*2e5f0*/  STL.64 [R1+0xf70], R34 ;  /* 0x000f702201007387 */ /* 0x000fe80000100a00 */
[----:B------:R1:W-:Y:S04]  /*2e600*/  STL.64 [R1+0xf78], R32 ;  /* 0x000f782001007387 */ /* 0x0003e80000100a00 */
[----:B--2---:R-:W2:Y:S04]  /*2e610*/  LDL.LU.64 R44, [R1+0x1c20] ;  /* 0x001c2000012c7983 */ /* 0x004ea80000300a00 */
[----:B------:R-:W2:Y:S01]  /*2e620*/  LDL.LU.64 R52, [R1+0x1c18] ;  /* 0x001c180001347983 */ /* 0x000ea20000300a00 */
[----:B------:R-:W-:-:S04]  /*2e630*/  IMAD.WIDE R190, R2, 0x4, R48 ;  /* 0x0000000402be7825 */ /* 0x000fc800078e0230 */
[C---:B------:R-:W-:Y:S01]  /*2e640*/  IMAD.WIDE R188, R2.reuse, 0x4, R46 ;  /* 0x0000000402bc7825 */ /* 0x040fe200078e022e */
[----:B------:R-:W2:Y:S03]  /*2e650*/  LDL.LU.64 R48, [R1+0x1c10] ;  /* 0x001c100001307983 */ /* 0x000ea60000300a00 */
[----:B---3--:R-:W-:Y:S01]  /*2e660*/  IMAD.WIDE R186, R2, 0x4, R128 ;  /* 0x0000000402ba7825 */ /* 0x008fe200078e0280 */
[----:B------:R-:W2:Y:S04]  /*2e670*/  LDL.LU.64 R46, [R1+0x1c08] ;  /* 0x001c0800012e7983 */ /* 0x000ea80000300a00 */
[----:B------:R-:W-:Y:S04]  /*2e680*/  STL.64 [R1+0xfc0], R190 ;  /* 0x000fc0be01007387 */ /* 0x000fe80000100a00 */
[----:B------:R-:W2:Y:S01]  /*2e690*/  LDL.LU.64 R128, [R1+0x1c00] ;  /* 0x001c000001807983 */ /* 0x000ea20000300a00 */
[----:B------:R-:W-:-:S03]  /*2e6a0*/  ISETP.GE.U32.AND P1, PT, R0, 0x7ffffead, PT ;  /* 0x7ffffead0000780c */ /* 0x000fc60003f26070 */
[----:B------:R1:W-:Y:S04]  /*2e6b0*/  LDGSTS.E [R130+0x33f00], [R34.64], !P3 ;  /* 0x33f0000022827fae */ /* 0x0003e8000d921844 */
[----:B------:R-:W-:Y:S04]  /*2e6c0*/  STL.64 [R1+0xfc8], R188 ;  /* 0x000fc8bc01007387 */ /* 0x000fe80000100a00 */
[----:B------:R1:W-:Y:S04]  /*2e6d0*/  LDGSTS.E [R130+0x33f80], [R32.64], !P3 ;  /* 0x33f8000020827fae */ /* 0x0003e8000d921844 */
[----:B------:R-:W-:Y:S04]  /*2e6e0*/  STL.64 [R1+0xfd0], R186 ;  /* 0x000fd0ba01007387 */ /* 0x000fe80000100a00 */
[----:B------:R2:W-:Y:S04]  /*2e6f0*/  LDGSTS.E [R130+0x34c00], [R190.64], !P1 ;  /* 0x34c00000be827fae */ /* 0x0005e8000c921844 */
[----:B-1----:R-:W2:Y:S04]  /*2e700*/  LDL.LU.64 R32, [R1+0x1bf8] ;  /* 0x001bf80001207983 */ /* 0x002ea80000300a00 */
[----:B------:R1:W-:Y:S04]  /*2e710*/  LDGSTS.E [R130+0x34c80], [R188.64], !P1 ;  /* 0x34c80000bc827fae */ /* 0x0003e8000c921844 */
[----:B------:R1:W-:Y:S01]  /*2e720*/  LDGSTS.E [R130+0x34d00], [R186.64], !P1 ;  /* 0x34d00000ba827fae */ /* 0x0003e2000c921844 */
[----:B----4-:R-:W-:-:S04]  /*2e730*/  IMAD.WIDE R54, R2, 0x4, R54 ;  /* 0x0000000402367825 */ /* 0x010fc800078e0236 */
[C---:B------:R-:W-:Y:S01]  /*2e740*/  IMAD.WIDE R50, R2.reuse, 0x4, R50 ;  /* 0x0000000402327825 */ /* 0x040fe200078e0232 */
[----:B------:R4:W-:Y:S04]  /*2e750*/  STL.64 [R1+0xfd8], R54 ;  /* 0x000fd83601007387 */ /* 0x0009e80000100a00 */
[----:B------:R-:W3:Y:S04]  /*2e760*/  LDL.LU.64 R38, [R1+0x1bf0] ;  /* 0x001bf00001267983 */ /* 0x000ee80000300a00 */
[----:B------:R-:W-:Y:S04]  /*2e770*/  STL.64 [R1+0xfe0], R50 ;  /* 0x000fe03201007387 */ /* 0x000fe80000100a00 */
[----:B------:R4:W-:Y:S04]  /*2e780*/  LDGSTS.E [R130+0x34d80], [R54.64], !P1 ;  /* 0x34d8000036827fae */ /* 0x0009e8000c921844 */
[----:B------:R1:W-:Y:S01]  /*2e790*/  LDGSTS.E [R130+0x34e00], [R50.64], !P1 ;  /* 0x34e0000032827fae */ /* 0x0003e2000c921844 */
[----:B------:R-:W-:-:S05]  /*2e7a0*/  IMAD.WIDE R42, R2, 0x4, R42 ;  /* 0x00000004022a7825 */ /* 0x000fca00078e022a */
[----:B------:R1:W-:Y:S04]  /*2e7b0*/  STL.64 [R1+0xfe8], R42 ;  /* 0x000fe82a01007387 */ /* 0x0003e80000100a00 */
[----:B------:R-:W3:Y:S04]  /*2e7c0*/  LDL.LU.64 R34, [R1+0x1be8] ;  /* 0x001be80001227983 */ /* 0x000ee80000300a00 */
[----:B------:R1:W-:Y:S01]  /*2e7d0*/  LDGSTS.E [R130+0x34e80], [R42.64], !P1 ;  /* 0x34e800002a827fae */ /* 0x0003e2000c921844 */
[----:B------:R-:W-:-:S05]  /*2e7e0*/  IMAD.WIDE R40, R2, 0x4, R40 ;  /* 0x0000000402287825 */ /* 0x000fca00078e0228 */
[----:B------:R1:W-:Y:S04]  /*2e7f0*/  STL.64 [R1+0xff0], R40 ;  /* 0x000ff02801007387 */ /* 0x0003e80000100a00 */
[----:B------:R1:W-:Y:S01]  /*2e800*/  LDGSTS.E [R130+0x34f00], [R40.64], !P1 ;  /* 0x34f0000028827fae */ /* 0x0003e2000c921844 */
[----:B------:R-:W-:-:S05]  /*2e810*/  IMAD.WIDE R36, R2, 0x4, R36 ;  /* 0x0000000402247825 */ /* 0x000fca00078e0224 */
[----:B------:R2:W-:Y:S04]  /*2e820*/  STL.64 [R1+0xff8], R36 ;  /* 0x000ff82401007387 */ /* 0x0005e80000100a00 */
[----:B----4-:R-:W4:Y:S01]  /*2e830*/  LDL.LU.64 R54, [R1+0x1be0] ;  /* 0x001be00001367983 */ /* 0x010f220000300a00 */
[----:B--2---:R-:W-:-:S03]  /*2e840*/  IMAD.WIDE R190, R2, 0x4, R44 ;  /* 0x0000000402be7825 */ /* 0x004fc600078e022c */
[----:B-1----:R-:W3:Y:S01]  /*2e850*/  LDL.LU.64 R42, [R1+0x1bd8] ;  /* 0x001bd800012a7983 */ /* 0x002ee20000300a00 */
[----:B------:R-:W-:-:S03]  /*2e860*/  IMAD.WIDE R188, R2, 0x4, R52 ;  /* 0x0000000402bc7825 */ /* 0x000fc600078e0234 */
[----:B------:R-:W3:Y:S04]  /*2e870*/  LDL.LU.64 R50, [R1+0x1bd0] ;  /* 0x001bd00001327983 */ /* 0x000ee80000300a00 */
[----:B------:R-:W3:Y:S04]  /*2e880*/  LDL.LU.64 R40, [R1+0x1bc8] ;  /* 0x001bc80001287983 */ /* 0x000ee80000300a00 */
[----:B------:R-:W3:Y:S04]  /*2e890*/  LDL.LU.64 R52, [R1+0x1bc0] ;  /* 0x001bc00001347983 */ /* 0x000ee80000300a00 */
[----:B------:R-:W-:Y:S04]  /*2e8a0*/  STL.64 [R1+0x1000], R190 ;  /* 0x001000be01007387 */ /* 0x000fe80000100a00 */
[----:B------:R1:W-:Y:S04]  /*2e8b0*/  LDGSTS.E [R130+0x34f80], [R36.64], !P1 ;  /* 0x34f8000024827fae */ /* 0x0003e8000c921844 */
[----:B------:R-:W-:Y:S01]  /*2e8c0*/  STL.64 [R1+0x1008], R188 ;  /* 0x001008bc01007387 */ /* 0x000fe20000100a00 */
[----:B------:R-:W-:-:S03]  /*2e8d0*/  IMAD.WIDE R48, R2, 0x4, R48 ;  /* 0x0000000402307825 */ /* 0x000fc600078e0230 */
[----:B-1----:R-:W3:Y:S04]  /*2e8e0*/  LDL.LU.64 R36, [R1+0x1bb8] ;  /* 0x001bb80001247983 */ /* 0x002ee80000300a00 */
[----:B------:R1:W-:Y:S01]  /*2e8f0*/  STL.64 [R1+0x1010], R48 ;  /* 0x0010103001007387 */ /* 0x0003e20000100a00 */
[----:B------:R-:W-:-:S03]  /*2e900*/  IMAD.WIDE R44, R2, 0x4, R128 ;  /* 0x00000004022c7825 */ /* 0x000fc600078e0280 */
[----:B------:R-:W3:Y:S01]  /*2e910*/  LDL.LU.64 R128, [R1+0x1bb0] ;  /* 0x001bb00001807983 */ /* 0x000ee20000300a00 */
[----:B------:R-:W-:-:S04]  /*2e920*/  IADD3 R0, R252, -0xd8, RZ ;  /* 0xffffff28fc007810 */ /* 0x000fc80007ffe0ff */
[----:B------:R-:W-:Y:S01]  /*2e930*/  ISETP.GE.U32.AND P6, PT, R0, 0x7ffffea9, PT ;  /* 0x7ffffea90000780c */ /* 0x000fe20003fc6070 */
[----:B------:R-:W-:Y:S01]  /*2e940*/  IMAD.WIDE R46, R2, 0x4, R46 ;  /* 0x00000004022e7825 */ /* 0x000fe200078e022e */
[----:B------:R-:W-:-:S04]  /*2e950*/  IADD3 R0, R252, -0xdc, RZ ;  /* 0xffffff24fc007810 */ /* 0x000fc80007ffe0ff */
[----:B------:R1:W-:Y:S04]  /*2e960*/  STL.64 [R1+0x1018], R46 ;  /* 0x0010182e01007387 */ /* 0x0003e80000100a00 */
[----:B------:R1:W-:Y:S04]  /*2e970*/  STL.64 [R1+0x1020], R44 ;  /* 0x0010202c01007387 */ /* 0x0003e80000100a00 */
[----:B------:R1:W-:Y:S01]  /*2e980*/  LDGSTS.E [R130+0x35c00], [R190.64], !P6 ;  /* 0x35c00000be827fae */ /* 0x0003e2000f121844 */
[----:B------:R-:W-:-:S03]  /*2e990*/  IMAD.WIDE R186, R2, 0x4, R32 ;  /* 0x0000000402ba7825 */ /* 0x000fc600078e0220 */
[----:B------:R3:W-:Y:S04]  /*2e9a0*/  LDGSTS.E [R130+0x35c80], [R188.64], !P6 ;  /* 0x35c80000bc827fae */ /* 0x0007e8000f121844 */
[----:B------:R-:W3:Y:S01]  /*2e9b0*/  LDL.LU.64 R32, [R1+0x1ba8] ;  /* 0x001ba80001207983 */ /* 0x000ee20000300a00 */
[----:B------:R-:W-:-:S03]  /*2e9c0*/  ISETP.GE.U32.AND P4, PT, R0, 0x7ffffea5, PT ;  /* 0x7ffffea50000780c */ /* 0x000fc60003f86070 */
[----:B------:R1:W-:Y:S04]  /*2e9d0*/  STL.64 [R1+0x1028], R186 ;  /* 0x001028ba01007387 */ /* 0x0003e80000100a00 */
[----:B------:R1:W-:Y:S04]  /*2e9e0*/  LDGSTS.E [R130+0x35d00], [R48.64], !P6 ;  /* 0x35d0000030827fae */ /* 0x0003e8000f121844 */
[----:B------:R1:W-:Y:S04]  /*2e9f0*/  LDGSTS.E [R130+0x35d80], [R46.64], !P6 ;  /* 0x35d800002e827fae */ /* 0x0003e8000f121844 */
[----:B------:R1:W-:Y:S04]  /*2ea00*/  LDGSTS.E [R130+0x35e00], [R44.64], !P6 ;  /* 0x35e000002c827fae */ /* 0x0003e8000f121844 */
[----:B------:R1:W-:Y:S01]  /*2ea10*/  LDGSTS.E [R130+0x35e80], [R186.64], !P6 ;  /* 0x35e80000ba827fae */ /* 0x0003e2000f121844 */
[----:B---3--:R-:W-:-:S05]  /*2ea20*/  IMAD.WIDE R38, R2, 0x4, R38 ;  /* 0x0000000402267825 */ /* 0x008fca00078e0226 */
[----:B------:R3:W-:Y:S04]  /*2ea30*/  STL.64 [R1+0x1030], R38 ;  /* 0x0010302601007387 */ /* 0x0007e80000100a00 */
[----:B------:R3:W-:Y:S01]  /*2ea40*/  LDGSTS.E [R130+0x35f00], [R38.64], !P6 ;  /* 0x35f0000026827fae */ /* 0x0007e2000f121844 */
[----:B------:R-:W-:-:S05]  /*2ea50*/  IMAD.WIDE R34, R2, 0x4, R34 ;  /* 0x0000000402227825 */ /* 0x000fca00078e0222 */
[----:B------:R3:W-:Y:S04]  /*2ea60*/  STL.64 [R1+0x1038], R34 ;  /* 0x0010382201007387 */ /* 0x0007e80000100a00 */
[----:B-1----:R-:W2:Y:S04]  /*2ea70*/  LDL.LU.64 R48, [R1+0x1ba0] ;  /* 0x001ba00001307983 */ /* 0x002ea80000300a00 */
[----:B------:R-:W2:Y:S04]  /*2ea80*/  LDL.LU.64 R46, [R1+0x1b98] ;  /* 0x001b9800012e7983 */ /* 0x000ea80000300a00 */
[----:B------:R-:W2:Y:S04]  /*2ea90*/  LDL.LU.64 R44, [R1+0x1b90] ;  /* 0x001b9000012c7983 */ /* 0x000ea80000300a00 */
[----:B------:R1:W-:Y:S01]  /*2eaa0*/  LDGSTS.E [R130+0x35f80], [R34.64], !P6 ;  /* 0x35f8000022827fae */ /* 0x0003e2000f121844 */
[----:B----4-:R-:W-:-:S04]  /*2eab0*/  IMAD.WIDE R54, R2, 0x4, R54 ;  /* 0x0000000402367825 */ /* 0x010fc800078e0236 */
[C---:B---3--:R-:W-:Y:S01]  /*2eac0*/  IMAD.WIDE R188, R2.reuse, 0x4, R42 ;  /* 0x0000000402bc7825 */ /* 0x048fe200078e022a */
[----:B------:R3:W-:Y:S03]  /*2ead0*/  LDGSTS.E [R130+0x36c00], [R54.64], !P4 ;  /* 0x36c0000036827fae */ /* 0x0007e6000e121844 */
[C---:B------:R-:W-:Y:S01]  /*2eae0*/  IMAD.WIDE R186, R2.reuse, 0x4, R50 ;  /* 0x0000000402ba7825 */ /* 0x040fe200078e0232 */
[----:B------:R-:W4:Y:S03]  /*2eaf0*/  LDL.LU.64 R42, [R1+0x1b88] ;  /* 0x001b8800012a7983 */ /* 0x000f260000300a00 */
[C---:B------:R-:W-:Y:S01]  /*2eb00*/  IMAD.WIDE R40, R2.reuse, 0x4, R40 ;  /* 0x0000000402287825 */ /* 0x040fe200078e0228 */
[----:B------:R3:W-:Y:S03]  /*2eb10*/  STL.64 [R1+0x1040], R54 ;  /* 0x0010403601007387 */ /* 0x0007e60000100a00 */
[C---:B------:R-:W-:Y:S01]  /*2eb20*/  IMAD.WIDE R38, R2.reuse, 0x4, R52 ;  /* 0x0000000402267825 */ /* 0x040fe200078e0234 */
[----:B------:R-:W4:Y:S04]  /*2eb30*/  LDL.LU.64 R50, [R1+0x1b80] ;  /* 0x001b800001327983 */ /* 0x000f280000300a00 */
[----:B------:R-:W-:Y:S04]  /*2eb40*/  STL.64 [R1+0x1048], R188 ;  /* 0x001048bc01007387 */ /* 0x000fe80000100a00 */
[----:B------:R-:W-:Y:S04]  /*2eb50*/  STL.64 [R1+0x1050], R186 ;  /* 0x001050ba01007387 */ /* 0x000fe80000100a00 */
[----:B------:R-:W4:Y:S04]  /*2eb60*/  LDL.LU.64 R52, [R1+0x1b78] ;  /* 0x001b780001347983 */ /* 0x000f280000300a00 */
[----:B------:R-:W-:Y:S01]  /*2eb70*/  STL.64 [R1+0x1058], R40 ;  /* 0x0010582801007387 */ /* 0x000fe20000100a00 */
[----:B------:R-:W-:-:S03]  /*2eb80*/  IMAD.WIDE R36, R2, 0x4, R36 ;  /* 0x0000000402247825 */ /* 0x000fc600078e0224 */
[----:B------:R2:W-:Y:S01]  /*2eb90*/  STL.64 [R1+0x1060], R38 ;  /* 0x0010602601007387 */ /* 0x0005e20000100a00 */
[----:B------:R-:W-:-:S03]  /*2eba0*/  IADD3 R0, R252, -0xe0, RZ ;  /* 0xffffff20fc007810 */ /* 0x000fc60007ffe0ff */
[----:B------:R2:W-:Y:S01]  /*2ebb0*/  LDGSTS.E [R130+0x36c80], [R188.64], !P4 ;  /* 0x36c80000bc827fae */ /* 0x0005e2000e121844 */
[----:B-1----:R-:W-:Y:S01]  /*2ebc0*/  IMAD.WIDE R34, R2, 0x4, R128 ;  /* 0x0000000402227825 */ /* 0x002fe200078e0280 */
[----:B------:R-:W-:Y:S02]  /*2ebd0*/  ISETP.GE.U32.AND P2, PT, R0, 0x7ffffea1, PT ;  /* 0x7ffffea10000780c */ /* 0x000fe40003f46070 */
[----:B------:R-:W4:Y:S04]  /*2ebe0*/  LDL.LU.64 R128, [R1+0x1b70] ;  /* 0x001b700001807983 */ /* 0x000f280000300a00 */
[----:B------:R1:W-:Y:S04]  /*2ebf0*/  STL.64 [R1+0x1068], R36 ;  /* 0x0010682401007387 */ /* 0x0003e80000100a00 */
[----:B------:R1:W-:Y:S04]  /*2ec00*/  STL.64 [R1+0x1070], R34 ;  /* 0x0010702201007387 */ /* 0x0003e80000100a00 */
[----:B---3--:R-:W2:Y:S04]  /*2ec10*/  LDL.LU.64 R54, [R1+0x1b68] ;  /* 0x001b680001367983 */ /* 0x008ea80000300a00 */
[----:B------:R2:W-:Y:S04]  /*2ec20*/  LDGSTS.E [R130+0x36d00], [R186.64], !P4 ;  /* 0x36d00000ba827fae */ /* 0x0005e8000e121844 */
[----:B------:R4:W-:Y:S04]  /*2ec30*/  LDGSTS.E [R130+0x36d80], [R40.64], !P4 ;  /* 0x36d8000028827fae */ /* 0x0009e8000e121844 */
[----:B------:R1:W-:Y:S01]  /*2ec40*/  LDGSTS.E [R130+0x36e00], [R38.64], !P4 ;  /* 0x36e0000026827fae */ /* 0x0003e2000e121844 */
[----:B------:R-:W-:-:S03]  /*2ec50*/  IMAD.WIDE R32, R2, 0x4, R32 ;  /* 0x0000000402207825 */ /* 0x000fc600078e0220 */
[----:B------:R1:W-:Y:S04]  /*2ec60*/  LDGSTS.E [R130+0x36e80], [R36.64], !P4 ;  /* 0x36e8000024827fae */ /* 0x0003e8000e121844 */
[----:B------:R-:W-:Y:S04]  /*2ec70*/  STL.64 [R1+0x1078], R32 ;  /* 0x0010782001007387 */ /* 0x000fe80000100a00 */
[----:B------:R-:W2:Y:S04]  /*2ec80*/  LDL.LU.64 R242, [R1+0x1b60] ;  /* 0x001b600001f27983 */ /* 0x000ea80000300a00 */
[----:B------:R1:W-:Y:S04]  /*2ec90*/  LDGSTS.E [R130+0x36f00], [R34.64], !P4 ;  /* 0x36f0000022827fae */ /* 0x0003e8000e121844 */
[----:B------:R1:W-:Y:S01]  /*2eca0*/  LDGSTS.E [R130+0x36f80], [R32.64], !P4 ;  /* 0x36f8000020827fae */ /* 0x0003e2000e121844 */
[----:B--2---:R-:W-:-:S04]  /*2ecb0*/  IMAD.WIDE R48, R2, 0x4, R48 ;  /* 0x0000000402307825 */ /* 0x004fc800078e0230 */
[C---:B------:R-:W-:Y:S01]  /*2ecc0*/  IMAD.WIDE R46, R2.reuse, 0x4, R46 ;  /* 0x00000004022e7825 */ /* 0x040fe200078e022e */
[----:B------:R2:W-:Y:S03]  /*2ecd0*/  STL.64 [R1+0x1080], R48 ;  /* 0x0010803001007387 */ /* 0x0005e60000100a00 */
[C---:B------:R-:W-:Y:S01]  /*2ece0*/  IMAD.WIDE R44, R2.reuse, 0x4, R44 ;  /* 0x00000004022c7825 */ /* 0x040fe200078e022c */
[----:B------:R-:W3:Y:S04]  /*2ecf0*/  LDL.LU.64 R244, [R1+0x1b58] ;  /* 0x001b580001f47983 */ /* 0x000ee80000300a00 */
[----:B------:R1:W-:Y:S04]  /*2ed00*/  STL.64 [R1+0x1088], R46 ;  /* 0x0010882e01007387 */ /* 0x0003e80000100a00 */
[----:B------:R-:W3:Y:S04]  /*2ed10*/  LDL.LU.64 R246, [R1+0x1b50] ;  /* 0x001b500001f67983 */ /* 0x000ee80000300a00 */
[----:B------:R1:W-:Y:S04]  /*2ed20*/  STL.64 [R1+0x1090], R44 ;  /* 0x0010902c01007387 */ /* 0x0003e80000100a00 */
[----:B------:R-:W3:Y:S04]  /*2ed30*/  LDL.LU.64 R248, [R1+0x1b48] ;  /* 0x001b480001f87983 */ /* 0x000ee80000300a00 */
[----:B------:R-:W3:Y:S04]  /*2ed40*/  LDL.LU.64 R250, [R1+0x1b40] ;  /* 0x001b400001fa7983 */ /* 0x000ee80000300a00 */
[----:B-1----:R-:W3:Y:S04]  /*2ed50*/  LDL.LU.64 R38, [R1+0x1b38] ;  /* 0x001b380001267983 */ /* 0x002ee80000300a00 */
[----:B------:R1:W-:Y:S04]  /*2ed60*/  LDGSTS.E [R130+0x37c00], [R48.64], !P2 ;  /* 0x37c0000030827fae */ /* 0x0003e8000d121844 */
[----:B------:R1:W-:Y:S04]  /*2ed70*/  LDGSTS.E [R130+0x37c80], [R46.64], !P2 ;  /* 0x37c800002e827fae */ /* 0x0003e8000d121844 */
[----:B------:R1:W-:Y:S01]  /*2ed80*/  LDGSTS.E [R130+0x37d00], [R44.64], !P2 ;  /* 0x37d000002c827fae */ /* 0x0003e2000d121844 */
[----:B----4-:R-:W-:-:S05]  /*2ed90*/  IMAD.WIDE R40, R2, 0x4, R42 ;  /* 0x0000000402287825 */ /* 0x010fca00078e022a */
[----:B------:R4:W-:Y:S01]  /*2eda0*/  STL.64 [R1+0x1098], R40 ;  /* 0x0010982801007387 */ /* 0x0009e20000100a00 */
[----:B------:R-:W-:-:S03]  /*2edb0*/  IMAD.WIDE R42, R2, 0x4, R50 ;  /* 0x00000004022a7825 */ /* 0x000fc600078e0232 */
[----:B------:R-:W3:Y:S04]  /*2edc0*/  LDL.LU.64 R36, [R1+0x1b30] ;  /* 0x001b300001247983 */ /* 0x000ee80000300a00 */
[----:B------:R1:W-:Y:S04]  /*2edd0*/  STL.64 [R1+0x10a0], R42 ;  /* 0x0010a02a01007387 */ /* 0x0003e80000100a00 */
[----:B------:R-:W3:Y:S01]  /*2ede0*/  LDL.LU.64 R34, [R1+0x1b28] ;  /* 0x001b280001227983 */ /* 0x000ee20000300a00 */
[----:B------:R-:W-:-:S03]  /*2edf0*/  IMAD.WIDE R52, R2, 0x4, R52 ;  /* 0x0000000402347825 */ /* 0x000fc600078e0234 */
[----:B------:R4:W-:Y:S04]  /*2ee00*/  LDGSTS.E [R130+0x37d80], [R40.64], !P2 ;  /* 0x37d8000028827fae */ /* 0x0009e8000d121844 */
[----:B------:R1:W-:Y:S04]  /*2ee10*/  STL.64 [R1+0x10a8], R52 ;  /* 0x0010a83401007387 */ /* 0x0003e80000100a00 */
[----:B------:R1:W-:Y:S04]  /*2ee20*/  LDGSTS.E [R130+0x37e00], [R42.64], !P2 ;  /* 0x37e000002a827fae */ /* 0x0003e8000d121844 */
[----:B------:R1:W-:Y:S01]  /*2ee30*/  LDGSTS.E [R130+0x37e80], [R52.64], !P2 ;  /* 0x37e8000034827fae */ /* 0x0003e2000d121844 */
[----:B------:R-:W-:-:S05]  /*2ee40*/  IMAD.WIDE R128, R2, 0x4, R128 ;  /* 0x0000000402807825 */ /* 0x000fca00078e0280 */
[----:B------:R1:W-:Y:S04]  /*2ee50*/  STL.64 [R1+0x10b0], R128 ;  /* 0x0010b08001007387 */ /* 0x0003e80000100a00 */
[----:B------:R1:W-:Y:S01]  /*2ee60*/  LDGSTS.E [R130+0x37f00], [R128.64], !P2 ;  /* 0x37f0000080827fae */ /* 0x0003e2000d121844 */
[----:B--2---:R-:W-:-:S05]  /*2ee70*/  IMAD.WIDE R186, R2, 0x4, R54 ;  /* 0x0000000402ba7825 */ /* 0x004fca00078e0236 */
[----:B------:R2:W-:Y:S04]  /*2ee80*/  STL.64 [R1+0x10b8], R186 ;  /* 0x0010b8ba01007387 */ /* 0x0005e80000100a00 */
[----:B-1----:R-:W3:Y:S04]  /*2ee90*/  LDL.LU.64 R48, [R1+0x1b20] ;  /* 0x001b200001307983 */ /* 0x002ee80000300a00 */
[----:B------:R-:W3:Y:S04]  /*2eea0*/  LDL.LU.64 R46, [R1+0x1b18] ;  /* 0x001b1800012e7983 */ /* 0x000ee80000300a00 */
[----:B------:R-:W3:Y:S04]  /*2eeb0*/  LDL.LU.64 R44, [R1+0x1b10] ;  /* 0x001b1000012c7983 */ /* 0x000ee80000300a00 */
[----:B----4-:R-:W4:Y:S04]  /*2eec0*/  LDL.LU.64 R40, [R1+0x1b08] ;  /* 0x001b080001287983 */ /* 0x010f280000300a00 */
[----:B------:R-:W4:Y:S04]  /*2eed0*/  LDL.LU.64 R42, [R1+0x1b00] ;  /* 0x001b0000012a7983 */ /* 0x000f280000300a00 */
[----:B------:R-:W4:Y:S04]  /*2eee0*/  LDL.LU.64 R50, [R1+0x1af8] ;  /* 0x001af80001327983 */ /* 0x000f280000300a00 */
[----:B------:R-:W4:Y:S04]  /*2eef0*/  LDL.LU.64 R52, [R1+0x1af0] ;  /* 0x001af00001347983 */ /* 0x000f280000300a00 */
[----:B------:R-:W4:Y:S01]  /*2ef00*/  LDL.LU.64 R128, [R1+0x1ae8] ;  /* 0x001ae80001807983 */ /* 0x000f220000300a00 */
[----:B------:R-:W-:Y:S01]  /*2ef10*/  IADD3 R0, R252, -0xe4, RZ ;  /* 0xffffff1cfc007810 */ /* 0x000fe20007ffe0ff */
[----:B------:R-:W-:-:S02]  /*2ef20*/  IMAD.WIDE R210, R2, 0x4, R242 ;  /* 0x0000000402d27825 */ /* 0x000fc400078e02f2 */
[----:B------:R2:W-:Y:S01]  /*2ef30*/  LDGSTS.E [R130+0x37f80], [R186.64], !P2 ;  /* 0x37f80000ba827fae */ /* 0x0005e2000d121844 */
[----:B------:R-:W-:-:S03]  /*2ef40*/  ISETP.GE.U32.AND P5, PT, R0, 0x7ffffe9d, PT ;  /* 0x7ffffe9d0000780c */ /* 0x000fc60003fa6070 */
[----:B------:R-:W-:Y:S10]  /*2ef50*/  STL.64 [R1+0x10c0], R210 ;  /* 0x0010c0d201007387 */ /* 0x000ff40000100a00 */
[----:B------:R1:W-:Y:S01]  /*2ef60*/  LDGSTS.E [R130+0x38c00], [R210.64], !P5 ;  /* 0x38c00000d2827fae */ /* 0x0003e2000e921844 */
[----:B---3--:R-:W-:-:S04]  /*2ef70*/  IMAD.WIDE R208, R2, 0x4, R244 ;  /* 0x0000000402d07825 */ /* 0x008fc800078e02f4 */
[C---:B------:R-:W-:Y:S01]  /*2ef80*/  IMAD.WIDE R190, R2.reuse, 0x4, R246 ;  /* 0x0000000402be7825 */ /* 0x040fe200078e02f6 */
[----:B------:R-:W-:Y:S03]  /*2ef90*/  STL.64 [R1+0x10c8], R208 ;  /* 0x0010c8d001007387 */ /* 0x000fe60000100a00 */
[C---:B------:R-:W-:Y:S01]  /*2efa0*/  IMAD.WIDE R188, R2.reuse, 0x4, R248 ;  /* 0x0000000402bc7825 */ /* 0x040fe200078e02f8 */
[----:B------:R-:W-:Y:S03]  /*2efb0*/  STL.64 [R1+0x10d0], R190 ;  /* 0x0010d0be01007387 */ /* 0x000fe60000100a00 */
[C---:B--2---:R-:W-:Y:S01]  /*2efc0*/  IMAD.WIDE R186, R2.reuse, 0x4, R250 ;  /* 0x0000000402ba7825 */ /* 0x044fe200078e02fa */
[----:B------:R2:W-:Y:S03]  /*2efd0*/  LDGSTS.E [R130+0x38c80], [R208.64], !P5 ;  /* 0x38c80000d0827fae */ /* 0x0005e6000e921844 */
[C---:B------:R-:W-:Y:S01]  /*2efe0*/  IMAD.WIDE R38, R2.reuse, 0x4, R38 ;  /* 0x0000000402267825 */ /* 0x040fe200078e0226 */
[----:B------:R-:W-:Y:S04]  /*2eff0*/  STL.64 [R1+0x10d8], R188 ;  /* 0x0010d8bc01007387 */ /* 0x000fe80000100a00 */
[----:B------:R3:W-:Y:S04]  /*2f000*/  LDGSTS.E [R130+0x38d00], [R190.64], !P5 ;  /* 0x38d00000be827fae */ /* 0x0007e8000e921844 */
[----:B------:R-:W-:Y:S04]  /*2f010*/  STL.64 [R1+0x10e0], R186 ;  /* 0x0010e0ba01007387 */ /* 0x000fe80000100a00 */
[----:B------:R1:W-:Y:S04]  /*2f020*/  LDGSTS.E [R130+0x38d80], [R188.64], !P5 ;  /* 0x38d80000bc827fae */ /* 0x0003e8000e921844 */
[----:B------:R1:W-:Y:S04]  /*2f030*/  STL.64 [R1+0x10e8], R38 ;  /* 0x0010e82601007387 */ /* 0x0003e80000100a00 */
[----:B------:R1:W-:Y:S01]  /*2f040*/  LDGSTS.E [R130+0x38e00], [R186.64], !P5 ;  /* 0x38e00000ba827fae */ /* 0x0003e2000e921844 */
[----:B------:R-:W-:-:S03]  /*2f050*/  IMAD.WIDE R36, R2, 0x4, R36 ;  /* 0x0000000402247825 */ /* 0x000fc600078e0224 */
[----:B------:R1:W-:Y:S01]  /*2f060*/  LDGSTS.E [R130+0x38e80], [R38.64], !P5 ;  /* 0x38e8000026827fae */ /* 0x0003e2000e921844 */
[----:B------:R-:W-:-:S03]  /*2f070*/  IMAD.WIDE R34, R2, 0x4, R34 ;  /* 0x0000000402227825 */ /* 0x000fc600078e0222 */
[----:B------:R1:W-:Y:S04]  /*2f080*/  STL.64 [R1+0x10f0], R36 ;  /* 0x0010f02401007387 */ /* 0x0003e80000100a00 */
[----:B------:R1:W-:Y:S04]  /*2f090*/  STL.64 [R1+0x10f8], R34 ;  /* 0x0010f82201007387 */ /* 0x0003e80000100a00 */
[----:B------:R1:W-:Y:S04]  /*2f0a0*/  LDGSTS.E [R130+0x38f00], [R36.64], !P5 ;  /* 0x38f0000024827fae */ /* 0x0003e8000e921844 */
[----:B------:R1:W-:Y:S01]  /*2f0b0*/  LDGSTS.E [R130+0x38f80], [R34.64], !P5 ;  /* 0x38f8000022827fae */ /* 0x0003e2000e921844 */
[----:B------:R-:W-:-:S04]  /*2f0c0*/  IMAD.WIDE R48, R2, 0x4, R48 ;  /* 0x0000000402307825 */ /* 0x000fc800078e0230 */
[C---:B------:R-:W-:Y:S01]  /*2f0d0*/  IMAD.WIDE R46, R2.reuse, 0x4, R46 ;  /* 0x00000004022e7825 */ /* 0x040fe200078e022e */
[----:B------:R-:W-:Y:S03]  /*2f0e0*/  STL.64 [R1+0x1100], R48 ;  /* 0x0011003001007387 */ /* 0x000fe60000100a00 */
[C---:B------:R-:W-:Y:S01]  /*2f0f0*/  IMAD.WIDE R44, R2.reuse, 0x4, R44 ;  /* 0x00000004022c7825 */ /* 0x040fe200078e022c */
[----:B------:R-:W-:Y:S03]  /*2f100*/  STL.64 [R1+0x1108], R46 ;  /* 0x0011082e01007387 */ /* 0x000fe60000100a00 */
[C---:B----4-:R-:W-:Y:S01]  /*2f110*/  IMAD.WIDE R40, R2.reuse, 0x4, R40 ;  /* 0x0000000402287825 */ /* 0x050fe200078e0228 */
[----:B------:R-:W-:Y:S03]  /*2f120*/  STL.64 [R1+0x1110], R44 ;  /* 0x0011102c01007387 */ /* 0x000fe60000100a00 */
[C---:B-1----:R-:W-:Y:S01]  /*2f130*/  IMAD.WIDE R38, R2.reuse, 0x4, R42 ;  /* 0x0000000402267825 */ /* 0x042fe200078e022a */
[----:B------:R1:W-:Y:S03]  /*2f140*/  STL.64 [R1+0x1118], R40 ;  /* 0x0011182801007387 */ /* 0x0003e60000100a00 */
[C---:B------:R-:W-:Y:S01]  /*2f150*/  IMAD.WIDE R36, R2.reuse, 0x4, R50 ;  /* 0x0000000402247825 */ /* 0x040fe200078e0232 */
[----:B------:R4:W-:Y:S03]  /*2f160*/  STL.64 [R1+0x1120], R38 ;  /* 0x0011202601007387 */ /* 0x0009e60000100a00 */
[C---:B------:R-:W-:Y:S01]  /*2f170*/  IMAD.WIDE R34, R2.reuse, 0x4, R52 ;  /* 0x0000000402227825 */ /* 0x040fe200078e0234 */
[----:B------:R1:W-:Y:S03]  /*2f180*/  STL.64 [R1+0x1128], R36 ;  /* 0x0011282401007387 */ /* 0x0003e60000100a00 */
[----:B------:R-:W-:Y:S01]  /*2f190*/  IMAD.WIDE R42, R2, 0x4, R128 ;  /* 0x00000004022a7825 */ /* 0x000fe200078e0280 */
[----:B------:R1:W-:Y:S04]  /*2f1a0*/  STL.64 [R1+0x1130], R34 ;  /* 0x0011302201007387 */ /* 0x0003e80000100a00 */
[----:B------:R-:W2:Y:S04]  /*2f1b0*/  LDL.LU.64 R128, [R1+0x1da0] ;  /* 0x001da00001807983 */ /* 0x000ea80000300a00 */
[----:B------:R-:W1:Y:S01]  /*2f1c0*/  S2R R55, SR_TID.X ;  /* 0x0000000000377919 */ /* 0x000e620000002100 */
[----:B------:R-:W-:-:S02]  /*2f1d0*/  IADD3 R54, R252, -0x80, RZ ;  /* 0xffffff80fc367810 */ /* 0x000fc40007ffe0ff */
[----:B------:R-:W-:Y:S02]  /*2f1e0*/  IADD3 R0, R252, -0xe8, RZ ;  /* 0xffffff18fc007810 */ /* 0x000fe40007ffe0ff */
[----:B-1----:R-:W-:-:S04]  /*2f1f0*/  LOP3.LUT R55, R55, 0x1f, RZ, 0xc0, !PT ;  /* 0x0000001f37377812 */ /* 0x002fc800078ec0ff */
[----:B------:R-:W-:-:S04]  /*2f200*/  LOP3.LUT R55, R55, 0x40, RZ, 0xfc, !PT ;  /* 0x0000004037377812 */ /* 0x000fc800078efcff */
[----:B------:R-:W-:Y:S02]  /*2f210*/  ISETP.GE.AND P5, PT, R55, R54, PT ;  /* 0x000000363700720c */ /* 0x000fe40003fa6270 */
[----:B------:R-:W1:Y:S01]  /*2f220*/  S2R R55, SR_TID.X ;  /* 0x0000000000377919 */ /* 0x000e620000002100 */
[----:B------:R-:W-:Y:S02]  /*2f230*/  ISETP.GE.U32.AND P0, PT, R0, 0x7ffffe99, PT ;  /* 0x7ffffe990000780c */ /* 0x000fe40003f06070 */
[----:B------:R-:W-:-:S04]  /*2f240*/  IADD3 R0, R252, -0xec, RZ ;  /* 0xffffff14fc007810 */ /* 0x000fc80007ffe0ff */
[----:B------:R-:W-:Y:S02]  /*2f250*/  ISETP.GE.U32.AND P3, PT, R0, 0x7ffffe95, PT ;  /* 0x7ffffe950000780c */ /* 0x000fe40003f66070 */
[----:B------:R-:W-:Y:S01]  /*2f260*/  IADD3 R0, R252, -0xf0, RZ ;  /* 0xffffff10fc007810 */ /* 0x000fe20007ffe0ff */
[----:B------:R1:W-:Y:S04]  /*2f270*/  STL.64 [R1+0x1138], R42 ;  /* 0x0011382a01007387 */ /* 0x0003e80000100a00 */
[----:B------:R3:W-:Y:S01]  /*2f280*/  LDGSTS.E [R130+0x39c00], [R48.64], !P0 ;  /* 0x39c0000030827fae */ /* 0x0007e2000c121844 */
[----:B------:R-:W-:-:S03]  /*2f290*/  ISETP.GE.U32.AND P1, PT, R0, 0x7ffffe91, PT ;  /* 0x7ffffe910000780c */ /* 0x000fc60003f26070 */
[----:B------:R3:W-:Y:S01]  /*2f2a0*/  LDGSTS.E [R130+0x39c80], [R46.64], !P0 ;  /* 0x39c800002e827fae */ /* 0x0007e2000c121844 */
[----:B------:R-:W-:-:S03]  /*2f2b0*/  IADD3 R0, R252, -0xf4, RZ ;  /* 0xffffff0cfc007810 */ /* 0x000fc60007ffe0ff */
[----:B------:R3:W-:Y:S01]  /*2f2c0*/  LDGSTS.E [R130+0x39d00], [R44.64], !P0 ;  /* 0x39d000002c827fae */ /* 0x0007e2000c121844 */
[----:B-1----:R-:W-:-:S03]  /*2f2d0*/  LOP3.LUT R55, R55, 0x1f, RZ, 0xc0, !PT ;  /* 0x0000001f37377812 */ /* 0x002fc600078ec0ff */
[----:B------:R-:W2:Y:S01]  /*2f2e0*/  LDL.LU.64 R246, [R1+0x1d98] ;  /* 0x001d980001f67983 */ /* 0x000ea20000300a00 */
[----:B------:R-:W-:-:S03]  /*2f2f0*/  LOP3.LUT R55, R55, 0x20, RZ, 0xfc, !PT ;  /* 0x0000002037377812 */ /* 0x000fc600078efcff */
[----:B------:R-:W2:Y:S04]  /*2f300*/  LDL.LU.64 R248, [R1+0x1d90] ;  /* 0x001d900001f87983 */ /* 0x000ea80000300a00 */
[----:B------:R1:W-:Y:S01]  /*2f310*/  LDGSTS.E [R130+0x39d80], [R40.64], !P0 ;  /* 0x39d8000028827fae */ /* 0x0003e2000c121844 */
[----:B------:R-:W-:-:S03]  /*2f320*/  ISETP.GE.U32.AND P6, PT, R0, 0x7ffffe8d, PT ;  /* 0x7ffffe8d0000780c */ /* 0x000fc60003fc6070 */
[----:B------:R-:W2:Y:S04]  /*2f330*/  LDL.LU.64 R250, [R1+0x1d88] ;  /* 0x001d880001fa7983 */ /* 0x000ea80000300a00 */
[----:B------:R4:W-:Y:S01]  /*2f340*/  LDGSTS.E [R130+0x39e00], [R38.64], !P0 ;  /* 0x39e0000026827fae */ /* 0x0009e2000c121844 */
[----:B------:R-:W-:-:S03]  /*2f350*/  IADD3 R0, R252, -0xf8, RZ ;  /* 0xffffff08fc007810 */ /* 0x000fc60007ffe0ff */
[----:B-1----:R-:W2:Y:S01]  /*2f360*/  LDL.LU.64 R40, [R1+0x1d80] ;  /* 0x001d800001287983 */ /* 0x002ea20000300a00 */
[----:B------:R-:W-:-:S03]  /*2f370*/  IADD3 R53, R252, 0x7f, RZ ;  /* 0x0000007ffc357810 */ /* 0x000fc60007ffe0ff */
[----:B------:R1:W-:Y:S01]  /*2f380*/  LDGSTS.E [R130+0x39e80], [R36.64], !P0 ;  /* 0x39e8000024827fae */ /* 0x0003e2000c121844 */
[----:B------:R-:W-:-:S03]  /*2f390*/  ISETP.GE.AND P2, PT, R3, R54, PT ;  /* 0x000000360300720c */ /* 0x000fc60003f46270 */
[----:B----4-:R-:W4:Y:S04]  /*2f3a0*/  LDL.LU.64 R38, [R1+0x1d78] ;  /* 0x001d780001267983 */ /* 0x010f280000300a00 */
[----:B------:R3:W-:Y:S04]  /*2f3b0*/  LDGSTS.E [R130+0x39f00], [R34.64], !P0 ;  /* 0x39f0000022827fae */ /* 0x0007e8000c121844 */
[----:B-1----:R-:W4:Y:S04]  /*2f3c0*/  LDL.LU.64 R36, [R1+0x1d70] ;  /* 0x001d700001247983 */ /* 0x002f280000300a00 */
[----:B------:R1:W-:Y:S01]  /*2f3d0*/  LDGSTS.E [R130+0x39f80], [R42.64], !P0 ;  /* 0x39f800002a827fae */ /* 0x0003e2000c121844 */
[----:B------:R-:W-:-:S02]  /*2f3e0*/  ISETP.GE.AND P0, PT, R55, R54, PT ;  /* 0x000000363700720c */ /* 0x000fc40003f06270 */
[----:B------:R-:W-:Y:S01]  /*2f3f0*/  LOP3.LUT R55, R3, 0x60, RZ, 0xfc, !PT ;  /* 0x0000006003377812 */ /* 0x000fe200078efcff */
[----:B---3--:R-:W3:Y:S01]  /*2f400*/  LDL.LU.64 R34, [R1+0x1d68] ;  /* 0x001d680001227983 */ /* 0x008ee20000300a00 */
[----:B------:R-:W-:-:S03]  /*2f410*/  ISETP.GE.U32.AND P4, PT, R0, 0x7ffffe89, PT ;  /* 0x7ffffe890000780c */ /* 0x000fc60003f86070 */
[----:B------:R-:W3:Y:S01]  /*2f420*/  LDL.LU.64 R46, [R1+0x1de0] ;  /* 0x001de000012e7983 */ /* 0x000ee20000300a00 */
[----:B------:R-:W-:-:S03]  /*2f430*/  SEL R3, RZ, 0x4, P5 ;  /* 0x00000004ff037807 */ /* 0x000fc60002800000 */
[----:B------:R-:W3:Y:S01]  /*2f440*/  LDL.LU.64 R44, [R1+0x1dd8] ;  /* 0x001dd800012c7983 */ /* 0x000ee20000300a00 */
[----:B------:R-:W-:-:S03]  /*2f450*/  ISETP.GT.AND P5, PT, R53, 0xff, PT ;  /* 0x000000ff3500780c */ /* 0x000fc60003fa4270 */
[----:B-1----:R-:W3:Y:S01]  /*2f460*/  LDL.LU.64 R42, [R1+0x1dd0] ;  /* 0x001dd000012a7983 */ /* 0x002ee20000300a00 */
[----:B------:R-:W-:-:S03]  /*2f470*/  SEL R0, RZ, 0x4, P2 ;  /* 0x00000004ff007807 */ /* 0x000fc60001000000 */
[----:B------:R-:W3:Y:S01]  /*2f480*/  LDL.LU.64 R48, [R1+0x1dc8] ;  /* 0x001dc80001307983 */ /* 0x000ee20000300a00 */
[----:B------:R-:W-:-:S03]  /*2f490*/  ISETP.GE.AND P2, PT, R55, R54, PT ;  /* 0x000000363700720c */ /* 0x000fc60003f46270 */
[----:B------:R-:W3:Y:S04]  /*2f4a0*/  LDL.LU.64 R50, [R1+0x1dc0] ;  /* 0x001dc00001327983 */ /* 0x000ee80000300a00 */
[----:B------:R-:W3:Y:S04]  /*2f4b0*/  LDL.LU.64 R52, [R1+0x1db8] ;  /* 0x001db80001347983 */ /* 0x000ee80000300a00 */
[----:B------:R-:W3:Y:S01]  /*2f4c0*/  LDL.LU.64 R54, [R1+0x1db0] ;  /* 0x001db00001367983 */ /* 0x000ee20000300a00 */
[----:B--2---:R-:W-:-:S03]  /*2f4d0*/  IMAD.WIDE R208, R2, 0x4, R128 ;  /* 0x0000000402d07825 */ /* 0x004fc600078e0280 */
[----:B------:R-:W2:Y:S01]  /*2f4e0*/  LDL.LU.64 R128, [R1+0x1da8] ;  /* 0x001da80001807983 */ /* 0x000ea20000300a00 */
[----:B------:R-:W-:-:S03]  /*2f4f0*/  IADD3 R32, R252, -0xfc, RZ ;  /* 0xffffff04fc207810 */ /* 0x000fc60007ffe0ff */
[----:B------:R-:W-:Y:S01]  /*2f500*/  STL.64 [R1+0x1140], R208 ;  /* 0x001140d001007387 */ /* 0x000fe20000100a00 */
[----:B------:R-:W-:-:S03]  /*2f510*/  SEL R33, RZ, 0x4, P0 ;  /* 0x00000004ff217807 */ /* 0x000fc60000000000 */
[----:B------:R1:W-:Y:S01]  /*2f520*/  LDGSTS.E [R130+0x3ac00], [R208.64], !P3 ;  /* 0x3ac00000d0827fae */ /* 0x0003e2000d921844 */
[----:B------:R-:W-:Y:S02]  /*2f530*/  ISETP.GE.U32.AND P0, PT, R32, 0x7ffffe85, PT ;  /* 0x7ffffe852000780c */ /* 0x000fe40003f06070 */
[----:B------:R-:W-:Y:S02]  /*2f540*/  SEL R0, R0, RZ, P5 ;  /* 0x000000ff00007207 */ /* 0x000fe40002800000 */
[----:B------:R-:W-:Y:S02]  /*2f550*/  SEL R3, R3, RZ, P5 ;  /* 0x000000ff03037207 */ /* 0x000fe40002800000 */
[----:B------:R-:W-:Y:S02]  /*2f560*/  SEL R32, RZ, 0x4, P2 ;  /* 0x00000004ff207807 */ /* 0x000fe40001000000 */
[----:B------:R-:W-:Y:S02]  /*2f570*/  ISETP.NE.U32.AND P2, PT, R3, RZ, PT ;  /* 0x000000ff0300720c */ /* 0x000fe40003f45070 */
[----:B------:R-:W-:Y:S01]  /*2f580*/  SEL R3, R33, RZ, P5 ;  /* 0x000000ff21037207 */ /* 0x000fe20002800000 */
[----:B------:R-:W-:-:S04]  /*2f590*/  IMAD.WIDE R190, R2, 0x4, R246 ;  /* 0x0000000402be7825 */ /* 0x000fc800078e02f6 */
[C---:B------:R-:W-:Y:S01]  /*2f5a0*/  IMAD.WIDE R188, R2.reuse, 0x4, R248 ;  /* 0x0000000402bc7825 */ /* 0x040fe200078e02f8 */
        /* <DEDUP_REMOVED lines=8> */
[----:B----4-:R-:W-:-:S03]  /*2f630*/  IMAD.WIDE R38, R2, 0x4, R38 ;  /* 0x0000000402267825 */ /* 0x010fc600078e0226 */
[----:B------:R4:W-:Y:S04]  /*2f640*/  STL.64 [R1+0x1160], R40 ;  /* 0x0011602801007387 */ /* 0x0009e80000100a00 */
[----:B------:R4:W-:Y:S01]  /*2f650*/  LDGSTS.E [R130+0x3ae00], [R40.64], !P3 ;  /* 0x3ae0000028827fae */ /* 0x0009e2000d921844 */
[----:B------:R-:W-:-:S03]  /*2f660*/  IMAD.WIDE R36, R2, 0x4, R36 ;  /* 0x0000000402247825 */ /* 0x000fc600078e0224 */
[----:B------:R1:W-:Y:S04]  /*2f670*/  STL.64 [R1+0x1168], R38 ;  /* 0x0011682601007387 */ /* 0x0003e80000100a00 */
[----:B------:R1:W-:Y:S01]  /*2f680*/  LDGSTS.E [R130+0x3ae80], [R38.64], !P3 ;  /* 0x3ae8000026827fae */ /* 0x0003e2000d921844 */
[----:B---3--:R-:W-:-:S03]  /*2f690*/  IMAD.WIDE R34, R2, 0x4, R34 ;  /* 0x0000000402227825 */ /* 0x008fc600078e0222 */
[----:B------:R3:W-:Y:S01]  /*2f6a0*/  STL.64 [R1+0x1170], R36 ;  /* 0x0011702401007387 */ /* 0x0007e20000100a00 */
[----:B------:R-:W-:-:S03]  /*2f6b0*/  IMAD.WIDE R46, R2, 0x4, R46 ;  /* 0x00000004022e7825 */ /* 0x000fc600078e022e */
[----:B------:R3:W-:Y:S01]  /*2f6c0*/  LDGSTS.E [R130+0x3af00], [R36.64], !P3 ;  /* 0x3af0000024827fae */ /* 0x0007e2000d921844 */
[----:B------:R-:W-:-:S03]  /*2f6d0*/  IMAD.WIDE R44, R2, 0x4, R44 ;  /* 0x00000004022c7825 */ /* 0x000fc600078e022c */
[----:B------:R3:W-:Y:S01]  /*2f6e0*/  STL.64 [R1+0x1178], R34 ;  /* 0x0011782201007387 */ /* 0x0007e20000100a00 */
[----:B------:R-:W-:-:S03]  /*2f6f0*/  IMAD.WIDE R42, R2, 0x4, R42 ;  /* 0x00000004022a7825 */ /* 0x000fc600078e022a */
[----:B------:R3:W-:Y:S01]  /*2f700*/  LDGSTS.E [R130+0x3af80], [R34.64], !P3 ;  /* 0x3af8000022827fae */ /* 0x0007e2000d921844 */
[----:B------:R-:W-:Y:S01]  /*2f710*/  ISETP.NE.U32.AND P3, PT, R0, RZ, PT ;  /* 0x000000ff0000720c */ /* 0x000fe20003f65070 */
[----:B----4-:R-:W-:Y:S02]  /*2f720*/  IMAD.WIDE R40, R2, 0x4, R48 ;  /* 0x0000000402287825 */ /* 0x010fe400078e0230 */
[----:B------:R4:W-:Y:S01]  /*2f730*/  STL.64 [R1+0x1180], R46 ;  /* 0x0011802e01007387 */ /* 0x0009e20000100a00 */
[----:B------:R-:W-:Y:S01]  /*2f740*/  SEL R0, R32, RZ, P5 ;  /* 0x000000ff20007207 */ /* 0x000fe20002800000 */
[C---:B-1----:R-:W-:Y:S02]  /*2f750*/  IMAD.WIDE R38, R2.reuse, 0x4, R50 ;  /* 0x0000000402267825 */ /* 0x042fe400078e0232 */
[----:B------:R-:W-:Y:S02]  /*2f760*/  STL.64 [R1+0x1188], R44 ;  /* 0x0011882c01007387 */ /* 0x000fe40000100a00 */
[----:B---3--:R-:W-:-:S02]  /*2f770*/  IMAD.WIDE R36, R2, 0x4, R52 ;  /* 0x0000000402247825 */ /* 0x008fc400078e0234 */
[----:B------:R-:W-:Y:S02]  /*2f780*/  STL.64 [R1+0x1190], R42 ;  /* 0x0011902a01007387 */ /* 0x000fe40000100a00 */
[C---:B------:R-:W-:Y:S02]  /*2f790*/  IMAD.WIDE R34, R2.reuse, 0x4, R54 ;  /* 0x0000000402227825 */ /* 0x040fe400078e0236 */
[----:B------:R-:W-:Y:S04]  /*2f7a0*/  STL.64 [R1+0x1198], R40 ;  /* 0x0011982801007387 */ /* 0x000fe80000100a00 */
        /* <DEDUP_REMOVED lines=12> */
[----:B------:R-:W-:Y:S04]  /*2f870*/  STL [R1+0x1540], RZ ;  /* 0x001540ff01007387 */ /* 0x000fe80000100800 */
        /* <DEDUP_REMOVED lines=747> */
[----:B------:R-:W2:Y:S04]  /*32730*/  LDL.LU.64 R48, [R1+0x2320] ;  /* 0x0023200001307983 */ /* 0x000ea80000300a00 */
[----:B------:R-:W2:Y:S04]  /*32740*/  LDL.LU.64 R248, [R1+0x2318] ;  /* 0x0023180001f87983 */ /* 0x000ea80000300a00 */
[----:B------:R-:W2:Y:S04]  /*32750*/  LDL.LU.64 R54, [R1+0x2310] ;  /* 0x0023100001367983 */ /* 0x000ea80000300a00 */
[----:B------:R-:W-:Y:S04]  /*32760*/  STL [R1+0xab0], RZ ;  /* 0x000ab0ff01007387 */ /* 0x000fe80000100800 */
[----:B------:R-:W-:Y:S04]  /*32770*/  STL [R1+0xab4], RZ ;  /* 0x000ab4ff01007387 */ /* 0x000fe80000100800 */
[----:B------:R-:W-:Y:S04]  /*32780*/  STL [R1+0xab8], RZ ;  /* 0x000ab8ff01007387 */ /* 0x000fe80000100800 */
[----:B------:R-:W-:Y:S04]  /*32790*/  STL [R1+0xabc], RZ ;  /* 0x000abcff01007387 */ /* 0x000fe80000100800 */
[----:B----4-:R-:W4:Y:S04]  /*327a0*/  LDL.LU.64 R46, [R1+0x2308] ;  /* 0x00230800012e7983 */ /* 0x010f280000300a00 */
[----:B-1----:R-:W4:Y:S04]  /*327b0*/  LDL.LU.64 R38, [R1+0x2300] ;  /* 0x0023000001267983 */ /* 0x002f280000300a00 */
[----:B---3--:R-:W3:Y:S04]  /*327c0*/  LDL.LU.64 R36, [R1+0x22f8] ;  /* 0x0022f80001247983 */ /* 0x008ee80000300a00 */
[----:B------:R-:W3:Y:S04]  /*327d0*/  LDL.LU.64 R34, [R1+0x22f0] ;  /* 0x0022f00001227983 */ /* 0x000ee80000300a00 */
[----:B------:R-:W3:Y:S04]  /*327e0*/  LDL.LU.64 R250, [R1+0x22e8] ;  /* 0x0022e80001fa7983 */ /* 0x000ee80000300a00 */
        /* <DEDUP_REMOVED lines=8> */
[----:B------:R-:W3:Y:S04]  /*32870*/  LDL.LU.64 R52, [R1+0x22e0] ;  /* 0x0022e00001347983 */ /* 0x000ee80000300a00 */
[----:B------:R-:W3:Y:S04]  /*32880*/  LDL.LU.64 R50, [R1+0x22d8] ;  /* 0x0022d80001327983 */ /* 0x000ee80000300a00 */
[----:B------:R-:W3:Y:S04]  /*32890*/  LDL.LU.64 R40, [R1+0x22d0] ;  /* 0x0022d00001287983 */ /* 0x000ee80000300a00 */
[----:B------:R-:W3:Y:S04]  /*328a0*/  LDL.LU.64 R128, [R1+0x22c8] ;  /* 0x0022c80001807983 */ /* 0x000ee80000300a00 */
[----:B------:R-:W-:Y:S01]  /*328b0*/  STL [R1+0xaf0], RZ ;  /* 0x000af0ff01007387 */ /* 0x000fe20000100800 */
[----:B------:R-:W-:-:S03]  /*328c0*/  IMAD.MOV.U32 R43, RZ, RZ, c[0x0][0x18c] ;  /* 0x00006300ff2b7624 */ /* 0x000fc600078e00ff */
[----:B------:R-:W-:Y:S04]  /*328d0*/  STL [R1+0xaf4], RZ ;  /* 0x000af4ff01007387 */ /* 0x000fe80000100800 */
[----:B------:R-:W-:Y:S04]  /*328e0*/  STL [R1+0xaf8], RZ ;  /* 0x000af8ff01007387 */ /* 0x000fe80000100800 */
[----:B------:R-:W-:Y:S04]  /*328f0*/  STL [R1+0xafc], RZ ;  /* 0x000afcff01007387 */ /* 0x000fe80000100800 */
[----:B------:R-:W3:Y:S04]  /*32900*/  LDL.LU.64 R44, [R1+0x22c0] ;  /* 0x0022c000012c7983 */ /* 0x000ee80000300a00 */
[----:B------:R1:W-:Y:S01]  /*32910*/  LDGSTS.E [R130+0x3bf80], [R32.64], !P1 ;  /* 0x3bf8000020827fae */ /* 0x0003e2000c921844 */
[----:B------:R-:W-:Y:S01]  /*32920*/  ISETP.NE.U32.AND P1, PT, R3, RZ, PT ;  /* 0x000000ff0300720c */ /* 0x000fe20003f25070 */
[----:B------:R-:W-:-:S02]  /*32930*/  IMAD.SHL.U32 R3, R43, 0x80, RZ ;  /* 0x000000802b037824 */ /* 0x000fc400078e00ff */
[----:B------:R-:W3:Y:S01]  /*32940*/  LDL.LU.64 R42, [R1+0x22b8] ;  /* 0x0022b800012a7983 */ /* 0x000ee20000300a00 */
[----:B--2---:R-:W-:-:S03]  /*32950*/  IMAD.WIDE R190, R2, 0x4, R48 ;  /* 0x0000000402be7825 */ /* 0x004fc600078e0230 */
[----:B------:R-:W2:Y:S04]  /*32960*/  LDL.LU.64 R48, [R1+0x22b0] ;  /* 0x0022b00001307983 */ /* 0x000ea80000300a00 */
[----:B------:R-:W-:Y:S01]  /*32970*/  STL.64 [R1+0x1bb0], R190 ;  /* 0x001bb0be01007387 */ /* 0x000fe20000100a00 */
[----:B------:R-:W-:-:S03]  /*32980*/  IMAD.WIDE R186, R2, 0x4, R54 ;  /* 0x0000000402ba7825 */ /* 0x000fc600078e0236 */
[----:B------:R-:W2:Y:S01]  /*32990*/  LDL.LU.64 R54, [R1+0x22a8] ;  /* 0x0022a80001367983 */ /* 0x000ea20000300a00 */
[----:B------:R-:W-:-:S03]  /*329a0*/  IMAD.WIDE R188, R2, 0x4, R248 ;  /* 0x0000000402bc7825 */ /* 0x000fc600078e02f8 */
[----:B------:R1:W-:Y:S04]  /*329b0*/  LDGSTS.E [R130+0x3cc00], [R190.64], !P6 ;  /* 0x3cc00000be827fae */ /* 0x0003e8000f121844 */
[----:B------:R-:W-:Y:S04]  /*329c0*/  STL.64 [R1+0x19c8], R188 ;  /* 0x0019c8bc01007387 */ /* 0x000fe80000100a00 */
[----:B------:R-:W-:Y:S04]  /*329d0*/  STL.64 [R1+0x19c0], R186 ;  /* 0x0019c0ba01007387 */ /* 0x000fe80000100a00 */
[----:B------:R1:W-:Y:S01]  /*329e0*/  LDGSTS.E [R130+0x3cc80], [R188.64], !P6 ;  /* 0x3cc80000bc827fae */ /* 0x0003e2000f121844 */
[----:B----4-:R-:W-:-:S03]  /*329f0*/  IMAD.WIDE R46, R2, 0x4, R46 ;  /* 0x00000004022e7825 */ /* 0x010fc600078e022e */
[----:B------:R4:W-:Y:S01]  /*32a00*/  LDGSTS.E [R130+0x3cd00], [R186.64], !P6 ;  /* 0x3cd00000ba827fae */ /* 0x0009e2000f121844 */
[----:B------:R-:W-:-:S04]  /*32a10*/  IMAD.WIDE R38, R2, 0x4, R38 ;  /* 0x0000000402267825 */ /* 0x000fc800078e0226 */
[C---:B---3--:R-:W-:Y:S01]  /*32a20*/  IMAD.WIDE R36, R2.reuse, 0x4, R36 ;  /* 0x0000000402247825 */ /* 0x048fe200078e0224 */
[----:B------:R3:W-:Y:S03]  /*32a30*/  STL.64 [R1+0x19b8], R46 ;  /* 0x0019b82e01007387 */ /* 0x0007e60000100a00 */
[C---:B------:R-:W-:Y:S01]  /*32a40*/  IMAD.WIDE R34, R2.reuse, 0x4, R34 ;  /* 0x0000000402227825 */ /* 0x040fe200078e0222 */
[----:B------:R3:W-:Y:S03]  /*32a50*/  STL.64 [R1+0x19b0], R38 ;  /* 0x0019b02601007387 */ /* 0x0007e60000100a00 */
[C---:B-1----:R-:W-:Y:S01]  /*32a60*/  IMAD.WIDE R32, R2.reuse, 0x4, R250 ;  /* 0x0000000402207825 */ /* 0x042fe200078e02fa */
[----:B------:R1:W-:Y:S04]  /*32a70*/  STL.64 [R1+0x19a8], R36 ;  /* 0x0019a82401007387 */ /* 0x0003e80000100a00 */
[----:B------:R2:W-:Y:S04]  /*32a80*/  STL.64 [R1+0x19a0], R34 ;  /* 0x0019a02201007387 */ /* 0x0005e80000100a00 */
[----:B------:R1:W-:Y:S04]  /*32a90*/  STL.64 [R1+0x1998], R32 ;  /* 0x0019982001007387 */ /* 0x0003e80000100a00 */
[----:B------:R3:W-:Y:S04]  /*32aa0*/  LDGSTS.E [R130+0x3cd80], [R46.64], !P6 ;  /* 0x3cd800002e827fae */ /* 0x0007e8000f121844 */
[----:B------:R1:W-:Y:S04]  /*32ab0*/  LDGSTS.E [R130+0x3ce00], [R38.64], !P6 ;  /* 0x3ce0000026827fae */ /* 0x0003e8000f121844 */
[----:B------:R1:W-:Y:S04]  /*32ac0*/  LDGSTS.E [R130+0x3ce80], [R36.64], !P6 ;  /* 0x3ce8000024827fae */ /* 0x0003e8000f121844 */
[----:B---3--:R-:W3:Y:S04]  /*32ad0*/  LDL.LU.64 R46, [R1+0x3db8] ;  /* 0x003db800012e7983 */ /* 0x008ee80000300a00 */
[----:B------:R2:W-:Y:S04]  /*32ae0*/  LDGSTS.E [R130+0x3cf00], [R34.64], !P6 ;  /* 0x3cf0000022827fae */ /* 0x0005e8000f121844 */
[----:B------:R1:W-:Y:S01]  /*32af0*/  LDGSTS.E [R130+0x3cf80], [R32.64], !P6 ;  /* 0x3cf8000020827fae */ /* 0x0003e2000f121844 */
[----:B------:R-:W-:-:S04]  /*32b00*/  IMAD.WIDE R52, R2, 0x4, R52 ;  /* 0x0000000402347825 */ /* 0x000fc800078e0234 */
[C---:B------:R-:W-:Y:S01]  /*32b10*/  IMAD.WIDE R50, R2.reuse, 0x4, R50 ;  /* 0x0000000402327825 */ /* 0x040fe200078e0232 */
[----:B------:R2:W-:Y:S03]  /*32b20*/  STL.64 [R1+0x1bf0], R52 ;  /* 0x001bf03401007387 */ /* 0x0005e60000100a00 */
[C---:B------:R-:W-:Y:S01]  /*32b30*/  IMAD.WIDE R40, R2.reuse, 0x4, R40 ;  /* 0x0000000402287825 */ /* 0x040fe200078e0228 */
[----:B------:R2:W-:Y:S03]  /*32b40*/  STL.64 [R1+0x1be8], R50 ;  /* 0x001be83201007387 */ /* 0x0005e60000100a00 */
[C---:B-1----:R-:W-:Y:S01]  /*32b50*/  IMAD.WIDE R38, R2.reuse, 0x4, R128 ;  /* 0x0000000402267825 */ /* 0x042fe200078e0280 */
[----:B------:R1:W-:Y:S04]  /*32b60*/  LDGSTS.E [R130+0x3dc00], [R52.64], !P4 ;  /* 0x3dc0000034827fae */ /* 0x0003e8000e121844 */
[----:B------:R-:W4:Y:S04]  /*32b70*/  LDL.LU.64 R128, [R1+0x3db0] ;  /* 0x003db00001807983 */ /* 0x000f280000300a00 */
[----:B------:R-:W-:Y:S04]  /*32b80*/  STL.64 [R1+0x1be0], R40 ;  /* 0x001be02801007387 */ /* 0x000fe80000100a00 */
[----:B------:R1:W-:Y:S04]  /*32b90*/  LDGSTS.E [R130+0x3dc80], [R50.64], !P4 ;  /* 0x3dc8000032827fae */ /* 0x0003e8000e121844 */
[----:B------:R1:W-:Y:S01]  /*32ba0*/  LDGSTS.E [R130+0x3dd00], [R40.64], !P4 ;  /* 0x3dd0000028827fae */ /* 0x0003e2000e121844 */
[----:B------:R-:W-:-:S03]  /*32bb0*/  IMAD.WIDE R36, R2, 0x4, R44 ;  /* 0x0000000402247825 */ /* 0x000fc600078e022c */
[----:B------:R1:W-:Y:S04]  /*32bc0*/  LDGSTS.E [R130+0x3dd80], [R38.64], !P4 ;  /* 0x3dd8000026827fae */ /* 0x0003e8000e121844 */
[----:B------:R-:W4:Y:S04]  /*32bd0*/  LDL.LU.64 R44, [R1+0x3da8] ;  /* 0x003da800012c7983 */ /* 0x000f280000300a00 */
[----:B------:R-:W-:Y:S01]  /*32be0*/  STL.64 [R1+0x1bd8], R38 ;  /* 0x001bd82601007387 */ /* 0x000fe20000100a00 */
[----:B------:R-:W-:-:S03]  /*32bf0*/  IMAD.WIDE R42, R2, 0x4, R42 ;  /* 0x00000004022a7825 */ /* 0x000fc600078e022a */
[----:B------:R1:W-:Y:S04]  /*32c00*/  STL.64 [R1+0x1bd0], R36 ;  /* 0x001bd02401007387 */ /* 0x0003e80000100a00 */
[----:B------:R1:W-:Y:S04]  /*32c10*/  LDGSTS.E [R130+0x3de00], [R36.64], !P4 ;  /* 0x3de0000024827fae */ /* 0x0003e8000e121844 */
[----:B------:R1:W-:Y:S01]  /*32c20*/  LDGSTS.E [R130+0x3de80], [R42.64], !P4 ;  /* 0x3de800002a827fae */ /* 0x0003e2000e121844 */
[----:B--2---:R-:W-:-:S03]  /*32c30*/  IMAD.WIDE R34, R2, 0x4, R48 ;  /* 0x0000000402227825 */ /* 0x004fc600078e0230 */
[----:B------:R-:W2:Y:S04]  /*32c40*/  LDL.LU.64 R48, [R1+0x3da0] ;  /* 0x003da00001307983 */ /* 0x000ea80000300a00 */
[----:B------:R1:W-:Y:S01]  /*32c50*/  STL.64 [R1+0x1bc8], R42 ;  /* 0x001bc82a01007387 */ /* 0x0003e20000100a00 */
[----:B------:R-:W-:-:S03]  /*32c60*/  IMAD.WIDE R32, R2, 0x4, R54 ;  /* 0x0000000402207825 */ /* 0x000fc600078e0236 */
[----:B------:R4:W-:Y:S04]  /*32c70*/  STL.64 [R1+0x1bc0], R34 ;  /* 0x001bc02201007387 */ /* 0x0009e80000100a00 */
[----:B------:R-:W2:Y:S04]  /*32c80*/  LDL.LU.64 R240, [R1+0x3d60] ;  /* 0x003d600001f07983 */ /* 0x000ea80000300a00 */
[----:B------:R3:W-:Y:S04]  /*32c90*/  STL.64 [R1+0x1bb8], R32 ;  /* 0x001bb82001007387 */ /* 0x0007e80000100a00 */
[----:B-1----:R-:W2:Y:S04]  /*32ca0*/  LDL.LU.64 R52, [R1+0x3970] ;  /* 0x0039700001347983 */ /* 0x002ea80000300a00 */
[----:B------:R-:W2:Y:S04]  /*32cb0*/  LDL.LU.64 R54, [R1+0x3390] ;  /* 0x0033900001367983 */ /* 0x000ea80000300a00 */
        /* <DEDUP_REMOVED lines=8> */
[----:B------:R4:W-:Y:S04]  /*32d40*/  LDGSTS.E [R130+0x3df00], [R34.64], !P4 ;  /* 0x3df0000022827fae */ /* 0x0009e8000e121844 */
[----:B------:R1:W-:Y:S01]  /*32d50*/  LDGSTS.E [R130+0x3df80], [R32.64], !P4 ;  /* 0x3df8000020827fae */ /* 0x0003e2000e121844 */
[----:B---3--:R-:W-:-:S03]  /*32d60*/  IMAD.WIDE R250, R3, 0x4, R46 ;  /* 0x0000000403fa7825 */ /* 0x008fc600078e022e */
[----:B------:R-:W3:Y:S01]  /*32d70*/  LDL.LU.64 R46, [R1+0x3248] ;  /* 0x00324800012e7983 */ /* 0x000ee20000300a00 */
[----:B----4-:R-:W-:-:S03]  /*32d80*/  IMAD.WIDE R34, R3, 0x4, R128 ;  /* 0x0000000403227825 */ /* 0x010fc600078e0280 */
[----:B------:R-:W4:Y:S04]  /*32d90*/  LDL.LU.64 R128, [R1+0x3ca0] ;  /* 0x003ca00001807983 */ /* 0x000f280000300a00 */
[----:B------:R1:W-:Y:S04]  /*32da0*/  STL.64 [R1+0x5680], R34 ;  /* 0x0056802201007387 */ /* 0x0003e80000100a00 */
[----:B------:R-:W3:Y:S01]  /*32db0*/  LDL.LU.64 R248, [R1+0x38b0] ;  /* 0x0038b00001f87983 */ /* 0x000ee20000300a00 */
[----:B-1----:R-:W-:-:S03]  /*32dc0*/  IMAD.WIDE R32, R3, 0x4, R44 ;  /* 0x0000000403207825 */ /* 0x002fc600078e022c */
[----:B------:R-:W3:Y:S04]  /*32dd0*/  LDL.LU.64 R44, [R1+0x31a0] ;  /* 0x0031a000012c7983 */ /* 0x000ee80000300a00 */
[----:B------:R2:W-:Y:S04]  /*32de0*/  STL.64 [R1+0x5678], R32 ;  /* 0x0056782001007387 */ /* 0x0005e80000100a00 */
[----:B------:R-:W3:Y:S01]  /*32df0*/  LDL.LU.64 R34, [R1+0x3198] ;  /* 0x0031980001227983 */ /* 0x000ee20000300a00 */
[----:B--2---:R-:W-:-:S03]  /*32e00*/  IMAD.WIDE R32, R3, 0x4, R48 ;  /* 0x0000000403207825 */ /* 0x004fc600078e0230 */
[----:B------:R-:W2:Y:S04]  /*32e10*/  LDL.LU.64 R48, [R1+0x3c60] ;  /* 0x003c600001307983 */ /* 0x000ea80000300a00 */
[----:B------:R1:W-:Y:S04]  /*32e20*/  STL.64 [R1+0x5670], R32 ;  /* 0x0056702001007387 */ /* 0x0003e80000100a00 */
[----:B------:R-:W-:Y:S01]  /*32e30*/  STL.64 [R1+0x5688], R250 ;  /* 0x005688fa01007387 */ /* 0x000fe20000100a00 */
[----:B-1----:R-:W-:-:S04]  /*32e40*/  IMAD.WIDE R32, R3, 0x4, R240 ;  /* 0x0000000403207825 */ /* 0x002fc800078e02f0 */
[C---:B------:R-:W-:Y:S02]  /*32e50*/  IMAD.WIDE R186, R3.reuse, 0x4, R52 ;  /* 0x0000000403ba7825 */ /* 0x040fe400078e0234 */
[----:B------:R-:W2:Y:S04]  /*32e60*/  LDL.LU.64 R52, [R1+0x3870] ;  /* 0x0038700001347983 */ /* 0x000ea80000300a00 */
[----:B------:R1:W-:Y:S04]  /*32e70*/  STL.64 [R1+0x5748], R32 ;  /* 0x0057482001007387 */ /* 0x0003e80000100a00 */
[----:B------:R1:W-:Y:S02]  /*32e80*/  STL.64 [R1+0x5740], R186 ;  /* 0x005740ba01007387 */ /* 0x0003e40000100a00 */
[----:B-1----:R-:W-:-:S02]  /*32e90*/  IMAD.WIDE R32, R3, 0x4, R54 ;  /* 0x0000000403207825 */ /* 0x002fc400078e0236 */
[----:B------:R-:W2:Y:S02]  /*32ea0*/  LDL.LU.64 R54, [R1+0x3120] ;  /* 0x0031200001367983 */ /* 0x000ea40000300a00 */
[C---:B------:R-:W-:Y:S02]  /*32eb0*/  IMAD.WIDE R186, R3.reuse, 0x4, R242 ;  /* 0x0000000403ba7825 */ /* 0x040fe400078e02f2 */
[----:B------:R1:W-:Y:S02]  /*32ec0*/  STL.64 [R1+0x5738], R32 ;  /* 0x0057382001007387 */ /* 0x0003e40000100a00 */
[C---:B-1----:R-:W-:Y:S02]  /*32ed0*/  IMAD.WIDE R32, R3.reuse, 0x4, R50 ;  /* 0x0000000403207825 */ /* 0x042fe400078e0232 */
[----:B------:R-:W2:Y:S04]  /*32ee0*/  LDL.LU.64 R50, [R1+0x3118] ;  /* 0x0031180001327983 */ /* 0x000ea80000300a00 */
[----:B------:R-:W-:Y:S04]  /*32ef0*/  STL.64 [R1+0x5730], R186 ;  /* 0x005730ba01007387 */ /* 0x000fe80000100a00 */
[----:B------:R1:W-:Y:S02]  /*32f00*/  STL.64 [R1+0x57c8], R32 ;  /* 0x0057c82001007387 */ /* 0x0003e40000100a00 */
[----:B-1----:R-:W-:-:S02]  /*32f10*/  IMAD.WIDE R32, R3, 0x4, R36 ;  /* 0x0000000403207825 */ /* 0x002fc400078e0224 */
[----:B------:R-:W2:Y:S02]  /*32f20*/  LDL.LU.64 R36, [R1+0x3d98] ;  /* 0x003d980001247983 */ /* 0x000ea40000300a00 */
[----:B------:R-:W-:-:S05]  /*32f30*/  IMAD.WIDE R186, R3, 0x4, R244 ;  /* 0x0000000403ba7825 */ /* 0x000fca00078e02f4 */
[----:B------:R1:W-:Y:S04]  /*32f40*/  STL.64 [R1+0x57c0], R186 ;  /* 0x0057c0ba01007387 */ /* 0x0003e80000100a00 */
[----:B------:R4:W-:Y:S01]  /*32f50*/  STL.64 [R1+0x57b8], R32 ;  /* 0x0057b82001007387 */ /* 0x0009e20000100a00 */
[----:B-1----:R-:W-:-:S03]  /*32f60*/  IMAD.WIDE R186, R3, 0x4, R38 ;  /* 0x0000000403ba7825 */ /* 0x002fc600078e0226 */
[----:B------:R-:W2:Y:S01]  /*32f70*/  LDL.LU.64 R38, [R1+0x39a8] ;  /* 0x0039a80001267983 */ /* 0x000ea20000300a00 */
[----:B----4-:R-:W-:-:S03]  /*32f80*/  IMAD.WIDE R32, R3, 0x4, R40 ;  /* 0x0000000403207825 */ /* 0x010fc600078e0228 */
[----:B------:R-:W-:Y:S04]  /*32f90*/  STL.64 [R1+0x57b0], R186 ;  /* 0x0057b0ba01007387 */ /* 0x000fe80000100a00 */
[----:B------:R-:W4:Y:S04]  /*32fa0*/  LDL.LU.64 R240, [R1+0x3448] ;  /* 0x0034480001f07983 */ /* 0x000f280000300a00 */
[----:B------:R-:W4:Y:S04]  /*32fb0*/  LDL.LU.64 R242, [R1+0x3438] ;  /* 0x0034380001f27983 */ /* 0x000f280000300a00 */
[----:B------:R1:W-:Y:S04]  /*32fc0*/  STL.64 [R1+0x5848], R32 ;  /* 0x0058482001007387 */ /* 0x0003e80000100a00 */
[----:B------:R-:W4:Y:S04]  /*32fd0*/  LDL.LU.64 R40, [R1+0x3d90] ;  /* 0x003d900001287983 */ /* 0x000f280000300a00 */
[----:B------:R-:W4:Y:S01]  /*32fe0*/  LDL.LU.64 R244, [R1+0x39a0] ;  /* 0x0039a00001f47983 */ /* 0x000f220000300a00 */
[----:B-1----:R-:W-:-:S03]  /*32ff0*/  IMAD.WIDE R32, R3, 0x4, R42 ;  /* 0x0000000403207825 */ /* 0x002fc600078e022a */
[----:B------:R-:W4:Y:S01]  /*33000*/  LDL.LU.64 R42, [R1+0x3430] ;  /* 0x00343000012a7983 */ /* 0x000f220000300a00 */
[----:B---3--:R-:W-:-:S03]  /*33010*/  IMAD.WIDE R186, R3, 0x4, R46 ;  /* 0x0000000403ba7825 */ /* 0x008fc600078e022e */
[----:B------:R1:W-:Y:S04]  /*33020*/  STL.64 [R1+0x5840], R32 ;  /* 0x0058402001007387 */ /* 0x0003e80000100a00 */
[----:B------:R-:W4:Y:S01]  /*33030*/  LDL.LU.64 R46, [R1+0x3428] ;  /* 0x00342800012e7983 */ /* 0x000f220000300a00 */
[----:B-1----:R-:W-:-:S05]  /*33040*/  IMAD.WIDE R32, R3, 0x4, R246 ;  /* 0x0000000403207825 */ /* 0x002fca00078e02f6 */
[----:B------:R1:W-:Y:S04]  /*33050*/  STL.64 [R1+0x5838], R32 ;  /* 0x0058382001007387 */ /* 0x0003e80000100a00 */
[----:B------:R1:W-:Y:S02]  /*33060*/  STL.64 [R1+0x5830], R186 ;  /* 0x005830ba01007387 */ /* 0x0003e40000100a00 */
[C---:B-1----:R-:W-:Y:S02]  /*33070*/  IMAD.WIDE R32, R3.reuse, 0x4, R128 ;  /* 0x0000000403207825 */ /* 0x042fe400078e0280 */
[----:B------:R-:W4:Y:S02]  /*33080*/  LDL.LU.64 R128, [R1+0x3d58] ;  /* 0x003d580001807983 */ /* 0x000f240000300a00 */
[----:B------:R-:W-:-:S02]  /*33090*/  IMAD.WIDE R186, R3, 0x4, R248 ;  /* 0x0000000403ba7825 */ /* 0x000fc400078e02f8 */
[----:B------:R1:W-:Y:S02]  /*330a0*/  STL.64 [R1+0x58a8], R32 ;  /* 0x0058a82001007387 */ /* 0x0003e40000100a00 */
[----:B------:R-:W-:-:S04]  /*330b0*/  IMAD.WIDE R34, R3, 0x4, R34 ;  /* 0x0000000403227825 */ /* 0x000fc800078e0222 */
[C---:B-1----:R-:W-:Y:S02]  /*330c0*/  IMAD.WIDE R32, R3.reuse, 0x4, R44 ;  /* 0x0000000403207825 */ /* 0x042fe400078e022c */
[----:B------:R-:W4:Y:S04]  /*330d0*/  LDL.LU.64 R44, [R1+0x3968] ;  /* 0x00396800012c7983 */ /* 0x000f280000300a00 */
[----:B------:R-:W-:Y:S04]  /*330e0*/  STL.64 [R1+0x58a0], R186 ;  /* 0x0058a0ba01007387 */ /* 0x000fe80000100a00 */
[----:B------:R2:W-:Y:S04]  /*330f0*/  STL.64 [R1+0x5898], R32 ;  /* 0x0058982001007387 */ /* 0x0005e80000100a00 */
[----:B------:R-:W4:Y:S04]  /*33100*/  LDL.LU.64 R222, [R1+0x3380] ;  /* 0x0033800001de7983 */ /* 0x000f280000300a00 */
[----:B------:R1:W-:Y:S04]  /*33110*/  STL.64 [R1+0x5890], R34 ;  /* 0x0058902201007387 */ /* 0x0003e80000100a00 */
[----:B------:R-:W4:Y:S01]  /*33120*/  LDL.LU.64 R246, [R1+0x3378] ;  /* 0x0033780001f67983 */ /* 0x000f220000300a00 */
[----:B--2---:R-:W-:-:S05]  /*33130*/  IMAD.WIDE R32, R3, 0x4, R48 ;  /* 0x0000000403207825 */ /* 0x004fca00078e0230 */
        /* <DEDUP_REMOVED lines=9> */
[----:B-1----:R-:W2:Y:S01]  /*331d0*/  LDL.LU.64 R34, [R1+0x3d18] ;  /* 0x003d180001227983 */ /* 0x002ea20000300a00 */
[----:B------:R-:W-:-:S03]  /*331e0*/  IMAD.WIDE R32, R3, 0x4, R50 ;  /* 0x0000000403207825 */ /* 0x000fc600078e0232 */
[----:B------:R-:W2:Y:S04]  /*331f0*/  LDL.LU.64 R50, [R1+0x3928] ;  /* 0x0039280001327983 */ /* 0x000ea80000300a00 */
[----:B------:R1:W-:Y:S01]  /*33200*/  STL.64 [R1+0x58b0], R32 ;  /* 0x0058b02001007387 */ /* 0x0003e20000100a00 */
[----:B------:R-:W-:-:S03]  /*33210*/  IMAD.WIDE R186, R3, 0x4, R36 ;  /* 0x0000000403ba7825 */ /* 0x000fc600078e0224 */
[----:B------:R-:W2:Y:S04]  /*33220*/  LDL.LU.64 R36, [R1+0x3300] ;  /* 0x0033000001247983 */ /* 0x000ea80000300a00 */
[----:B------:R1:W-:Y:S02]  /*33230*/  STL.64 [R1+0x4b48], R186 ;  /* 0x004b48ba01007387 */ /* 0x0003e40000100a00 */
[C---:B-1----:R-:W-:Y:S02]  /*33240*/  IMAD.WIDE R32, R3.reuse, 0x4, R38 ;  /* 0x0000000403207825 */ /* 0x042fe400078e0226 */
[----:B------:R-:W2:Y:S02]  /*33250*/  LDL.LU.64 R38, [R1+0x32f8] ;  /* 0x0032f80001267983 */ /* 0x000ea40000300a00 */
[----:B----4-:R-:W-:-:S02]  /*33260*/  IMAD.WIDE R188, R3, 0x4, R240 ;  /* 0x0000000403bc7825 */ /* 0x010fc400078e02f0 */
[----:B------:R1:W-:Y:S02]  /*33270*/  STL.64 [R1+0x4b40], R32 ;  /* 0x004b402001007387 */ /* 0x0003e40000100a00 */
[C---:B------:R-:W-:Y:S02]  /*33280*/  IMAD.WIDE R186, R3.reuse, 0x4, R242 ;  /* 0x0000000403ba7825 */ /* 0x040fe400078e02f2 */
[----:B------:R-:W-:Y:S02]  /*33290*/  STL.64 [R1+0x4b38], R188 ;  /* 0x004b38bc01007387 */ /* 0x000fe40000100a00 */
[C---:B-1----:R-:W-:Y:S02]  /*332a0*/  IMAD.WIDE R32, R3.reuse, 0x4, R40 ;  /* 0x0000000403207825 */ /* 0x042fe400078e0228 */
[----:B------:R-:W4:Y:S04]  /*332b0*/  LDL.LU.64 R40, [R1+0x3d10] ;  /* 0x003d100001287983 */ /* 0x000f280000300a00 */
[----:B------:R1:W-:Y:S04]  /*332c0*/  STL.64 [R1+0x4b30], R186 ;  /* 0x004b30ba01007387 */ /* 0x0003e80000100a00 */
[----:B------:R1:W-:Y:S04]  /*332d0*/  STL.64 [R1+0x4b28], R32 ;  /* 0x004b282001007387 */ /* 0x0003e80000100a00 */
[----:B------:R-:W4:Y:S01]  /*332e0*/  LDL.LU.64 R240, [R1+0x3920] ;  /* 0x0039200001f07983 */ /* 0x000f220000300a00 */
[----:B-1----:R-:W-:-:S04]  /*332f0*/  IMAD.WIDE R186, R3, 0x4, R244 ;  /* 0x0000000403ba7825 */ /* 0x002fc800078e02f4 */
[C---:B------:R-:W-:Y:S01]  /*33300*/  IMAD.WIDE R32, R3.reuse, 0x4, R42 ;  /* 0x0000000403207825 */ /* 0x040fe200078e022a */
[----:B------:R1:W-:Y:S04]  /*33310*/  STL.64 [R1+0x4b20], R186 ;  /* 0x004b20ba01007387 */ /* 0x0003e80000100a00 */
[----:B------:R-:W4:Y:S04]  /*33320*/  LDL.LU.64 R42, [R1+0x32f0] ;  /* 0x0032f000012a7983 */ /* 0x000f280000300a00 */
[----:B------:R1:W-:Y:S02]  /*33330*/  STL.64 [R1+0x4b18], R32 ;  /* 0x004b182001007387 */ /* 0x0003e40000100a00 */
[----:B-1----:R-:W-:-:S02]  /*33340*/  IMAD.WIDE R186, R3, 0x4, R46 ;  /* 0x0000000403ba7825 */ /* 0x002fc400078e022e */
[----:B------:R-:W4:Y:S04]  /*33350*/  LDL.LU.64 R46, [R1+0x32a8] ;  /* 0x0032a800012e7983 */ /* 0x000f280000300a00 */
[----:B------:R-:W-:Y:S01]  /*33360*/  STL.64 [R1+0x4b10], R186 ;  /* 0x004b10ba01007387 */ /* 0x000fe20000100a00 */
[----:B------:R-:W-:-:S03]  /*33370*/  IMAD.WIDE R32, R3, 0x4, R128 ;  /* 0x0000000403207825 */ /* 0x000fc600078e0280 */
[----:B------:R-:W4:Y:S04]  /*33380*/  LDL.LU.64 R242, [R1+0x3cd8] ;  /* 0x003cd80001f27983 */ /* 0x000f280000300a00 */
[----:B------:R-:W4:Y:S04]  /*33390*/  LDL.LU.64 R128, [R1+0x38e8] ;  /* 0x0038e80001807983 */ /* 0x000f280000300a00 */
[----:B------:R1:W-:Y:S04]  /*333a0*/  STL.64 [R1+0x56c8], R32 ;  /* 0x0056c82001007387 */ /* 0x0003e80000100a00 */
[----:B------:R-:W4:Y:S01]  /*333b0*/  LDL.LU.64 R244, [R1+0x3240] ;  /* 0x0032400001f47983 */ /* 0x000f220000300a00 */
[----:B-1----:R-:W-:-:S03]  /*333c0*/  IMAD.WIDE R32, R3, 0x4, R44 ;  /* 0x0000000403207825 */ /* 0x002fc600078e022c */
[----:B------:R-:W4:Y:S01]  /*333d0*/  LDL.LU.64 R44, [R1+0x3238] ;  /* 0x00323800012c7983 */ /* 0x000f220000300a00 */
[----:B------:R-:W-:-:S03]  /*333e0*/  IMAD.WIDE R188, R3, 0x4, R222 ;  /* 0x0000000403bc7825 */ /* 0x000fc600078e02de */
[----:B------:R1:W-:Y:S04]  /*333f0*/  STL.64 [R1+0x56c0], R32 ;  /* 0x0056c02001007387 */ /* 0x0003e80000100a00 */
[----:B------:R-:W-:Y:S01]  /*33400*/  STL.64 [R1+0x56b8], R188 ;  /* 0x0056b8bc01007387 */ /* 0x000fe20000100a00 */
[----:B-1----:R-:W-:-:S04]  /*33410*/  IMAD.WIDE R32, R3, 0x4, R246 ;  /* 0x0000000403207825 */ /* 0x002fc800078e02f6 */
[C---:B---3--:R-:W-:Y:S02]  /*33420*/  IMAD.WIDE R186, R3.reuse, 0x4, R48 ;  /* 0x0000000403ba7825 */ /* 0x048fe400078e0230 */
[----:B------:R-:W3:Y:S04]  /*33430*/  LDL.LU.64 R48, [R1+0x3cd0] ;  /* 0x003cd00001307983 */ /* 0x000ee80000300a00 */
[----:B------:R1:W-:Y:S04]  /*33440*/  STL.64 [R1+0x56b0], R32 ;  /* 0x0056b02001007387 */ /* 0x0003e80000100a00 */
[----:B------:R1:W-:Y:S02]  /*33450*/  STL.64 [R1+0x56a8], R186 ;  /* 0x0056a8ba01007387 */ /* 0x0003e40000100a00 */
[----:B-1----:R-:W-:-:S02]  /*33460*/  IMAD.WIDE R32, R3, 0x4, R52 ;  /* 0x0000000403207825 */ /* 0x002fc400078e0234 */
[----:B------:R-:W3:Y:S04]  /*33470*/  LDL.LU.64 R52, [R1+0x38e0] ;  /* 0x0038e00001347983 */ /* 0x000ee80000300a00 */
[----:B------:R2:W-:Y:S01]  /*33480*/  STL.64 [R1+0x56a0], R32 ;  /* 0x0056a02001007387 */ /* 0x0005e20000100a00 */
[----:B------:R-:W-:-:S04]  /*33490*/  IMAD.WIDE R186, R3, 0x4, R248 ;  /* 0x0000000403ba7825 */ /* 0x000fc800078e02f8 */
[C---:B--2---:R-:W-:Y:S02]  /*334a0*/  IMAD.WIDE R32, R3.reuse, 0x4, R54 ;  /* 0x0000000403207825 */ /* 0x044fe400078e0236 */
[----:B------:R-:W2:Y:S04]  /*334b0*/  LDL.LU.64 R54, [R1+0x3230] ;  /* 0x0032300001367983 */ /* 0x000ea80000300a00 */
[----:B------:R-:W-:Y:S01]  /*334c0*/  STL.64 [R1+0x5698], R186 ;  /* 0x005698ba01007387 */ /* 0x000fe20000100a00 */
[----:B------:R-:W-:-:S03]  /*334d0*/  IMAD.WIDE R34, R3, 0x4, R34 ;  /* 0x0000000403227825 */ /* 0x000fc600078e0222 */
[----:B------:R1:W-:Y:S02]  /*334e0*/  STL.64 [R1+0x5690], R32 ;  /* 0x0056902001007387 */ /* 0x0003e40000100a00 */
[C---:B-1----:R-:W-:Y:S02]  /*334f0*/  IMAD.WIDE R32, R3.reuse, 0x4, R50 ;  /* 0x0000000403207825 */ /* 0x042fe400078e0232 */
[----:B------:R-:W2:Y:S04]  /*33500*/  LDL.LU.64 R50, [R1+0x3228] ;  /* 0x0032280001327983 */ /* 0x000ea80000300a00 */
[----:B------:R1:W-:Y:S04]  /*33510*/  STL.64 [R1+0x5728], R34 ;  /* 0x0057282201007387 */ /* 0x0003e80000100a00 */
[----:B------:R1:W-:Y:S02]  /*33520*/  STL.64 [R1+0x5720], R32 ;  /* 0x0057202001007387 */ /* 0x0003e40000100a00 */
[----:B-1----:R-:W-:-:S02]  /*33530*/  IMAD.WIDE R34, R3, 0x4, R36 ;  /* 0x0000000403227825 */ /* 0x002fc400078e0224 */
[----:B------:R-:W2:Y:S04]  /*33540*/  LDL.LU.64 R36, [R1+0x3c98] ;  /* 0x003c980001247983 */ /* 0x000ea80000300a00 */
[----:B------:R1:W-:Y:S04]  /*33550*/  STL.64 [R1+0x5718], R34 ;  /* 0x0057182201007387 */ /* 0x0003e80000100a00 */
[----:B------:R-:W2:Y:S04]  /*33560*/  LDL.LU.64 R246, [R1+0x38a8] ;  /* 0x0038a80001f67983 */ /* 0x000ea80000300a00 */
[----:B------:R-:W2:Y:S01]  /*33570*/  LDL.LU.64 R248, [R1+0x3190] ;  /* 0x0031900001f87983 */ /* 0x000ea20000300a00 */
[----:B------:R-:W-:-:S05]  /*33580*/  IMAD.WIDE R32, R3, 0x4, R38 ;  /* 0x0000000403207825 */ /* 0x000fca00078e0226 */
[----:B------:R4:W-:Y:S04]  /*33590*/  STL.64 [R1+0x5710], R32 ;  /* 0x0057102001007387 */ /* 0x0009e80000100a00 */
[----:B------:R-:W2:Y:S04]  /*335a0*/  LDL.LU.64 R38, [R1+0x3188] ;  /* 0x0031880001267983 */ /* 0x000ea80000300a00 */
[----:B-1----:R-:W2:Y:S01]  /*335b0*/  LDL.LU.64 R34, [R1+0x3c90] ;  /* 0x003c900001227983 */ /* 0x002ea20000300a00 */
[----:B----4-:R-:W-:-:S03]  /*335c0*/  IMAD.WIDE R32, R3, 0x4, R40 ;  /* 0x0000000403207825 */ /* 0x010fc600078e0228 */
[----:B------:R-:W4:Y:S04]  /*335d0*/  LDL.LU.64 R40, [R1+0x38a0] ;  /* 0x0038a00001287983 */ /* 0x000f280000300a00 */
[----:B------:R1:W-:Y:S02]  /*335e0*/  STL.64 [R1+0x5708], R32 ;  /* 0x0057082001007387 */ /* 0x0003e40000100a00 */
[----:B-1----:R-:W-:-:S04]  /*335f0*/  IMAD.WIDE R32, R3, 0x4, R240 ;  /* 0x0000000403207825 */ /* 0x002fc800078e02f0 */
[C---:B------:R-:W-:Y:S02]  /*33600*/  IMAD.WIDE R186, R3.reuse, 0x4, R42 ;  /* 0x0000000403ba7825 */ /* 0x040fe400078e022a */
[----:B------:R-:W4:Y:S04]  /*33610*/  LDL.LU.64 R42, [R1+0x3180] ;  /* 0x00318000012a7983 */ /* 0x000f280000300a00 */
[----:B------:R1:W-:Y:S04]  /*33620*/  STL.64 [R1+0x5700], R32 ;  /* 0x0057002001007387 */ /* 0x0003e80000100a00 */
[----:B------:R1:W-:Y:S02]  /*33630*/  STL.64 [R1+0x56f8], R186 ;  /* 0x0056f8ba01007387 */ /* 0x0003e40000100a00 */
[----:B-1----:R-:W-:-:S02]  /*33640*/  IMAD.WIDE R32, R3, 0x4, R46 ;  /* 0x0000000403207825 */ /* 0x002fc400078e022e */
[----:B------:R-:W4:Y:S02]  /*33650*/  LDL.LU.64 R46, [R1+0x3178] ;  /* 0x00317800012e7983 */ /* 0x000f240000300a00 */
[C---:B------:R-:W-:Y:S02]  /*33660*/  IMAD.WIDE R186, R3.reuse, 0x4, R242 ;  /* 0x0000000403ba7825 */ /* 0x040fe400078e02f2 */
[----:B------:R1:W-:Y:S02]  /*33670*/  STL.64 [R1+0x56f0], R32 ;  /* 0x0056f02001007387 */ /* 0x0003e40000100a00 */
        /* <DEDUP_REMOVED lines=9> */
[----:B------:R1:W-:Y:S04]  /*33710*/  STL.64 [R1+0x5790], R32 ;  /* 0x0057902001007387 */ /* 0x0003e80000100a00 */
[----:B------:R-:W4:Y:S01]  /*33720*/  LDL.LU.64 R44, [R1+0x3108] ;  /* 0x00310800012c7983 */ /* 0x000f220000300a00 */
[----:B---3--:R-:W-:-:S03]  /*33730*/  IMAD.WIDE R186, R3, 0x4, R48 ;  /* 0x0000000403ba7825 */ /* 0x008fc600078e0230 */
[----:B------:R-:W3:Y:S04]  /*33740*/  LDL.LU.64 R48, [R1+0x3c50] ;  /* 0x003c500001307983 */ /* 0x000ee80000300a00 */
[----:B------:R-:W-:Y:S04]  /*33750*/  STL.64 [R1+0x5788], R186 ;  /* 0x005788ba01007387 */ /* 0x000fe80000100a00 */
[----:B------:R-:W3:Y:S01]  /*33760*/  LDL.LU.64 R242, [R1+0x3860] ;  /* 0x0038600001f27983 */ /* 0x000ee20000300a00 */
[----:B-1----:R-:W-:-:S03]  /*33770*/  IMAD.WIDE R32, R3, 0x4, R52 ;  /* 0x0000000403207825 */ /* 0x002fc600078e0234 */
[----:B------:R-:W3:Y:S04]  /*33780*/  LDL.LU.64 R52, [R1+0x3100] ;  /* 0x0031000001347983 */ /* 0x000ee80000300a00 */
[----:B------:R2:W-:Y:S04]  /*33790*/  STL.64 [R1+0x5780], R32 ;  /* 0x0057802001007387 */ /* 0x0005e80000100a00 */
[----:B------:R-:W3:Y:S01]  /*337a0*/  LDL.LU.64 R244, [R1+0x30f8] ;  /* 0x0030f80001f47983 */ /* 0x000ee20000300a00 */
[----:B--2---:R-:W-:-:S03]  /*337b0*/  IMAD.WIDE R32, R3, 0x4, R54 ;  /* 0x0000000403207825 */ /* 0x004fc600078e0236 */
[----:B------:R-:W2:Y:S04]  /*337c0*/  LDL.LU.64 R54, [R1+0x3d88] ;  /* 0x003d880001367983 */ /* 0x000ea80000300a00 */
[----:B------:R1:W-:Y:S01]  /*337d0*/  STL.64 [R1+0x5778], R32 ;  /* 0x0057782001007387 */ /* 0x0003e20000100a00 */
[----:B------:R-:W-:-:S03]  /*337e0*/  IMAD.WIDE R186, R3, 0x4, R50 ;  /* 0x0000000403ba7825 */ /* 0x000fc600078e0232 */
[----:B------:R-:W2:Y:S04]  /*337f0*/  LDL.LU.64 R50, [R1+0x3998] ;  /* 0x0039980001327983 */ /* 0x000ea80000300a00 */
[----:B------:R1:W-:Y:S02]  /*33800*/  STL.64 [R1+0x5770], R186 ;  /* 0x005770ba01007387 */ /* 0x0003e40000100a00 */
[C---:B-1----:R-:W-:Y:S02]  /*33810*/  IMAD.WIDE R32, R3.reuse, 0x4, R36 ;  /* 0x0000000403207825 */ /* 0x042fe400078e0224 */
[----:B------:R-:W2:Y:S02]  /*33820*/  LDL.LU.64 R36, [R1+0x3420] ;  /* 0x0034200001247983 */ /* 0x000ea40000300a00 */
[----:B------:R-:W-:-:S02]  /*33830*/  IMAD.WIDE R188, R3, 0x4, R246 ;  /* 0x0000000403bc7825 */ /* 0x000fc400078e02f6 */
[----:B------:R1:W-:Y:S02]  /*33840*/  STL.64 [R1+0x5808], R32 ;  /* 0x0058082001007387 */ /* 0x0003e40000100a00 */
[C---:B------:R-:W-:Y:S02]  /*33850*/  IMAD.WIDE R186, R3.reuse, 0x4, R248 ;  /* 0x0000000403ba7825 */ /* 0x040fe400078e02f8 */
[----:B------:R-:W-:Y:S02]  /*33860*/  STL.64 [R1+0x5800], R188 ;  /* 0x005800bc01007387 */ /* 0x000fe40000100a00 */
[C---:B-1----:R-:W-:Y:S02]  /*33870*/  IMAD.WIDE R32, R3.reuse, 0x4, R38 ;  /* 0x0000000403207825 */ /* 0x042fe400078e0226 */
[----:B------:R-:W2:Y:S02]  /*33880*/  LDL.LU.64 R38, [R1+0x3418] ;  /* 0x0034180001267983 */ /* 0x000ea40000300a00 */
[----:B------:R-:W-:-:S02]  /*33890*/  IMAD.WIDE R34, R3, 0x4, R34 ;  /* 0x0000000403227825 */ /* 0x000fc400078e0222 */
[----:B------:R-:W-:Y:S04]  /*338a0*/  STL.64 [R1+0x57f8], R186 ;  /* 0x0057f8ba01007387 */ /* 0x000fe80000100a00 */
[----:B------:R4:W-:Y:S04]  /*338b0*/  STL.64 [R1+0x57f0], R32 ;  /* 0x0057f02001007387 */ /* 0x0009e80000100a00 */
[----:B------:R-:W2:Y:S04]  /*338c0*/  LDL.LU.64 R246, [R1+0x3d48] ;  /* 0x003d480001f67983 */ /* 0x000ea80000300a00 */
[----:B------:R1:W-:Y:S01]  /*338d0*/  STL.64 [R1+0x57e8], R34 ;  /* 0x0057e82201007387 */ /* 0x0003e20000100a00 */
[----:B----4-:R-:W-:-:S03]  /*338e0*/  IMAD.WIDE R32, R3, 0x4, R40 ;  /* 0x0000000403207825 */ /* 0x010fc600078e0228 */
[----:B------:R-:W4:Y:S04]  /*338f0*/  LDL.LU.64 R40, [R1+0x3958] ;  /* 0x0039580001287983 */ /* 0x000f280000300a00 */
[----:B------:R1:W-:Y:S02]  /*33900*/  STL.64 [R1+0x57e0], R32 ;  /* 0x0057e02001007387 */ /* 0x0003e40000100a00 */
[C---:B-1----:R-:W-:Y:S02]  /*33910*/  IMAD.WIDE R34, R3.reuse, 0x4, R42 ;  /* 0x0000000403227825 */ /* 0x042fe400078e022a */
[----:B------:R-:W4:Y:S04]  /*33920*/  LDL.LU.64 R42, [R1+0x3360] ;  /* 0x00336000012a7983 */ /* 0x000f280000300a00 */
[----:B------:R1:W-:Y:S04]  /*33930*/  STL.64 [R1+0x57d8], R34 ;  /* 0x0057d82201007387 */ /* 0x0003e80000100a00 */
[----:B------:R-:W4:Y:S01]  /*33940*/  LDL.LU.64 R248, [R1+0x3358] ;  /* 0x0033580001f87983 */ /* 0x000f220000300a00 */
[----:B------:R-:W-:-:S03]  /*33950*/  IMAD.WIDE R32, R3, 0x4, R46 ;  /* 0x0000000403207825 */ /* 0x000fc600078e022e */
[----:B------:R-:W4:Y:S04]  /*33960*/  LDL.LU.64 R46, [R1+0x3d08] ;  /* 0x003d0800012e7983 */ /* 0x000f280000300a00 */
[----:B------:R1:W-:Y:S04]  /*33970*/  STL.64 [R1+0x57d0], R32 ;  /* 0x0057d02001007387 */ /* 0x0003e80000100a00 */
[----:B-1----:R-:W4:Y:S01]  /*33980*/  LDL.LU.64 R34, [R1+0x3918] ;  /* 0x0039180001227983 */ /* 0x002f220000300a00 */
[----:B------:R-:W-:-:S03]  /*33990*/  IMAD.WIDE R32, R3, 0x4, R128 ;  /* 0x0000000403207825 */ /* 0x000fc600078e0280 */
[----:B------:R-:W4:Y:S04]  /*339a0*/  LDL.LU.64 R128, [R1+0x32a0] ;  /* 0x0032a00001807983 */ /* 0x000f280000300a00 */
[----:B------:R1:W-:Y:S01]  /*339b0*/  STL.64 [R1+0x5888], R32 ;  /* 0x0058882001007387 */ /* 0x0003e20000100a00 */
[----:B------:R-:W-:-:S05]  /*339c0*/  IMAD.WIDE R188, R3, 0x4, R222 ;  /* 0x0000000403bc7825 */ /* 0x000fca00078e02de */
[----:B------:R-:W-:Y:S01]  /*339d0*/  STL.64 [R1+0x5880], R188 ;  /* 0x005880bc01007387 */ /* 0x000fe20000100a00 */
[----:B-1----:R-:W-:-:S04]  /*339e0*/  IMAD.WIDE R32, R3, 0x4, R240 ;  /* 0x0000000403207825 */ /* 0x002fc800078e02f0 */
[C---:B------:R-:W-:Y:S02]  /*339f0*/  IMAD.WIDE R186, R3.reuse, 0x4, R44 ;  /* 0x0000000403ba7825 */ /* 0x040fe400078e022c */
[----:B------:R-:W4:Y:S04]  /*33a00*/  LDL.LU.64 R44, [R1+0x3298] ;  /* 0x00329800012c7983 */ /* 0x000f280000300a00 */
[----:B------:R3:W-:Y:S04]  /*33a10*/  STL.64 [R1+0x5878], R32 ;  /* 0x0058782001007387 */ /* 0x0007e80000100a00 */
[----:B------:R1:W-:Y:S01]  /*33a20*/  STL.64 [R1+0x5870], R186 ;  /* 0x005870ba01007387 */ /* 0x0003e20000100a00 */
[----:B---3--:R-:W-:-:S03]  /*33a30*/  IMAD.WIDE R32, R3, 0x4, R48 ;  /* 0x0000000403207825 */ /* 0x008fc600078e0230 */
[----:B------:R-:W3:Y:S04]  /*33a40*/  LDL.LU.64 R48, [R1+0x3cc8] ;  /* 0x003cc80001307983 */ /* 0x000ee80000300a00 */
[----:B------:R1:W-:Y:S02]  /*33a50*/  STL.64 [R1+0x5868], R32 ;  /* 0x0058682001007387 */ /* 0x0003e40000100a00 */
[----:B-1----:R-:W-:-:S04]  /*33a60*/  IMAD.WIDE R186, R3, 0x4, R242 ;  /* 0x0000000403ba7825 */ /* 0x002fc800078e02f2 */
[C---:B------:R-:W-:Y:S02]  /*33a70*/  IMAD.WIDE R32, R3.reuse, 0x4, R52 ;  /* 0x0000000403207825 */ /* 0x040fe400078e0234 */
[----:B------:R-:W3:Y:S04]  /*33a80*/  LDL.LU.64 R52, [R1+0x38d8] ;  /* 0x0038d80001347983 */ /* 0x000ee80000300a00 */
[----:B------:R1:W-:Y:S04]  /*33a90*/  STL.64 [R1+0x5860], R186 ;  /* 0x005860ba01007387 */ /* 0x0003e80000100a00 */
[----:B------:R2:W-:Y:S01]  /*33aa0*/  STL.64 [R1+0x5858], R32 ;  /* 0x0058582001007387 */ /* 0x0005e20000100a00 */
[----:B-1----:R-:W-:-:S04]  /*33ab0*/  IMAD.WIDE R186, R3, 0x4, R244 ;  /* 0x0000000403ba7825 */ /* 0x002fc800078e02f4 */
[C---:B--2---:R-:W-:Y:S02]  /*33ac0*/  IMAD.WIDE R32, R3.reuse, 0x4, R54 ;  /* 0x0000000403207825 */ /* 0x044fe400078e0236 */
[----:B------:R-:W2:Y:S04]  /*33ad0*/  LDL.LU.64 R54, [R1+0x3220] ;  /* 0x0032200001367983 */ /* 0x000ea80000300a00 */
[----:B------:R1:W-:Y:S04]  /*33ae0*/  STL.64 [R1+0x5850], R186 ;  /* 0x005850ba01007387 */ /* 0x0003e80000100a00 */
[----:B------:R1:W-:Y:S02]  /*33af0*/  STL.64 [R1+0x1d90], R32 ;  /* 0x001d902001007387 */ /* 0x0003e40000100a00 */
[----:B-1----:R-:W-:-:S02]  /*33b00*/  IMAD.WIDE R186, R3, 0x4, R50 ;  /* 0x0000000403ba7825 */ /* 0x002fc400078e0232 */
[----:B------:R-:W2:Y:S04]  /*33b10*/  LDL.LU.64 R50, [R1+0x3218] ;  /* 0x0032180001327983 */ /* 0x000ea80000300a00 */
[----:B------:R-:W-:Y:S04]  /*33b20*/  STL.64 [R1+0x1d88], R186 ;  /* 0x001d88ba01007387 */ /* 0x000fe80000100a00 */
[----:B------:R-:W2:Y:S04]  /*33b30*/  LDL.LU.64 R240, [R1+0x3c88] ;  /* 0x003c880001f07983 */ /* 0x000ea80000300a00 */
[----:B------:R-:W2:Y:S01]  /*33b40*/  LDL.LU.64 R242, [R1+0x3898] ;  /* 0x0038980001f27983 */ /* 0x000ea20000300a00 */
[----:B------:R-:W-:-:S05]  /*33b50*/  IMAD.WIDE R32, R3, 0x4, R36 ;  /* 0x0000000403207825 */ /* 0x000fca00078e0224 */
[----:B------:R1:W-:Y:S04]  /*33b60*/  STL.64 [R1+0x1d80], R32 ;  /* 0x001d802001007387 */ /* 0x0003e80000100a00 */
[----:B------:R-:W2:Y:S04]  /*33b70*/  LDL.LU.64 R36, [R1+0x3170] ;  /* 0x0031700001247983 */ /* 0x000ea80000300a00 */
[----:B------:R-:W2:Y:S01]  /*33b80*/  LDL.LU.64 R244, [R1+0x3168] ;  /* 0x0031680001f47983 */ /* 0x000ea20000300a00 */
[----:B-1----:R-:W-:-:S03]  /*33b90*/  IMAD.WIDE R32, R3, 0x4, R38 ;  /* 0x0000000403207825 */ /* 0x002fc600078e0226 */
[----:B------:R-:W2:Y:S04]  /*33ba0*/  LDL.LU.64 R38, [R1+0x3c48] ;  /* 0x003c480001267983 */ /* 0x000ea80000300a00 */
[----:B------:R1:W-:Y:S02]  /*33bb0*/  STL.64 [R1+0x1d78], R32 ;  /* 0x001d782001007387 */ /* 0x0003e40000100a00 */
[----:B-1----:R-:W-:-:S04]  /*33bc0*/  IMAD.WIDE R32, R3, 0x4, R246 ;  /* 0x0000000403207825 */ /* 0x002fc800078e02f6 */
[C---:B----4-:R-:W-:Y:S02]  /*33bd0*/  IMAD.WIDE R186, R3.reuse, 0x4, R40 ;  /* 0x0000000403ba7825 */ /* 0x050fe400078e0228 */
[----:B------:R-:W4:Y:S04]  /*33be0*/  LDL.LU.64 R40, [R1+0x3858] ;  /* 0x0038580001287983 */ /* 0x000f280000300a00 */
[----:B------:R1:W-:Y:S04]  /*33bf0*/  STL.64 [R1+0x4b08], R32 ;  /* 0x004b082001007387 */ /* 0x0003e80000100a00 */
[----:B------:R1:W-:Y:S02]  /*33c00*/  STL.64 [R1+0x4b00], R186 ;  /* 0x004b00ba01007387 */ /* 0x0003e40000100a00 */
[----:B-1----:R-:W-:-:S02]  /*33c10*/  IMAD.WIDE R32, R3, 0x4, R42 ;  /* 0x0000000403207825 */ /* 0x002fc400078e022a */
[----:B------:R-:W4:Y:S04]  /*33c20*/  LDL.LU.64 R42, [R1+0x30f0] ;  /* 0x0030f000012a7983 */ /* 0x000f280000300a00 */
[----:B------:R1:W-:Y:S01]  /*33c30*/  STL.64 [R1+0x4af8], R32 ;  /* 0x004af82001007387 */ /* 0x0003e20000100a00 */
[----:B------:R-:W-:-:S04]  /*33c40*/  IMAD.WIDE R186, R3, 0x4, R248 ;  /* 0x0000000403ba7825 */ /* 0x000fc800078e02f8 */
[C---:B-1----:R-:W-:Y:S02]  /*33c50*/  IMAD.WIDE R32, R3.reuse, 0x4, R46 ;  /* 0x0000000403207825 */ /* 0x042fe400078e022e */
[----:B------:R-:W4:Y:S04]  /*33c60*/  LDL.LU.64 R46, [R1+0x30e8] ;  /* 0x0030e800012e7983 */ /* 0x000f280000300a00 */
[----:B------:R-:W-:Y:S01]  /*33c70*/  STL.64 [R1+0x4af0], R186 ;  /* 0x004af0ba01007387 */ /* 0x000fe20000100a00 */
[----:B------:R-:W-:-:S03]  /*33c80*/  IMAD.WIDE R34, R3, 0x4, R34 ;  /* 0x0000000403227825 */ /* 0x000fc600078e0222 */
[----:B------:R1:W-:Y:S04]  /*33c90*/  STL.64 [R1+0x4be8], R32 ;  /* 0x004be82001007387 */ /* 0x0003e80000100a00 */
[----:B------:R-:W4:Y:S04]  /*33ca0*/  LDL.LU.64 R222, [R1+0x3d80] ;  /* 0x003d800001de7983 */ /* 0x000f280000300a00 */
[----:B------:R1:W-:Y:S02]  /*33cb0*/  STL.64 [R1+0x4be0], R34 ;  /* 0x004be02201007387 */ /* 0x0003e40000100a00 */
[----:B-1----:R-:W-:-:S02]  /*33cc0*/  IMAD.WIDE R32, R3, 0x4, R128 ;  /* 0x0000000403207825 */ /* 0x002fc400078e0280 */
[----:B------:R-:W4:Y:S04]  /*33cd0*/  LDL.LU.64 R246, [R1+0x3990] ;  /* 0x0039900001f67983 */ /* 0x000f280000300a00 */
[----:B------:R3:W-:Y:S04]  /*33ce0*/  STL.64 [R1+0x4bd8], R32 ;  /* 0x004bd82001007387 */ /* 0x0007e80000100a00 */
[----:B------:R-:W4:Y:S01]  /*33cf0*/  LDL.LU.64 R128, [R1+0x3410] ;  /* 0x0034100001807983 */ /* 0x000f220000300a00 */
[----:B------:R-:W-:-:S03]  /*33d00*/  IMAD.WIDE R34, R3, 0x4, R44 ;  /* 0x0000000403227825 */ /* 0x000fc600078e022c */
[----:B------:R-:W4:Y:S04]  /*33d10*/  LDL.LU.64 R44, [R1+0x3408] ;  /* 0x00340800012c7983 */ /* 0x000f280000300a00 */
[----:B------:R1:W-:Y:S04]  /*33d20*/  STL.64 [R1+0x4bd0], R34 ;  /* 0x004bd02201007387 */ /* 0x0003e80000100a00 */
[----:B------:R-:W4:Y:S01]  /*33d30*/  LDL.LU.64 R248, [R1+0x3d78] ;  /* 0x003d780001f87983 */ /* 0x000f220000300a00 */
[----:B---3--:R-:W-:-:S03]  /*33d40*/  IMAD.WIDE R32, R3, 0x4, R48 ;  /* 0x0000000403207825 */ /* 0x008fc600078e0230 */
[----:B------:R-:W3:Y:S04]  /*33d50*/  LDL.LU.64 R48, [R1+0x3988] ;  /* 0x0039880001307983 */ /* 0x000ee80000300a00 */
[----:B------:R1:W-:Y:S04]  /*33d60*/  STL.64 [R1+0x56e8], R32 ;  /* 0x0056e82001007387 */ /* 0x0003e80000100a00 */
[----:B-1----:R-:W3:Y:S01]  /*33d70*/  LDL.LU.64 R34, [R1+0x3400] ;  /* 0x0034000001227983 */ /* 0x002ee20000300a00 */
[----:B------:R-:W-:-:S03]  /*33d80*/  IMAD.WIDE R32, R3, 0x4, R52 ;  /* 0x0000000403207825 */ /* 0x000fc600078e0234 */
[----:B------:R-:W3:Y:S04]  /*33d90*/  LDL.LU.64 R52, [R1+0x33f8] ;  /* 0x0033f80001347983 */ /* 0x000ee80000300a00 */
[----:B------:R1:W-:Y:S01]  /*33da0*/  STL.64 [R1+0x56e0], R32 ;  /* 0x0056e02001007387 */ /* 0x0003e20000100a00 */
[----:B--2---:R-:W-:-:S03]  /*33db0*/  IMAD.WIDE R186, R3, 0x4, R54 ;  /* 0x0000000403ba7825 */ /* 0x004fc600078e0236 */
[----:B------:R-:W2:Y:S04]  /*33dc0*/  LDL.LU.64 R54, [R1+0x3d70] ;  /* 0x003d700001367983 */ /* 0x000ea80000300a00 */
[----:B------:R-:W-:Y:S01]  /*33dd0*/  STL.64 [R1+0x56d8], R186 ;  /* 0x0056d8ba01007387 */ /* 0x000fe20000100a00 */
[----:B-1----:R-:W-:-:S03]  /*33de0*/  IMAD.WIDE R32, R3, 0x4, R50 ;  /* 0x0000000403207825 */ /* 0x002fc600078e0232 */
[----:B------:R-:W2:Y:S01]  /*33df0*/  LDL.LU.64 R50, [R1+0x3980] ;  /* 0x0039800001327983 */ /* 0x000ea20000300a00 */
[----:B------:R-:W-:-:S03]  /*33e00*/  IMAD.WIDE R188, R3, 0x4, R240 ;  /* 0x0000000403bc7825 */ /* 0x000fc600078e02f0 */
[----:B------:R1:W-:Y:S04]  /*33e10*/  STL.64 [R1+0x56d0], R32 ;  /* 0x0056d02001007387 */ /* 0x0003e80000100a00 */
[----:B------:R-:W-:Y:S01]  /*33e20*/  STL.64 [R1+0x5768], R188 ;  /* 0x005768bc01007387 */ /* 0x000fe20000100a00 */
[----:B-1----:R-:W-:-:S03]  /*33e30*/  IMAD.WIDE R32, R3, 0x4, R36 ;  /* 0x0000000403207825 */ /* 0x002fc600078e0224 */
[----:B------:R-:W2:Y:S01]  /*33e40*/  LDL.LU.64 R36, [R1+0x33f0] ;  /* 0x0033f00001247983 */ /* 0x000ea20000300a00 */
[----:B------:R-:W-:-:S05]  /*33e50*/  IMAD.WIDE R186, R3, 0x4, R242 ;  /* 0x0000000403ba7825 */ /* 0x000fca00078e02f2 */
[----:B------:R1:W-:Y:S04]  /*33e60*/  STL.64 [R1+0x5760], R186 ;  /* 0x005760ba01007387 */ /* 0x0003e80000100a00 */
[----:B------:R1:W-:Y:S04]  /*33e70*/  STL.64 [R1+0x5758], R32 ;  /* 0x0057582001007387 */ /* 0x0003e80000100a00 */
[----:B------:R-:W2:Y:S01]  /*33e80*/  LDL.LU.64 R240, [R1+0x33a8] ;  /* 0x0033a80001f07983 */ /* 0x000ea20000300a00 */
[----:B-1----:R-:W-:-:S04]  /*33e90*/  IMAD.WIDE R186, R3, 0x4, R244 ;  /* 0x0000000403ba7825 */ /* 0x002fc800078e02f4 */
[C---:B------:R-:W-:Y:S01]  /*33ea0*/  IMAD.WIDE R32, R3.reuse, 0x4, R38 ;  /* 0x0000000403207825 */ /* 0x040fe200078e0226 */
[----:B------:R4:W-:Y:S04]  /*33eb0*/  STL.64 [R1+0x5750], R186 ;  /* 0x005750ba01007387 */ /* 0x0009e80000100a00 */
[----:B------:R-:W2:Y:S04]  /*33ec0*/  LDL.LU.64 R38, [R1+0x3d68] ;  /* 0x003d680001267983 */ /* 0x000ea80000300a00 */
[----:B------:R1:W-:Y:S01]  /*33ed0*/  STL.64 [R1+0x5828], R32 ;  /* 0x0058282001007387 */ /* 0x0003e20000100a00 */
[----:B----4-:R-:W-:-:S03]  /*33ee0*/  IMAD.WIDE R186, R3, 0x4, R40 ;  /* 0x0000000403ba7825 */ /* 0x010fc600078e0228 */
[----:B------:R-:W4:Y:S04]  /*33ef0*/  LDL.LU.64 R40, [R1+0x3978] ;  /* 0x0039780001287983 */ /* 0x000f280000300a00 */
[----:B------:R-:W-:Y:S04]  /*33f00*/  STL.64 [R1+0x5820], R186 ;  /* 0x005820ba01007387 */ /* 0x000fe80000100a00 */
[----:B------:R-:W4:Y:S01]  /*33f10*/  LDL.LU.64 R242, [R1+0x33a0] ;  /* 0x0033a00001f27983 */ /* 0x000f220000300a00 */
[----:B-1----:R-:W-:-:S03]  /*33f20*/  IMAD.WIDE R32, R3, 0x4, R42 ;  /* 0x0000000403207825 */ /* 0x002fc600078e022a */
[----:B------:R-:W4:Y:S04]  /*33f30*/  LDL.LU.64 R42, [R1+0x3398] ;  /* 0x00339800012a7983 */ /* 0x000f280000300a00 */
[----:B------:R1:W-:Y:S04]  /*33f40*/  STL.64 [R1+0x5818], R32 ;  /* 0x0058182001007387 */ /* 0x0003e80000100a00 */
[----:B------:R-:W4:Y:S01]  /*33f50*/  LDL.LU.64 R244, [R1+0x3d40] ;  /* 0x003d400001f47983 */ /* 0x000f220000300a00 */
[----:B-1----:R-:W-:-:S03]  /*33f60*/  IMAD.WIDE R32, R3, 0x4, R46 ;  /* 0x0000000403207825 */ /* 0x002fc600078e022e */
        /* <DEDUP_REMOVED lines=8> */
[----:B------:R1:W-:Y:S02]  /*33ff0*/  STL.64 [R1+0x1ce0], R186 ;  /* 0x001ce0ba01007387 */ /* 0x0003e40000100a00 */
[----:B-1----:R-:W-:-:S02]  /*34000*/  IMAD.WIDE R32, R3, 0x4, R44 ;  /* 0x0000000403207825 */ /* 0x002fc400078e022c */
[----:B------:R-:W4:Y:S04]  /*34010*/  LDL.LU.64 R44, [R1+0x3348] ;  /* 0x00334800012c7983 */ /* 0x000f280000300a00 */
[----:B------:R3:W-:Y:S01]  /*34020*/  STL.64 [R1+0x1cd8], R32 ;  /* 0x001cd82001007387 */ /* 0x0007e20000100a00 */
[----:B------:R-:W-:-:S04]  /*34030*/  IMAD.WIDE R186, R3, 0x4, R248 ;  /* 0x0000000403ba7825 */ /* 0x000fc800078e02f8 */
[C---:B---3--:R-:W-:Y:S02]  /*34040*/  IMAD.WIDE R32, R3.reuse, 0x4, R48 ;  /* 0x0000000403207825 */ /* 0x048fe400078e0230 */
[----:B------:R-:W3:Y:S04]  /*34050*/  LDL.LU.64 R48, [R1+0x3d38] ;  /* 0x003d380001307983 */ /* 0x000ee80000300a00 */
[----:B------:R-:W-:Y:S01]  /*34060*/  STL.64 [R1+0x1cd0], R186 ;  /* 0x001cd0ba01007387 */ /* 0x000fe20000100a00 */
[----:B------:R-:W-:-:S03]  /*34070*/  IMAD.WIDE R34, R3, 0x4, R34 ;  /* 0x0000000403227825 */ /* 0x000fc600078e0222 */
[----:B------:R1:W-:Y:S02]  /*34080*/  STL.64 [R1+0x1cc8], R32 ;  /* 0x001cc82001007387 */ /* 0x0003e40000100a00 */
[C---:B-1----:R-:W-:Y:S02]  /*34090*/  IMAD.WIDE R32, R3.reuse, 0x4, R52 ;  /* 0x0000000403207825 */ /* 0x042fe400078e0234 */
[----:B------:R-:W3:Y:S04]  /*340a0*/  LDL.LU.64 R52, [R1+0x3948] ;  /* 0x0039480001347983 */ /* 0x000ee80000300a00 */
[----:B------:R2:W-:Y:S04]  /*340b0*/  STL.64 [R1+0x1cc0], R34 ;  /* 0x001cc02201007387 */ /* 0x0005e80000100a00 */
[----:B------:R1:W-:Y:S01]  /*340c0*/  STL.64 [R1+0x1cb8], R32 ;  /* 0x001cb82001007387 */ /* 0x0003e20000100a00 */
[----:B--2---:R-:W-:-:S03]  /*340d0*/  IMAD.WIDE R34, R3, 0x4, R54 ;  /* 0x0000000403227825 */ /* 0x004fc600078e0236 */
[----:B------:R-:W2:Y:S04]  /*340e0*/  LDL.LU.64 R54, [R1+0x3340] ;  /* 0x0033400001367983 */ /* 0x000ea80000300a00 */
[----:B------:R1:W-:Y:S04]  /*340f0*/  STL.64 [R1+0x1cb0], R34 ;  /* 0x001cb02201007387 */ /* 0x0003e80000100a00 */
[----:B------:R-:W2:Y:S04]  /*34100*/  LDL.LU.64 R246, [R1+0x3338] ;  /* 0x0033380001f67983 */ /* 0x000ea80000300a00 */
[----:B------:R-:W2:Y:S01]  /*34110*/  LDL.LU.64 R248, [R1+0x3d30] ;  /* 0x003d300001f87983 */ /* 0x000ea20000300a00 */
[----:B-1----:R-:W-:-:S05]  /*34120*/  IMAD.WIDE R32, R3, 0x4, R50 ;  /* 0x0000000403207825 */ /* 0x002fca00078e0232 */
[----:B------:R1:W-:Y:S04]  /*34130*/  STL.64 [R1+0x1ca8], R32 ;  /* 0x001ca82001007387 */ /* 0x0003e80000100a00 */
[----:B------:R-:W2:Y:S04]  /*34140*/  LDL.LU.64 R50, [R1+0x3940] ;  /* 0x0039400001327983 */ /* 0x000ea80000300a00 */
[----:B------:R-:W2:Y:S01]  /*34150*/  LDL.LU.64 R34, [R1+0x3330] ;  /* 0x0033300001227983 */ /* 0x000ea20000300a00 */
[----:B-1----:R-:W-:-:S03]  /*34160*/  IMAD.WIDE R32, R3, 0x4, R36 ;  /* 0x0000000403207825 */ /* 0x002fc600078e0224 */
[----:B------:R-:W2:Y:S04]  /*34170*/  LDL.LU.64 R36, [R1+0x3328] ;  /* 0x0033280001247983 */ /* 0x000ea80000300a00 */
[----:B------:R1:W-:Y:S02]  /*34180*/  STL.64 [R1+0x1ca0], R32 ;  /* 0x001ca02001007387 */ /* 0x0003e40000100a00 */
[----:B-1----:R-:W-:-:S04]  /*34190*/  IMAD.WIDE R32, R3, 0x4, R240 ;  /* 0x0000000403207825 */ /* 0x002fc800078e02f0 */
[C---:B------:R-:W-:Y:S02]  /*341a0*/  IMAD.WIDE R186, R3.reuse, 0x4, R38 ;  /* 0x0000000403ba7825 */ /* 0x040fe400078e0226 */
[----:B------:R-:W2:Y:S04]  /*341b0*/  LDL.LU.64 R38, [R1+0x3d28] ;  /* 0x003d280001267983 */ /* 0x000ea80000300a00 */
[----:B------:R4:W-:Y:S04]  /*341c0*/  STL.64 [R1+0x1c98], R32 ;  /* 0x001c982001007387 */ /* 0x0009e80000100a00 */
[----:B------:R1:W-:Y:S01]  /*341d0*/  STL.64 [R1+0x1c90], R186 ;  /* 0x001c90ba01007387 */ /* 0x0003e20000100a00 */
[----:B----4-:R-:W-:-:S03]  /*341e0*/  IMAD.WIDE R32, R3, 0x4, R40 ;  /* 0x0000000403207825 */ /* 0x010fc600078e0228 */
[----:B------:R-:W4:Y:S01]  /*341f0*/  LDL.LU.64 R40, [R1+0x3938] ;  /* 0x0039380001287983 */ /* 0x000f220000300a00 */
[----:B-1----:R-:W-:-:S03]  /*34200*/  IMAD.WIDE R186, R3, 0x4, R242 ;  /* 0x0000000403ba7825 */ /* 0x002fc600078e02f2 */
        /* <DEDUP_REMOVED lines=12> */
[----:B-1----:R-:W-:-:S03]  /*342d0*/  IMAD.WIDE R186, R3, 0x4, R128 ;  /* 0x0000000403ba7825 */ /* 0x002fc600078e0280 */
[----:B------:R-:W4:Y:S04]  /*342e0*/  LDL.LU.64 R128, [R1+0x3290] ;  /* 0x0032900001807983 */ /* 0x000f280000300a00 */
[----:B------:R-:W-:Y:S04]  /*342f0*/  STL.64 [R1+0x1d60], R186 ;  /* 0x001d60ba01007387 */ /* 0x000fe80000100a00 */
[----:B------:R-:W4:Y:S01]  /*34300*/  LDL.LU.64 R242, [R1+0x3288] ;  /* 0x0032880001f27983 */ /* 0x000f220000300a00 */
[----:B------:R-:W-:-:S03]  /*34310*/  IMAD.WIDE R32, R3, 0x4, R44 ;  /* 0x0000000403207825 */ /* 0x000fc600078e022c */
[----:B------:R-:W4:Y:S04]  /*34320*/  LDL.LU.64 R44, [R1+0x3cf8] ;  /* 0x003cf800012c7983 */ /* 0x000f280000300a00 */
[----:B------:R3:W-:Y:S04]  /*34330*/  STL.64 [R1+0x1d58], R32 ;  /* 0x001d582001007387 */ /* 0x0007e80000100a00 */
[----:B------:R-:W4:Y:S01]  /*34340*/  LDL.LU.64 R244, [R1+0x3908] ;  /* 0x0039080001f47983 */ /* 0x000f220000300a00 */
[----:B---3--:R-:W-:-:S03]  /*34350*/  IMAD.WIDE R32, R3, 0x4, R48 ;  /* 0x0000000403207825 */ /* 0x008fc600078e0230 */
[----:B------:R-:W3:Y:S04]  /*34360*/  LDL.LU.64 R48, [R1+0x3280] ;  /* 0x0032800001307983 */ /* 0x000ee80000300a00 */
[----:B------:R2:W-:Y:S01]  /*34370*/  STL.64 [R1+0x1d50], R32 ;  /* 0x001d502001007387 */ /* 0x0005e20000100a00 */
[----:B------:R-:W-:-:S03]  /*34380*/  IMAD.WIDE R186, R3, 0x4, R52 ;  /* 0x0000000403ba7825 */ /* 0x000fc600078e0234 */
[----:B------:R-:W3:Y:S04]  /*34390*/  LDL.LU.64 R52, [R1+0x3278] ;  /* 0x0032780001347983 */ /* 0x000ee80000300a00 */
[----:B------:R1:W-:Y:S01]  /*343a0*/  STL.64 [R1+0x1d48], R186 ;  /* 0x001d48ba01007387 */ /* 0x0003e20000100a00 */
[----:B--2---:R-:W-:-:S03]  /*343b0*/  IMAD.WIDE R32, R3, 0x4, R54 ;  /* 0x0000000403207825 */ /* 0x004fc600078e0236 */
[----:B------:R-:W2:Y:S01]  /*343c0*/  LDL.LU.64 R54, [R1+0x3cf0] ;  /* 0x003cf00001367983 */ /* 0x000ea20000300a00 */
[----:B------:R-:W-:-:S03]  /*343d0*/  IMAD.WIDE R188, R3, 0x4, R246 ;  /* 0x0000000403bc7825 */ /* 0x000fc600078e02f6 */
[----:B------:R1:W-:Y:S02]  /*343e0*/  STL.64 [R1+0x1d40], R32 ;  /* 0x001d402001007387 */ /* 0x0003e40000100a00 */
[C---:B-1----:R-:W-:Y:S02]  /*343f0*/  IMAD.WIDE R186, R3.reuse, 0x4, R248 ;  /* 0x0000000403ba7825 */ /* 0x042fe400078e02f8 */
[----:B------:R-:W-:Y:S02]  /*34400*/  STL.64 [R1+0x1d38], R188 ;  /* 0x001d38bc01007387 */ /* 0x000fe40000100a00 */
[C---:B------:R-:W-:Y:S02]  /*34410*/  IMAD.WIDE R32, R3.reuse, 0x4, R50 ;  /* 0x0000000403207825 */ /* 0x040fe400078e0232 */
[----:B------:R-:W2:Y:S02]  /*34420*/  LDL.LU.64 R50, [R1+0x3900] ;  /* 0x0039000001327983 */ /* 0x000ea40000300a00 */
[----:B------:R-:W-:-:S02]  /*34430*/  IMAD.WIDE R34, R3, 0x4, R34 ;  /* 0x0000000403227825 */ /* 0x000fc400078e0222 */
[----:B------:R-:W-:Y:S04]  /*34440*/  STL.64 [R1+0x1d30], R186 ;  /* 0x001d30ba01007387 */ /* 0x000fe80000100a00 */
[----:B------:R1:W-:Y:S04]  /*34450*/  STL.64 [R1+0x1d28], R32 ;  /* 0x001d282001007387 */ /* 0x0003e80000100a00 */
[----:B------:R-:W2:Y:S04]  /*34460*/  LDL.LU.64 R246, [R1+0x3270] ;  /* 0x0032700001f67983 */ /* 0x000ea80000300a00 */
[----:B------:R1:W-:Y:S02]  /*34470*/  STL.64 [R1+0x1d20], R34 ;  /* 0x001d202201007387 */ /* 0x0003e40000100a00 */
[----:B-1----:R-:W-:-:S02]  /*34480*/  IMAD.WIDE R32, R3, 0x4, R36 ;  /* 0x0000000403207825 */ /* 0x002fc400078e0224 */
[----:B------:R-:W2:Y:S04]  /*34490*/  LDL.LU.64 R36, [R1+0x3268] ;  /* 0x0032680001247983 */ /* 0x000ea80000300a00 */
[----:B------:R4:W-:Y:S01]  /*344a0*/  STL.64 [R1+0x1d18], R32 ;  /* 0x001d182001007387 */ /* 0x0009e20000100a00 */
[----:B------:R-:W-:-:S03]  /*344b0*/  IMAD.WIDE R34, R3, 0x4, R38 ;  /* 0x0000000403227825 */ /* 0x000fc600078e0226 */
[----:B------:R-:W2:Y:S04]  /*344c0*/  LDL.LU.64 R38, [R1+0x3ce8] ;  /* 0x003ce80001267983 */ /* 0x000ea80000300a00 */
[----:B------:R1:W-:Y:S04]  /*344d0*/  STL.64 [R1+0x1d10], R34 ;  /* 0x001d102201007387 */ /* 0x0003e80000100a00 */
[----:B------:R-:W2:Y:S01]  /*344e0*/  LDL.LU.64 R248, [R1+0x38f8] ;  /* 0x0038f80001f87983 */ /* 0x000ea20000300a00 */
[----:B----4-:R-:W-:-:S03]  /*344f0*/  IMAD.WIDE R32, R3, 0x4, R40 ;  /* 0x0000000403207825 */ /* 0x010fc600078e0228 */
        /* <DEDUP_REMOVED lines=20> */
[----:B------:R3:W-:Y:S01]  /*34640*/  STL.64 [R1+0x22b0], R32 ;  /* 0x0022b02001007387 */ /* 0x0007e20000100a00 */
[----:B-1----:R-:W-:-:S04]  /*34650*/  IMAD.WIDE R186, R3, 0x4, R244 ;  /* 0x0000000403ba7825 */ /* 0x002fc800078e02f4 */
[C---:B---3--:R-:W-:Y:S02]  /*34660*/  IMAD.WIDE R32, R3.reuse, 0x4, R48 ;  /* 0x0000000403207825 */ /* 0x048fe400078e0230 */
[----:B------:R-:W3:Y:S04]  /*34670*/  LDL.LU.64 R48, [R1+0x3cb8] ;  /* 0x003cb80001307983 */ /* 0x000ee80000300a00 */
[----:B------:R1:W-:Y:S04]  /*34680*/  STL.64 [R1+0x22a8], R186 ;  /* 0x0022a8ba01007387 */ /* 0x0003e80000100a00 */
[----:B------:R2:W-:Y:S01]  /*34690*/  STL.64 [R1+0x1de0], R32 ;  /* 0x001de02001007387 */ /* 0x0005e20000100a00 */
[----:B-1----:R-:W-:-:S03]  /*346a0*/  IMAD.WIDE R186, R3, 0x4, R52 ;  /* 0x0000000403ba7825 */ /* 0x002fc600078e0234 */
[----:B------:R-:W3:Y:S04]  /*346b0*/  LDL.LU.64 R52, [R1+0x38c8] ;  /* 0x0038c80001347983 */ /* 0x000ee80000300a00 */
[----:B------:R-:W-:Y:S04]  /*346c0*/  STL.64 [R1+0x1dd8], R186 ;  /* 0x001dd8ba01007387 */ /* 0x000fe80000100a00 */
[----:B------:R-:W3:Y:S04]  /*346d0*/  LDL.LU.64 R240, [R1+0x3200] ;  /* 0x0032000001f07983 */ /* 0x000ee80000300a00 */
[----:B------:R-:W3:Y:S01]  /*346e0*/  LDL.LU.64 R242, [R1+0x31f8] ;  /* 0x0031f80001f27983 */ /* 0x000ee20000300a00 */
[----:B--2---:R-:W-:-:S05]  /*346f0*/  IMAD.WIDE R32, R3, 0x4, R54 ;  /* 0x0000000403207825 */ /* 0x004fca00078e0236 */
[----:B------:R1:W-:Y:S04]  /*34700*/  STL.64 [R1+0x1dd0], R32 ;  /* 0x001dd02001007387 */ /* 0x0003e80000100a00 */
[----:B------:R-:W2:Y:S04]  /*34710*/  LDL.LU.64 R54, [R1+0x3cb0] ;  /* 0x003cb00001367983 */ /* 0x000ea80000300a00 */
[----:B------:R-:W2:Y:S01]  /*34720*/  LDL.LU.64 R244, [R1+0x38c0] ;  /* 0x0038c00001f47983 */ /* 0x000ea20000300a00 */
[----:B-1----:R-:W-:-:S03]  /*34730*/  IMAD.WIDE R32, R3, 0x4, R50 ;  /* 0x0000000403207825 */ /* 0x002fc600078e0232 */
[----:B------:R-:W2:Y:S04]  /*34740*/  LDL.LU.64 R50, [R1+0x31f0] ;  /* 0x0031f00001327983 */ /* 0x000ea80000300a00 */
[----:B------:R1:W-:Y:S01]  /*34750*/  STL.64 [R1+0x1dc8], R32 ;  /* 0x001dc82001007387 */ /* 0x0003e20000100a00 */
[----:B------:R-:W-:-:S03]  /*34760*/  IMAD.WIDE R186, R3, 0x4, R36 ;  /* 0x0000000403ba7825 */ /* 0x000fc600078e0224 */
[----:B------:R-:W2:Y:S01]  /*34770*/  LDL.LU.64 R36, [R1+0x31b8] ;  /* 0x0031b80001247983 */ /* 0x000ea20000300a00 */
[----:B-1----:R-:W-:-:S05]  /*34780*/  IMAD.WIDE R32, R3, 0x4, R246 ;  /* 0x0000000403207825 */ /* 0x002fca00078e02f6 */
[----:B------:R1:W-:Y:S04]  /*34790*/  STL.64 [R1+0x1dc0], R32 ;  /* 0x001dc02001007387 */ /* 0x0003e80000100a00 */
[----:B------:R1:W-:Y:S02]  /*347a0*/  STL.64 [R1+0x1db8], R186 ;  /* 0x001db8ba01007387 */ /* 0x0003e40000100a00 */
[C---:B-1----:R-:W-:Y:S02]  /*347b0*/  IMAD.WIDE R32, R3.reuse, 0x4, R38 ;  /* 0x0000000403207825 */ /* 0x042fe400078e0226 */
[----:B------:R-:W2:Y:S04]  /*347c0*/  LDL.LU.64 R38, [R1+0x3ca8] ;  /* 0x003ca80001267983 */ /* 0x000ea80000300a00 */
[----:B------:R4:W-:Y:S01]  /*347d0*/  STL.64 [R1+0x1db0], R32 ;  /* 0x001db02001007387 */ /* 0x0009e20000100a00 */
[----:B------:R-:W-:-:S04]  /*347e0*/  IMAD.WIDE R186, R3, 0x4, R248 ;  /* 0x0000000403ba7825 */ /* 0x000fc800078e02f8 */
[C---:B----4-:R-:W-:Y:S02]  /*347f0*/  IMAD.WIDE R32, R3.reuse, 0x4, R40 ;  /* 0x0000000403207825 */ /* 0x050fe400078e0228 */
        /* <DEDUP_REMOVED lines=21> */
[----:B---3--:R-:W-:-:S03]  /*34950*/  IMAD.WIDE R186, R3, 0x4, R48 ;  /* 0x0000000403ba7825 */ /* 0x008fc600078e0230 */
[----:B------:R-:W3:Y:S04]  /*34960*/  LDL.LU.64 R48, [R1+0x3150] ;  /* 0x0031500001307983 */ /* 0x000ee80000300a00 */
[----:B------:R1:W-:Y:S02]  /*34970*/  STL.64 [R1+0x4ac8], R186 ;  /* 0x004ac8ba01007387 */ /* 0x0003e40000100a00 */
[C---:B-1----:R-:W-:Y:S02]  /*34980*/  IMAD.WIDE R32, R3.reuse, 0x4, R52 ;  /* 0x0000000403207825 */ /* 0x042fe400078e0234 */
[----:B------:R-:W3:Y:S02]  /*34990*/  LDL.LU.64 R52, [R1+0x3148] ;  /* 0x0031480001347983 */ /* 0x000ee40000300a00 */
[----:B------:R-:W-:-:S02]  /*349a0*/  IMAD.WIDE R188, R3, 0x4, R240 ;  /* 0x0000000403bc7825 */ /* 0x000fc400078e02f0 */
[----:B------:R2:W-:Y:S02]  /*349b0*/  STL.64 [R1+0x4ac0], R32 ;  /* 0x004ac02001007387 */ /* 0x0005e40000100a00 */
[C---:B------:R-:W-:Y:S02]  /*349c0*/  IMAD.WIDE R186, R3.reuse, 0x4, R242 ;  /* 0x0000000403ba7825 */ /* 0x040fe400078e02f2 */
[----:B------:R-:W-:Y:S02]  /*349d0*/  STL.64 [R1+0x2320], R188 ;  /* 0x002320bc01007387 */ /* 0x000fe40000100a00 */
[C---:B--2---:R-:W-:Y:S02]  /*349e0*/  IMAD.WIDE R32, R3.reuse, 0x4, R54 ;  /* 0x0000000403207825 */ /* 0x044fe400078e0236 */
[----:B------:R-:W2:Y:S04]  /*349f0*/  LDL.LU.64 R54, [R1+0x3c70] ;  /* 0x003c700001367983 */ /* 0x000ea80000300a00 */
[----:B------:R1:W-:Y:S04]  /*34a00*/  STL.64 [R1+0x2318], R186 ;  /* 0x002318ba01007387 */ /* 0x0003e80000100a00 */
[----:B------:R1:W-:Y:S04]  /*34a10*/  STL.64 [R1+0x2310], R32 ;  /* 0x0023102001007387 */ /* 0x0003e80000100a00 */
[----:B------:R-:W2:Y:S01]  /*34a20*/  LDL.LU.64 R240, [R1+0x3880] ;  /* 0x0038800001f07983 */ /* 0x000ea20000300a00 */
[----:B-1----:R-:W-:-:S04]  /*34a30*/  IMAD.WIDE R186, R3, 0x4, R244 ;  /* 0x0000000403ba7825 */ /* 0x002fc800078e02f4 */
[C---:B------:R-:W-:Y:S01]  /*34a40*/  IMAD.WIDE R32, R3.reuse, 0x4, R50 ;  /* 0x0000000403207825 */ /* 0x040fe200078e0232 */
[----:B------:R1:W-:Y:S04]  /*34a50*/  STL.64 [R1+0x2308], R186 ;  /* 0x002308ba01007387 */ /* 0x0003e80000100a00 */
[----:B------:R-:W2:Y:S04]  /*34a60*/  LDL.LU.64 R50, [R1+0x3140] ;  /* 0x0031400001327983 */ /* 0x000ea80000300a00 */
[----:B------:R1:W-:Y:S02]  /*34a70*/  STL.64 [R1+0x2300], R32 ;  /* 0x0023002001007387 */ /* 0x0003e40000100a00 */
[----:B-1----:R-:W-:-:S02]  /*34a80*/  IMAD.WIDE R186, R3, 0x4, R36 ;  /* 0x0000000403ba7825 */ /* 0x002fc400078e0224 */
[----:B------:R-:W2:Y:S04]  /*34a90*/  LDL.LU.64 R36, [R1+0x3138] ;  /* 0x0031380001247983 */ /* 0x000ea80000300a00 */
[----:B------:R-:W-:Y:S04]  /*34aa0*/  STL.64 [R1+0x22f8], R186 ;  /* 0x0022f8ba01007387 */ /* 0x000fe80000100a00 */
[----:B------:R-:W2:Y:S01]  /*34ab0*/  LDL.LU.64 R242, [R1+0x3c68] ;  /* 0x003c680001f27983 */ /* 0x000ea20000300a00 */
[----:B------:R-:W-:-:S03]  /*34ac0*/  IMAD.WIDE R32, R3, 0x4, R38 ;  /* 0x0000000403207825 */ /* 0x000fc600078e0226 */
[----:B------:R-:W2:Y:S04]  /*34ad0*/  LDL.LU.64 R38, [R1+0x3878] ;  /* 0x0038780001267983 */ /* 0x000ea80000300a00 */
[----:B------:R4:W-:Y:S04]  /*34ae0*/  STL.64 [R1+0x22f0], R32 ;  /* 0x0022f02001007387 */ /* 0x0009e80000100a00 */
[----:B------:R-:W2:Y:S01]  /*34af0*/  LDL.LU.64 R244, [R1+0x3130] ;  /* 0x0031300001f47983 */ /* 0x000ea20000300a00 */
[----:B----4-:R-:W-:-:S03]  /*34b00*/  IMAD.WIDE R32, R3, 0x4, R40 ;  /* 0x0000000403207825 */ /* 0x010fc600078e0228 */
        /* <DEDUP_REMOVED lines=17> */
[----:B------:R1:W-:Y:S02]  /*34c20*/  STL.64 [R1+0x4bb0], R32 ;  /* 0x004bb02001007387 */ /* 0x0003e40000100a00 */
[C---:B-1----:R-:W-:Y:S02]  /*34c30*/  IMAD.WIDE R32, R3.reuse, 0x4, R44 ;  /* 0x0000000403207825 */ /* 0x042fe400078e022c */
[----:B------:R-:W4:Y:S04]  /*34c40*/  LDL.LU.64 R44, [R1+0x30d8] ;  /* 0x0030d800012c7983 */ /* 0x000f280000300a00 */
[----:B------:R3:W-:Y:S04]  /*34c50*/  STL.64 [R1+0x4ba8], R34 ;  /* 0x004ba82201007387 */ /* 0x0007e80000100a00 */
[----:B------:R1:W-:Y:S01]  /*34c60*/  STL.64 [R1+0x4ba0], R32 ;  /* 0x004ba02001007387 */ /* 0x0003e20000100a00 */
[----:B---3--:R-:W-:-:S03]  /*34c70*/  IMAD.WIDE R34, R3, 0x4, R48 ;  /* 0x0000000403227825 */ /* 0x008fc600078e0230 */
[----:B------:R-:W3:Y:S04]  /*34c80*/  LDL.LU.64 R48, [R1+0x3c38] ;  /* 0x003c380001307983 */ /* 0x000ee80000300a00 */
[----:B------:R1:W-:Y:S04]  /*34c90*/  STL.64 [R1+0x4b98], R34 ;  /* 0x004b982201007387 */ /* 0x0003e80000100a00 */
[----:B------:R-:W3:Y:S04]  /*34ca0*/  LDL.LU.64 R246, [R1+0x3848] ;  /* 0x0038480001f67983 */ /* 0x000ee80000300a00 */
[----:B------:R-:W3:Y:S01]  /*34cb0*/  LDL.LU.64 R248, [R1+0x30d0] ;  /* 0x0030d00001f87983 */ /* 0x000ee20000300a00 */
[----:B-1----:R-:W-:-:S05]  /*34cc0*/  IMAD.WIDE R32, R3, 0x4, R52 ;  /* 0x0000000403207825 */ /* 0x002fca00078e0234 */
[----:B------:R2:W-:Y:S04]  /*34cd0*/  STL.64 [R1+0x4b90], R32 ;  /* 0x004b902001007387 */ /* 0x0005e80000100a00 */
[----:B------:R-:W3:Y:S04]  /*34ce0*/  LDL.LU.64 R52, [R1+0x30c8] ;  /* 0x0030c80001347983 */ /* 0x000ee80000300a00 */
[----:B------:R-:W3:Y:S01]  /*34cf0*/  LDL.LU.64 R34, [R1+0x3c30] ;  /* 0x003c300001227983 */ /* 0x000ee20000300a00 */
[----:B--2---:R-:W-:-:S03]  /*34d00*/  IMAD.WIDE R32, R3, 0x4, R54 ;  /* 0x0000000403207825 */ /* 0x004fc600078e0236 */
[----:B------:R-:W2:Y:S04]  /*34d10*/  LDL.LU.64 R54, [R1+0x3840] ;  /* 0x0038400001367983 */ /* 0x000ea80000300a00 */
[----:B------:R1:W-:Y:S02]  /*34d20*/  STL.64 [R1+0x4b88], R32 ;  /* 0x004b882001007387 */ /* 0x0003e40000100a00 */
        /* <DEDUP_REMOVED lines=11> */
[----:B------:R1:W-:Y:S04]  /*34de0*/  STL.64 [R1+0x4b68], R186 ;  /* 0x004b68ba01007387 */ /* 0x0003e80000100a00 */
[----:B------:R4:W-:Y:S04]  /*34df0*/  STL.64 [R1+0x4b60], R32 ;  /* 0x004b602001007387 */ /* 0x0009e80000100a00 */
[----:B------:R-:W2:Y:S01]  /*34e00*/  LDL.LU.64 R222, [R1+0x3838] ;  /* 0x0038380001de7983 */ /* 0x000ea20000300a00 */
[----:B-1----:R-:W-:-:S04]  /*34e10*/  IMAD.WIDE R186, R3, 0x4, R244 ;  /* 0x0000000403ba7825 */ /* 0x002fc800078e02f4 */
[C---:B----4-:R-:W-:Y:S01]  /*34e20*/  IMAD.WIDE R32, R3.reuse, 0x4, R40 ;  /* 0x0000000403207825 */ /* 0x050fe200078e0228 */
        /* <DEDUP_REMOVED lines=12> */
[----:B-1----:R-:W-:-:S03]  /*34ef0*/  IMAD.WIDE R32, R3, 0x4, R128 ;  /* 0x0000000403207825 */ /* 0x002fc600078e0280 */
[----:B------:R-:W4:Y:S04]  /*34f00*/  LDL.LU.64 R128, [R1+0x3c18] ;  /* 0x003c180001807983 */ /* 0x000f280000300a00 */
[----:B------:R3:W-:Y:S01]  /*34f10*/  STL.64 [R1+0x5658], R32 ;  /* 0x0056582001007387 */ /* 0x0007e20000100a00 */
[----:B------:R-:W-:-:S03]  /*34f20*/  IMAD.WIDE R186, R3, 0x4, R44 ;  /* 0x0000000403ba7825 */ /* 0x000fc600078e022c */
[----:B------:R-:W4:Y:S04]  /*34f30*/  LDL.LU.64 R44, [R1+0x3828] ;  /* 0x00382800012c7983 */ /* 0x000f280000300a00 */
[----:B------:R1:W-:Y:S01]  /*34f40*/  STL.64 [R1+0x5650], R186 ;  /* 0x005650ba01007387 */ /* 0x0003e20000100a00 */
[----:B---3--:R-:W-:-:S03]  /*34f50*/  IMAD.WIDE R32, R3, 0x4, R48 ;  /* 0x0000000403207825 */ /* 0x008fc600078e0230 */
[----:B------:R-:W3:Y:S01]  /*34f60*/  LDL.LU.64 R48, [R1+0x3090] ;  /* 0x0030900001307983 */ /* 0x000ee20000300a00 */
[----:B------:R-:W-:-:S03]  /*34f70*/  IMAD.WIDE R188, R3, 0x4, R246 ;  /* 0x0000000403bc7825 */ /* 0x000fc600078e02f6 */
[----:B------:R1:W-:Y:S02]  /*34f80*/  STL.64 [R1+0x5648], R32 ;  /* 0x0056482001007387 */ /* 0x0003e40000100a00 */
[C---:B-1----:R-:W-:Y:S02]  /*34f90*/  IMAD.WIDE R186, R3.reuse, 0x4, R248 ;  /* 0x0000000403ba7825 */ /* 0x042fe400078e02f8 */
[----:B------:R-:W-:Y:S02]  /*34fa0*/  STL.64 [R1+0x5640], R188 ;  /* 0x005640bc01007387 */ /* 0x000fe40000100a00 */
[C---:B------:R-:W-:Y:S02]  /*34fb0*/  IMAD.WIDE R32, R3.reuse, 0x4, R52 ;  /* 0x0000000403207825 */ /* 0x040fe400078e0234 */
[----:B------:R-:W3:Y:S02]  /*34fc0*/  LDL.LU.64 R52, [R1+0x3088] ;  /* 0x0030880001347983 */ /* 0x000ee40000300a00 */
[----:B------:R-:W-:-:S02]  /*34fd0*/  IMAD.WIDE R34, R3, 0x4, R34 ;  /* 0x0000000403227825 */ /* 0x000fc400078e0222 */
[----:B------:R-:W-:Y:S04]  /*34fe0*/  STL.64 [R1+0x5638], R186 ;  /* 0x005638ba01007387 */ /* 0x000fe80000100a00 */
[----:B------:R2:W-:Y:S04]  /*34ff0*/  STL.64 [R1+0x5630], R32 ;  /* 0x0056302001007387 */ /* 0x0005e80000100a00 */
[----:B------:R-:W3:Y:S04]  /*35000*/  LDL.LU.64 R246, [R1+0x3be0] ;  /* 0x003be00001f67983 */ /* 0x000ee80000300a00 */
[----:B------:R1:W-:Y:S01]  /*35010*/  STL.64 [R1+0x5628], R34 ;  /* 0x0056282201007387 */ /* 0x0003e20000100a00 */
[----:B--2---:R-:W-:-:S03]  /*35020*/  IMAD.WIDE R32, R3, 0x4, R54 ;  /* 0x0000000403207825 */ /* 0x004fc600078e0236 */
[----:B------:R-:W2:Y:S04]  /*35030*/  LDL.LU.64 R54, [R1+0x37f0] ;  /* 0x0037f00001367983 */ /* 0x000ea80000300a00 */
[----:B------:R1:W-:Y:S02]  /*35040*/  STL.64 [R1+0x5620], R32 ;  /* 0x0056202001007387 */ /* 0x0003e40000100a00 */
[C---:B-1----:R-:W-:Y:S02]  /*35050*/  IMAD.WIDE R34, R3.reuse, 0x4, R50 ;  /* 0x0000000403227825 */ /* 0x042fe400078e0232 */
[----:B------:R-:W2:Y:S04]  /*35060*/  LDL.LU.64 R50, [R1+0x3070] ;  /* 0x0030700001327983 */ /* 0x000ea80000300a00 */
[----:B------:R1:W-:Y:S04]  /*35070*/  STL.64 [R1+0x5618], R34 ;  /* 0x0056182201007387 */ /* 0x0003e80000100a00 */
[----:B------:R-:W2:Y:S01]  /*35080*/  LDL.LU.64 R248, [R1+0x3068] ;  /* 0x0030680001f87983 */ /* 0x000ea20000300a00 */
[----:B------:R-:W-:-:S03]  /*35090*/  IMAD.WIDE R32, R3, 0x4, R36 ;  /* 0x0000000403207825 */ /* 0x000fc600078e0224 */
[----:B------:R-:W2:Y:S04]  /*350a0*/  LDL.LU.64 R36, [R1+0x3ba0] ;  /* 0x003ba00001247983 */ /* 0x000ea80000300a00 */
[----:B------:R1:W-:Y:S04]  /*350b0*/  STL.64 [R1+0x5610], R32 ;  /* 0x0056102001007387 */ /* 0x0003e80000100a00 */
[----:B-1----:R-:W2:Y:S01]  /*350c0*/  LDL.LU.64 R34, [R1+0x37b0] ;  /* 0x0037b00001227983 */ /* 0x002ea20000300a00 */
[----:B------:R-:W-:-:S03]  /*350d0*/  IMAD.WIDE R32, R3, 0x4, R38 ;  /* 0x0000000403207825 */ /* 0x000fc600078e0226 */
[----:B------:R-:W2:Y:S04]  /*350e0*/  LDL.LU.64 R38, [R1+0x3060] ;  /* 0x0030600001267983 */ /* 0x000ea80000300a00 */
[----:B------:R4:W-:Y:S01]  /*350f0*/  STL.64 [R1+0x5608], R32 ;  /* 0x0056082001007387 */ /* 0x0009e20000100a00 */
[----:B------:R-:W-:-:S05]  /*35100*/  IMAD.WIDE R188, R3, 0x4, R222 ;  /* 0x0000000403bc7825 */ /* 0x000fca00078e02de */
[----:B------:R-:W-:Y:S01]  /*35110*/  STL.64 [R1+0x5600], R188 ;  /* 0x005600bc01007387 */ /* 0x000fe20000100a00 */
[----:B----4-:R-:W-:-:S04]  /*35120*/  IMAD.WIDE R32, R3, 0x4, R240 ;  /* 0x0000000403207825 */ /* 0x010fc800078e02f0 */
        /* <DEDUP_REMOVED lines=11> */
[----:B------:R1:W-:Y:S02]  /*351e0*/  STL.64 [R1+0x55d8], R32 ;  /* 0x0055d82001007387 */ /* 0x0003e40000100a00 */
[----:B-1----:R-:W-:-:S04]  /*351f0*/  IMAD.WIDE R186, R3, 0x4, R244 ;  /* 0x0000000403ba7825 */ /* 0x002fc800078e02f4 */
[C---:B------:R-:W-:Y:S02]  /*35200*/  IMAD.WIDE R32, R3.reuse, 0x4, R128 ;  /* 0x0000000403207825 */ /* 0x040fe400078e0280 */
[----:B------:R-:W4:Y:S04]  /*35210*/  LDL.LU.64 R128, [R1+0x3050] ;  /* 0x0030500001807983 */ /* 0x000f280000300a00 */
[----:B------:R1:W-:Y:S04]  /*35220*/  STL.64 [R1+0x55d0], R186 ;  /* 0x0055d0ba01007387 */ /* 0x0003e80000100a00 */
[----:B------:R3:W-:Y:S01]  /*35230*/  STL.64 [R1+0x55c8], R32 ;  /* 0x0055c82001007387 */ /* 0x0007e20000100a00 */
[----:B-1----:R-:W-:-:S03]  /*35240*/  IMAD.WIDE R186, R3, 0x4, R44 ;  /* 0x0000000403ba7825 */ /* 0x002fc600078e022c */
[----:B------:R-:W4:Y:S04]  /*35250*/  LDL.LU.64 R44, [R1+0x3048] ;  /* 0x00304800012c7983 */ /* 0x000f280000300a00 */
[----:B------:R-:W-:Y:S04]  /*35260*/  STL.64 [R1+0x55c0], R186 ;  /* 0x0055c0ba01007387 */ /* 0x000fe80000100a00 */
[----:B------:R-:W4:Y:S04]  /*35270*/  LDL.LU.64 R240, [R1+0x3b20] ;  /* 0x003b200001f07983 */ /* 0x000f280000300a00 */
[----:B------:R-:W4:Y:S01]  /*35280*/  LDL.LU.64 R242, [R1+0x3730] ;  /* 0x0037300001f27983 */ /* 0x000f220000300a00 */
[----:B---3--:R-:W-:-:S05]  /*35290*/  IMAD.WIDE R32, R3, 0x4, R48 ;  /* 0x0000000403207825 */ /* 0x008fca00078e0230 */
[----:B------:R1:W-:Y:S04]  /*352a0*/  STL.64 [R1+0x55b8], R32 ;  /* 0x0055b82001007387 */ /* 0x0003e80000100a00 */
[----:B------:R-:W3:Y:S04]  /*352b0*/  LDL.LU.64 R48, [R1+0x3040] ;  /* 0x0030400001307983 */ /* 0x000ee80000300a00 */
[----:B------:R-:W3:Y:S01]  /*352c0*/  LDL.LU.64 R244, [R1+0x3038] ;  /* 0x0030380001f47983 */ /* 0x000ee20000300a00 */
[----:B-1----:R-:W-:-:S03]  /*352d0*/  IMAD.WIDE R32, R3, 0x4, R52 ;  /* 0x0000000403207825 */ /* 0x002fc600078e0234 */
[----:B------:R-:W3:Y:S04]  /*352e0*/  LDL.LU.64 R52, [R1+0x3ae0] ;  /* 0x003ae00001347983 */ /* 0x000ee80000300a00 */
[----:B------:R1:W-:Y:S02]  /*352f0*/  STL.64 [R1+0x55b0], R32 ;  /* 0x0055b02001007387 */ /* 0x0003e40000100a00 */
[----:B-1----:R-:W-:-:S04]  /*35300*/  IMAD.WIDE R32, R3, 0x4, R246 ;  /* 0x0000000403207825 */ /* 0x002fc800078e02f6 */
[C---:B--2---:R-:W-:Y:S02]  /*35310*/  IMAD.WIDE R186, R3.reuse, 0x4, R54 ;  /* 0x0000000403ba7825 */ /* 0x044fe400078e0236 */
[----:B------:R-:W2:Y:S04]  /*35320*/  LDL.LU.64 R54, [R1+0x36f0] ;  /* 0x0036f00001367983 */ /* 0x000ea80000300a00 */
[----:B------:R1:W-:Y:S04]  /*35330*/  STL.64 [R1+0x55a8], R32 ;  /* 0x0055a82001007387 */ /* 0x0003e80000100a00 */
[----:B------:R-:W-:Y:S01]  /*35340*/  STL.64 [R1+0x55a0], R186 ;  /* 0x0055a0ba01007387 */ /* 0x000fe20000100a00 */
[----:B-1----:R-:W-:-:S03]  /*35350*/  IMAD.WIDE R32, R3, 0x4, R50 ;  /* 0x0000000403207825 */ /* 0x002fc600078e0232 */
[----:B------:R-:W2:Y:S04]  /*35360*/  LDL.LU.64 R50, [R1+0x3030] ;  /* 0x0030300001327983 */ /* 0x000ea80000300a00 */
[----:B------:R1:W-:Y:S02]  /*35370*/  STL.64 [R1+0x5598], R32 ;  /* 0x0055982001007387 */ /* 0x0003e40000100a00 */
[C---:B-1----:R-:W-:Y:S02]  /*35380*/  IMAD.WIDE R32, R3.reuse, 0x4, R36 ;  /* 0x0000000403207825 */ /* 0x042fe400078e0224 */
[----:B------:R-:W2:Y:S02]  /*35390*/  LDL.LU.64 R36, [R1+0x3028] ;  /* 0x0030280001247983 */ /* 0x000ea40000300a00 */
[----:B------:R-:W-:-:S04]  /*353a0*/  IMAD.WIDE R186, R3, 0x4, R248 ;  /* 0x0000000403ba7825 */ /* 0x000fc800078e02f8 */
[C---:B------:R-:W-:Y:S01]  /*353b0*/  IMAD.WIDE R34, R3.reuse, 0x4, R34 ;  /* 0x0000000403227825 */ /* 0x040fe200078e0222 */
[----:B------:R-:W-:Y:S04]  /*353c0*/  STL.64 [R1+0x5590], R186 ;  /* 0x005590ba01007387 */ /* 0x000fe80000100a00 */
[----:B------:R1:W-:Y:S04]  /*353d0*/  STL.64 [R1+0x5588], R32 ;  /* 0x0055882001007387 */ /* 0x0003e80000100a00 */
[----:B------:R-:W2:Y:S04]  /*353e0*/  LDL.LU.64 R222, [R1+0x3aa0] ;  /* 0x003aa00001de7983 */ /* 0x000ea80000300a00 */
[----:B------:R4:W-:Y:S01]  /*353f0*/  STL.64 [R1+0x5580], R34 ;  /* 0x0055802201007387 */ /* 0x0009e20000100a00 */
[----:B-1----:R-:W-:-:S03]  /*35400*/  IMAD.WIDE R32, R3, 0x4, R38 ;  /* 0x0000000403207825 */ /* 0x002fc600078e0226 */
[----:B------:R-:W2:Y:S04]  /*35410*/  LDL.LU.64 R246, [R1+0x3588] ;  /* 0x0035880001f67983 */ /* 0x000ea80000300a00 */
[----:B------:R1:W-:Y:S04]  /*35420*/  STL.64 [R1+0x5578], R32 ;  /* 0x0055782001007387 */ /* 0x0003e80000100a00 */
[----:B------:R-:W2:Y:S01]  /*35430*/  LDL.LU.64 R38, [R1+0x3020] ;  /* 0x0030200001267983 */ /* 0x000ea20000300a00 */
[----:B----4-:R-:W-:-:S03]  /*35440*/  IMAD.WIDE R34, R3, 0x4, R40 ;  /* 0x0000000403227825 */ /* 0x010fc600078e0228 */
        /* <DEDUP_REMOVED lines=12> */
[----:B------:R1:W-:Y:S02]  /*35510*/  STL.64 [R1+0x5558], R186 ;  /* 0x005558ba01007387 */ /* 0x0003e40000100a00 */
[C---:B-1----:R-:W-:Y:S02]  /*35520*/  IMAD.WIDE R32, R3.reuse, 0x4, R44 ;  /* 0x0000000403207825 */ /* 0x042fe400078e022c */
[----:B------:R-:W4:Y:S02]  /*35530*/  LDL.LU.64 R44, [R1+0x3508] ;  /* 0x00350800012c7983 */ /* 0x000f240000300a00 */
[----:B------:R-:W-:-:S02]  /*35540*/  IMAD.WIDE R188, R3, 0x4, R240 ;  /* 0x0000000403bc7825 */ /* 0x000fc400078e02f0 */
[----:B------:R3:W-:Y:S02]  /*35550*/  STL.64 [R1+0x5550], R32 ;  /* 0x0055502001007387 */ /* 0x0007e40000100a00 */
[C---:B------:R-:W-:Y:S02]  /*35560*/  IMAD.WIDE R186, R3.reuse, 0x4, R242 ;  /* 0x0000000403ba7825 */ /* 0x040fe400078e02f2 */
[----:B------:R-:W-:Y:S02]  /*35570*/  STL.64 [R1+0x5548], R188 ;  /* 0x005548bc01007387 */ /* 0x000fe40000100a00 */
[C---:B---3--:R-:W-:Y:S02]  /*35580*/  IMAD.WIDE R32, R3.reuse, 0x4, R48 ;  /* 0x0000000403207825 */ /* 0x048fe400078e0230 */
[----:B------:R-:W3:Y:S04]  /*35590*/  LDL.LU.64 R48, [R1+0x3000] ;  /* 0x0030000001307983 */ /* 0x000ee80000300a00 */
[----:B------:R1:W-:Y:S04]  /*355a0*/  STL.64 [R1+0x5540], R186 ;  /* 0x005540ba01007387 */ /* 0x0003e80000100a00 */
[----:B------:R1:W-:Y:S04]  /*355b0*/  STL.64 [R1+0x5538], R32 ;  /* 0x0055382001007387 */ /* 0x0003e80000100a00 */
[----:B------:R-:W3:Y:S01]  /*355c0*/  LDL.LU.64 R240, [R1+0x2ff8] ;  /* 0x002ff80001f07983 */ /* 0x000ee20000300a00 */
[----:B-1----:R-:W-:-:S04]  /*355d0*/  IMAD.WIDE R186, R3, 0x4, R244 ;  /* 0x0000000403ba7825 */ /* 0x002fc800078e02f4 */
[C---:B------:R-:W-:Y:S01]  /*355e0*/  IMAD.WIDE R32, R3.reuse, 0x4, R52 ;  /* 0x0000000403207825 */ /* 0x040fe200078e0234 */
[----:B------:R2:W-:Y:S04]  /*355f0*/  STL.64 [R1+0x5530], R186 ;  /* 0x005530ba01007387 */ /* 0x0005e80000100a00 */
[----:B------:R-:W3:Y:S04]  /*35600*/  LDL.LU.64 R52, [R1+0x39e0] ;  /* 0x0039e00001347983 */ /* 0x000ee80000300a00 */
[----:B------:R1:W-:Y:S01]  /*35610*/  STL.64 [R1+0x5528], R32 ;  /* 0x0055282001007387 */ /* 0x0003e20000100a00 */
[----:B--2---:R-:W-:-:S03]  /*35620*/  IMAD.WIDE R186, R3, 0x4, R54 ;  /* 0x0000000403ba7825 */ /* 0x004fc600078e0236 */
[----:B------:R-:W2:Y:S04]  /*35630*/  LDL.LU.64 R54, [R1+0x3488] ;  /* 0x0034880001367983 */ /* 0x000ea80000300a00 */
[----:B------:R-:W-:Y:S04]  /*35640*/  STL.64 [R1+0x5520], R186 ;  /* 0x005520ba01007387 */ /* 0x000fe80000100a00 */
[----:B------:R-:W2:Y:S01]  /*35650*/  LDL.LU.64 R242, [R1+0x2ff0] ;  /* 0x002ff00001f27983 */ /* 0x000ea20000300a00 */
[----:B-1----:R-:W-:-:S03]  /*35660*/  IMAD.WIDE R32, R3, 0x4, R50 ;  /* 0x0000000403207825 */ /* 0x002fc600078e0232 */
[----:B------:R-:W2:Y:S04]  /*35670*/  LDL.LU.64 R50, [R1+0x2fe0] ;  /* 0x002fe00001327983 */ /* 0x000ea80000300a00 */
[----:B------:R1:W-:Y:S04]  /*35680*/  STL.64 [R1+0x5518], R32 ;  /* 0x0055182001007387 */ /* 0x0003e80000100a00 */
[----:B------:R-:W2:Y:S01]  /*35690*/  LDL.LU.64 R244, [R1+0x3c10] ;  /* 0x003c100001f47983 */ /* 0x000ea20000300a00 */
[----:B-1----:R-:W-:-:S03]  /*356a0*/  IMAD.WIDE R32, R3, 0x4, R36 ;  /* 0x0000000403207825 */ /* 0x002fc600078e0224 */
[----:B------:R-:W2:Y:S04]  /*356b0*/  LDL.LU.64 R36, [R1+0x3820] ;  /* 0x0038200001247983 */ /* 0x000ea80000300a00 */
[----:B------:R1:W-:Y:S01]  /*356c0*/  STL.64 [R1+0x5510], R32 ;  /* 0x0055102001007387 */ /* 0x0003e20000100a00 */
[----:B------:R-:W-:-:S05]  /*356d0*/  IMAD.WIDE R188, R3, 0x4, R222 ;  /* 0x0000000403bc7825 */ /* 0x000fca00078e02de */
[----:B------:R-:W-:Y:S01]  /*356e0*/  STL.64 [R1+0x5508], R188 ;  /* 0x005508bc01007387 */ /* 0x000fe20000100a00 */
[----:B-1----:R-:W-:-:S04]  /*356f0*/  IMAD.WIDE R32, R3, 0x4, R246 ;  /* 0x0000000403207825 */ /* 0x002fc800078e02f6 */
[C---:B------:R-:W-:Y:S02]  /*35700*/  IMAD.WIDE R186, R3.reuse, 0x4, R38 ;  /* 0x0000000403ba7825 */ /* 0x040fe400078e0226 */
[----:B------:R-:W2:Y:S04]  /*35710*/  LDL.LU.64 R38, [R1+0x3080] ;  /* 0x0030800001267983 */ /* 0x000ea80000300a00 */
[----:B------:R4:W-:Y:S04]  /*35720*/  STL.64 [R1+0x5500], R32 ;  /* 0x0055002001007387 */ /* 0x0009e80000100a00 */
[----:B------:R1:W-:Y:S01]  /*35730*/  STL.64 [R1+0x54f8], R186 ;  /* 0x0054f8ba01007387 */ /* 0x0003e20000100a00 */
[----:B----4-:R-:W-:-:S03]  /*35740*/  IMAD.WIDE R32, R3, 0x4, R40 ;  /* 0x0000000403207825 */ /* 0x010fc600078e0228 */
[----:B------:R-:W4:Y:S04]  /*35750*/  LDL.LU.64 R40, [R1+0x3078] ;  /* 0x0030780001287983 */ /* 0x000f280000300a00 */
[----:B------:R1:W-:Y:S02]  /*35760*/  STL.64 [R1+0x54f0], R32 ;  /* 0x0054f02001007387 */ /* 0x0003e40000100a00 */
[----:B-1----:R-:W-:-:S04]  /*35770*/  IMAD.WIDE R186, R3, 0x4, R248 ;  /* 0x0000000403ba7825 */ /* 0x002fc800078e02f8 */
[C---:B------:R-:W-:Y:S02]  /*35780*/  IMAD.WIDE R32, R3.reuse, 0x4, R42 ;  /* 0x0000000403207825 */ /* 0x040fe400078e022a */
[----:B------:R-:W4:Y:S04]  /*35790*/  LDL.LU.64 R42, [R1+0x3c08] ;  /* 0x003c0800012a7983 */ /* 0x000f280000300a00 */
[----:B------:R-:W-:Y:S01]  /*357a0*/  STL.64 [R1+0x54e8], R186 ;  /* 0x0054e8ba01007387 */ /* 0x000fe20000100a00 */
[----:B------:R-:W-:-:S03]  /*357b0*/  IMAD.WIDE R34, R3, 0x4, R34 ;  /* 0x0000000403227825 */ /* 0x000fc600078e0222 */
[----:B------:R1:W-:Y:S02]  /*357c0*/  STL.64 [R1+0x54e0], R32 ;  /* 0x0054e02001007387 */ /* 0x0003e40000100a00 */
[C---:B-1----:R-:W-:Y:S02]  /*357d0*/  IMAD.WIDE R32, R3.reuse, 0x4, R46 ;  /* 0x0000000403207825 */ /* 0x042fe400078e022e */
[----:B------:R-:W4:Y:S04]  /*357e0*/  LDL.LU.64 R46, [R1+0x3818] ;  /* 0x00381800012e7983 */ /* 0x000f280000300a00 */
[----:B------:R1:W-:Y:S04]  /*357f0*/  STL.64 [R1+0x54d8], R34 ;  /* 0x0054d82201007387 */ /* 0x0003e80000100a00 */
[----:B------:R1:W-:Y:S02]  /*35800*/  STL.64 [R1+0x54d0], R32 ;  /* 0x0054d02001007387 */ /* 0x0003e40000100a00 */
[----:B-1----:R-:W-:-:S02]  /*35810*/  IMAD.WIDE R34, R3, 0x4, R128 ;  /* 0x0000000403227825 */ /* 0x002fc400078e0280 */
[----:B------:R-:W4:Y:S04]  /*35820*/  LDL.LU.64 R128, [R1+0x2fe8] ;  /* 0x002fe80001807983 */ /* 0x000f280000300a00 */
[----:B------:R1:W-:Y:S04]  /*35830*/  STL.64 [R1+0x54c8], R34 ;  /* 0x0054c82201007387 */ /* 0x0003e80000100a00 */
[----:B------:R-:W4:Y:S04]  /*35840*/  LDL.LU.64 R246, [R1+0x2fd8] ;  /* 0x002fd80001f67983 */ /* 0x000f280000300a00 */
[----:B------:R-:W4:Y:S01]  /*35850*/  LDL.LU.64 R248, [R1+0x3c00] ;  /* 0x003c000001f87983 */ /* 0x000f220000300a00 */
[----:B------:R-:W-:-:S05]  /*35860*/  IMAD.WIDE R32, R3, 0x4, R44 ;  /* 0x0000000403207825 */ /* 0x000fca00078e022c */
[----:B------:R3:W-:Y:S04]  /*35870*/  STL.64 [R1+0x54c0], R32 ;  /* 0x0054c02001007387 */ /* 0x0007e80000100a00 */
[----:B------:R-:W4:Y:S04]  /*35880*/  LDL.LU.64 R44, [R1+0x3810] ;  /* 0x00381000012c7983 */ /* 0x000f280000300a00 */
[----:B-1----:R-:W4:Y:S01]  /*35890*/  LDL.LU.64 R34, [R1+0x2fd0] ;  /* 0x002fd00001227983 */ /* 0x002f220000300a00 */
        /* <DEDUP_REMOVED lines=8> */
[----:B--2---:R-:W-:-:S03]  /*35920*/  IMAD.WIDE R32, R3, 0x4, R54 ;  /* 0x0000000403207825 */ /* 0x004fc600078e0236 */
[----:B------:R-:W2:Y:S04]  /*35930*/  LDL.LU.64 R54, [R1+0x3808] ;  /* 0x0038080001367983 */ /* 0x000ea80000300a00 */
[----:B------:R1:W-:Y:S02]  /*35940*/  STL.64 [R1+0x54a0], R32 ;  /* 0x0054a02001007387 */ /* 0x0003e40000100a00 */
[----:B-1----:R-:W-:-:S04]  /*35950*/  IMAD.WIDE R186, R3, 0x4, R242 ;  /* 0x0000000403ba7825 */ /* 0x002fc800078e02f2 */
[C---:B------:R-:W-:Y:S02]  /*35960*/  IMAD.WIDE R32, R3.reuse, 0x4, R50 ;  /* 0x0000000403207825 */ /* 0x040fe400078e0232 */
        /* <DEDUP_REMOVED lines=8> */
[----:B------:R4:W-:Y:S04]  /*359f0*/  STL.64 [R1+0x5480], R32 ;  /* 0x0054802001007387 */ /* 0x0009e80000100a00 */
[----:B------:R-:W2:Y:S01]  /*35a00*/  LDL.LU.64 R36, [R1+0x3800] ;  /* 0x0038000001247983 */ /* 0x000ea20000300a00 */
[----:B-1----:R-:W-:-:S03]  /*35a10*/  IMAD.WIDE R186, R3, 0x4, R38 ;  /* 0x0000000403ba7825 */ /* 0x002fc600078e0226 */
[----:B------:R-:W2:Y:S04]  /*35a20*/  LDL.LU.64 R38, [R1+0x2fb0] ;  /* 0x002fb00001267983 */ /* 0x000ea80000300a00 */
[----:B------:R-:W-:Y:S04]  /*35a30*/  STL.64 [R1+0x5478], R186 ;  /* 0x005478ba01007387 */ /* 0x000fe80000100a00 */
[----:B------:R-:W2:Y:S01]  /*35a40*/  LDL.LU.64 R242, [R1+0x2fa8] ;  /* 0x002fa80001f27983 */ /* 0x000ea20000300a00 */
[----:B----4-:R-:W-:-:S03]  /*35a50*/  IMAD.WIDE R32, R3, 0x4, R40 ;  /* 0x0000000403207825 */ /* 0x010fc600078e0228 */
        /* <DEDUP_REMOVED lines=15> */
[C---:B-1----:R-:W-:Y:S02]  /*35b50*/  IMAD.WIDE R32, R3.reuse, 0x4, R44 ;  /* 0x0000000403207825 */ /* 0x042fe400078e022c */
[----:B------:R-:W4:Y:S02]  /*35b60*/  LDL.LU.64 R44, [R1+0x37e8] ;  /* 0x0037e800012c7983 */ /* 0x000f240000300a00 */
[----:B------:R-:W-:-:S02]  /*35b70*/  IMAD.WIDE R34, R3, 0x4, R34 ;  /* 0x0000000403227825 */ /* 0x000fc400078e0222 */
[----:B------:R-:W-:Y:S04]  /*35b80*/  STL.64 [R1+0x5448], R186 ;  /* 0x005448ba01007387 */ /* 0x000fe80000100a00 */
[----:B------:R3:W-:Y:S04]  /*35b90*/  STL.64 [R1+0x5440], R32 ;  /* 0x0054402001007387 */ /* 0x0007e80000100a00 */
[----:B------:R-:W4:Y:S04]  /*35ba0*/  LDL.LU.64 R246, [R1+0x2f90] ;  /* 0x002f900001f67983 */ /* 0x000f280000300a00 */
[----:B------:R1:W-:Y:S01]  /*35bb0*/  STL.64 [R1+0x5438], R34 ;  /* 0x0054382201007387 */ /* 0x0003e20000100a00 */
[----:B---3--:R-:W-:-:S03]  /*35bc0*/  IMAD.WIDE R32, R3, 0x4, R48 ;  /* 0x0000000403207825 */ /* 0x008fc600078e0230 */
[----:B------:R-:W3:Y:S04]  /*35bd0*/  LDL.LU.64 R48, [R1+0x2f88] ;  /* 0x002f880001307983 */ /* 0x000ee80000300a00 */
[----:B------:R2:W-:Y:S01]  /*35be0*/  STL.64 [R1+0x5430], R32 ;  /* 0x0054302001007387 */ /* 0x0005e20000100a00 */
        /* <DEDUP_REMOVED lines=13> */
[----:B------:R-:W-:-:S03]  /*35cc0*/  IMAD.WIDE R186, R3, 0x4, R36 ;  /* 0x0000000403ba7825 */ /* 0x000fc600078e0224 */
[----:B------:R-:W2:Y:S01]  /*35cd0*/  LDL.LU.64 R36, [R1+0x3768] ;  /* 0x0037680001247983 */ /* 0x000ea20000300a00 */
[----:B-1----:R-:W-:-:S05]  /*35ce0*/  IMAD.WIDE R32, R3, 0x4, R240 ;  /* 0x0000000403207825 */ /* 0x002fca00078e02f0 */
[----:B------:R1:W-:Y:S04]  /*35cf0*/  STL.64 [R1+0x5408], R32 ;  /* 0x0054082001007387 */ /* 0x0003e80000100a00 */
[----:B------:R1:W-:Y:S02]  /*35d00*/  STL.64 [R1+0x5400], R186 ;  /* 0x005400ba01007387 */ /* 0x0003e40000100a00 */
[C---:B-1----:R-:W-:Y:S02]  /*35d10*/  IMAD.WIDE R32, R3.reuse, 0x4, R38 ;  /* 0x0000000403207825 */ /* 0x042fe400078e0226 */
[----:B------:R-:W2:Y:S02]  /*35d20*/  LDL.LU.64 R38, [R1+0x2eb0] ;  /* 0x002eb00001267983 */ /* 0x000ea40000300a00 */
[----:B------:R-:W-:-:S02]  /*35d30*/  IMAD.WIDE R186, R3, 0x4, R242 ;  /* 0x0000000403ba7825 */ /* 0x000fc400078e02f2 */
[----:B------:R4:W-:Y:S02]  /*35d40*/  STL.64 [R1+0x53f8], R32 ;  /* 0x0053f82001007387 */ /* 0x0009e40000100a00 */
[C---:B----4-:R-:W-:Y:S02]  /*35d50*/  IMAD.WIDE R32, R3.reuse, 0x4, R40 ;  /* 0x0000000403207825 */ /* 0x050fe400078e0228 */
[----:B------:R-:W4:Y:S04]  /*35d60*/  LDL.LU.64 R40, [R1+0x2ea8] ;  /* 0x002ea80001287983 */ /* 0x000f280000300a00 */
[----:B------:R1:W-:Y:S04]  /*35d70*/  STL.64 [R1+0x53f0], R186 ;  /* 0x0053f0ba01007387 */ /* 0x0003e80000100a00 */
[----:B------:R1:W-:Y:S02]  /*35d80*/  STL.64 [R1+0x53e8], R32 ;  /* 0x0053e82001007387 */ /* 0x0003e40000100a00 */
[----:B-1----:R-:W-:-:S04]  /*35d90*/  IMAD.WIDE R186, R3, 0x4, R244 ;  /* 0x0000000403ba7825 */ /* 0x002fc800078e02f4 */
[C---:B------:R-:W-:Y:S02]  /*35da0*/  IMAD.WIDE R32, R3.reuse, 0x4, R42 ;  /* 0x0000000403207825 */ /* 0x040fe400078e022a */
[----:B------:R-:W4:Y:S04]  /*35db0*/  LDL.LU.64 R42, [R1+0x3b18] ;  /* 0x003b1800012a7983 */ /* 0x000f280000300a00 */
[----:B------:R1:W-:Y:S04]  /*35dc0*/  STL.64 [R1+0x53e0], R186 ;  /* 0x0053e0ba01007387 */ /* 0x0003e80000100a00 */
[----:B------:R1:W-:Y:S02]  /*35dd0*/  STL.64 [R1+0x53d8], R32 ;  /* 0x0053d82001007387 */ /* 0x0003e40000100a00 */
[----:B-1----:R-:W-:-:S02]  /*35de0*/  IMAD.WIDE R186, R3, 0x4, R46 ;  /* 0x0000000403ba7825 */ /* 0x002fc400078e022e */
[----:B------:R-:W4:Y:S04]  /*35df0*/  LDL.LU.64 R46, [R1+0x3728] ;  /* 0x00372800012e7983 */ /* 0x000f280000300a00 */
[----:B------:R-:W-:Y:S04]  /*35e00*/  STL.64 [R1+0x53d0], R186 ;  /* 0x0053d0ba01007387 */ /* 0x000fe80000100a00 */
[----:B------:R-:W4:Y:S04]  /*35e10*/  LDL.LU.64 R240, [R1+0x2e40] ;  /* 0x002e400001f07983 */ /* 0x000f280000300a00 */
[----:B------:R-:W4:Y:S01]  /*35e20*/  LDL.LU.64 R242, [R1+0x2e38] ;  /* 0x002e380001f27983 */ /* 0x000f220000300a00 */
[----:B------:R-:W-:-:S05]  /*35e30*/  IMAD.WIDE R32, R3, 0x4, R128 ;  /* 0x0000000403207825 */ /* 0x000fca00078e0280 */
[----:B------:R1:W-:Y:S04]  /*35e40*/  STL.64 [R1+0x53c8], R32 ;  /* 0x0053c82001007387 */ /* 0x0003e80000100a00 */
[----:B------:R-:W4:Y:S04]  /*35e50*/  LDL.LU.64 R128, [R1+0x3ad8] ;  /* 0x003ad80001807983 */ /* 0x000f280000300a00 */
[----:B------:R-:W4:Y:S01]  /*35e60*/  LDL.LU.64 R244, [R1+0x36e8] ;  /* 0x0036e80001f47983 */ /* 0x000f220000300a00 */
[----:B-1----:R-:W-:-:S03]  /*35e70*/  IMAD.WIDE R32, R3, 0x4, R44 ;  /* 0x0000000403207825 */ /* 0x002fc600078e022c */
[----:B------:R-:W4:Y:S04]  /*35e80*/  LDL.LU.64 R44, [R1+0x2dd0] ;  /* 0x002dd000012c7983 */ /* 0x000f280000300a00 */
[----:B------:R1:W-:Y:S02]  /*35e90*/  STL.64 [R1+0x53c0], R32 ;  /* 0x0053c02001007387 */ /* 0x0003e40000100a00 */
        /* <DEDUP_REMOVED lines=13> */
[----:B------:R1:W-:Y:S04]  /*35f70*/  STL.64 [R1+0x5398], R32 ;  /* 0x0053982001007387 */ /* 0x0003e80000100a00 */
[----:B------:R-:W2:Y:S04]  /*35f80*/  LDL.LU.64 R222, [R1+0x2d60] ;  /* 0x002d600001de7983 */ /* 0x000ea80000300a00 */
[----:B------:R1:W-:Y:S02]  /*35f90*/  STL.64 [R1+0x5390], R34 ;  /* 0x0053902201007387 */ /* 0x0003e40000100a00 */
[----:B-1----:R-:W-:-:S02]  /*35fa0*/  IMAD.WIDE R32, R3, 0x4, R50 ;  /* 0x0000000403207825 */ /* 0x002fc400078e0232 */
[----:B------:R-:W2:Y:S04]  /*35fb0*/  LDL.LU.64 R246, [R1+0x2d58] ;  /* 0x002d580001f67983 */ /* 0x000ea80000300a00 */
[----:B------:R1:W-:Y:S04]  /*35fc0*/  STL.64 [R1+0x5388], R32 ;  /* 0x0053882001007387 */ /* 0x0003e80000100a00 */
[----:B------:R-:W2:Y:S01]  /*35fd0*/  LDL.LU.64 R50, [R1+0x3a58] ;  /* 0x003a580001327983 */ /* 0x000ea20000300a00 */
[----:B------:R-:W-:-:S03]  /*35fe0*/  IMAD.WIDE R34, R3, 0x4, R36 ;  /* 0x0000000403227825 */ /* 0x000fc600078e0224 */
[----:B------:R-:W2:Y:S04]  /*35ff0*/  LDL.LU.64 R36, [R1+0x3540] ;  /* 0x0035400001247983 */ /* 0x000ea80000300a00 */
[----:B------:R1:W-:Y:S04]  /*36000*/  STL.64 [R1+0x5380], R34 ;  /* 0x0053802201007387 */ /* 0x0003e80000100a00 */
[----:B------:R-:W2:Y:S01]  /*36010*/  LDL.LU.64 R248, [R1+0x2cf0] ;  /* 0x002cf00001f87983 */ /* 0x000ea20000300a00 */
[----:B-1----:R-:W-:-:S03]  /*36020*/  IMAD.WIDE R32, R3, 0x4, R38 ;  /* 0x0000000403207825 */ /* 0x002fc600078e0226 */
[----:B------:R-:W2:Y:S04]  /*36030*/  LDL.LU.64 R38, [R1+0x2ce8] ;  /* 0x002ce80001267983 */ /* 0x000ea80000300a00 */
[----:B------:R4:W-:Y:S04]  /*36040*/  STL.64 [R1+0x5378], R32 ;  /* 0x0053782001007387 */ /* 0x0009e80000100a00 */
[----:B------:R-:W2:Y:S01]  /*36050*/  LDL.LU.64 R34, [R1+0x3a18] ;  /* 0x003a180001227983 */ /* 0x000ea20000300a00 */
[----:B----4-:R-:W-:-:S03]  /*36060*/  IMAD.WIDE R32, R3, 0x4, R40 ;  /* 0x0000000403207825 */ /* 0x010fc600078e0228 */
        /* <DEDUP_REMOVED lines=20> */
[----:B------:R1:W-:Y:S01]  /*361b0*/  STL.64 [R1+0x5338], R32 ;  /* 0x0053382001007387 */ /* 0x0003e20000100a00 */
        /* <DEDUP_REMOVED lines=17> */
[----:B------:R1:W-:Y:S02]  /*362d0*/  STL.64 [R1+0x5308], R186 ;  /* 0x005308ba01007387 */ /* 0x0003e40000100a00 */
[----:B-1----:R-:W-:-:S02]  /*362e0*/  IMAD.WIDE R32, R3, 0x4, R36 ;  /* 0x0000000403207825 */ /* 0x002fc400078e0224 */
[----:B------:R-:W2:Y:S04]  /*362f0*/  LDL.LU.64 R36, [R1+0x37d8] ;  /* 0x0037d80001247983 */ /* 0x000ea80000300a00 */
[----:B------:R1:W-:Y:S01]  /*36300*/  STL.64 [R1+0x5300], R32 ;  /* 0x0053002001007387 */ /* 0x0003e20000100a00 */
[----:B------:R-:W-:-:S04]  /*36310*/  IMAD.WIDE R186, R3, 0x4, R248 ;  /* 0x0000000403ba7825 */ /* 0x000fc800078e02f8 */
[C---:B-1----:R-:W-:Y:S02]  /*36320*/  IMAD.WIDE R32, R3.reuse, 0x4, R38 ;  /* 0x0000000403207825 */ /* 0x042fe400078e0226 */
[----:B------:R-:W2:Y:S04]  /*36330*/  LDL.LU.64 R38, [R1+0x2f70] ;  /* 0x002f700001267983 */ /* 0x000ea80000300a00 */
[----:B------:R-:W-:Y:S01]  /*36340*/  STL.64 [R1+0x52f8], R186 ;  /* 0x0052f8ba01007387 */ /* 0x000fe20000100a00 */
[----:B------:R-:W-:-:S03]  /*36350*/  IMAD.WIDE R34, R3, 0x4, R34 ;  /* 0x0000000403227825 */ /* 0x000fc600078e0222 */
[----:B------:R4:W-:Y:S02]  /*36360*/  STL.64 [R1+0x52f0], R32 ;  /* 0x0052f02001007387 */ /* 0x0009e40000100a00 */
[C---:B----4-:R-:W-:Y:S02]  /*36370*/  IMAD.WIDE R32, R3.reuse, 0x4, R40 ;  /* 0x0000000403207825 */ /* 0x050fe400078e0228 */
        /* <DEDUP_REMOVED lines=12> */
[----:B------:R-:W-:-:S03]  /*36440*/  IMAD.WIDE R32, R3, 0x4, R128 ;  /* 0x0000000403207825 */ /* 0x000fc600078e0280 */
[----:B------:R-:W4:Y:S04]  /*36450*/  LDL.LU.64 R128, [R1+0x37c8] ;  /* 0x0037c80001807983 */ /* 0x000f280000300a00 */
[----:B------:R1:W-:Y:S02]  /*36460*/  STL.64 [R1+0x52c8], R32 ;  /* 0x0052c82001007387 */ /* 0x0003e40000100a00 */
        /* <DEDUP_REMOVED lines=12> */
[----:B------:R2:W-:Y:S04]  /*36530*/  STL.64 [R1+0x52a0], R32 ;  /* 0x0052a02001007387 */ /* 0x0005e80000100a00 */
[----:B------:R-:W3:Y:S01]  /*36540*/  LDL.LU.64 R222, [R1+0x37c0] ;  /* 0x0037c00001de7983 */ /* 0x000ee20000300a00 */
[----:B-1----:R-:W-:-:S04]  /*36550*/  IMAD.WIDE R186, R3, 0x4, R244 ;  /* 0x0000000403ba7825 */ /* 0x002fc800078e02f4 */
[C---:B--2---:R-:W-:Y:S01]  /*36560*/  IMAD.WIDE R32, R3.reuse, 0x4, R54 ;  /* 0x0000000403207825 */ /* 0x044fe200078e0236 */
        /* <DEDUP_REMOVED lines=8> */
[----:B------:R-:W-:-:S03]  /*365f0*/  IMAD.WIDE R32, R3, 0x4, R36 ;  /* 0x0000000403207825 */ /* 0x000fc600078e0224 */
[----:B------:R-:W2:Y:S04]  /*36600*/  LDL.LU.64 R36, [R1+0x2f30] ;  /* 0x002f300001247983 */ /* 0x000ea80000300a00 */
[----:B------:R1:W-:Y:S04]  /*36610*/  STL.64 [R1+0x5280], R32 ;  /* 0x0052802001007387 */ /* 0x0003e80000100a00 */
[----:B------:R-:W2:Y:S01]  /*36620*/  LDL.LU.64 R244, [R1+0x2f28] ;  /* 0x002f280001f47983 */ /* 0x000ea20000300a00 */
[----:B-1----:R-:W-:-:S03]  /*36630*/  IMAD.WIDE R32, R3, 0x4, R38 ;  /* 0x0000000403207825 */ /* 0x002fc600078e0226 */
[----:B------:R-:W2:Y:S04]  /*36640*/  LDL.LU.64 R38, [R1+0x3b90] ;  /* 0x003b900001267983 */ /* 0x000ea80000300a00 */
[----:B------:R1:W-:Y:S01]  /*36650*/  STL.64 [R1+0x5278], R32 ;  /* 0x0052782001007387 */ /* 0x0003e20000100a00 */
[----:B----4-:R-:W-:-:S03]  /*36660*/  IMAD.WIDE R186, R3, 0x4, R40 ;  /* 0x0000000403ba7825 */ /* 0x010fc600078e0228 */
        /* <DEDUP_REMOVED lines=14> */
[----:B------:R1:W-:Y:S02]  /*36750*/  STL.64 [R1+0x5248], R34 ;  /* 0x0052482201007387 */ /* 0x0003e40000100a00 */
[----:B-1----:R-:W-:-:S02]  /*36760*/  IMAD.WIDE R32, R3, 0x4, R128 ;  /* 0x0000000403207825 */ /* 0x002fc400078e0280 */
[----:B------:R-:W4:Y:S04]  /*36770*/  LDL.LU.64 R128, [R1+0x3760] ;  /* 0x0037600001807983 */ /* 0x000f280000300a00 */
[----:B------:R3:W-:Y:S01]  /*36780*/  STL.64 [R1+0x5240], R32 ;  /* 0x0052402001007387 */ /* 0x0007e20000100a00 */
        /* <DEDUP_REMOVED lines=11> */
[----:B------:R-:W-:-:S05]  /*36840*/  IMAD.WIDE R188, R3, 0x4, R222 ;  /* 0x0000000403bc7825 */ /* 0x000fca00078e02de */
[----:B------:R-:W-:Y:S01]  /*36850*/  STL.64 [R1+0x5220], R188 ;  /* 0x005220bc01007387 */ /* 0x000fe20000100a00 */
[----:B--2---:R-:W-:-:S04]  /*36860*/  IMAD.WIDE R32, R3, 0x4, R240 ;  /* 0x0000000403207825 */ /* 0x004fc800078e02f0 */
[C---:B------:R-:W-:Y:S02]  /*36870*/  IMAD.WIDE R186, R3.reuse, 0x4, R54 ;  /* 0x0000000403ba7825 */ /* 0x040fe400078e0236 */
        /* <DEDUP_REMOVED lines=8> */
[----:B------:R-:W-:-:S05]  /*36900*/  IMAD.WIDE R186, R3, 0x4, R242 ;  /* 0x0000000403ba7825 */ /* 0x000fca00078e02f2 */
[----:B------:R1:W-:Y:S04]  /*36910*/  STL.64 [R1+0x5200], R186 ;  /* 0x005200ba01007387 */ /* 0x0003e80000100a00 */
[----:B------:R1:W-:Y:S02]  /*36920*/  STL.64 [R1+0x51f8], R32 ;  /* 0x0051f82001007387 */ /* 0x0003e40000100a00 */
[----:B-1----:R-:W-:-:S04]  /*36930*/  IMAD.WIDE R186, R3, 0x4, R244 ;  /* 0x0000000403ba7825 */ /* 0x002fc800078e02f4 */
[C---:B------:R-:W-:Y:S02]  /*36940*/  IMAD.WIDE R32, R3.reuse, 0x4, R38 ;  /* 0x0000000403207825 */ /* 0x040fe400078e0226 */
[----:B------:R-:W2:Y:S04]  /*36950*/  LDL.LU.64 R38, [R1+0x2dc0] ;  /* 0x002dc00001267983 */ /* 0x000ea80000300a00 */
[----:B------:R4:W-:Y:S04]  /*36960*/  STL.64 [R1+0x51f0], R186 ;  /* 0x0051f0ba01007387 */ /* 0x0009e80000100a00 */
[----:B------:R1:W-:Y:S01]  /*36970*/  STL.64 [R1+0x51e8], R32 ;  /* 0x0051e82001007387 */ /* 0x0003e20000100a00 */
[----:B----4-:R-:W-:-:S03]  /*36980*/  IMAD.WIDE R186, R3, 0x4, R40 ;  /* 0x0000000403ba7825 */ /* 0x010fc600078e0228 */
[----:B------:R-:W4:Y:S04]  /*36990*/  LDL.LU.64 R40, [R1+0x2db8] ;  /* 0x002db80001287983 */ /* 0x000f280000300a00 */
[----:B------:R-:W-:Y:S04]  /*369a0*/  STL.64 [R1+0x51e0], R186 ;  /* 0x0051e0ba01007387 */ /* 0x000fe80000100a00 */
[----:B------:R-:W4:Y:S04]  /*369b0*/  LDL.LU.64 R240, [R1+0x3a90] ;  /* 0x003a900001f07983 */ /* 0x000f280000300a00 */
[----:B------:R-:W4:Y:S01]  /*369c0*/  LDL.LU.64 R242, [R1+0x3578] ;  /* 0x0035780001f27983 */ /* 0x000f220000300a00 */
[----:B-1----:R-:W-:-:S05]  /*369d0*/  IMAD.WIDE R32, R3, 0x4, R42 ;  /* 0x0000000403207825 */ /* 0x002fca00078e022a */
[----:B------:R1:W-:Y:S04]  /*369e0*/  STL.64 [R1+0x51d8], R32 ;  /* 0x0051d82001007387 */ /* 0x0003e80000100a00 */
[----:B------:R-:W4:Y:S04]  /*369f0*/  LDL.LU.64 R42, [R1+0x2d50] ;  /* 0x002d5000012a7983 */ /* 0x000f280000300a00 */
[----:B------:R-:W4:Y:S01]  /*36a00*/  LDL.LU.64 R244, [R1+0x2d48] ;  /* 0x002d480001f47983 */ /* 0x000f220000300a00 */
[----:B-1----:R-:W-:-:S03]  /*36a10*/  IMAD.WIDE R32, R3, 0x4, R46 ;  /* 0x0000000403207825 */ /* 0x002fc600078e022e */
        /* <DEDUP_REMOVED lines=15> */
[----:B------:R1:W-:Y:S04]  /*36b10*/  STL.64 [R1+0x51a8], R32 ;  /* 0x0051a82001007387 */ /* 0x0003e80000100a00 */
[----:B------:R-:W3:Y:S04]  /*36b20*/  LDL.LU.64 R222, [R1+0x3a10] ;  /* 0x003a100001de7983 */ /* 0x000ee80000300a00 */
[----:B------:R2:W-:Y:S04]  /*36b30*/  STL.64 [R1+0x51a0], R34 ;  /* 0x0051a02201007387 */ /* 0x0005e80000100a00 */
[----:B------:R-:W3:Y:S01]  /*36b40*/  LDL.LU.64 R246, [R1+0x34f8] ;  /* 0x0034f80001f67983 */ /* 0x000ee20000300a00 */
[----:B-1----:R-:W-:-:S05]  /*36b50*/  IMAD.WIDE R32, R3, 0x4, R52 ;  /* 0x0000000403207825 */ /* 0x002fca00078e0234 */
[----:B------:R1:W-:Y:S04]  /*36b60*/  STL.64 [R1+0x5198], R32 ;  /* 0x0051982001007387 */ /* 0x0003e80000100a00 */
[----:B------:R-:W3:Y:S01]  /*36b70*/  LDL.LU.64 R52, [R1+0x2c70] ;  /* 0x002c700001347983 */ /* 0x000ee20000300a00 */
[----:B--2---:R-:W-:-:S03]  /*36b80*/  IMAD.WIDE R34, R3, 0x4, R54 ;  /* 0x0000000403227825 */ /* 0x004fc600078e0236 */
[----:B------:R-:W2:Y:S04]  /*36b90*/  LDL.LU.64 R54, [R1+0x2c68] ;  /* 0x002c680001367983 */ /* 0x000ea80000300a00 */
[----:B------:R1:W-:Y:S04]  /*36ba0*/  STL.64 [R1+0x5190], R34 ;  /* 0x0051902201007387 */ /* 0x0003e80000100a00 */
        /* <DEDUP_REMOVED lines=8> */
[----:B------:R-:W-:-:S03]  /*36c30*/  IMAD.WIDE R186, R3, 0x4, R38 ;  /* 0x0000000403ba7825 */ /* 0x000fc600078e0226 */
[----:B------:R-:W2:Y:S04]  /*36c40*/  LDL.LU.64 R38, [R1+0x3b88] ;  /* 0x003b880001267983 */ /* 0x000ea80000300a00 */
[----:B------:R1:W-:Y:S01]  /*36c50*/  STL.64 [R1+0x5178], R186 ;  /* 0x005178ba01007387 */ /* 0x0003e20000100a00 */
[----:B----4-:R-:W-:-:S03]  /*36c60*/  IMAD.WIDE R32, R3, 0x4, R40 ;  /* 0x0000000403207825 */ /* 0x010fc600078e0228 */
[----:B------:R-:W4:Y:S01]  /*36c70*/  LDL.LU.64 R40, [R1+0x3798] ;  /* 0x0037980001287983 */ /* 0x000f220000300a00 */
[----:B------:R-:W-:-:S03]  /*36c80*/  IMAD.WIDE R188, R3, 0x4, R240 ;  /* 0x0000000403bc7825 */ /* 0x000fc600078e02f0 */
[----:B------:R1:W-:Y:S02]  /*36c90*/  STL.64 [R1+0x5170], R32 ;  /* 0x0051702001007387 */ /* 0x0003e40000100a00 */
[C---:B-1----:R-:W-:Y:S02]  /*36ca0*/  IMAD.WIDE R186, R3.reuse, 0x4, R242 ;  /* 0x0000000403ba7825 */ /* 0x042fe400078e02f2 */
[----:B------:R-:W-:Y:S02]  /*36cb0*/  STL.64 [R1+0x5168], R188 ;  /* 0x005168bc01007387 */ /* 0x000fe40000100a00 */
[C---:B------:R-:W-:Y:S02]  /*36cc0*/  IMAD.WIDE R32, R3.reuse, 0x4, R42 ;  /* 0x0000000403207825 */ /* 0x040fe400078e022a */
        /* <DEDUP_REMOVED lines=20> */
[----:B------:R-:W-:-:S05]  /*36e10*/  IMAD.WIDE R188, R3, 0x4, R222 ;  /* 0x0000000403bc7825 */ /* 0x000fca00078e02de */
[----:B------:R-:W-:Y:S01]  /*36e20*/  STL.64 [R1+0x5128], R188 ;  /* 0x005128bc01007387 */ /* 0x000fe20000100a00 */
        /* <DEDUP_REMOVED lines=19> */
[----:B------:R-:W2:Y:S04]  /*36f60*/  LDL.LU.64 R38, [R1+0x2ed0] ;  /* 0x002ed00001267983 */ /* 0x000ea80000300a00 */
[----:B------:R1:W-:Y:S04]  /*36f70*/  STL.64 [R1+0x50e8], R34 ;  /* 0x0050e82201007387 */ /* 0x0003e80000100a00 */
[----:B------:R-:W2:Y:S04]  /*36f80*/  LDL.LU.64 R246, [R1+0x2ec8] ;  /* 0x002ec80001f67983 */ /* 0x000ea80000300a00 */
[----:B------:R-:W2:Y:S01]  /*36f90*/  LDL.LU.64 R248, [R1+0x3b68] ;  /* 0x003b680001f87983 */ /* 0x000ea20000300a00 */
[----:B----4-:R-:W-:-:S05]  /*36fa0*/  IMAD.WIDE R32, R3, 0x4, R40 ;  /* 0x0000000403207825 */ /* 0x010fca00078e0228 */
        /* <DEDUP_REMOVED lines=20> */
[----:B-1----:R-:W-:-:S05]  /*370f0*/  IMAD.WIDE R186, R3, 0x4, R244 ;  /* 0x0000000403ba7825 */ /* 0x002fca00078e02f4 */
[----:B------:R1:W-:Y:S04]  /*37100*/  STL.64 [R1+0x50a8], R186 ;  /* 0x0050a8ba01007387 */ /* 0x0003e80000100a00 */
[----:B------:R-:W4:Y:S01]  /*37110*/  LDL.LU.64 R240, [R1+0x3b08] ;  /* 0x003b080001f07983 */ /* 0x000f220000300a00 */
[----:B---3--:R-:W-:-:S05]  /*37120*/  IMAD.WIDE R32, R3, 0x4, R48 ;  /* 0x0000000403207825 */ /* 0x008fca00078e0230 */
[----:B------:R2:W-:Y:S04]  /*37130*/  STL.64 [R1+0x50a0], R32 ;  /* 0x0050a02001007387 */ /* 0x0005e80000100a00 */
[----:B------:R-:W3:Y:S01]  /*37140*/  LDL.LU.64 R48, [R1+0x3718] ;  /* 0x0037180001307983 */ /* 0x000ee20000300a00 */
[----:B-1----:R-:W-:-:S03]  /*37150*/  IMAD.WIDE R186, R3, 0x4, R52 ;  /* 0x0000000403ba7825 */ /* 0x002fc600078e0234 */
[----:B------:R-:W3:Y:S04]  /*37160*/  LDL.LU.64 R52, [R1+0x2e20] ;  /* 0x002e200001347983 */ /* 0x000ee80000300a00 */
[----:B------:R-:W-:Y:S04]  /*37170*/  STL.64 [R1+0x5098], R186 ;  /* 0x005098ba01007387 */ /* 0x000fe80000100a00 */
[----:B------:R-:W3:Y:S01]  /*37180*/  LDL.LU.64 R242, [R1+0x2e18] ;  /* 0x002e180001f27983 */ /* 0x000ee20000300a00 */
[----:B--2---:R-:W-:-:S03]  /*37190*/  IMAD.WIDE R32, R3, 0x4, R54 ;  /* 0x0000000403207825 */ /* 0x004fc600078e0236 */
        /* <DEDUP_REMOVED lines=49> */
[----:B------:R1:W-:Y:S04]  /*374b0*/  STL.64 [R1+0x5010], R186 ;  /* 0x005010ba01007387 */ /* 0x0003e80000100a00 */
[----:B------:R1:W-:Y:S02]  /*374c0*/  STL.64 [R1+0x5008], R32 ;  /* 0x0050082001007387 */ /* 0x0003e40000100a00 */
[----:B-1----:R-:W-:-:S04]  /*374d0*/  IMAD.WIDE R186, R3, 0x4, R244 ;  /* 0x0000000403ba7825 */ /* 0x002fc800078e02f4 */
[C---:B------:R-:W-:Y:S02]  /*374e0*/  IMAD.WIDE R32, R3.reuse, 0x4, R50 ;  /* 0x0000000403207825 */ /* 0x040fe400078e0232 */
        /* <DEDUP_REMOVED lines=30> */
[----:B------:R3:W-:Y:S01]  /*376d0*/  STL.64 [R1+0x4fb0], R34 ;  /* 0x004fb02201007387 */ /* 0x0007e20000100a00 */
[----:B-1----:R-:W-:-:S03]  /*376e0*/  IMAD.WIDE R32, R3, 0x4, R44 ;  /* 0x0000000403207825 */ /* 0x002fc600078e022c */
[----:B------:R-:W4:Y:S04]  /*376f0*/  LDL.LU.64 R246, [R1+0x2e68] ;  /* 0x002e680001f67983 */ /* 0x000f280000300a00 */
[----:B------:R1:W-:Y:S04]  /*37700*/  STL.64 [R1+0x4fa8], R32 ;  /* 0x004fa82001007387 */ /* 0x0003e80000100a00 */
[----:B------:R-:W4:Y:S01]  /*37710*/  LDL.LU.64 R44, [R1+0x3b30] ;  /* 0x003b3000012c7983 */ /* 0x000f220000300a00 */
[----:B---3--:R-:W-:-:S03]  /*37720*/  IMAD.WIDE R34, R3, 0x4, R48 ;  /* 0x0000000403227825 */ /* 0x008fc600078e0230 */
[----:B------:R-:W3:Y:S04]  /*37730*/  LDL.LU.64 R48, [R1+0x3740] ;  /* 0x0037400001307983 */ /* 0x000ee80000300a00 */
        /* <DEDUP_REMOVED lines=52> */
[----:B------:R-:W-:Y:S01]  /*37a80*/  STL.64 [R1+0x4f18], R186 ;  /* 0x004f18ba01007387 */ /* 0x000fe20000100a00 */
[----:B------:R-:W-:-:S03]  /*37a90*/  IMAD.WIDE R34, R3, 0x4, R34 ;  /* 0x0000000403227825 */ /* 0x000fc600078e0222 */
[----:B------:R2:W-:Y:S02]  /*37aa0*/  STL.64 [R1+0x4f10], R32 ;  /* 0x004f102001007387 */ /* 0x0005e40000100a00 */
[C---:B--2---:R-:W-:Y:S02]  /*37ab0*/  IMAD.WIDE R32, R3.reuse, 0x4, R54 ;  /* 0x0000000403207825 */ /* 0x044fe400078e0236 */
        /* <DEDUP_REMOVED lines=10> */
[----:B-1----:R-:W2:Y:S04]  /*37b60*/  LDL.LU.64 R34, [R1+0x2d30] ;  /* 0x002d300001227983 */ /* 0x002ea80000300a00 */
[----:B------:R-:W2:Y:S01]  /*37b70*/  LDL.LU.64 R36, [R1+0x2d28] ;  /* 0x002d280001247983 */ /* 0x000ea20000300a00 */
[----:B------:R-:W-:-:S03]  /*37b80*/  IMAD.WIDE R32, R3, 0x4, R38 ;  /* 0x0000000403207825 */ /* 0x000fc600078e0226 */
        /* <DEDUP_REMOVED lines=26> */
[----:B---3--:R-:W-:-:S03]  /*37d30*/  IMAD.WIDE R32, R3, 0x4, R48 ;  /* 0x0000000403207825 */ /* 0x008fc600078e0230 */
[----:B------:R-:W3:Y:S04]  /*37d40*/  LDL.LU.64 R48, [R1+0x3468] ;  /* 0x0034680001307983 */ /* 0x000ee80000300a00 */
[----:B------:R1:W-:Y:S04]  /*37d50*/  STL.64 [R1+0x4ea0], R32 ;  /* 0x004ea02001007387 */ /* 0x0003e80000100a00 */
[----:B------:R-:W3:Y:S01]  /*37d60*/  LDL.LU.64 R244, [R1+0x2be0] ;  /* 0x002be00001f47983 */ /* 0x000ee20000300a00 */
[----:B-1----:R-:W-:-:S03]  /*37d70*/  IMAD.WIDE R32, R3, 0x4, R52 ;  /* 0x0000000403207825 */ /* 0x002fc600078e0234 */
[----:B------:R-:W3:Y:S04]  /*37d80*/  LDL.LU.64 R52, [R1+0x2bd8] ;  /* 0x002bd80001347983 */ /* 0x000ee80000300a00 */
[----:B------:R1:W-:Y:S01]  /*37d90*/  STL.64 [R1+0x4e98], R32 ;  /* 0x004e982001007387 */ /* 0x0003e20000100a00 */
[----:B--2---:R-:W-:-:S03]  /*37da0*/  IMAD.WIDE R186, R3, 0x4, R54 ;  /* 0x0000000403ba7825 */ /* 0x004fc600078e0236 */
[----:B------:R-:W2:Y:S04]  /*37db0*/  LDL.LU.64 R54, [R1+0x3700] ;  /* 0x0037000001367983 */ /* 0x000ea80000300a00 */
[----:B------:R1:W-:Y:S02]  /*37dc0*/  STL.64 [R1+0x4e90], R186 ;  /* 0x004e90ba01007387 */ /* 0x0003e40000100a00 */
[C---:B-1----:R-:W-:Y:S02]  /*37dd0*/  IMAD.WIDE R32, R3.reuse, 0x4, R50 ;  /* 0x0000000403207825 */ /* 0x042fe400078e0232 */
[----:B------:R-:W2:Y:S02]  /*37de0*/  LDL.LU.64 R50, [R1+0x2df0] ;  /* 0x002df00001327983 */ /* 0x000ea40000300a00 */
[----:B------:R-:W-:-:S02]  /*37df0*/  IMAD.WIDE R188, R3, 0x4, R246 ;  /* 0x0000000403bc7825 */ /* 0x000fc400078e02f6 */
[----:B------:R1:W-:Y:S02]  /*37e00*/  STL.64 [R1+0x4e88], R32 ;  /* 0x004e882001007387 */ /* 0x0003e40000100a00 */
[C---:B------:R-:W-:Y:S02]  /*37e10*/  IMAD.WIDE R186, R3.reuse, 0x4, R248 ;  /* 0x0000000403ba7825 */ /* 0x040fe400078e02f8 */
[----:B------:R-:W-:Y:S04]  /*37e20*/  STL.64 [R1+0x4e80], R188 ;  /* 0x004e80bc01007387 */ /* 0x000fe80000100a00 */
[----:B------:R-:W2:Y:S04]  /*37e30*/  LDL.LU.64 R246, [R1+0x2de8] ;  /* 0x002de80001f67983 */ /* 0x000ea80000300a00 */
[----:B------:R-:W-:Y:S01]  /*37e40*/  STL.64 [R1+0x4e78], R186 ;  /* 0x004e78ba01007387 */ /* 0x000fe20000100a00 */
[----:B-1----:R-:W-:-:S04]  /*37e50*/  IMAD.WIDE R32, R3, 0x4, R34 ;  /* 0x0000000403207825 */ /* 0x002fc800078e0222 */
[C---:B------:R-:W-:Y:S01]  /*37e60*/  IMAD.WIDE R34, R3.reuse, 0x4, R36 ;  /* 0x0000000403227825 */ /* 0x040fe200078e0224 */
[----:B------:R-:W-:Y:S04]  /*37e70*/  STL.64 [R1+0x4e70], R32 ;  /* 0x004e702001007387 */ /* 0x000fe80000100a00 */
[----:B------:R-:W2:Y:S04]  /*37e80*/  LDL.LU.64 R248, [R1+0x3ae8] ;  /* 0x003ae80001f87983 */ /* 0x000ea80000300a00 */
[----:B------:R1:W-:Y:S04]  /*37e90*/  STL.64 [R1+0x4e68], R34 ;  /* 0x004e682201007387 */ /* 0x0003e80000100a00 */
[----:B-1----:R-:W2:Y:S01]  /*37ea0*/  LDL.LU.64 R34, [R1+0x36f8] ;  /* 0x0036f80001227983 */ /* 0x002ea20000300a00 */
[----:B------:R-:W-:-:S05]  /*37eb0*/  IMAD.WIDE R32, R3, 0x4, R38 ;  /* 0x0000000403207825 */ /* 0x000fca00078e0226 */
[----:B------:R-:W-:Y:S04]  /*37ec0*/  STL.64 [R1+0x4e60], R32 ;  /* 0x004e602001007387 */ /* 0x000fe80000100a00 */
[----:B------:R-:W2:Y:S01]  /*37ed0*/  LDL.LU.64 R36, [R1+0x2de0] ;  /* 0x002de00001247983 */ /* 0x000ea20000300a00 */
[----:B------:R-:W-:-:S05]  /*37ee0*/  IMAD.WIDE R38, R3, 0x4, R40 ;  /* 0x0000000403267825 */ /* 0x000fca00078e0228 */
[----:B------:R1:W-:Y:S04]  /*37ef0*/  STL.64 [R1+0x4e58], R38 ;  /* 0x004e582601007387 */ /* 0x0003e80000100a00 */
[----:B-1----:R-:W2:Y:S01]  /*37f00*/  LDL.LU.64 R38, [R1+0x2dd8] ;  /* 0x002dd80001267983 */ /* 0x002ea20000300a00 */
[----:B----4-:R-:W-:-:S03]  /*37f10*/  IMAD.WIDE R32, R3, 0x4, R42 ;  /* 0x0000000403207825 */ /* 0x010fc600078e022a */
        /* <DEDUP_REMOVED lines=17> */
[C---:B---3--:R-:W-:Y:S02]  /*38030*/  IMAD.WIDE R32, R3.reuse, 0x4, R48 ;  /* 0x0000000403207825 */ /* 0x048fe400078e0230 */
[----:B------:R-:W3:Y:S04]  /*38040*/  LDL.LU.64 R48, [R1+0x3598] ;  /* 0x0035980001307983 */ /* 0x000ee80000300a00 */
[----:B------:R1:W-:Y:S04]  /*38050*/  STL.64 [R1+0x4e20], R186 ;  /* 0x004e20ba01007387 */ /* 0x0003e80000100a00 */
        /* <DEDUP_REMOVED lines=8> */
[----:B------:R-:W-:Y:S04]  /*380e0*/  STL.64 [R1+0x4e00], R186 ;  /* 0x004e00ba01007387 */ /* 0x000fe80000100a00 */
        /* <DEDUP_REMOVED lines=13> */
[----:B------:R-:W-:Y:S04]  /*381c0*/  STL.64 [R1+0x4de0], R186 ;  /* 0x004de0ba01007387 */ /* 0x000fe80000100a00 */
[----:B------:R-:W2:Y:S01]  /*381d0*/  LDL.LU.64 R248, [R1+0x2d20] ;  /* 0x002d200001f87983 */ /* 0x000ea20000300a00 */
[----:B-1----:R-:W-:-:S05]  /*381e0*/  IMAD.WIDE R32, R3, 0x4, R36 ;  /* 0x0000000403207825 */ /* 0x002fca00078e0224 */
[----:B------:R4:W-:Y:S01]  /*381f0*/  STL.64 [R1+0x4dd8], R32 ;  /* 0x004dd82001007387 */ /* 0x0009e20000100a00 */
[----:B------:R-:W-:-:S04]  /*38200*/  IMAD.WIDE R36, R3, 0x4, R38 ;  /* 0x0000000403247825 */ /* 0x000fc800078e0226 */
[C---:B----4-:R-:W-:Y:S02]  /*38210*/  IMAD.WIDE R32, R3.reuse, 0x4, R42 ;  /* 0x0000000403207825 */ /* 0x050fe400078e022a */
[----:B------:R-:W4:Y:S04]  /*38220*/  LDL.LU.64 R42, [R1+0x2d18] ;  /* 0x002d1800012a7983 */ /* 0x000f280000300a00 */
[----:B------:R1:W-:Y:S04]  /*38230*/  STL.64 [R1+0x4dd0], R36 ;  /* 0x004dd02401007387 */ /* 0x0003e80000100a00 */
[----:B------:R1:W-:Y:S04]  /*38240*/  STL.64 [R1+0x4dc8], R32 ;  /* 0x004dc82001007387 */ /* 0x0003e80000100a00 */
[----:B------:R-:W4:Y:S01]  /*38250*/  LDL.LU.64 R222, [R1+0x3a38] ;  /* 0x003a380001de7983 */ /* 0x000f220000300a00 */
[----:B-1----:R-:W-:-:S04]  /*38260*/  IMAD.WIDE R36, R3, 0x4, R40 ;  /* 0x0000000403247825 */ /* 0x002fc800078e0228 */
[C---:B------:R-:W-:Y:S01]  /*38270*/  IMAD.WIDE R32, R3.reuse, 0x4, R46 ;  /* 0x0000000403207825 */ /* 0x040fe200078e022e */
[----:B------:R1:W-:Y:S04]  /*38280*/  STL.64 [R1+0x4dc0], R36 ;  /* 0x004dc02401007387 */ /* 0x0003e80000100a00 */
[----:B-1----:R-:W4:Y:S04]  /*38290*/  LDL.LU.64 R36, [R1+0x3520] ;  /* 0x0035200001247983 */ /* 0x002f280000300a00 */
[----:B------:R1:W-:Y:S04]  /*382a0*/  STL.64 [R1+0x4db8], R32 ;  /* 0x004db82001007387 */ /* 0x0003e80000100a00 */
[----:B------:R-:W4:Y:S01]  /*382b0*/  LDL.LU.64 R46, [R1+0x2cb0] ;  /* 0x002cb000012e7983 */ /* 0x000f220000300a00 */
[----:B------:R-:W-:-:S03]  /*382c0*/  IMAD.WIDE R38, R3, 0x4, R128 ;  /* 0x0000000403267825 */ /* 0x000fc600078e0280 */
[----:B------:R-:W4:Y:S04]  /*382d0*/  LDL.LU.64 R128, [R1+0x2ca8] ;  /* 0x002ca80001807983 */ /* 0x000f280000300a00 */
[----:B------:R1:W-:Y:S02]  /*382e0*/  STL.64 [R1+0x4db0], R38 ;  /* 0x004db02601007387 */ /* 0x0003e40000100a00 */
[C---:B-1----:R-:W-:Y:S02]  /*382f0*/  IMAD.WIDE R32, R3.reuse, 0x4, R44 ;  /* 0x0000000403207825 */ /* 0x042fe400078e022c */
[----:B------:R-:W4:Y:S04]  /*38300*/  LDL.LU.64 R38, [R1+0x39f8] ;  /* 0x0039f80001267983 */ /* 0x000f280000300a00 */
        /* <DEDUP_REMOVED lines=49> */
[----:B------:R1:W-:Y:S04]  /*38620*/  STL.64 [R1+0x4d28], R36 ;  /* 0x004d282401007387 */ /* 0x0003e80000100a00 */
[----:B------:R3:W-:Y:S01]  /*38630*/  STL.64 [R1+0x4d20], R32 ;  /* 0x004d202001007387 */ /* 0x0007e20000100a00 */
[----:B-1----:R-:W-:-:S03]  /*38640*/  IMAD.WIDE R36, R3, 0x4, R40 ;  /* 0x0000000403247825 */ /* 0x002fc600078e0228 */
[----:B------:R-:W4:Y:S04]  /*38650*/  LDL.LU.64 R40, [R1+0x3518] ;  /* 0x0035180001287983 */ /* 0x000f280000300a00 */
[----:B------:R1:W-:Y:S01]  /*38660*/  STL.64 [R1+0x4d18], R36 ;  /* 0x004d182401007387 */ /* 0x0003e20000100a00 */
[----:B---3--:R-:W-:-:S05]  /*38670*/  IMAD.WIDE R32, R3, 0x4, R48 ;  /* 0x0000000403207825 */ /* 0x008fca00078e0230 */
[----:B------:R-:W-:Y:S04]  /*38680*/  STL.64 [R1+0x4d10], R32 ;  /* 0x004d102001007387 */ /* 0x000fe80000100a00 */
[----:B-1----:R-:W3:Y:S01]  /*38690*/  LDL.LU.64 R36, [R1+0x2ca0] ;  /* 0x002ca00001247983 */ /* 0x002ee20000300a00 */
[----:B------:R-:W-:-:S05]  /*386a0*/  IMAD.WIDE R38, R3, 0x4, R52 ;  /* 0x0000000403267825 */ /* 0x000fca00078e0234 */
[----:B------:R1:W-:Y:S04]  /*386b0*/  STL.64 [R1+0x4d08], R38 ;  /* 0x004d082601007387 */ /* 0x0003e80000100a00 */
[----:B-1----:R-:W3:Y:S01]  /*386c0*/  LDL.LU.64 R38, [R1+0x2c98] ;  /* 0x002c980001267983 */ /* 0x002ee20000300a00 */
[----:B--2---:R-:W-:-:S03]  /*386d0*/  IMAD.WIDE R32, R3, 0x4, R54 ;  /* 0x0000000403207825 */ /* 0x004fc600078e0236 */
[----:B------:R-:W2:Y:S04]  /*386e0*/  LDL.LU.64 R54, [R1+0x3a28] ;  /* 0x003a280001367983 */ /* 0x000ea80000300a00 */
[----:B------:R1:W-:Y:S04]  /*386f0*/  STL.64 [R1+0x4d00], R32 ;  /* 0x004d002001007387 */ /* 0x0003e80000100a00 */
[----:B------:R-:W2:Y:S01]  /*38700*/  LDL.LU.64 R52, [R1+0x3510] ;  /* 0x0035100001347983 */ /* 0x000ea20000300a00 */
[----:B-1----:R-:W-:-:S03]  /*38710*/  IMAD.WIDE R32, R3, 0x4, R50 ;  /* 0x0000000403207825 */ /* 0x002fc600078e0232 */
[----:B------:R-:W2:Y:S04]  /*38720*/  LDL.LU.64 R50, [R1+0x2c90] ;  /* 0x002c900001327983 */ /* 0x000ea80000300a00 */
[----:B------:R-:W2:Y:S04]  /*38730*/  LDL.LU.64 R48, [R1+0x2c88] ;  /* 0x002c880001307983 */ /* 0x000ea80000300a00 */
[----:B------:R1:W-:Y:S04]  /*38740*/  STL.64 [R1+0x4cf8], R32 ;  /* 0x004cf82001007387 */ /* 0x0003e80000100a00 */
[----:B------:R-:W2:Y:S01]  /*38750*/  LDL.LU.64 R220, [R1+0x39f0] ;  /* 0x0039f00001dc7983 */ /* 0x000ea20000300a00 */
[----:B-1----:R-:W-:-:S04]  /*38760*/  IMAD.WIDE R32, R3, 0x4, R240 ;  /* 0x0000000403207825 */ /* 0x002fc800078e02f0 */
[C---:B------:R-:W-:Y:S01]  /*38770*/  IMAD.WIDE R186, R3.reuse, 0x4, R242 ;  /* 0x0000000403ba7825 */ /* 0x040fe200078e02f2 */
        /* <DEDUP_REMOVED lines=9> */
[----:B------:R4:W-:Y:S04]  /*38810*/  STL.64 [R1+0x4cd0], R32 ;  /* 0x004cd02001007387 */ /* 0x0009e80000100a00 */
[----:B------:R-:W2:Y:S01]  /*38820*/  LDL.LU.64 R222, [R1+0x2c28] ;  /* 0x002c280001de7983 */ /* 0x000ea20000300a00 */
[----:B-1----:R-:W-:-:S04]  /*38830*/  IMAD.WIDE R186, R3, 0x4, R246 ;  /* 0x0000000403ba7825 */ /* 0x002fc800078e02f6 */
[C---:B----4-:R-:W-:Y:S01]  /*38840*/  IMAD.WIDE R32, R3.reuse, 0x4, R42 ;  /* 0x0000000403207825 */ /* 0x050fe200078e022a */
[----:B------:R-:W-:Y:S04]  /*38850*/  STL.64 [R1+0x4cc8], R186 ;  /* 0x004cc8ba01007387 */ /* 0x000fe80000100a00 */
[----:B------:R-:W4:Y:S04]  /*38860*/  LDL.LU.64 R240, [R1+0x3458] ;  /* 0x0034580001f07983 */ /* 0x000f280000300a00 */
[----:B------:R1:W-:Y:S04]  /*38870*/  STL.64 [R1+0x4cc0], R32 ;  /* 0x004cc02001007387 */ /* 0x0003e80000100a00 */
[----:B------:R-:W4:Y:S04]  /*38880*/  LDL.LU.64 R242, [R1+0x3440] ;  /* 0x0034400001f27983 */ /* 0x000f280000300a00 */
[----:B------:R-:W4:Y:S01]  /*38890*/  LDL.LU.64 R244, [R1+0x2bc0] ;  /* 0x002bc00001f47983 */ /* 0x000f220000300a00 */
[----:B-1----:R-:W-:-:S05]  /*388a0*/  IMAD.WIDE R32, R3, 0x4, R46 ;  /* 0x0000000403207825 */ /* 0x002fca00078e022e */
[----:B------:R1:W-:Y:S04]  /*388b0*/  STL.64 [R1+0x4cb8], R32 ;  /* 0x004cb82001007387 */ /* 0x0003e80000100a00 */
[----:B------:R-:W4:Y:S04]  /*388c0*/  LDL.LU.64 R246, [R1+0x2bb8] ;  /* 0x002bb80001f67983 */ /* 0x000f280000300a00 */
[----:B------:R-:W4:Y:S01]  /*388d0*/  LDL.LU.64 R46, [R1+0x39e8] ;  /* 0x0039e800012e7983 */ /* 0x000f220000300a00 */
[----:B------:R-:W-:-:S04]  /*388e0*/  IMAD.WIDE R128, R3, 0x4, R128 ;  /* 0x0000000403807825 */ /* 0x000fc800078e0280 */
[C---:B-1----:R-:W-:Y:S02]  /*388f0*/  IMAD.WIDE R32, R3.reuse, 0x4, R44 ;  /* 0x0000000403207825 */ /* 0x042fe400078e022c */
[----:B------:R-:W4:Y:S04]  /*38900*/  LDL.LU.64 R44, [R1+0x3490] ;  /* 0x00349000012c7983 */ /* 0x000f280000300a00 */
[----:B------:R-:W4:Y:S04]  /*38910*/  LDL.LU.64 R42, [R1+0x2c20] ;  /* 0x002c2000012a7983 */ /* 0x000f280000300a00 */
[----:B------:R1:W-:Y:S02]  /*38920*/  STL.64 [R1+0x4ca8], R32 ;  /* 0x004ca82001007387 */ /* 0x0003e40000100a00 */
[----:B-1----:R-:W-:-:S02]  /*38930*/  IMAD.WIDE R32, R3, 0x4, R40 ;  /* 0x0000000403207825 */ /* 0x002fc400078e0228 */
[----:B------:R-:W4:Y:S04]  /*38940*/  LDL.LU.64 R40, [R1+0x2c18] ;  /* 0x002c180001287983 */ /* 0x000f280000300a00 */
[----:B------:R1:W-:Y:S04]  /*38950*/  STL.64 [R1+0x4ca0], R32 ;  /* 0x004ca02001007387 */ /* 0x0003e80000100a00 */
[----:B------:R-:W-:Y:S01]  /*38960*/  STL.64 [R1+0x4cb0], R128 ;  /* 0x004cb08001007387 */ /* 0x000fe20000100a00 */
[----:B---3--:R-:W-:-:S05]  /*38970*/  IMAD.WIDE R36, R3, 0x4, R36 ;  /* 0x0000000403247825 */ /* 0x008fca00078e0224 */
[----:B------:R3:W-:Y:S01]  /*38980*/  STL.64 [R1+0x4c98], R36 ;  /* 0x004c982401007387 */ /* 0x0007e20000100a00 */
[----:B-1----:R-:W-:-:S05]  /*38990*/  IMAD.WIDE R32, R3, 0x4, R38 ;  /* 0x0000000403207825 */ /* 0x002fca00078e0226 */
[----:B------:R1:W-:Y:S04]  /*389a0*/  STL.64 [R1+0x4c90], R32 ;  /* 0x004c902001007387 */ /* 0x0003e80000100a00 */
[----:B------:R-:W4:Y:S01]  /*389b0*/  LDL.LU.64 R38, [R1+0x39b0] ;  /* 0x0039b00001267983 */ /* 0x000f220000300a00 */
[----:B--2---:R-:W-:-:S03]  /*389c0*/  IMAD.WIDE R54, R3, 0x4, R54 ;  /* 0x0000000403367825 */ /* 0x004fc600078e0236 */
[----:B---3--:R-:W2:Y:S01]  /*389d0*/  LDL.LU.64 R36, [R1+0x3450] ;  /* 0x0034500001247983 */ /* 0x008ea20000300a00 */
[----:B------:R-:W-:-:S03]  /*389e0*/  IMAD.WIDE R52, R3, 0x4, R52 ;  /* 0x0000000403347825 */ /* 0x000fc600078e0234 */
[----:B------:R-:W-:Y:S04]  /*389f0*/  STL.64 [R1+0x4c88], R54 ;  /* 0x004c883601007387 */ /* 0x000fe80000100a00 */
[----:B------:R-:W-:Y:S01]  /*38a00*/  STL.64 [R1+0x4c80], R52 ;  /* 0x004c803401007387 */ /* 0x000fe20000100a00 */
[----:B------:R-:W-:-:S04]  /*38a10*/  IMAD.WIDE R50, R3, 0x4, R50 ;  /* 0x0000000403327825 */ /* 0x000fc800078e0232 */
[----:B------:R-:W-:-:S05]  /*38a20*/  IMAD.WIDE R186, R3, 0x4, R220 ;  /* 0x0000000403ba7825 */ /* 0x000fca00078e02dc */
[----:B------:R-:W-:Y:S01]  /*38a30*/  STL.64 [R1+0x4c68], R186 ;  /* 0x004c68ba01007387 */ /* 0x000fe20000100a00 */
[----:B-1----:R-:W-:-:S03]  /*38a40*/  IMAD.WIDE R32, R3, 0x4, R34 ;  /* 0x0000000403207825 */ /* 0x002fc600078e0222 */
[----:B------:R-:W3:Y:S04]  /*38a50*/  LDL.LU.64 R34, [R1+0x2bb0] ;  /* 0x002bb00001227983 */ /* 0x000ee80000300a00 */
[----:B------:R-:W-:Y:S04]  /*38a60*/  STL.64 [R1+0x4c78], R50 ;  /* 0x004c783201007387 */ /* 0x000fe80000100a00 */
[----:B------:R1:W-:Y:S02]  /*38a70*/  STL.64 [R1+0x4c60], R32 ;  /* 0x004c602001007387 */ /* 0x0003e40000100a00 */
[----:B-1----:R-:W-:-:S02]  /*38a80*/  IMAD.WIDE R32, R3, 0x4, R248 ;  /* 0x0000000403207825 */ /* 0x002fc400078e02f8 */
[----:B------:R-:W2:Y:S02]  /*38a90*/  LDL.LU.64 R248, [R1+0x2ba8] ;  /* 0x002ba80001f87983 */ /* 0x000ea40000300a00 */
[----:B------:R-:W-:-:S05]  /*38aa0*/  IMAD.WIDE R48, R3, 0x4, R48 ;  /* 0x0000000403307825 */ /* 0x000fca00078e0230 */
[----:B------:R-:W-:Y:S01]  /*38ab0*/  STL.64 [R1+0x4c70], R48 ;  /* 0x004c703001007387 */ /* 0x000fe20000100a00 */
[----:B------:R-:W-:-:S03]  /*38ac0*/  IMAD.WIDE R186, R3, 0x4, R222 ;  /* 0x0000000403ba7825 */ /* 0x000fc600078e02de */
[----:B------:R-:W-:Y:S04]  /*38ad0*/  STL.64 [R1+0x4c58], R32 ;  /* 0x004c582001007387 */ /* 0x000fe80000100a00 */
[----:B------:R1:W-:Y:S01]  /*38ae0*/  STL.64 [R1+0x4c50], R186 ;  /* 0x004c50ba01007387 */ /* 0x0003e20000100a00 */
[----:B----4-:R-:W-:-:S03]  /*38af0*/  IMAD.WIDE R188, R3, 0x4, R240 ;  /* 0x0000000403bc7825 */ /* 0x010fc600078e02f0 */
[----:B-1----:R-:W4:Y:S01]  /*38b00*/  LDL.LU.64 R186, [R1+0x22a0] ;  /* 0x0022a00001ba7983 */ /* 0x002f220000300a00 */
[----:B------:R-:W-:-:S03]  /*38b10*/  IMAD.WIDE R32, R3, 0x4, R242 ;  /* 0x0000000403207825 */ /* 0x000fc600078e02f2 */
[----:B------:R1:W-:Y:S04]  /*38b20*/  STL.64 [R1+0x4c48], R188 ;  /* 0x004c48bc01007387 */ /* 0x0003e80000100a00 */
[----:B------:R-:W-:Y:S04]  /*38b30*/  STL.64 [R1+0x4c40], R32 ;  /* 0x004c402001007387 */ /* 0x000fe80000100a00 */
[----:B------:R-:W4:Y:S01]  /*38b40*/  LDL.LU.64 R218, [R1+0x2260] ;  /* 0x0022600001da7983 */ /* 0x000f220000300a00 */
[----:B-1----:R-:W-:-:S05]  /*38b50*/  IMAD.WIDE R188, R3, 0x4, R244 ;  /* 0x0000000403bc7825 */ /* 0x002fca00078e02f4 */
[----:B------:R1:W-:Y:S04]  /*38b60*/  STL.64 [R1+0x4c38], R188 ;  /* 0x004c38bc01007387 */ /* 0x0003e80000100a00 */
[----:B-1----:R-:W4:Y:S01]  /*38b70*/  LDL.LU.64 R188, [R1+0x2298] ;  /* 0x0022980001bc7983 */ /* 0x002f220000300a00 */
[----:B------:R-:W-:-:S04]  /*38b80*/  IMAD.WIDE R32, R3, 0x4, R246 ;  /* 0x0000000403207825 */ /* 0x000fc800078e02f6 */
[C---:B------:R-:W-:Y:S01]  /*38b90*/  IMAD.WIDE R46, R3.reuse, 0x4, R46 ;  /* 0x00000004032e7825 */ /* 0x040fe200078e022e */
[----:B------:R2:W-:Y:S04]  /*38ba0*/  STL.64 [R1+0x4c30], R32 ;  /* 0x004c302001007387 */ /* 0x0005e80000100a00 */
[----:B------:R-:W4:Y:S04]  /*38bb0*/  LDL.LU.64 R190, [R1+0x2290] ;  /* 0x0022900001be7983 */ /* 0x000f280000300a00 */
[----:B------:R-:W4:Y:S04]  /*38bc0*/  LDL.LU.64 R208, [R1+0x2288] ;  /* 0x0022880001d07983 */ /* 0x000f280000300a00 */
[----:B------:R-:W4:Y:S04]  /*38bd0*/  LDL.LU.64 R210, [R1+0x2280] ;  /* 0x0022800001d27983 */ /* 0x000f280000300a00 */
[----:B------:R-:W4:Y:S04]  /*38be0*/  LDL.LU.64 R212, [R1+0x2278] ;  /* 0x0022780001d47983 */ /* 0x000f280000300a00 */
[----:B------:R-:W4:Y:S01]  /*38bf0*/  LDL.LU.64 R214, [R1+0x2270] ;  /* 0x0022700001d67983 */ /* 0x000f220000300a00 */
[----:B------:R-:W-:-:S03]  /*38c00*/  IMAD.WIDE R44, R3, 0x4, R44 ;  /* 0x00000004032c7825 */ /* 0x000fc600078e022c */
[----:B------:R-:W-:Y:S01]  /*38c10*/  STL.64 [R1+0x4c28], R46 ;  /* 0x004c282e01007387 */ /* 0x000fe20000100a00 */
[----:B------:R-:W-:-:S03]  /*38c20*/  IMAD.WIDE R42, R3, 0x4, R42 ;  /* 0x00000004032a7825 */ /* 0x000fc600078e022a */
[----:B------:R-:W4:Y:S04]  /*38c30*/  LDL.LU.64 R216, [R1+0x2268] ;  /* 0x0022680001d87983 */ /* 0x000f280000300a00 */
[----:B------:R-:W4:Y:S04]  /*38c40*/  LDL.LU.64 R220, [R1+0x2258] ;  /* 0x0022580001dc7983 */ /* 0x000f280000300a00 */
[----:B------:R-:W-:Y:S04]  /*38c50*/  STL.64 [R1+0x4c20], R44 ;  /* 0x004c202c01007387 */ /* 0x000fe80000100a00 */
[----:B------:R-:W4:Y:S04]  /*38c60*/  LDL.LU.64 R222, [R1+0x2250] ;  /* 0x0022500001de7983 */ /* 0x000f280000300a00 */
[----:B------:R-:W4:Y:S01]  /*38c70*/  LDL.LU.64 R240, [R1+0x2248] ;  /* 0x0022480001f07983 */ /* 0x000f220000300a00 */
[----:B------:R-:W-:-:S03]  /*38c80*/  IMAD.WIDE R40, R3, 0x4, R40 ;  /* 0x0000000403287825 */ /* 0x000fc600078e0228 */
[----:B------:R-:W-:Y:S04]  /*38c90*/  STL.64 [R1+0x4c18], R42 ;  /* 0x004c182a01007387 */ /* 0x000fe80000100a00 */
[----:B------:R-:W4:Y:S04]  /*38ca0*/  LDL.LU.64 R242, [R1+0x2240] ;  /* 0x0022400001f27983 */ /* 0x000f280000300a00 */
[----:B------:R-:W4:Y:S04]  /*38cb0*/  LDL.LU.64 R244, [R1+0x2238] ;  /* 0x0022380001f47983 */ /* 0x000f280000300a00 */
[----:B------:R-:W-:Y:S04]  /*38cc0*/  STL.64 [R1+0x4c10], R40 ;  /* 0x004c102801007387 */ /* 0x000fe80000100a00 */
[----:B------:R-:W4:Y:S01]  /*38cd0*/  LDL.LU.64 R246, [R1+0x2228] ;  /* 0x0022280001f67983 */ /* 0x000f220000300a00 */
[----:B--2---:R-:W-:-:S03]  /*38ce0*/  IMAD.WIDE R32, R3, 0x4, R248 ;  /* 0x0000000403207825 */ /* 0x004fc600078e02f8 */
[----:B------:R-:W2:Y:S01]  /*38cf0*/  LDL.LU.64 R248, [R1+0x2218] ;  /* 0x0022180001f87983 */ /* 0x000ea20000300a00 */
[----:B------:R-:W-:-:S04]  /*38d00*/  IMAD.WIDE R38, R3, 0x4, R38 ;  /* 0x0000000403267825 */ /* 0x000fc800078e0226 */
[C---:B------:R-:W-:Y:S01]  /*38d10*/  IMAD.WIDE R36, R3.reuse, 0x4, R36 ;  /* 0x0000000403247825 */ /* 0x040fe200078e0224 */
[----:B------:R-:W-:Y:S03]  /*38d20*/  STL.64 [R1+0x4c08], R38 ;  /* 0x004c082601007387 */ /* 0x000fe60000100a00 */
[----:B---3--:R-:W-:Y:S01]  /*38d30*/  IMAD.WIDE R34, R3, 0x4, R34 ;  /* 0x0000000403227825 */ /* 0x008fe200078e0222 */
[----:B------:R-:W-:Y:S04]  /*38d40*/  STL.64 [R1+0x4c00], R36 ;  /* 0x004c002401007387 */ /* 0x000fe80000100a00 */
[----:B------:R-:W-:Y:S01]  /*38d50*/  STL.64 [R1+0x4bf8], R34 ;  /* 0x004bf82201007387 */ /* 0x000fe20000100a00 */
[----:B----4-:R-:W-:-:S05]  /*38d60*/  IMAD.WIDE R186, R2, 0x4, R186 ;  /* 0x0000000402ba7825 */ /* 0x010fca00078e02ba */
[----:B------:R1:W-:Y:S04]  /*38d70*/  STL.64 [R1+0x1c30], R186 ;  /* 0x001c30ba01007387 */ /* 0x0003e80000100a00 */
[----:B------:R-:W-:Y:S01]  /*38d80*/  STL.64 [R1+0x4bf0], R32 ;  /* 0x004bf02001007387 */ /* 0x000fe20000100a00 */
[----:B------:R-:W-:Y:S01]  /*38d90*/  ISETP.NE.U32.AND P5, PT, R0, RZ, PT ;  /* 0x000000ff0000720c */ /* 0x000fe20003fa5070 */
[----:B------:R-:W-:Y:S01]  /*38da0*/  IMAD.WIDE R218, R2, 0x4, R218 ;  /* 0x0000000402da7825 */ /* 0x000fe200078e02da */
[----:B------:R-:W-:Y:S01]  /*38db0*/  IADD3 R0, R252, -0x100, RZ ;  /* 0xffffff00fc007810 */ /* 0x000fe20007ffe0ff */
[----:B------:R1:W-:Y:S04]  /*38dc0*/  LDGSTS.E [R130+0x3ec00], [R186.64], !P0 ;  /* 0x3ec00000ba827fae */ /* 0x0003e8000c121844 */
[----:B------:R-:W-:Y:S01]  /*38dd0*/  STL.64 [R1+0x1c70], R218 ;  /* 0x001c70da01007387 */ /* 0x000fe20000100a00 */
[----:B------:R-:W-:Y:S01]  /*38de0*/  ISETP.GE.U32.AND P6, PT, R0, 0x7ffffe81, PT ;  /* 0x7ffffe810000780c */ /* 0x000fe20003fc6070 */
[----:B------:R-:W-:-:S05]  /*38df0*/  IMAD.WIDE R188, R2, 0x4, R188 ;  /* 0x0000000402bc7825 */ /* 0x000fca00078e02bc */
[----:B------:R3:W-:Y:S04]  /*38e00*/  STL.64 [R1+0x1c28], R188 ;  /* 0x001c28bc01007387 */ /* 0x0007e80000100a00 */
[----:B------:R3:W-:Y:S01]  /*38e10*/  LDGSTS.E [R130+0x3ec80], [R188.64], !P0 ;  /* 0x3ec80000bc827fae */ /* 0x0007e2000c121844 */
[----:B------:R-:W-:-:S04]  /*38e20*/  IMAD.WIDE R190, R2, 0x4, R190 ;  /* 0x0000000402be7825 */ /* 0x000fc800078e02be */
        /* <DEDUP_REMOVED lines=8> */
[----:B------:R1:W-:Y:S01]  /*38eb0*/  STL.64 [R1+0x1c00], R214 ;  /* 0x001c00d601007387 */ /* 0x0003e20000100a00 */
[----:B------:R-:W-:-:S03]  /*38ec0*/  IMAD.WIDE R216, R2, 0x4, R216 ;  /* 0x0000000402d87825 */ /* 0x000fc600078e02d8 */
[----:B------:R4:W-:Y:S01]  /*38ed0*/  LDGSTS.E [R130+0x3ed00], [R190.64], !P0 ;  /* 0x3ed00000be827fae */ /* 0x0009e2000c121844 */
        /* <DEDUP_REMOVED lines=10> */
[----:B-1----:R1:W5:Y:S01]  /*38f80*/  LDL.LU.64 R186, [R1+0x5b58] ;  /* 0x005b580001ba7983 */ /* 0x0023620000300a00 */
[----:B------:R-:W-:-:S03]  /*38f90*/  IMAD.WIDE R246, R2, 0x4, R246 ;  /* 0x0000000402f67825 */ /* 0x000fc600078e02f6 */
[----:B------:R1:W-:Y:S04]  /*38fa0*/  STL.64 [R1+0x1c48], R244 ;  /* 0x001c48f401007387 */ /* 0x0003e80000100a00 */
[----:B---3--:R3:W5:Y:S04]  /*38fb0*/  LDL.LU.64 R188, [R1+0x5b50] ;  /* 0x005b500001bc7983 */ /* 0x0087680000300a00 */
[----:B------:R1:W-:Y:S04]  /*38fc0*/  STL.64 [R1+0x1c40], R246 ;  /* 0x001c40f601007387 */ /* 0x0003e80000100a00 */
[----:B----4-:R3:W5:Y:S04]  /*38fd0*/  LDL.LU.64 R190, [R1+0x5b48] ;  /* 0x005b480001be7983 */ /* 0x0107680000300a00 */
        /* <DEDUP_REMOVED lines=14> */
[----:B----4-:R3:W5:Y:S04]  /*390c0*/  LDL.LU.64 R208, [R1+0x5b40] ;  /* 0x005b400001d07983 */ /* 0x0107680000300a00 */
[----:B-1----:R3:W5:Y:S04]  /*390d0*/  LDL.LU.64 R210, [R1+0x5b38] ;  /* 0x005b380001d27983 */ /* 0x0027680000300a00 */
[----:B------:R3:W5:Y:S04]  /*390e0*/  LDL.LU.64 R212, [R1+0x5b30] ;  /* 0x005b300001d47983 */ /* 0x0007680000300a00 */
        /* <DEDUP_REMOVED lines=8> */
[----:B------:R2:W-:Y:S04]  /*39170*/  LDGSTS.E [R130+0x3ff80], [R248.64], !P6 ;  /* 0x3ff80000f8827fae */ /* 0x0005e8000f121844 */
[----:B------:R3:W5:Y:S04]  /*39180*/  LDL.LU.64 R246, [R1+0x5ae8] ;  /* 0x005ae80001f67983 */ /* 0x0007680000300a00 */
[----:B------:R-:W0:Y:S04]  /*39190*/  LDGDEPBAR ;  /* 0x00000000000079af */ /* 0x000e280000000000 */
[----:B--2---:R3:W5:Y:S04]  /*391a0*/  LDL.LU.64 R248, [R1+0x5ae0] ;  /* 0x005ae00001f87983 */ /* 0x0047680000300a00 */
[----:B------:R1:W-:Y:S04]  /*391b0*/  LDGSTS.E [R131+0x50000], [R250.64], P3 ;  /* 0x50000000fa837fae */ /* 0x0003e80009921844 */
[----:B-1----:R3:W5:Y:S04]  /*391c0*/  LDL.LU.64 R250, [R1+0x5ad8] ;  /* 0x005ad80001fa7983 */ /* 0x0027680000300a00 */
[----:B------:R1:W-:Y:S04]  /*391d0*/  STL.64 [R1+0x5bc8], R86 ;  /* 0x005bc85601007387 */ /* 0x0003e80000100a00 */
[----:B-1----:R-:W2:Y:S04]  /*391e0*/  LDL.64 R86, [R1+0x5740] ;  /* 0x0057400001567983 */ /* 0x002ea80000100a00 */
[----:B------:R1:W-:Y:S04]  /*391f0*/  STL.64 [R1+0x5bc0], R84 ;  /* 0x005bc05401007387 */ /* 0x0003e80000100a00 */
[----:B-1----:R-:W4:Y:S04]  /*39200*/  LDL.64 R84, [R1+0x5748] ;  /* 0x0057480001547983 */ /* 0x002f280000100a00 */
[----:B------:R1:W-:Y:S04]  /*39210*/  STL.64 [R1+0x5bb8], R82 ;  /* 0x005bb85201007387 */ /* 0x0003e80000100a00 */
[----:B-1----:R-:W2:Y:S04]  /*39220*/  LDL.64 R82, [R1+0x5678] ;  /* 0x0056780001527983 */ /* 0x002ea80000100a00 */
        /* <DEDUP_REMOVED lines=27> */
[----:B------:R-:W-:Y:S04]  /*393e0*/  STL.64 [R1+0x5b00], R12 ;  /* 0x005b000c01007387 */ /* 0x000fe80000100a00 */
[----:B------:R1:W-:Y:S04]  /*393f0*/  STL.64 [R1+0x5af8], R10 ;  /* 0x005af80a01007387 */ /* 0x0003e80000100a00 */
[----:B------:R-:W-:Y:S04]  /*39400*/  STL.64 [R1+0x5af0], R8 ;  /* 0x005af00801007387 */ /* 0x000fe80000100a00 */
[----:B------:R1:W-:Y:S04]  /*39410*/  STL.64 [R1+0x5ae8], R6 ;  /* 0x005ae80601007387 */ /* 0x0003e80000100a00 */
[----:B------:R3:W-:Y:S04]  /*39420*/  STL.64 [R1+0x5ae0], R4 ;  /* 0x005ae00401007387 */ /* 0x0007e80000100a00 */
[----:B------:R2:W-:Y:S04]  /*39430*/  STL.64 [R1+0x5ad8], R2 ;  /* 0x005ad80201007387 */ /* 0x0005e80000100a00 */
[----:B-1----:R-:W4:Y:S04]  /*39440*/  LDL.64 R14, [R1+0x57b8] ;  /* 0x0057b800010e7983 */ /* 0x002f280000100a00 */
[----:B------:R-:W4:Y:S04]  /*39450*/  LDL.64 R16, [R1+0x5848] ;  /* 0x0058480001107983 */ /* 0x000f280000100a00 */
        /* <DEDUP_REMOVED lines=15> */
[----:B------:R-:W1:Y:S04]  /*39550*/  S2R R0, SR_TID.X ;  /* 0x0000000000007919 */ /* 0x000e680000002100 */
[----:B------:R-:W4:Y:S04]  /*39560*/  LDL.64 R10, [R1+0x56b0] ;  /* 0x0056b000010a7983 */ /* 0x000f280000100a00 */
[----:B------:R-:W4:Y:S04]  /*39570*/  LDL.64 R12, [R1+0x5720] ;  /* 0x00572000010c7983 */ /* 0x000f280000100a00 */
[----:B------:R-:W4:Y:S04]  /*39580*/  LDL.64 R6, [R1+0x4b10] ;  /* 0x004b100001067983 */ /* 0x000f280000100a00 */
[----:B------:R-:W4:Y:S04]  /*39590*/  LDL.64 R8, [R1+0x56a0] ;  /* 0x0056a00001087983 */ /* 0x000f280000100a00 */
[----:B---3--:R-:W3:Y:S04]  /*395a0*/  LDL.64 R4, [R1+0x1d90] ;  /* 0x001d900001047983 */ /* 0x008ee80000100a00 */
[----:B--2---:R2:W-:Y:S04]  /*395b0*/  LDGSTS.E [R131+0x50080], [R72.64], P1 ;  /* 0x5008000048837fae */ /* 0x0045e80008921844 */
[----:B------:R1:W-:Y:S04]  /*395c0*/  LDGSTS.E [R131+0x50100], [R82.64], P2 ;  /* 0x5010000052837fae */ /* 0x0003e80009121844 */
[----:B------:R2:W-:Y:S04]  /*395d0*/  LDGSTS.E [R131+0x50180], [R74.64], P5 ;  /* 0x501800004a837fae */ /* 0x0005e8000a921844 */
[----:B----4-:R4:W-:Y:S04]  /*395e0*/  LDGSTS.E [R131+0x51000], [R84.64], P3 ;  /* 0x5100000054837fae */ /* 0x0109e80009921844 */
[----:B-1----:R-:W3:Y:S04]  /*395f0*/  LDL.64 R82, [R1+0x57c0] ;  /* 0x0057c00001527983 */ /* 0x002ee80000100a00 */
[----:B--2---:R-:W2:Y:S04]  /*39600*/  LDL.64 R74, [R1+0x57b0] ;  /* 0x0057b000014a7983 */ /* 0x004ea80000100a00 */
[----:B----4-:R-:W4:Y:S04]  /*39610*/  LDL.64 R84, [R1+0x58b8] ;  /* 0x0058b80001547983 */ /* 0x010f280000100a00 */
[----:B------:R1:W-:Y:S04]  /*39620*/  LDGSTS.E [R131+0x51080], [R86.64], P1 ;  /* 0x5108000056837fae */ /* 0x0003e80008921844 */
[----:B------:R1:W-:Y:S04]  /*39630*/  LDGSTS.E [R131+0x51100], [R76.64], P2 ;  /* 0x511000004c837fae */ /* 0x0003e80009121844 */
[----:B------:R1:W-:Y:S04]  /*39640*/  LDGSTS.E [R131+0x51180], [R78.64], P5 ;  /* 0x511800004e837fae */ /* 0x0003e8000a921844 */
[----:B-1----:R-:W4:Y:S04]  /*39650*/  LDL.64 R86, [R1+0x58b0] ;  /* 0x0058b00001567983 */ /* 0x002f280000100a00 */
[----:B------:R-:W4:Y:S04]  /*39660*/  LDL.64 R76, [R1+0x55a0] ;  /* 0x0055a000014c7983 */ /* 0x000f280000100a00 */
[----:B------:R-:W4:Y:S04]  /*39670*/  LDL.64 R78, [R1+0x5590] ;  /* 0x00559000014e7983 */ /* 0x000f280000100a00 */
[----:B------:R1:W-:Y:S04]  /*39680*/  LDGSTS.E [R131+0x52000], [R80.64], P3 ;  /* 0x5200000050837fae */ /* 0x0003e80009921844 */
[----:B------:R-:W4:Y:S04]  /*39690*/  LDL.64 R72, [R1+0x5588] ;  /* 0x0055880001487983 */ /* 0x000f280000100a00 */
[----:B------:R-:W4:Y:S04]  /*396a0*/  LDL.64 R2, [R1+0x4cb8] ;  /* 0x004cb80001027983 */ /* 0x000f280000100a00 */
[----:B-1----:R-:W4:Y:S04]  /*396b0*/  LDL.64 R80, [R1+0x5580] ;  /* 0x0055800001507983 */ /* 0x002f280000100a00 */
[----:B---3--:R1:W-:Y:S04]  /*396c0*/  LDGSTS.E [R131+0x52080], [R82.64], P1 ;  /* 0x5208000052837fae */ /* 0x0083e80008921844 */
[----:B------:R2:W-:Y:S04]  /*396d0*/  LDGSTS.E [R131+0x52100], [R14.64], P2 ;  /* 0x521000000e837fae */ /* 0x0005e80009121844 */
[----:B--2---:R2:W-:Y:S04]  /*396e0*/  LDGSTS.E [R131+0x52180], [R74.64], P5 ;  /* 0x521800004a837fae */ /* 0x0045e8000a921844 */
[----:B-1----:R-:W3:Y:S04]  /*396f0*/  LDL.64 R82, [R1+0x5578] ;  /* 0x0055780001527983 */ /* 0x002ee80000100a00 */
[----:B------:R1:W-:Y:S04]  /*39700*/  LDGSTS.E [R131+0x53000], [R16.64], P3 ;  /* 0x5300000010837fae */ /* 0x0003e80009921844 */
[----:B------:R1:W-:Y:S04]  /*39710*/  LDGSTS.E [R131+0x53080], [R18.64], P1 ;  /* 0x5308000012837fae */ /* 0x0003e80008921844 */
[----:B------:R1:W-:Y:S04]  /*39720*/  LDGSTS.E [R131+0x53100], [R20.64], P2 ;  /* 0x5310000014837fae */ /* 0x0003e80009121844 */
[----:B------:R1:W-:Y:S04]  /*39730*/  LDGSTS.E [R131+0x53180], [R22.64], P5 ;  /* 0x5318000016837fae */ /* 0x0003e8000a921844 */
[----:B------:R1:W-:Y:S04]  /*39740*/  LDGSTS.E [R131+0x54000], [R24.64], P3 ;  /* 0x5400000018837fae */ /* 0x0003e80009921844 */
[----:B------:R1:W-:Y:S04]  /*39750*/  LDGSTS.E [R131+0x54080], [R26.64], P1 ;  /* 0x540800001a837fae */ /* 0x0003e80008921844 */
[----:B--2---:R-:W2:Y:S04]  /*39760*/  LDL.64 R74, [R1+0x5570] ;  /* 0x00557000014a7983 */ /* 0x004ea80000100a00 */
[----:B------:R1:W-:Y:S04]  /*39770*/  LDGSTS.E [R131+0x54100], [R28.64], P2 ;  /* 0x541000001c837fae */ /* 0x0003e80009121844 */
[----:B------:R1:W-:Y:S04]  /*39780*/  LDGSTS.E [R131+0x54180], [R30.64], P5 ;  /* 0x541800001e837fae */ /* 0x0003e8000a921844 */
[----:B------:R1:W-:Y:S04]  /*39790*/  LDGSTS.E [R131+0x55000], [R56.64], P3 ;  /* 0x5500000038837fae */ /* 0x0003e80009921844 */
[----:B------:R1:W-:Y:S04]  /*397a0*/  LDGSTS.E [R131+0x55080], [R58.64], P1 ;  /* 0x550800003a837fae */ /* 0x0003e80008921844 */
[----:B----4-:R4:W-:Y:S04]  /*397b0*/  LDGSTS.E [R131+0x55100], [R84.64], P2 ;  /* 0x5510000054837fae */ /* 0x0109e80009121844 */
[----:B------:R1:W-:Y:S04]  /*397c0*/  LDGSTS.E [R131+0x55180], [R86.64], P5 ;  /* 0x5518000056837fae */ /* 0x0003e8000a921844 */
[----:B------:R1:W-:Y:S04]  /*397d0*/  LDGSTS.E [R131+0x56000], [R60.64], P3 ;  /* 0x560000003c837fae */ /* 0x0003e80009921844 */
[----:B----4-:R-:W4:Y:S04]  /*397e0*/  LDL.64 R84, [R1+0x5568] ;  /* 0x0055680001547983 */ /* 0x010f280000100a00 */
[----:B-1----:R-:W4:Y:S04]  /*397f0*/  LDL.64 R86, [R1+0x5560] ;  /* 0x0055600001567983 */ /* 0x002f280000100a00 */
[----:B------:R1:W-:Y:S04]  /*39800*/  LDGSTS.E [R131+0x56080], [R62.64], P1 ;  /* 0x560800003e837fae */ /* 0x0003e80008921844 */
[----:B------:R1:W-:Y:S04]  /*39810*/  LDGSTS.E [R131+0x56100], [R64.64], P2 ;  /* 0x5610000040837fae */ /* 0x0003e80009121844 */
[----:B------:R1:W-:Y:S04]  /*39820*/  LDGSTS.E [R131+0x56180], [R66.64], P5 ;  /* 0x5618000042837fae */ /* 0x0003e8000a921844 */
[----:B------:R1:W-:Y:S04]  /*39830*/  LDGSTS.E [R131+0x57000], [R68.64], P3 ;  /* 0x5700000044837fae */ /* 0x0003e80009921844 */
[----:B------:R1:W-:Y:S04]  /*39840*/  LDGSTS.E [R131+0x57080], [R76.64], P1 ;  /* 0x570800004c837fae */ /* 0x0003e80008921844 */
[----:B------:R1:W-:Y:S04]  /*39850*/  LDGSTS.E [R131+0x57100], [R70.64], P2 ;  /* 0x5710000046837fae */ /* 0x0003e80009121844 */
[----:B------:R1:W-:Y:S04]  /*39860*/  LDGSTS.E [R131+0x57180], [R78.64], P5 ;  /* 0x571800004e837fae */ /* 0x0003e8000a921844 */
[----:B-1----:R-:W4:Y:S04]  /*39870*/  LDL.64 R76, [R1+0x5558] ;  /* 0x00555800014c7983 */ /* 0x002f280000100a00 */
[----:B------:R1:W-:Y:S04]  /*39880*/  LDGSTS.E [R131+0x58000], [R72.64], P3 ;  /* 0x5800000048837fae */ /* 0x0003e80009921844 */
[----:B------:R-:W4:Y:S04]  /*39890*/  LDL.64 R78, [R1+0x5550] ;  /* 0x00555000014e7983 */ /* 0x000f280000100a00 */
[----:B------:R1:W-:Y:S04]  /*398a0*/  LDGSTS.E [R131+0x58080], [R80.64], P1 ;  /* 0x5808000050837fae */ /* 0x0003e80008921844 */
[----:B------:R-:W4:Y:S04]  /*398b0*/  LDL.64 R14, [R1+0x5540] ;  /* 0x00554000010e7983 */ /* 0x000f280000100a00 */
[----:B------:R-:W4:Y:S04]  /*398c0*/  LDL.64 R16, [R1+0x5530] ;  /* 0x0055300001107983 */ /* 0x000f280000100a00 */
        /* <DEDUP_REMOVED lines=17> */
[----:B---3--:R1:W-:Y:S04]  /*399e0*/  LDGSTS.E [R131+0x58100], [R82.64], P2 ;  /* 0x5810000052837fae */ /* 0x0083e80009121844 */
[----:B-1----:R-:W3:Y:S04]  /*399f0*/  LDL.64 R82, [R1+0x5538] ;  /* 0x0055380001527983 */ /* 0x002ee80000100a00 */
[----:B--2---:R1:W-:Y:S04]  /*39a00*/  LDGSTS.E [R131+0x58180], [R74.64], P5 ;  /* 0x581800004a837fae */ /* 0x0043e8000a921844 */
[----:B-1----:R-:W2:Y:S04]  /*39a10*/  LDL.64 R74, [R1+0x54d8] ;  /* 0x0054d800014a7983 */ /* 0x002ea80000100a00 */
[----:B----4-:R1:W-:Y:S04]  /*39a20*/  LDGSTS.E [R131+0x59000], [R84.64], P3 ;  /* 0x5900000054837fae */ /* 0x0103e80009921844 */
[----:B------:R4:W-:Y:S04]  /*39a30*/  LDGSTS.E [R131+0x59080], [R86.64], P1 ;  /* 0x5908000056837fae */ /* 0x0009e80008921844 */
[----:B-1----:R-:W2:Y:S04]  /*39a40*/  LDL.64 R84, [R1+0x54b0] ;  /* 0x0054b00001547983 */ /* 0x002ea80000100a00 */
[----:B----4-:R-:W3:Y:S04]  /*39a50*/  LDL.64 R86, [R1+0x54a8] ;  /* 0x0054a80001567983 */ /* 0x010ee80000100a00 */
[----:B------:R1:W-:Y:S04]  /*39a60*/  LDGSTS.E [R131+0x59100], [R76.64], P2 ;  /* 0x591000004c837fae */ /* 0x0003e80009121844 */
[----:B------:R1:W-:Y:S04]  /*39a70*/  LDGSTS.E [R131+0x59180], [R78.64], P5 ;  /* 0x591800004e837fae */ /* 0x0003e8000a921844 */
[----:B-1----:R-:W3:Y:S04]  /*39a80*/  LDL.64 R76, [R1+0x5498] ;  /* 0x00549800014c7983 */ /* 0x002ee80000100a00 */
[----:B------:R-:W3:Y:S04]  /*39a90*/  LDL.64 R78, [R1+0x4b48] ;  /* 0x004b4800014e7983 */ /* 0x000ee80000100a00 */
[----:B------:R1:W-:Y:S04]  /*39aa0*/  LDGSTS.E [R131+0x5a000], [R80.64], P3 ;  /* 0x5a00000050837fae */ /* 0x0003e80009921844 */
[----:B------:R1:W-:Y:S04]  /*39ab0*/  LDGSTS.E [R131+0x5a080], [R14.64], P1 ;  /* 0x5a0800000e837fae */ /* 0x0003e80008921844 */
[----:B-1----:R-:W3:Y:S01]  /*39ac0*/  LDL.64 R80, [R1+0x4b40] ;  /* 0x004b400001507983 */ /* 0x002ee20000100a00 */
[----:B------:R-:W-:-:S03]  /*39ad0*/  LOP3.LUT R0, R0, 0x1f, RZ, 0xc0, !PT ;  /* 0x0000001f00007812 */ /* 0x000fc600078ec0ff */
[----:B------:R-:W3:Y:S04]  /*39ae0*/  LDL.64 R14, [R1+0x5718] ;  /* 0x00571800010e7983 */ /* 0x000ee80000100a00 */
[----:B---3--:R1:W-:Y:S04]  /*39af0*/  LDGSTS.E [R131+0x5a100], [R82.64], P2 ;  /* 0x5a10000052837fae */ /* 0x0083e80009121844 */
[----:B------:R3:W-:Y:S04]  /*39b00*/  LDGSTS.E [R131+0x5a180], [R16.64], P5 ;  /* 0x5a18000010837fae */ /* 0x0007e8000a921844 */
[----:B------:R2:W-:Y:S04]  /*39b10*/  LDGSTS.E [R131+0x5b000], [R18.64], P3 ;  /* 0x5b00000012837fae */ /* 0x0005e80009921844 */
        /* <DEDUP_REMOVED lines=10> */
[----:B--2---:R2:W-:Y:S04]  /*39bc0*/  LDGSTS.E [R131+0x5d100], [R74.64], P2 ;  /* 0x5d1000004a837fae */ /* 0x0045e80009121844 */
[----:B------:R1:W-:Y:S04]  /*39bd0*/  LDGSTS.E [R131+0x5d180], [R62.64], P5 ;  /* 0x5d1800003e837fae */ /* 0x0003e8000a921844 */
[----:B------:R1:W-:Y:S04]  /*39be0*/  LDGSTS.E [R131+0x5e000], [R64.64], P3 ;  /* 0x5e00000040837fae */ /* 0x0003e80009921844 */
[----:B------:R1:W-:Y:S04]  /*39bf0*/  LDGSTS.E [R131+0x5e080], [R66.64], P1 ;  /* 0x5e08000042837fae */ /* 0x0003e80008921844 */
[----:B--2---:R-:W2:Y:S04]  /*39c00*/  LDL.64 R74, [R1+0x4b30] ;  /* 0x004b3000014a7983 */ /* 0x004ea80000100a00 */
[----:B------:R1:W-:Y:S04]  /*39c10*/  LDGSTS.E [R131+0x5e100], [R68.64], P2 ;  /* 0x5e10000044837fae */ /* 0x0003e80009121844 */
[----:B------:R1:W-:Y:S04]  /*39c20*/  LDGSTS.E [R131+0x5e180], [R84.64], P5 ;  /* 0x5e18000054837fae */ /* 0x0003e8000a921844 */
[----:B---3--:R3:W-:Y:S01]  /*39c30*/  LDGSTS.E [R131+0x5f000], [R86.64], P3 ;  /* 0x5f00000056837fae */ /* 0x0087e20009921844 */
[----:B------:R-:W-:-:S03]  /*39c40*/  SHF.L.U32 R0, R0, 0x2, RZ ;  /* 0x0000000200007819 */ /* 0x000fc600000006ff */
[----:B------:R3:W-:Y:S04]  /*39c50*/  LDGSTS.E [R131+0x5f080], [R70.64], P1 ;  /* 0x5f08000046837fae */ /* 0x0007e80008921844 */
[----:B------:R-:W2:Y:S04]  /*39c60*/  LDL.64 R16, [R1+0x5710] ;  /* 0x0057100001107983 */ /* 0x000ea80000100a00 */
[----:B---3--:R-:W3:Y:S01]  /*39c70*/  LDL.64 R86, [R1+0x56c8] ;  /* 0x0056c80001567983 */ /* 0x008ee20000100a00 */
[----:B-1----:R-:W-:-:S03]  /*39c80*/  LOP3.LUT R85, R0, 0x10, RZ, 0x3c, !PT ;  /* 0x0000001000557812 */ /* 0x002fc600078e3cff */
[----:B------:R1:W-:Y:S04]  /*39c90*/  LDGSTS.E [R131+0x5f100], [R76.64], P2 ;  /* 0x5f1000004c837fae */ /* 0x0003e80009121844 */
[----:B------:R1:W-:Y:S04]  /*39ca0*/  LDGSTS.E [R131+0x5f180], [R72.64], P5 ;  /* 0x5f18000048837fae */ /* 0x0003e8000a921844 */
[----:B------:R1:W-:Y:S04]  /*39cb0*/  LDGSTS.E [R85+0x50200], [R78.64], P3 ;  /* 0x502000004e557fae */ /* 0x0003e80009921844 */
[----:B-1----:R-:W3:Y:S04]  /*39cc0*/  LDL.64 R76, [R1+0x56c0] ;  /* 0x0056c000014c7983 */ /* 0x002ee80000100a00 */
[----:B------:R-:W3:Y:S04]  /*39cd0*/  LDL.64 R18, [R1+0x57a8] ;  /* 0x0057a80001127983 */ /* 0x000ee80000100a00 */
[----:B------:R-:W3:Y:S04]  /*39ce0*/  LDL.64 R78, [R1+0x56b8] ;  /* 0x0056b800014e7983 */ /* 0x000ee80000100a00 */
[----:B------:R1:W-:Y:S04]  /*39cf0*/  LDGSTS.E [R85+0x50280], [R80.64], P1 ;  /* 0x5028000050557fae */ /* 0x0003e80008921844 */
[----:B------:R-:W3:Y:S04]  /*39d00*/  LDL.64 R20, [R1+0x57a0] ;  /* 0x0057a00001147983 */ /* 0x000ee80000100a00 */
[----:B------:R-:W3:Y:S04]  /*39d10*/  LDL.64 R22, [R1+0x5798] ;  /* 0x0057980001167983 */ /* 0x000ee80000100a00 */
[----:B-1----:R-:W3:Y:S04]  /*39d20*/  LDL.64 R80, [R1+0x5728] ;  /* 0x0057280001507983 */ /* 0x002ee80000100a00 */
[----:B------:R-:W3:Y:S04]  /*39d30*/  LDL.64 R24, [R1+0x5790] ;  /* 0x0057900001187983 */ /* 0x000ee80000100a00 */
        /* <DEDUP_REMOVED lines=12> */
[----:B----4-:R1:W-:Y:S04]  /*39e00*/  LDGSTS.E [R85+0x50300], [R82.64], P2 ;  /* 0x5030000052557fae */ /* 0x0103e80009121844 */
[----:B-1----:R-:W4:Y:S04]  /*39e10*/  LDL.64 R82, [R1+0x5888] ;  /* 0x0058880001527983 */ /* 0x002f280000100a00 */
[----:B--2---:R1:W-:Y:S04]  /*39e20*/  LDGSTS.E [R85+0x50380], [R74.64], P5 ;  /* 0x503800004a557fae */ /* 0x0043e8000a921844 */
[----:B-1----:R-:W2:Y:S04]  /*39e30*/  LDL.64 R74, [R1+0x55b8] ;  /* 0x0055b800014a7983 */ /* 0x002ea80000100a00 */
[----:B---3--:R1:W-:Y:S04]  /*39e40*/  LDGSTS.E [R85+0x51200], [R86.64], P3 ;  /* 0x5120000056557fae */ /* 0x0083e80009921844 */
[----:B-1----:R-:W3:Y:S04]  /*39e50*/  LDL.64 R86, [R1+0x53c0] ;  /* 0x0053c00001567983 */ /* 0x002ee80000100a00 */
        /* <DEDUP_REMOVED lines=31> */
[----:B------:R4:W-:Y:S04]  /*3a050*/  LDGSTS.E [R85+0x55280], [R58.64], P1 ;  /* 0x552800003a557fae */ /* 0x0009e80008921844 */
[----:B------:R4:W-:Y:S04]  /*3a060*/  LDGSTS.E [R85+0x55300], [R60.64], P2 ;  /* 0x553000003c557fae */ /* 0x0009e80009121844 */
[----:B-1----:R-:W3:Y:S04]  /*3a070*/  LDL.64 R82, [R1+0x5398] ;  /* 0x0053980001527983 */ /* 0x002ee80000100a00 */
[----:B------:R1:W-:Y:S04]  /*3a080*/  LDGSTS.E [R85+0x55380], [R62.64], P5 ;  /* 0x553800003e557fae */ /* 0x0003e8000a921844 */
[----:B------:R1:W-:Y:S04]  /*3a090*/  LDGSTS.E [R85+0x56200], [R64.64], P3 ;  /* 0x5620000040557fae */ /* 0x0003e80009921844 */
[----:B------:R1:W-:Y:S04]  /*3a0a0*/  LDGSTS.E [R85+0x56280], [R66.64], P1 ;  /* 0x5628000042557fae */ /* 0x0003e80008921844 */
[----:B----4-:R-:W4:Y:S04]  /*3a0b0*/  LDL.64 R58, [R1+0x5310] ;  /* 0x00531000013a7983 */ /* 0x010f280000100a00 */
[----:B------:R-:W4:Y:S04]  /*3a0c0*/  LDL.64 R60, [R1+0x5308] ;  /* 0x00530800013c7983 */ /* 0x000f280000100a00 */
[----:B-1----:R-:W4:Y:S04]  /*3a0d0*/  LDL.64 R62, [R1+0x5300] ;  /* 0x00530000013e7983 */ /* 0x002f280000100a00 */
[----:B------:R-:W4:Y:S04]  /*3a0e0*/  LDL.64 R64, [R1+0x52f8] ;  /* 0x0052f80001407983 */ /* 0x000f280000100a00 */
[----:B------:R-:W4:Y:S04]  /*3a0f0*/  LDL.64 R66, [R1+0x52f0] ;  /* 0x0052f00001427983 */ /* 0x000f280000100a00 */
[----:B--2---:R1:W-:Y:S04]  /*3a100*/  LDGSTS.E [R85+0x56300], [R74.64], P2 ;  /* 0x563000004a557fae */ /* 0x0043e80009121844 */
[----:B------:R2:W-:Y:S04]  /*3a110*/  LDGSTS.E [R85+0x56380], [R68.64], P5 ;  /* 0x5638000044557fae */ /* 0x0005e8000a921844 */
[----:B------:R2:W-:Y:S04]  /*3a120*/  LDGSTS.E [R85+0x57200], [R70.64], P3 ;  /* 0x5720000046557fae */ /* 0x0005e80009921844 */
[----:B-1----:R-:W4:Y:S04]  /*3a130*/  LDL.64 R74, [R1+0x5390] ;  /* 0x00539000014a7983 */ /* 0x002f280000100a00 */
[----:B--2---:R-:W2:Y:S04]  /*3a140*/  LDL.64 R68, [R1+0x52d8] ;  /* 0x0052d80001447983 */ /* 0x004ea80000100a00 */
[----:B------:R-:W2:Y:S04]  /*3a150*/  LDL.64 R70, [R1+0x52d0] ;  /* 0x0052d00001467983 */ /* 0x000ea80000100a00 */
[----:B---3--:R1:W-:Y:S04]  /*3a160*/  LDGSTS.E [R85+0x57280], [R86.64], P1 ;  /* 0x5728000056557fae */ /* 0x0083e80008921844 */
[----:B------:R3:W-:Y:S04]  /*3a170*/  LDGSTS.E [R85+0x57300], [R72.64], P2 ;  /* 0x5730000048557fae */ /* 0x0007e80009121844 */
[----:B-1----:R-:W2:Y:S04]  /*3a180*/  LDL.64 R86, [R1+0x5388] ;  /* 0x0053880001567983 */ /* 0x002ea80000100a00 */
[----:B------:R1:W-:Y:S04]  /*3a190*/  LDGSTS.E [R85+0x57380], [R76.64], P5 ;  /* 0x573800004c557fae */ /* 0x0003e8000a921844 */
[----:B---3--:R-:W2:Y:S04]  /*3a1a0*/  LDL.64 R72, [R1+0x52c8] ;  /* 0x0052c80001487983 */ /* 0x008ea80000100a00 */
[----:B------:R1:W-:Y:S04]  /*3a1b0*/  LDGSTS.E [R85+0x58200], [R78.64], P3 ;  /* 0x582000004e557fae */ /* 0x0003e80009921844 */
[----:B-1----:R-:W2:Y:S04]  /*3a1c0*/  LDL.64 R76, [R1+0x5380] ;  /* 0x00538000014c7983 */ /* 0x002ea80000100a00 */
[----:B------:R-:W2:Y:S04]  /*3a1d0*/  LDL.64 R78, [R1+0x5370] ;  /* 0x00537000014e7983 */ /* 0x000ea80000100a00 */
[----:B------:R1:W-:Y:S04]  /*3a1e0*/  LDGSTS.E [R85+0x58280], [R80.64], P1 ;  /* 0x5828000050557fae */ /* 0x0003e80008921844 */
[----:B-1----:R-:W2:Y:S04]  /*3a1f0*/  LDL.64 R80, [R1+0x52e8] ;  /* 0x0052e80001507983 */ /* 0x002ea80000100a00 */
[----:B------:R1:W-:Y:S04]  /*3a200*/  LDGSTS.E [R85+0x58300], [R82.64], P2 ;  /* 0x5830000052557fae */ /* 0x0003e80009121844 */
[----:B-1----:R-:W3:Y:S04]  /*3a210*/  LDL.64 R82, [R1+0x52e0] ;  /* 0x0052e00001527983 */ /* 0x002ee80000100a00 */
[----:B----4-:R1:W-:Y:S04]  /*3a220*/  LDGSTS.E [R85+0x58380], [R74.64], P5 ;  /* 0x583800004a557fae */ /* 0x0103e8000a921844 */
[----:B-1----:R-:W4:Y:S04]  /*3a230*/  LDL.64 R74, [R1+0x52c0] ;  /* 0x0052c000014a7983 */ /* 0x002f280000100a00 */
[----:B--2---:R1:W-:Y:S04]  /*3a240*/  LDGSTS.E [R85+0x59200], [R86.64], P3 ;  /* 0x5920000056557fae */ /* 0x0043e80009921844 */
[----:B-1----:R-:W2:Y:S04]  /*3a250*/  LDL.64 R86, [R1+0x52b8] ;  /* 0x0052b80001567983 */ /* 0x002ea80000100a00 */
[----:B------:R1:W-:Y:S04]  /*3a260*/  LDGSTS.E [R85+0x59280], [R76.64], P1 ;  /* 0x592800004c557fae */ /* 0x0003e80008921844 */
[----:B------:R1:W-:Y:S04]  /*3a270*/  LDGSTS.E [R85+0x59300], [R10.64], P2 ;  /* 0x593000000a557fae */ /* 0x0003e80009121844 */
[----:B------:R1:W-:Y:S04]  /*3a280*/  LDGSTS.E [R85+0x59380], [R78.64], P5 ;  /* 0x593800004e557fae */ /* 0x0003e8000a921844 */
[----:B-1----:R-:W2:Y:S04]  /*3a290*/  LDL.64 R76, [R1+0x52b0] ;  /* 0x0052b000014c7983 */ /* 0x002ea80000100a00 */
        /* <DEDUP_REMOVED lines=12> */
[----:B------:R-:W2:Y:S04]  /*3a360*/  LDL.64 R78, [R1+0x4b28] ;  /* 0x004b2800014e7983 */ /* 0x000ea80000100a00 */
[----:B------:R1:W-:Y:S04]  /*3a370*/  LDGSTS.E [R85+0x5d200], [R60.64], P3 ;  /* 0x5d2000003c557fae */ /* 0x0003e80009921844 */
[----:B------:R1:W-:Y:S04]  /*3a380*/  LDGSTS.E [R85+0x5d280], [R62.64], P1 ;  /* 0x5d2800003e557fae */ /* 0x0003e80008921844 */
[----:B------:R1:W-:Y:S04]  /*3a390*/  LDGSTS.E [R85+0x5d300], [R64.64], P2 ;  /* 0x5d30000040557fae */ /* 0x0003e80009121844 */
[----:B------:R1:W-:Y:S04]  /*3a3a0*/  LDGSTS.E [R85+0x5d380], [R66.64], P5 ;  /* 0x5d38000042557fae */ /* 0x0003e8000a921844 */
[----:B------:R1:W-:Y:S04]  /*3a3b0*/  LDGSTS.E [R85+0x5e200], [R80.64], P3 ;  /* 0x5e20000050557fae */ /* 0x0003e80009921844 */
[----:B------:R-:W3:Y:S04]  /*3a3c0*/  S2R R0, SR_TID.X ;  /* 0x0000000000007919 */ /* 0x000ee80000002100 */
[----:B------:R-:W2:Y:S04]  /*3a3d0*/  LDL.64 R10, [R1+0x5698] ;  /* 0x00569800010a7983 */ /* 0x000ea80000100a00 */
[----:B-1----:R-:W2:Y:S04]  /*3a3e0*/  LDL.64 R12, [R1+0x5690] ;  /* 0x00569000010c7983 */ /* 0x002ea80000100a00 */
[----:B------:R-:W2:Y:S04]  /*3a3f0*/  LDL.64 R14, [R1+0x5708] ;  /* 0x00570800010e7983 */ /* 0x000ea80000100a00 */
        /* <DEDUP_REMOVED lines=14> */
[----:B---3--:R1:W-:Y:S04]  /*3a4e0*/  LDGSTS.E [R85+0x5e280], [R82.64], P1 ;  /* 0x5e28000052557fae */ /* 0x0083e80008921844 */
[----:B------:R3:W-:Y:S04]  /*3a4f0*/  LDGSTS.E [R85+0x5e300], [R68.64], P2 ;  /* 0x5e30000044557fae */ /* 0x0007e80009121844 */
[----:B------:R3:W-:Y:S04]  /*3a500*/  LDGSTS.E [R85+0x5e380], [R70.64], P5 ;  /* 0x5e38000046557fae */ /* 0x0007e8000a921844 */
[----:B-1----:R-:W2:Y:S04]  /*3a510*/  LDL.64 R82, [R1+0x4b20] ;  /* 0x004b200001527983 */ /* 0x002ea80000100a00 */
[----:B------:R1:W-:Y:S01]  /*3a520*/  LDGSTS.E [R85+0x5f200], [R72.64], P3 ;  /* 0x5f20000048557fae */ /* 0x0003e20009921844 */
[----:B------:R-:W-:-:S03]  /*3a530*/  LOP3.LUT R0, R0, 0x1f, RZ, 0xc0, !PT ;  /* 0x0000001f00007812 */ /* 0x000fc600078ec0ff */
[----:B---3--:R-:W3:Y:S04]  /*3a540*/  LDL.64 R68, [R1+0x5488] ;  /* 0x0054880001447983 */ /* 0x008ee80000100a00 */
[----:B------:R-:W3:Y:S04]  /*3a550*/  LDL.64 R70, [R1+0x5480] ;  /* 0x0054800001467983 */ /* 0x000ee80000100a00 */
[----:B-1----:R-:W3:Y:S04]  /*3a560*/  LDL.64 R72, [R1+0x5478] ;  /* 0x0054780001487983 */ /* 0x002ee80000100a00 */
[----:B----4-:R1:W-:Y:S01]  /*3a570*/  LDGSTS.E [R85+0x5f280], [R74.64], P1 ;  /* 0x5f2800004a557fae */ /* 0x0103e20008921844 */
[----:B------:R-:W-:-:S03]  /*3a580*/  IMAD.SHL.U32 R81, R0, 0x4, RZ ;  /* 0x0000000400517824 */ /* 0x000fc600078e00ff */
[----:B-1----:R-:W3:Y:S04]  /*3a590*/  LDL.64 R74, [R1+0x5470] ;  /* 0x00547000014a7983 */ /* 0x002ee80000100a00 */
[----:B--2---:R1:W-:Y:S04]  /*3a5a0*/  LDGSTS.E [R85+0x5f300], [R86.64], P2 ;  /* 0x5f30000056557fae */ /* 0x0043e80009121844 */
[----:B-1----:R-:W2:Y:S04]  /*3a5b0*/  LDL.64 R86, [R1+0x4b18] ;  /* 0x004b180001567983 */ /* 0x002ea80000100a00 */
[----:B------:R1:W-:Y:S04]  /*3a5c0*/  LDGSTS.E [R85+0x5f380], [R76.64], P5 ;  /* 0x5f3800004c557fae */ /* 0x0003e8000a921844 */
[----:B-1----:R-:W3:Y:S01]  /*3a5d0*/  LDL.64 R84, [R1+0x56a8] ;  /* 0x0056a80001547983 */ /* 0x002ee20000100a00 */
[----:B------:R-:W-:-:S03]  /*3a5e0*/  LOP3.LUT R0, R81, 0x20, RZ, 0x3c, !PT ;  /* 0x0000002051007812 */ /* 0x000fc600078e3cff */
[----:B------:R-:W3:Y:S04]  /*3a5f0*/  LDL.64 R76, [R1+0x52a8] ;  /* 0x0052a800014c7983 */ /* 0x000ee80000100a00 */
[----:B------:R1:W-:Y:S04]  /*3a600*/  LDGSTS.E [R0+0x50400], [R78.64], P3 ;  /* 0x504000004e007fae */ /* 0x0003e80009921844 */
[----:B-1----:R-:W3:Y:S04]  /*3a610*/  LDL.64 R78, [R1+0x5850] ;  /* 0x00585000014e7983 */ /* 0x002ee80000100a00 */
[----:B------:R1:W-:Y:S04]  /*3a620*/  LDGSTS.E [R0+0x50480], [R82.64], P1 ;  /* 0x5048000052007fae */ /* 0x0003e80008921844 */
[----:B-1----:R-:W4:Y:S04]  /*3a630*/  LDL.64 R82, [R1+0x52a0] ;  /* 0x0052a00001527983 */ /* 0x002f280000100a00 */
[----:B--2---:R1:W-:Y:S04]  /*3a640*/  LDGSTS.E [R0+0x50500], [R86.64], P2 ;  /* 0x5050000056007fae */ /* 0x0043e80009121844 */
[----:B------:R2:W-:Y:S04]  /*3a650*/  LDGSTS.E [R0+0x50580], [R6.64], P5 ;  /* 0x5058000006007fae */ /* 0x0005e8000a921844 */
[----:B-1----:R-:W4:Y:S04]  /*3a660*/  LDL.64 R86, [R1+0x5298] ;  /* 0x0052980001567983 */ /* 0x002f280000100a00 */
[----:B---3--:R1:W-:Y:S04]  /*3a670*/  LDGSTS.E [R0+0x51400], [R84.64], P3 ;  /* 0x5140000054007fae */ /* 0x0083e80009921844 */
        /* <DEDUP_REMOVED lines=26> */
[----:B--2---:R-:W2:Y:S04]  /*3a820*/  LDL.64 R6, [R1+0x51d8] ;  /* 0x0051d80001067983 */ /* 0x004ea80000100a00 */
[----:B---3--:R-:W3:Y:S04]  /*3a830*/  LDL.64 R8, [R1+0x51c8] ;  /* 0x0051c80001087983 */ /* 0x008ee80000100a00 */
        /* <DEDUP_REMOVED lines=22> */
[----:B----4-:R1:W-:Y:S04]  /*3a9a0*/  LDGSTS.E [R0+0x57480], [R82.64], P1 ;  /* 0x5748000052007fae */ /* 0x0103e80008921844 */
[----:B-1----:R-:W4:Y:S04]  /*3a9b0*/  LDL.64 R82, [R1+0x51e0] ;  /* 0x0051e00001527983 */ /* 0x002f280000100a00 */
[----:B------:R1:W-:Y:S04]  /*3a9c0*/  LDGSTS.E [R0+0x57500], [R86.64], P2 ;  /* 0x5750000056007fae */ /* 0x0003e80009121844 */
[----:B-1----:R-:W3:Y:S04]  /*3a9d0*/  LDL.64 R86, [R1+0x51d0] ;  /* 0x0051d00001567983 */ /* 0x002ee80000100a00 */
[----:B------:R1:W-:Y:S04]  /*3a9e0*/  LDGSTS.E [R0+0x57580], [R84.64], P5 ;  /* 0x5758000054007fae */ /* 0x0003e8000a921844 */
[----:B-1----:R-:W3:Y:S04]  /*3a9f0*/  LDL.64 R84, [R1+0x5138] ;  /* 0x0051380001547983 */ /* 0x002ee80000100a00 */
[----:B------:R1:W-:Y:S04]  /*3aa00*/  LDGSTS.E [R0+0x58400], [R78.64], P3 ;  /* 0x584000004e007fae */ /* 0x0003e80009921844 */
[----:B-1----:R-:W3:Y:S04]  /*3aa10*/  LDL.64 R78, [R1+0x5108] ;  /* 0x00510800014e7983 */ /* 0x002ee80000100a00 */
[----:B----4-:R1:W-:Y:S04]  /*3aa20*/  LDGSTS.E [R0+0x58480], [R82.64], P1 ;  /* 0x5848000052007fae */ /* 0x0103e80008921844 */
[----:B--2---:R2:W-:Y:S04]  /*3aa30*/  LDGSTS.E [R0+0x58500], [R6.64], P2 ;  /* 0x5850000006007fae */ /* 0x0045e80009121844 */
[----:B-1----:R-:W4:Y:S04]  /*3aa40*/  LDL.64 R82, [R1+0x5100] ;  /* 0x0051000001527983 */ /* 0x002f280000100a00 */
[----:B--2---:R-:W2:Y:S04]  /*3aa50*/  LDL.64 R6, [R1+0x1d80] ;  /* 0x001d800001067983 */ /* 0x004ea80000100a00 */
[----:B---3--:R1:W-:Y:S04]  /*3aa60*/  LDGSTS.E [R0+0x58580], [R86.64], P5 ;  /* 0x5858000056007fae */ /* 0x0083e8000a921844 */
        /* <DEDUP_REMOVED lines=27> */
[----:B---3--:R-:W3:Y:S04]  /*3ac20*/  LDL.64 R8, [R1+0x1d78] ;  /* 0x001d780001087983 */ /* 0x008ee80000100a00 */
        /* <DEDUP_REMOVED lines=17> */
[----:B------:R-:W3:Y:S01]  /*3ad40*/  LDL.64 R70, [R1+0x5818] ;  /* 0x0058180001467983 */ /* 0x000ee20000100a00 */
[----:B------:R-:W-:-:S03]  /*3ad50*/  LOP3.LUT R14, R81, 0x30, RZ, 0x3c, !PT ;  /* 0x00000030510e7812 */ /* 0x000fc600078e3cff */
[----:B-1----:R-:W3:Y:S04]  /*3ad60*/  LDL.64 R72, [R1+0x5810] ;  /* 0x0058100001487983 */ /* 0x002ee80000100a00 */
[----:B------:R-:W3:Y:S04]  /*3ad70*/  LDL.64 R74, [R1+0x5468] ;  /* 0x00546800014a7983 */ /* 0x000ee80000100a00 */
[----:B------:R-:W3:Y:S04]  /*3ad80*/  LDL.64 R76, [R1+0x5460] ;  /* 0x00546000014c7983 */ /* 0x000ee80000100a00 */
[----:B------:R-:W3:Y:S04]  /*3ad90*/  LDL.64 R78, [R1+0x5458] ;  /* 0x00545800014e7983 */ /* 0x000ee80000100a00 */
[----:B------:R-:W3:Y:S04]  /*3ada0*/  LDL.64 R80, [R1+0x5450] ;  /* 0x0054500001507983 */ /* 0x000ee80000100a00 */
[----:B----4-:R1:W-:Y:S04]  /*3adb0*/  LDGSTS.E [R0+0x5f480], [R82.64], P1 ;  /* 0x5f48000052007fae */ /* 0x0103e80008921844 */
[----:B-1----:R-:W4:Y:S04]  /*3adc0*/  LDL.64 R82, [R1+0x1d88] ;  /* 0x001d880001527983 */ /* 0x002f280000100a00 */
[----:B--2---:R1:W-:Y:S04]  /*3add0*/  LDGSTS.E [R0+0x5f500], [R86.64], P2 ;  /* 0x5f50000056007fae */ /* 0x0043e80009121844 */
[----:B-1----:R-:W3:Y:S04]  /*3ade0*/  LDL.64 R86, [R1+0x5828] ;  /* 0x0058280001567983 */ /* 0x002ee80000100a00 */
[----:B------:R1:W-:Y:S04]  /*3adf0*/  LDGSTS.E [R0+0x5f580], [R84.64], P5 ;  /* 0x5f58000054007fae */ /* 0x0003e8000a921844 */
[----:B------:R1:W-:Y:S04]  /*3ae00*/  LDGSTS.E [R14+0x50600], [R4.64], P3 ;  /* 0x50600000040e7fae */ /* 0x0003e80009921844 */
[----:B-1----:R-:W3:Y:S04]  /*3ae10*/  LDL.64 R84, [R1+0x5288] ;  /* 0x0052880001547983 */ /* 0x002ee80000100a00 */
[----:B------:R-:W3:Y:S04]  /*3ae20*/  LDL.64 R4, [R1+0x5270] ;  /* 0x0052700001047983 */ /* 0x000ee80000100a00 */
[----:B----4-:R1:W-:Y:S04]  /*3ae30*/  LDGSTS.E [R14+0x50680], [R82.64], P1 ;  /* 0x50680000520e7fae */ /* 0x0103e80008921844 */
[----:B------:R4:W-:Y:S04]  /*3ae40*/  LDGSTS.E [R14+0x50700], [R6.64], P2 ;  /* 0x50700000060e7fae */ /* 0x0009e80009121844 */
        /* <DEDUP_REMOVED lines=27> */
[----:B----4-:R-:W4:Y:S04]  /*3b000*/  LDL.64 R6, [R1+0x50e0] ;  /* 0x0050e00001067983 */ /* 0x010f280000100a00 */
        /* <DEDUP_REMOVED lines=19> */
[----:B---3--:R-:W3:Y:S04]  /*3b140*/  LDL.64 R68, [R1+0x4fd0] ;  /* 0x004fd00001447983 */ /* 0x008ee80000100a00 */
[----:B------:R-:W3:Y:S04]  /*3b150*/  LDL.64 R70, [R1+0x4fc8] ;  /* 0x004fc80001467983 */ /* 0x000ee80000100a00 */
[----:B------:R-:W3:Y:S04]  /*3b160*/  LDL.64 R72, [R1+0x4fc0] ;  /* 0x004fc00001487983 */ /* 0x000ee80000100a00 */
[----:B------:R-:W3:Y:S04]  /*3b170*/  LDL.64 R74, [R1+0x4fb8] ;  /* 0x004fb800014a7983 */ /* 0x000ee80000100a00 */
[----:B------:R-:W3:Y:S04]  /*3b180*/  LDL.64 R76, [R1+0x4fb0] ;  /* 0x004fb000014c7983 */ /* 0x000ee80000100a00 */
[----:B------:R-:W3:Y:S04]  /*3b190*/  LDL.64 R78, [R1+0x4fa8] ;  /* 0x004fa800014e7983 */ /* 0x000ee80000100a00 */
[----:B------:R-:W3:Y:S04]  /*3b1a0*/  LDL.64 R80, [R1+0x4fa0] ;  /* 0x004fa00001507983 */ /* 0x000ee80000100a00 */
[----:B--2---:R1:W-:Y:S04]  /*3b1b0*/  LDGSTS.E [R14+0x57680], [R82.64], P1 ;  /* 0x57680000520e7fae */ /* 0x0043e80008921844 */
[----:B-1----:R-:W2:Y:S04]  /*3b1c0*/  LDL.64 R82, [R1+0x4f98] ;  /* 0x004f980001527983 */ /* 0x002ea80000100a00 */
[----:B------:R1:W-:Y:S04]  /*3b1d0*/  LDGSTS.E [R14+0x57700], [R86.64], P2 ;  /* 0x57700000560e7fae */ /* 0x0003e80009121844 */
[----:B------:R1:W-:Y:S04]  /*3b1e0*/  LDGSTS.E [R14+0x57780], [R4.64], P5 ;  /* 0x57780000040e7fae */ /* 0x0003e8000a921844 */
[----:B-1----:R-:W2:Y:S04]  /*3b1f0*/  LDL.64 R86, [R1+0x4f90] ;  /* 0x004f900001567983 */ /* 0x002ea80000100a00 */
[----:B------:R-:W2:Y:S04]  /*3b200*/  LDL.64 R4, [R1+0x4f80] ;  /* 0x004f800001047983 */ /* 0x000ea80000100a00 */
[----:B----4-:R1:W-:Y:S04]  /*3b210*/  LDGSTS.E [R14+0x58600], [R84.64], P3 ;  /* 0x58600000540e7fae */ /* 0x0103e80009921844 */
        /* <DEDUP_REMOVED lines=54> */
[----:B-1----:R-:W2:Y:S04]  /*3b580*/  LDL.64 R86, [R1+0x4f78] ;  /* 0x004f780001567983 */ /* 0x002ea80000100a00 */
[----:B------:R1:W-:Y:S04]  /*3b590*/  LDGSTS.E [R14+0x5f600], [R84.64], P3 ;  /* 0x5f600000540e7fae */ /* 0x0003e80009921844 */
[----:B------:R1:W-:Y:S04]  /*3b5a0*/  LDGSTS.E [R14+0x5f680], [R4.64], P1 ;  /* 0x5f680000040e7fae */ /* 0x0003e80008921844 */
[----:B-1----:R-:W3:Y:S04]  /*3b5b0*/  LDL.64 R84, [R1+0x5440] ;  /* 0x0054400001547983 */ /* 0x002ee80000100a00 */
[----:B------:R-:W1:Y:S04]  /*3b5c0*/  S2R R0, SR_TID.X ;  /* 0x0000000000007919 */ /* 0x000e680000002100 */
[----:B------:R-:W3:Y:S04]  /*3b5d0*/  LDL.64 R4, [R1+0x5268] ;  /* 0x0052680001047983 */ /* 0x000ee80000100a00 */
[----:B--2---:R2:W-:Y:S01]  /*3b5e0*/  LDGSTS.E [R14+0x5f700], [R86.64], P2 ;  /* 0x5f700000560e7fae */ /* 0x0045e20009121844 */
[----:B-1----:R-:W-:-:S03]  /*3b5f0*/  LOP3.LUT R0, R0, 0x1f, RZ, 0xc0, !PT ;  /* 0x0000001f00007812 */ /* 0x002fc600078ec0ff */
[----:B----4-:R1:W-:Y:S04]  /*3b600*/  LDGSTS.E [R14+0x5f780], [R6.64], P5 ;  /* 0x5f780000060e7fae */ /* 0x0103e8000a921844 */
[----:B--2---:R-:W2:Y:S01]  /*3b610*/  LDL.64 R86, [R1+0x5438] ;  /* 0x0054380001567983 */ /* 0x004ea20000100a00 */
[----:B------:R-:W-:-:S03]  /*3b620*/  IMAD.SHL.U32 R0, R0, 0x4, RZ ;  /* 0x0000000400007824 */ /* 0x000fc600078e00ff */
[----:B-1----:R-:W4:Y:S02]  /*3b630*/  LDL.64 R6, [R1+0x5258] ;  /* 0x0052580001067983 */ /* 0x002f240000100a00 */
[----:B------:R-:W-:-:S05]  /*3b640*/  LOP3.LUT R15, R0, 0x40, RZ, 0x3c, !PT ;  /* 0x00000040000f7812 */ /* 0x000fca00078e3cff */
        /* <DEDUP_REMOVED lines=54> */
[----:B----4-:R1:W-:Y:S04]  /*3b9b0*/  LDGSTS.E [R15+0x56980], [R82.64], P5 ;  /* 0x56980000520f7fae */ /* 0x0103e8000a921844 */
[----:B------:R4:W-:Y:S04]  /*3b9c0*/  LDGSTS.E [R15+0x57800], [R4.64], P3 ;  /* 0x57800000040f7fae */ /* 0x0009e80009921844 */
[----:B-1----:R-:W3:Y:S04]  /*3b9d0*/  LDL.64 R82, [R1+0x4e40] ;  /* 0x004e400001527983 */ /* 0x002ee80000100a00 */
[----:B----4-:R-:W3:Y:S04]  /*3b9e0*/  LDL.64 R4, [R1+0x4e28] ;  /* 0x004e280001047983 */ /* 0x010ee80000100a00 */
[----:B------:R1:W-:Y:S04]  /*3b9f0*/  LDGSTS.E [R15+0x57880], [R84.64], P1 ;  /* 0x57880000540f7fae */ /* 0x0003e80008921844 */
[----:B------:R1:W-:Y:S04]  /*3ba00*/  LDGSTS.E [R15+0x57900], [R6.64], P2 ;  /* 0x57900000060f7fae */ /* 0x0003e80009121844 */
[----:B------:R1:W-:Y:S04]  /*3ba10*/  LDGSTS.E [R15+0x57980], [R8.64], P5 ;  /* 0x57980000080f7fae */ /* 0x0003e8000a921844 */
[----:B-1----:R-:W3:Y:S04]  /*3ba20*/  LDL.64 R84, [R1+0x4e38] ;  /* 0x004e380001547983 */ /* 0x002ee80000100a00 */
[----:B------:R1:W-:Y:S04]  /*3ba30*/  LDGSTS.E [R15+0x58800], [R10.64], P3 ;  /* 0x588000000a0f7fae */ /* 0x0003e80009921844 */
[----:B------:R-:W3:Y:S04]  /*3ba40*/  LDL.64 R6, [R1+0x4e20] ;  /* 0x004e200001067983 */ /* 0x000ee80000100a00 */
[----:B------:R-:W3:Y:S04]  /*3ba50*/  LDL.64 R8, [R1+0x4e18] ;  /* 0x004e180001087983 */ /* 0x000ee80000100a00 */
[----:B-1----:R-:W3:Y:S04]  /*3ba60*/  LDL.64 R10, [R1+0x4e10] ;  /* 0x004e1000010a7983 */ /* 0x002ee80000100a00 */
[----:B--2---:R1:W-:Y:S04]  /*3ba70*/  LDGSTS.E [R15+0x58880], [R86.64], P1 ;  /* 0x58880000560f7fae */ /* 0x0043e80008921844 */
        /* <DEDUP_REMOVED lines=23> */
[----:B--2---:R-:W2:Y:S04]  /*3bbf0*/  LDL.64 R12, [R1+0x4e08] ;  /* 0x004e0800010c7983 */ /* 0x004ea80000100a00 */
[----:B------:R-:W2:Y:S04]  /*3bc00*/  LDL.64 R16, [R1+0x1cc8] ;  /* 0x001cc80001107983 */ /* 0x000ea80000100a00 */
[----:B-1----:R-:W2:Y:S04]  /*3bc10*/  LDL.64 R18, [R1+0x1cc0] ;  /* 0x001cc00001127983 */ /* 0x002ea80000100a00 */
[----:B------:R1:W-:Y:S04]  /*3bc20*/  LDGSTS.E [R15+0x5e800], [R82.64], P3 ;  /* 0x5e800000520f7fae */ /* 0x0003e80009921844 */
[----:B------:R-:W2:Y:S04]  /*3bc30*/  LDL.64 R20, [R1+0x1cb8] ;  /* 0x001cb80001147983 */ /* 0x000ea80000100a00 */
[----:B------:R-:W2:Y:S04]  /*3bc40*/  LDL.64 R22, [R1+0x1d50] ;  /* 0x001d500001167983 */ /* 0x000ea80000100a00 */
        /* <DEDUP_REMOVED lines=12> */
[----:B---3--:R-:W2:Y:S04]  /*3bd10*/  LDL.64 R68, [R1+0x2318] ;  /* 0x0023180001447983 */ /* 0x008ea80000100a00 */
[----:B------:R-:W2:Y:S04]  /*3bd20*/  LDL.64 R70, [R1+0x4ba8] ;  /* 0x004ba80001467983 */ /* 0x000ea80000100a00 */
[----:B------:R-:W2:Y:S04]  /*3bd30*/  LDL.64 R72, [R1+0x4ba0] ;  /* 0x004ba00001487983 */ /* 0x000ea80000100a00 */
[----:B------:R-:W2:Y:S04]  /*3bd40*/  LDL.64 R74, [R1+0x4b98] ;  /* 0x004b9800014a7983 */ /* 0x000ea80000100a00 */
[----:B------:R-:W2:Y:S04]  /*3bd50*/  LDL.64 R76, [R1+0x4b90] ;  /* 0x004b9000014c7983 */ /* 0x000ea80000100a00 */
[----:B------:R-:W2:Y:S04]  /*3bd60*/  LDL.64 R78, [R1+0x5648] ;  /* 0x00564800014e7983 */ /* 0x000ea80000100a00 */
[----:B------:R-:W2:Y:S04]  /*3bd70*/  LDL.64 R80, [R1+0x5640] ;  /* 0x0056400001507983 */ /* 0x000ea80000100a00 */
[----:B------:R-:W2:Y:S04]  /*3bd80*/  LDL.64 R82, [R1+0x5638] ;  /* 0x0056380001527983 */ /* 0x000ea80000100a00 */
[----:B----4-:R1:W-:Y:S01]  /*3bd90*/  LDGSTS.E [R15+0x5e900], [R86.64], P2 ;  /* 0x5e900000560f7fae */ /* 0x0103e20009121844 */
[----:B------:R-:W-:-:S03]  /*3bda0*/  LOP3.LUT R0, R0, 0x50, RZ, 0x3c, !PT ;  /* 0x0000005000007812 */ /* 0x000fc600078e3cff */
[----:B------:R4:W-:Y:S04]  /*3bdb0*/  LDGSTS.E [R15+0x5e980], [R4.64], P5 ;  /* 0x5e980000040f7fae */ /* 0x0009e8000a921844 */
[----:B------:R4:W-:Y:S04]  /*3bdc0*/  LDGSTS.E [R15+0x5f800], [R6.64], P3 ;  /* 0x5f800000060f7fae */ /* 0x0009e80009921844 */
[----:B-1----:R-:W3:Y:S04]  /*3bdd0*/  LDL.64 R86, [R1+0x5630] ;  /* 0x0056300001567983 */ /* 0x002ee80000100a00 */
[----:B------:R1:W-:Y:S04]  /*3bde0*/  LDGSTS.E [R15+0x5f880], [R8.64], P1 ;  /* 0x5f880000080f7fae */ /* 0x0003e80008921844 */
[----:B------:R1:W-:Y:S04]  /*3bdf0*/  LDGSTS.E [R15+0x5f900], [R10.64], P2 ;  /* 0x5f9000000a0f7fae */ /* 0x0003e80009121844 */
[----:B----4-:R-:W4:Y:S04]  /*3be00*/  LDL.64 R4, [R1+0x5420] ;  /* 0x0054200001047983 */ /* 0x010f280000100a00 */
[----:B------:R-:W4:Y:S04]  /*3be10*/  LDL.64 R6, [R1+0x5418] ;  /* 0x0054180001067983 */ /* 0x000f280000100a00 */
[----:B-1----:R-:W4:Y:S04]  /*3be20*/  LDL.64 R8, [R1+0x5410] ;  /* 0x0054100001087983 */ /* 0x002f280000100a00 */
[----:B------:R-:W4:Y:S04]  /*3be30*/  LDL.64 R10, [R1+0x5248] ;  /* 0x00524800010a7983 */ /* 0x000f280000100a00 */
[----:B--2---:R1:W-:Y:S04]  /*3be40*/  LDGSTS.E [R15+0x5f980], [R12.64], P5 ;  /* 0x5f9800000c0f7fae */ /* 0x0043e8000a921844 */
[----:B-1----:R-:W2:Y:S04]  /*3be50*/  LDL.64 R12, [R1+0x5240] ;  /* 0x00524000010c7983 */ /* 0x002ea80000100a00 */
[----:B------:R-:W2:Y:S04]  /*3be60*/  LDL.64 R14, [R1+0x5238] ;  /* 0x00523800010e7983 */ /* 0x000ea80000100a00 */
        /* <DEDUP_REMOVED lines=47> */
[----:B-1----:R-:W4:Y:S04]  /*3c160*/  LDL.64 R86, [R1+0x5230] ;  /* 0x0052300001567983 */ /* 0x002f280000100a00 */
[----:B--2---:R1:W-:Y:S04]  /*3c170*/  LDGSTS.E [R0+0x56a00], [R84.64], P3 ;  /* 0x56a0000054007fae */ /* 0x0043e80009921844 */
[----:B----4-:R2:W-:Y:S04]  /*3c180*/  LDGSTS.E [R0+0x56a80], [R4.64], P1 ;  /* 0x56a8000004007fae */ /* 0x0105e80008921844 */
[----:B------:R4:W-:Y:S04]  /*3c190*/  LDGSTS.E [R0+0x56b00], [R6.64], P2 ;  /* 0x56b0000006007fae */ /* 0x0009e80009121844 */
[----:B-1----:R-:W3:Y:S04]  /*3c1a0*/  LDL.64 R84, [R1+0x4d38] ;  /* 0x004d380001547983 */ /* 0x002ee80000100a00 */
[----:B------:R1:W-:Y:S04]  /*3c1b0*/  LDGSTS.E [R0+0x56b80], [R8.64], P5 ;  /* 0x56b8000008007fae */ /* 0x0003e8000a921844 */
[----:B------:R1:W-:Y:S04]  /*3c1c0*/  LDGSTS.E [R0+0x57a00], [R10.64], P3 ;  /* 0x57a000000a007fae */ /* 0x0003e80009921844 */
[----:B------:R1:W-:Y:S04]  /*3c1d0*/  LDGSTS.E [R0+0x57a80], [R12.64], P1 ;  /* 0x57a800000c007fae */ /* 0x0003e80008921844 */
[----:B------:R1:W-:Y:S04]  /*3c1e0*/  LDGSTS.E [R0+0x57b00], [R14.64], P2 ;  /* 0x57b000000e007fae */ /* 0x0003e80009121844 */
[----:B--2---:R-:W2:Y:S04]  /*3c1f0*/  LDL.64 R4, [R1+0x4d28] ;  /* 0x004d280001047983 */ /* 0x004ea80000100a00 */
[----:B----4-:R-:W4:Y:S04]  /*3c200*/  LDL.64 R6, [R1+0x4d20] ;  /* 0x004d200001067983 */ /* 0x010f280000100a00 */
[----:B-1----:R-:W2:Y:S04]  /*3c210*/  LDL.64 R8, [R1+0x4d18] ;  /* 0x004d180001087983 */ /* 0x002ea80000100a00 */
[----:B------:R-:W2:Y:S04]  /*3c220*/  LDL.64 R10, [R1+0x4d10] ;  /* 0x004d1000010a7983 */ /* 0x000ea80000100a00 */
[----:B------:R-:W2:Y:S04]  /*3c230*/  LDL.64 R12, [R1+0x4d08] ;  /* 0x004d0800010c7983 */ /* 0x000ea80000100a00 */
        /* <DEDUP_REMOVED lines=33> */
[----:B---3--:R1:W-:Y:S04]  /*3c450*/  LDGSTS.E [R0+0x5db00], [R84.64], P2 ;  /* 0x5db0000054007fae */ /* 0x0083e80009121844 */
        /* <DEDUP_REMOVED lines=15> */
[----:B--2---:R1:W-:Y:S04]  /*3c550*/  LDGSTS.E [R0+0x5db80], [R86.64], P5 ;  /* 0x5db8000056007fae */ /* 0x0043e8000a921844 */
[----:B------:R2:W-:Y:S04]  /*3c560*/  LDGSTS.E [R0+0x5ea00], [R4.64], P3 ;  /* 0x5ea0000004007fae */ /* 0x0005e80009921844 */
[----:B----4-:R4:W-:Y:S04]  /*3c570*/  LDGSTS.E [R0+0x5ea80], [R6.64], P1 ;  /* 0x5ea8000006007fae */ /* 0x0109e80008921844 */
        /* <DEDUP_REMOVED lines=60> */
[----:B------:R2:W-:Y:S04]  /*3c940*/  LDGSTS.E [R130+0x55d80], [R4.64], P5 ;  /* 0x55d8000004827fae */ /* 0x0005e8000a921844 */
[----:B----4-:R4:W-:Y:S04]  /*3c950*/  LDGSTS.E [R130+0x56c00], [R6.64], P3 ;  /* 0x56c0000006827fae */ /* 0x0109e80009921844 */
[----:B------:R1:W-:Y:S04]  /*3c960*/  LDGSTS.E [R130+0x56c80], [R8.64], P1 ;  /* 0x56c8000008827fae */ /* 0x0003e80008921844 */
[----:B------:R1:W-:Y:S04]  /*3c970*/  LDGSTS.E [R130+0x56d00], [R10.64], P2 ;  /* 0x56d000000a827fae */ /* 0x0003e80009121844 */
[----:B------:R2:W-:Y:S04]  /*3c980*/  LDGSTS.E [R130+0x56d80], [R12.64], P5 ;  /* 0x56d800000c827fae */ /* 0x0005e8000a921844 */
[----:B------:R4:W-:Y:S04]  /*3c990*/  LDGSTS.E [R130+0x57c00], [R14.64], P3 ;  /* 0x57c000000e827fae */ /* 0x0009e80009921844 */
[----:B-1----:R-:W3:Y:S04]  /*3c9a0*/  LDL.64 R84, [R1+0x4ca8] ;  /* 0x004ca80001547983 */ /* 0x002ee80000100a00 */
[----:B--2---:R-:W2:Y:S04]  /*3c9b0*/  LDL.64 R4, [R1+0x4c98] ;  /* 0x004c980001047983 */ /* 0x004ea80000100a00 */
[----:B----4-:R-:W4:Y:S04]  /*3c9c0*/  LDL.64 R6, [R1+0x4c90] ;  /* 0x004c900001067983 */ /* 0x010f280000100a00 */
[----:B------:R-:W2:Y:S04]  /*3c9d0*/  LDL.64 R8, [R1+0x4c68] ;  /* 0x004c680001087983 */ /* 0x000ea80000100a00 */
[----:B------:R-:W2:Y:S04]  /*3c9e0*/  LDL.64 R10, [R1+0x4c60] ;  /* 0x004c6000010a7983 */ /* 0x000ea80000100a00 */
[----:B------:R-:W2:Y:S04]  /*3c9f0*/  LDL.64 R12, [R1+0x4c58] ;  /* 0x004c5800010c7983 */ /* 0x000ea80000100a00 */
[----:B------:R-:W2:Y:S04]  /*3ca00*/  LDL.64 R14, [R1+0x4c50] ;  /* 0x004c5000010e7983 */ /* 0x000ea80000100a00 */
[----:B------:R1:W-:Y:S04]  /*3ca10*/  LDGSTS.E [R130+0x57c80], [R86.64], P1 ;  /* 0x57c8000056827fae */ /* 0x0003e80008921844 */
[----:B------:R1:W-:Y:S04]  /*3ca20*/  LDGSTS.E [R130+0x57d00], [R16.64], P2 ;  /* 0x57d0000010827fae */ /* 0x0003e80009121844 */
[----:B------:R1:W-:Y:S04]  /*3ca30*/  LDGSTS.E [R130+0x57d80], [R18.64], P5 ;  /* 0x57d8000012827fae */ /* 0x0003e8000a921844 */
[----:B-1----:R-:W2:Y:S04]  /*3ca40*/  LDL.64 R86, [R1+0x4ca0] ;  /* 0x004ca00001567983 */ /* 0x002ea80000100a00 */
[----:B------:R-:W4:Y:S04]  /*3ca50*/  LDL.64 R16, [R1+0x4c48] ;  /* 0x004c480001107983 */ /* 0x000f280000100a00 */
[----:B------:R1:W-:Y:S04]  /*3ca60*/  LDGSTS.E [R130+0x58c00], [R20.64], P3 ;  /* 0x58c0000014827fae */ /* 0x0003e80009921844 */
[----:B------:R-:W4:Y:S04]  /*3ca70*/  LDL.64 R18, [R1+0x4c40] ;  /* 0x004c400001127983 */ /* 0x000f280000100a00 */
        /* <DEDUP_REMOVED lines=38> */
[----:B------:R-:W4:Y:S04]  /*3cce0*/  LDL.64 R82, [R1+0x4b60] ;  /* 0x004b600001527983 */ /* 0x000f280000100a00 */
[----:B---3--:R1:W-:Y:S04]  /*3ccf0*/  LDGSTS.E [R130+0x5dc00], [R84.64], P3 ;  /* 0x5dc0000054827fae */ /* 0x0083e80009921844 */
[----:B-1----:R-:W3:Y:S04]  /*3cd00*/  LDL.64 R84, [R1+0x4b58] ;  /* 0x004b580001547983 */ /* 0x002ee80000100a00 */
[----:B--2---:R1:W-:Y:S04]  /*3cd10*/  LDGSTS.E [R130+0x5dc80], [R86.64], P1 ;  /* 0x5dc8000056827fae */ /* 0x0043e80008921844 */
[----:B------:R2:W-:Y:S04]  /*3cd20*/  LDGSTS.E [R130+0x5dd00], [R4.64], P2 ;  /* 0x5dd0000004827fae */ /* 0x0005e80009121844 */
[----:B----4-:R4:W-:Y:S04]  /*3cd30*/  LDGSTS.E [R130+0x5dd80], [R6.64], P5 ;  /* 0x5dd8000006827fae */ /* 0x0109e8000a921844 */
[----:B-1----:R-:W2:Y:S01]  /*3cd40*/  LDL.64 R86, [R1+0x4b50] ;  /* 0x004b500001567983 */ /* 0x002ea20000100a00 */
[----:B------:R-:W-:-:S03]  /*3cd50*/  LOP3.LUT R131, R131, 0x70, RZ, 0x3c, !PT ;  /* 0x0000007083837812 */ /* 0x000fc600078e3cff */
        /* <DEDUP_REMOVED lines=38> */
[----:B----4-:R-:W4:Y:S04]  /*3cfc0*/  LDL.64 R78, [R1+0x53e8] ;  /* 0x0053e800014e7983 */ /* 0x010f280000100a00 */
[----:B------:R1:W-:Y:S04]  /*3cfd0*/  LDGSTS.E [R131+0x54e80], [R82.64], P1 ;  /* 0x54e8000052837fae */ /* 0x0003e80008921844 */
[----:B-1----:R-:W4:Y:S04]  /*3cfe0*/  LDL.64 R80, [R1+0x55f0] ;  /* 0x0055f00001507983 */ /* 0x002f280000100a00 */
[----:B------:R-:W4:Y:S04]  /*3cff0*/  LDL.64 R28, [R1+0x4f00] ;  /* 0x004f0000011c7983 */ /* 0x000f280000100a00 */
[----:B------:R-:W4:Y:S04]  /*3d000*/  LDL.64 R82, [R1+0x55f8] ;  /* 0x0055f80001527983 */ /* 0x000f280000100a00 */
[----:B------:R-:W4:Y:S04]  /*3d010*/  LDL.64 R24, [R1+0x4ef0] ;  /* 0x004ef00001187983 */ /* 0x000f280000100a00 */
[----:B------:R-:W4:Y:S04]  /*3d020*/  LDL.64 R22, [R1+0x4de8] ;  /* 0x004de80001167983 */ /* 0x000f280000100a00 */
[----:B------:R-:W4:Y:S04]  /*3d030*/  LDL.64 R20, [R1+0x4de0] ;  /* 0x004de00001147983 */ /* 0x000f280000100a00 */
[----:B---3--:R1:W-:Y:S04]  /*3d040*/  LDGSTS.E [R131+0x54f00], [R84.64], P2 ;  /* 0x54f0000054837fae */ /* 0x0083e80009121844 */
        /* <DEDUP_REMOVED lines=8> */
[----:B--2---:R-:W2:Y:S04]  /*3d0d0*/  LDL.64 R4, [R1+0x4cc0] ;  /* 0x004cc00001047983 */ /* 0x004ea80000100a00 */
[----:B------:R1:W-:Y:S04]  /*3d0e0*/  LDGSTS.E [R131+0x54f80], [R86.64], P5 ;  /* 0x54f8000056837fae */ /* 0x0003e8000a921844 */
[----:B-1----:R-:W2:Y:S01]  /*3d0f0*/  LDL.64 R86, [R1+0x5608] ;  /* 0x0056080001567983 */ /* 0x002ea20000100a00 */
[----:B------:R-:W-:-:S04]  /*3d100*/  IADD3 R252, R252, 0x7f, RZ ;  /* 0x0000007ffcfc7810 */ /* 0x000fc80007ffe0ff */
[----:B------:R-:W-:Y:S01]  /*3d110*/  ISETP.GE.AND P4, PT, R252, 0x80, PT ;  /* 0x00000080fc00780c */ /* 0x000fe20003f86270 */
[----:B--2---:R1:W-:Y:S04]  /*3d120*/  LDGSTS.E [R131+0x55e00], [R86.64], P3 ;  /* 0x55e0000056837fae */ /* 0x0043e80009921844 */
[----:B---3--:R2:W-:Y:S04]  /*3d130*/  LDGSTS.E [R131+0x55e80], [R84.64], P1 ;  /* 0x55e8000054837fae */ /* 0x0085e80008921844 */
[----:B----4-:R3:W-:Y:S04]  /*3d140*/  LDGSTS.E [R131+0x55f00], [R82.64], P2 ;  /* 0x55f0000052837fae */ /* 0x0107e80009121844 */
[----:B-1----:R1:W5:Y:S04]  /*3d150*/  LDL.LU.64 R86, [R1+0x5bc8] ;  /* 0x005bc80001567983 */ /* 0x0023680000300a00 */
[----:B--2---:R1:W5:Y:S04]  /*3d160*/  LDL.LU.64 R84, [R1+0x5bc0] ;  /* 0x005bc00001547983 */ /* 0x0043680000300a00 */
[----:B---3--:R1:W5:Y:S04]  /*3d170*/  LDL.LU.64 R82, [R1+0x5bb8] ;  /* 0x005bb80001527983 */ /* 0x0083680000300a00 */
[----:B------:R2:W-:Y:S04]  /*3d180*/  LDGSTS.E [R131+0x55f80], [R80.64], P5 ;  /* 0x55f8000050837fae */ /* 0x0005e8000a921844 */
[----:B------:R3:W-:Y:S04]  /*3d190*/  LDGSTS.E [R131+0x56e00], [R78.64], P3 ;  /* 0x56e000004e837fae */ /* 0x0007e80009921844 */
[----:B------:R4:W-:Y:S04]  /*3d1a0*/  LDGSTS.E [R131+0x56e80], [R76.64], P1 ;  /* 0x56e800004c837fae */ /* 0x0009e80008921844 */
[----:B--2---:R1:W5:Y:S04]  /*3d1b0*/  LDL.LU.64 R80, [R1+0x5bb0] ;  /* 0x005bb00001507983 */ /* 0x0043680000300a00 */
[----:B---3--:R1:W5:Y:S04]  /*3d1c0*/  LDL.LU.64 R78, [R1+0x5ba8] ;  /* 0x005ba800014e7983 */ /* 0x0083680000300a00 */
[----:B----4-:R1:W5:Y:S04]  /*3d1d0*/  LDL.LU.64 R76, [R1+0x5ba0] ;  /* 0x005ba000014c7983 */ /* 0x0103680000300a00 */
        /* <DEDUP_REMOVED lines=52> */
[----:B------:R1:W-:Y:S04]  /*3d520*/  STL [R1+0xae0], RZ ;  /* 0x000ae0ff01007387 */ /* 0x0003e80000100800 */
        /* <DEDUP_REMOVED lines=241> */
[----:B------:R4:W-:Y:S01]  /*3e440*/  LDGSTS.E [R131+0x5ff80], [R32.64], P5 ;  /* 0x5ff8000020837fae */ /* 0x0009e2000a921844 */
[----:B-1----:R-:W-:-:S03]  /*3e450*/  CS2R R38, SRZ ;  /* 0x0000000000267805 */ /* 0x002fc6000001ff00 */
[----:B------:R-:W0:Y:S01]  /*3e460*/  LDGDEPBAR ;  /* 0x00000000000079af */ /* 0x000e220000000000 */
[----:B--2---:R-:W-:Y:S01]  /*3e470*/  CS2R R36, SRZ ;  /* 0x0000000000247805 */ /* 0x004fe2000001ff00 */
[----:B------:R-:W-:Y:S01]  /*3e480*/  CS2R R40, SRZ ;  /* 0x0000000000287805 */ /* 0x000fe2000001ff00 */
[----:B------:R-:W-:Y:S01]  /*3e490*/  CS2R R42, SRZ ;  /* 0x00000000002a7805 */ /* 0x000fe2000001ff00 */
[----:B---3--:R-:W-:Y:S01]  /*3e4a0*/  CS2R R34, SRZ ;  /* 0x0000000000227805 */ /* 0x008fe2000001ff00 */
[----:B------:R-:W-:Y:S01]  /*3e4b0*/  CS2R R44, SRZ ;  /* 0x00000000002c7805 */ /* 0x000fe2000001ff00 */
[----:B------:R-:W-:Y:S01]  /*3e4c0*/  CS2R R46, SRZ ;  /* 0x00000000002e7805 */ /* 0x000fe2000001ff00 */
[----:B------:R-:W-:Y:S01]  /*3e4d0*/  CS2R R48, SRZ ;  /* 0x0000000000307805 */ /* 0x000fe2000001ff00 */
[----:B----4-:R-:W-:Y:S01]  /*3e4e0*/  CS2R R32, SRZ ;  /* 0x0000000000207805 */ /* 0x010fe2000001ff00 */
[----:B------:R-:W-:Y:S01]  /*3e4f0*/  CS2R R50, SRZ ;  /* 0x0000000000327805 */ /* 0x000fe2000001ff00 */
[----:B------:R-:W-:Y:S01]  /*3e500*/  CS2R R52, SRZ ;  /* 0x0000000000347805 */ /* 0x000fe2000001ff00 */
[----:B------:R-:W-:Y:S01]  /*3e510*/  CS2R R54, SRZ ;  /* 0x0000000000367805 */ /* 0x000fe2000001ff00 */
[----:B------:R-:W-:Y:S01]  /*3e520*/  CS2R R128, SRZ ;  /* 0x0000000000807805 */ /* 0x000fe2000001ff00 */
[----:B------:R-:W-:Y:S01]  /*3e530*/  CS2R R130, SRZ ;  /* 0x0000000000827805 */ /* 0x000fe2000001ff00 */
[----:B------:R-:W-:Y:S05]  /*3e540*/  @!P4 BRA `(.L_x_0) ;  /* 0x000b4eb00000c947 */ /* 0x000fea0003800000 */
[----:B------:R-:W2:Y:S04]  /*3e550*/  LDL.LU.64 R42, [R1+0x25f0] ;  /* 0x0025f000012a7983 */ /* 0x000ea80000300a00 */
[----:B------:R-:W3:Y:S04]  /*3e560*/  LDL.LU.64 R50, [R1+0x2608] ;  /* 0x0026080001327983 */ /* 0x000ee80000300a00 */
[----:B------:R-:W4:Y:S04]  /*3e570*/  LDL.LU.64 R52, [R1+0x2620] ;  /* 0x0026200001347983 */ /* 0x000f280000300a00 */
[----:B------:R-:W3:Y:S04]  /*3e580*/  LDL.LU.64 R54, [R1+0x2640] ;  /* 0x0026400001367983 */ /* 0x000ee80000300a00 */
[----:B------:R-:W3:Y:S04]  /*3e590*/  LDL.LU.64 R128, [R1+0x2648] ;  /* 0x0026480001807983 */ /* 0x000ee80000300a00 */
[----:B------:R-:W3:Y:S04]  /*3e5a0*/  LDL.LU.64 R44, [R1+0x2650] ;  /* 0x00265000012c7983 */ /* 0x000ee80000300a00 */
[----:B------:R-:W4:Y:S04]  /*3e5b0*/  LDL.LU.64 R130, [R1+0x2658] ;  /* 0x0026580001827983 */ /* 0x000f280000300a00 */
[----:B------:R-:W4:Y:S04]  /*3e5c0*/  LDL.LU.64 R38, [R1+0x2660] ;  /* 0x0026600001267983 */ /* 0x000f280000300a00 */
[----:B------:R-:W4:Y:S04]  /*3e5d0*/  LDL.LU.64 R46, [R1+0x1990] ;  /* 0x00199000012e7983 */ /* 0x000f280000300a00 */
[----:B------:R-:W4:Y:S04]  /*3e5e0*/  LDL.LU.64 R48, [R1+0x1988] ;  /* 0x0019880001307983 */ /* 0x000f280000300a00 */
[----:B------:R-:W4:Y:S04]  /*3e5f0*/  LDL.LU.64 R40, [R1+0x1980] ;  /* 0x0019800001287983 */ /* 0x000f280000300a00 */
[----:B-----5:R-:W-:Y:S04]  /*3e600*/  STL.64 [R1+0x5ae0], R4 ;  /* 0x005ae00401007387 */ /* 0x020fe80000100a00 */
[----:B------:R-:W-:Y:S04]  /*3e610*/  STL.64 [R1+0x5ad8], R2 ;  /* 0x005ad80201007387 */ /* 0x000fe80000100a00 */
[----:B--2---:R1:W-:Y:S01]  /*3e620*/  STL [R1+0x4790], R42 ;  /* 0x0047902a01007387 */ /* 0x0043e20000100800 */
[----:B------:R-:W-:-:S03]  /*3e630*/  MOV R0, R43 ;  /* 0x0000002b00007202 */ /* 0x000fc60000000f00 */
[----:B-1----:R-:W2:Y:S04]  /*3e640*/  LDL.LU.64 R42, [R1+0x1978] ;  /* 0x00197800012a7983 */ /* 0x002ea80000300a00 */
[----:B------:R1:W-:Y:S04]  /*3e650*/  STL [R1+0x478c], R0 ;  /* 0x00478c0001007387 */ /* 0x0003e80000100800 */
[----:B---3--:R3:W-:Y:S01]  /*3e660*/  STL [R1+0x4798], R50 ;  /* 0x0047983201007387 */ /* 0x0087e20000100800 */
[----:B-1----:R-:W-:-:S03]  /*3e670*/  IMAD.MOV.U32 R0, RZ, RZ, R51 ;  /* 0x000000ffff007224 */ /* 0x002fc600078e0033 */
[----:B---3--:R-:W3:Y:S04]  /*3e680*/  LDL.LU.64 R50, [R1+0x1970] ;  /* 0x0019700001327983 */ /* 0x008ee80000300a00 */
[----:B------:R1:W-:Y:S04]  /*3e690*/  STL [R1+0x4794], R0 ;  /* 0x0047940001007387 */ /* 0x0003e80000100800 */
[----:B----4-:R4:W-:Y:S01]  /*3e6a0*/  STL [R1+0x47a0], R52 ;  /* 0x0047a03401007387 */ /* 0x0109e20000100800 */
[----:B-1----:R-:W-:-:S03]  /*3e6b0*/  IMAD.MOV.U32 R0, RZ, RZ, R53 ;  /* 0x000000ffff007224 */ /* 0x002fc600078e0035 */
[----:B----4-:R-:W4:Y:S04]  /*3e6c0*/  LDL.LU.64 R52, [R1+0x1968] ;  /* 0x0019680001347983 */ /* 0x010f280000300a00 */
[----:B------:R1:W-:Y:S04]  /*3e6d0*/  STL [R1+0x479c], R0 ;  /* 0x00479c0001007387 */ /* 0x0003e80000100800 */
[----:B------:R1:W-:Y:S02]  /*3e6e0*/  STL [R1+0x47a8], R54 ;  /* 0x0047a83601007387 */ /* 0x0003e40000100800 */
[----:B-1----:R-:W-:-:S02]  /*3e6f0*/  MOV R0, R55 ;  /* 0x0000003700007202 */ /* 0x002fc40000000f00 */
[----:B------:R-:W4:Y:S04]  /*3e700*/  LDL.LU.64 R54, [R1+0x1960] ;  /* 0x0019600001367983 */ /* 0x000f280000300a00 */
[----:B------:R1:W-:Y:S04]  /*3e710*/  STL [R1+0x47a4], R0 ;  /* 0x0047a40001007387 */ /* 0x0003e80000100800 */
[----:B------:R1:W-:Y:S02]  /*3e720*/  STL [R1+0x47b0], R128 ;  /* 0x0047b08001007387 */ /* 0x0003e40000100800 */
[----:B-1----:R-:W-:-:S02]  /*3e730*/  IMAD.MOV.U32 R0, RZ, RZ, R129 ;  /* 0x000000ffff007224 */ /* 0x002fc400078e0081 */
[----:B------:R-:W4:Y:S04]  /*3e740*/  LDL.LU.64 R128, [R1+0x1958] ;  /* 0x0019580001807983 */ /* 0x000f280000300a00 */
[----:B------:R1:W-:Y:S04]  /*3e750*/  STL [R1+0x47ac], R0 ;  /* 0x0047ac0001007387 */ /* 0x0003e80000100800 */
[----:B------:R1:W-:Y:S02]  /*3e760*/  STL [R1+0x47b8], R44 ;  /* 0x0047b82c01007387 */ /* 0x0003e40000100800 */
[----:B-1----:R-:W-:-:S02]  /*3e770*/  IMAD.MOV.U32 R0, RZ, RZ, R45 ;  /* 0x000000ffff007224 */ /* 0x002fc400078e002d */
[----:B------:R-:W4:Y:S04]  /*3e780*/  LDL.LU.64 R44, [R1+0xdb8] ;  /* 0x000db800012c7983 */ /* 0x000f280000300a00 */
        /* <DEDUP_REMOVED lines=21> */
[----:B--2---:R2:W-:Y:S01]  /*3e8e0*/  STL [R1+0x4778], R42 ;  /* 0x0047782a01007387 */ /* 0x0045e20000100800 */
[----:B-1----:R-:W-:-:S03]  /*3e8f0*/  IMAD.MOV.U32 R0, RZ, RZ, R43 ;  /* 0x000000ffff007224 */ /* 0x002fc600078e002b */
[----:B--2---:R-:W2:Y:S04]  /*3e900*/  LDL.LU.64 R42, [R1+0xd88] ;  /* 0x000d8800012a7983 */ /* 0x004ea80000300a00 */
[----:B------:R1:W-:Y:S04]  /*3e910*/  STL [R1+0x476c], R0 ;  /* 0x00476c0001007387 */ /* 0x0003e80000100800 */
[----:B---3--:R3:W-:Y:S01]  /*3e920*/  STL [R1+0x4770], R50 ;  /* 0x0047703201007387 */ /* 0x0087e20000100800 */
[----:B-1----:R-:W-:-:S03]  /*3e930*/  MOV R0, R51 ;  /* 0x0000003300007202 */ /* 0x002fc60000000f00 */
[----:B---3--:R-:W3:Y:S04]  /*3e940*/  LDL.LU.64 R50, [R1+0xd80] ;  /* 0x000d800001327983 */ /* 0x008ee80000300a00 */
[----:B------:R1:W-:Y:S04]  /*3e950*/  STL [R1+0x4764], R0 ;  /* 0x0047640001007387 */ /* 0x0003e80000100800 */
[----:B----4-:R4:W-:Y:S01]  /*3e960*/  STL [R1+0x4768], R52 ;  /* 0x0047683401007387 */ /* 0x0109e20000100800 */
[----:B-1----:R-:W-:-:S03]  /*3e970*/  IMAD.MOV.U32 R0, RZ, RZ, R53 ;  /* 0x000000ffff007224 */ /* 0x002fc600078e0035 */
[----:B----4-:R-:W4:Y:S04]  /*3e980*/  LDL.LU.64 R52, [R1+0xc28] ;  /* 0x000c280001347983 */ /* 0x010f280000300a00 */
        /* <DEDUP_REMOVED lines=33> */
[----:B--2---:R2:W-:Y:S01]  /*3eba0*/  STL [R1+0x4720], R42 ;  /* 0x0047202a01007387 */ /* 0x0045e20000100800 */
[----:B-1----:R-:W-:-:S03]  /*3ebb0*/  IMAD.MOV.U32 R0, RZ, RZ, R43 ;  /* 0x000000ffff007224 */ /* 0x002fc600078e002b */
[----:B--2---:R-:W2:Y:S04]  /*3ebc0*/  LDL.LU.64 R42, [R1+0x1e58] ;  /* 0x001e5800012a7983 */ /* 0x004ea80000300a00 */
[----:B------:R1:W-:Y:S04]  /*3ebd0*/  STL [R1+0x4714], R0 ;  /* 0x0047140001007387 */ /* 0x0003e80000100800 */
[----:B---3--:R3:W-:Y:S01]  /*3ebe0*/  STL [R1+0x4718], R50 ;  /* 0x0047183201007387 */ /* 0x0087e20000100800 */
[----:B-1----:R-:W-:-:S03]  /*3ebf0*/  IMAD.MOV.U32 R0, RZ, RZ, R51 ;  /* 0x000000ffff007224 */ /* 0x002fc600078e0033 */
[----:B---3--:R-:W3:Y:S04]  /*3ec00*/  LDL.LU.64 R50, [R1+0x1e50] ;  /* 0x001e500001327983 */ /* 0x008ee80000300a00 */
[----:B------:R1:W-:Y:S04]  /*3ec10*/  STL [R1+0x470c], R0 ;  /* 0x00470c0001007387 */ /* 0x0003e80000100800 */
[----:B----4-:R4:W-:Y:S01]  /*3ec20*/  STL [R1+0x4710], R52 ;  /* 0x0047103401007387 */ /* 0x0109e20000100800 */
[----:B-1----:R-:W-:-:S03]  /*3ec30*/  MOV R0, R53 ;  /* 0x0000003500007202 */ /* 0x002fc60000000f00 */
[----:B----4-:R-:W4:Y:S04]  /*3ec40*/  LDL.LU.64 R52, [R1+0x1e48] ;  /* 0x001e480001347983 */ /* 0x010f280000300a00 */
        /* <DEDUP_REMOVED lines=33> */
[----:B--2---:R2:W-:Y:S01]  /*3ee60*/  STL [R1+0x46c8], R42 ;  /* 0x0046c82a01007387 */ /* 0x0045e20000100800 */
[----:B-1----:R-:W-:-:S03]  /*3ee70*/  MOV R0, R43 ;  /* 0x0000002b00007202 */ /* 0x002fc60000000f00 */
[----:B--2---:R-:W2:Y:S04]  /*3ee80*/  LDL.LU.64 R42, [R1+0x1930] ;  /* 0x00193000012a7983 */ /* 0x004ea80000300a00 */
        /* <DEDUP_REMOVED lines=569> */
[----:B--2---:R-:W-:Y:S01]  /*41220*/  STL [R1+0x4250], R42 ;  /* 0x0042502a01007387 */ /* 0x004fe20000100800 */
[----:B-1----:R-:W-:-:S03]  /*41230*/  IMAD.MOV.U32 R0, RZ, RZ, R43 ;  /* 0x000000ffff007224 */ /* 0x002fc600078e002b */
[----:B------:R-:W2:Y:S04]  /*41240*/  LDL.LU.64 R36, [R1+0xe0] ;  /* 0x0000e00001247983 */ /* 0x000ea80000300a00 */
        /* <DEDUP_REMOVED lines=17> */
[----:B------:R-:W-:Y:S04]  /*41360*/  STL [R1+0x4228], R44 ;  /* 0x0042282c01007387 */ /* 0x000fe80000100800 */
[----:B------:R-:W4:Y:S01]  /*41370*/  LDL.LU.64 R42, [R1+0x1fe8] ;  /* 0x001fe800012a7983 */ /* 0x000f220000300a00 */
[----:B-1----:R-:W-:-:S05]  /*41380*/  IMAD.MOV.U32 R0, RZ, RZ, R45 ;  /* 0x000000ffff007224 */ /* 0x002fca00078e002d */
[----:B------:R1:W-:Y:S02]  /*41390*/  STL [R1+0x421c], R0 ;  /* 0x00421c0001007387 */ /* 0x0003e40000100800 */
[----:B-1----:R-:W-:Y:S02]  /*413a0*/  IMAD.MOV.U32 R0, RZ, RZ, R131 ;  /* 0x000000ffff007224 */ /* 0x002fe400078e0083 */
[----:B------:R1:W-:Y:S04]  /*413b0*/  STL [R1+0x4220], R130 ;  /* 0x0042208201007387 */ /* 0x0003e80000100800 */
[----:B-1----:R-:W4:Y:S04]  /*413c0*/  LDL.LU.64 R130, [R1+0x1ff0] ;  /* 0x001ff00001827983 */ /* 0x002f280000300a00 */
[----:B------:R1:W-:Y:S04]  /*413d0*/  STL [R1+0x4214], R0 ;  /* 0x0042140001007387 */ /* 0x0003e80000100800 */
[----:B------:R1:W-:Y:S04]  /*413e0*/  STL [R1+0x4218], R38 ;  /* 0x0042182601007387 */ /* 0x0003e80000100800 */
[----:B------:R-:W4:Y:S01]  /*413f0*/  LDL.LU.64 R44, [R1+0x1ff8] ;  /* 0x001ff800012c7983 */ /* 0x000f220000300a00 */
[----:B-1----:R-:W-:-:S03]  /*41400*/  MOV R0, R39 ;  /* 0x0000002700007202 */ /* 0x002fc60000000f00 */
[----:B------:R-:W-:Y:S04]  /*41410*/  STL [R1+0x4210], R46 ;  /* 0x0042102e01007387 */ /* 0x000fe80000100800 */
[----:B------:R1:W-:Y:S04]  /*41420*/  STL [R1+0x420c], R0 ;  /* 0x00420c0001007387 */ /* 0x0003e80000100800 */
[----:B------:R-:W4:Y:S01]  /*41430*/  LDL.LU.64 R38, [R1+0x2000] ;  /* 0x0020000001267983 */ /* 0x000f220000300a00 */
[----:B-1----:R-:W-:-:S03]  /*41440*/  IMAD.MOV.U32 R0, RZ, RZ, R47 ;  /* 0x000000ffff007224 */ /* 0x002fc600078e002f */
[----:B------:R-:W-:Y:S04]  /*41450*/  STL [R1+0x4208], R48 ;  /* 0x0042083001007387 */ /* 0x000fe80000100800 */
[----:B------:R1:W-:Y:S04]  /*41460*/  STL [R1+0x4204], R0 ;  /* 0x0042040001007387 */ /* 0x0003e80000100800 */
[----:B------:R-:W4:Y:S01]  /*41470*/  LDL.LU.64 R46, [R1+0x2008] ;  /* 0x00200800012e7983 */ /* 0x000f220000300a00 */
[----:B-1----:R-:W-:-:S03]  /*41480*/  IMAD.MOV.U32 R0, RZ, RZ, R49 ;  /* 0x000000ffff007224 */ /* 0x002fc600078e0031 */
[----:B------:R-:W-:Y:S04]  /*41490*/  STL [R1+0x4200], R40 ;  /* 0x0042002801007387 */ /* 0x000fe80000100800 */
[----:B------:R1:W-:Y:S04]  /*414a0*/  STL [R1+0x41fc], R0 ;  /* 0x0041fc0001007387 */ /* 0x0003e80000100800 */
[----:B------:R-:W4:Y:S01]  /*414b0*/  LDL.LU.64 R48, [R1+0x2010] ;  /* 0x0020100001307983 */ /* 0x000f220000300a00 */
[----:B-1----:R-:W-:-:S03]  /*414c0*/  MOV R0, R41 ;  /* 0x0000002900007202 */ /* 0x002fc60000000f00 */
[----:B--2---:R-:W-:Y:S04]  /*414d0*/  STL [R1+0x41f8], R36 ;  /* 0x0041f82401007387 */ /* 0x004fe80000100800 */
[----:B------:R1:W-:Y:S04]  /*414e0*/  STL [R1+0x41f4], R0 ;  /* 0x0041f40001007387 */ /* 0x0003e80000100800 */
[----:B------:R-:W2:Y:S01]  /*414f0*/  LDL.LU.64 R40, [R1+0x2018] ;  /* 0x0020180001287983 */ /* 0x000ea20000300a00 */
[----:B-1----:R-:W-:-:S03]  /*41500*/  IMAD.MOV.U32 R0, RZ, RZ, R37 ;  /* 0x000000ffff007224 */ /* 0x002fc600078e0025 */
[----:B---3--:R-:W-:Y:S04]  /*41510*/  STL [R1+0x41f0], R50 ;  /* 0x0041f03201007387 */ /* 0x008fe80000100800 */
[----:B------:R1:W-:Y:S02]  /*41520*/  STL [R1+0x41ec], R0 ;  /* 0x0041ec0001007387 */ /* 0x0003e40000100800 */
[----:B-1----:R-:W-:Y:S02]  /*41530*/  IMAD.MOV.U32 R0, RZ, RZ, R51 ;  /* 0x000000ffff007224 */ /* 0x002fe400078e0033 */
[----:B------:R-:W3:Y:S04]  /*41540*/  LDL.LU.64 R50, [R1+0x2020] ;  /* 0x0020200001327983 */ /* 0x000ee80000300a00 */
        /* <DEDUP_REMOVED lines=35> */
[----:B--2---:R-:W-:Y:S04]  /*41780*/  STL [R1+0x41c4], R40 ;  /* 0x0041c42801007387 */ /* 0x004fe80000100800 */
[----:B------:R1:W-:Y:S04]  /*41790*/  STL [R1+0x41b8], R0 ;  /* 0x0041b80001007387 */ /* 0x0003e80000100800 */
[----:B------:R-:W2:Y:S04]  /*417a0*/  LDL.LU.64 R48, [R1+0x98] ;  /* 0x0000980001307983 */ /* 0x000ea80000300a00 */
[----:B------:R-:W2:Y:S01]  /*417b0*/  LDL.LU.64 R36, [R1+0x90] ;  /* 0x0000900001247983 */ /* 0x000ea20000300a00 */
[----:B-1----:R-:W-:-:S05]  /*417c0*/  MOV R0, R41 ;  /* 0x0000002900007202 */ /* 0x002fca0000000f00 */
        /* <DEDUP_REMOVED lines=18> */
[----:B------:R-:W4:Y:S04]  /*418f0*/  LDL.LU.64 R128, [R1+0x58] ;  /* 0x0000580001807983 */ /* 0x000f280000300a00 */
[----:B------:R-:W4:Y:S01]  /*41900*/  LDL.LU.64 R40, [R1+0x50] ;  /* 0x0000500001287983 */ /* 0x000f220000300a00 */
[----:B-1----:R-:W-:-:S05]  /*41910*/  IMAD.MOV.U32 R0, RZ, RZ, R43 ;  /* 0x000000ffff007224 */ /* 0x002fca00078e002b */
[----:B------:R1:W-:Y:S04]  /*41920*/  STL [R1+0x416c], R0 ;  /* 0x00416c0001007387 */ /* 0x0003e80000100800 */
[----:B------:R1:W-:Y:S02]  /*41930*/  STL [R1+0x4170], R130 ;  /* 0x0041708201007387 */ /* 0x0003e40000100800 */
[----:B-1----:R-:W-:Y:S02]  /*41940*/  MOV R0, R131 ;  /* 0x0000008300007202 */ /* 0x002fe40000000f00 */
[----:B------:R-:W4:Y:S04]  /*41950*/  LDL.LU.64 R130, [R1+0x48] ;  /* 0x0000480001827983 */ /* 0x000f280000300a00 */
[----:B------:R1:W-:Y:S04]  /*41960*/  STL [R1+0x4164], R0 ;  /* 0x0041640001007387 */ /* 0x0003e80000100800 */
[----:B------:R1:W-:Y:S02]  /*41970*/  STL [R1+0x4168], R44 ;  /* 0x0041682c01007387 */ /* 0x0003e40000100800 */
[----:B-1----:R-:W-:-:S02]  /*41980*/  IMAD.MOV.U32 R0, RZ, RZ, R45 ;  /* 0x000000ffff007224 */ /* 0x002fc400078e002d */
[----:B------:R-:W4:Y:S04]  /*41990*/  LDL.LU.64 R42, [R1+0x40] ;  /* 0x00004000012a7983 */ /* 0x000f280000300a00 */
[----:B------:R1:W-:Y:S04]  /*419a0*/  STL [R1+0x415c], R0 ;  /* 0x00415c0001007387 */ /* 0x0003e80000100800 */
[----:B------:R-:W-:Y:S04]  /*419b0*/  STL [R1+0x4160], R34 ;  /* 0x0041602201007387 */ /* 0x000fe80000100800 */
[----:B------:R-:W4:Y:S01]  /*419c0*/  LDL.LU.64 R44, [R1+0x38] ;  /* 0x00003800012c7983 */ /* 0x000f220000300a00 */
[----:B-1----:R-:W-:-:S03]  /*419d0*/  IMAD.MOV.U32 R0, RZ, RZ, R35 ;  /* 0x000000ffff007224 */ /* 0x002fc600078e0023 */
[----:B------:R-:W-:Y:S04]  /*419e0*/  STL [R1+0x4158], R46 ;  /* 0x0041582e01007387 */ /* 0x000fe80000100800 */
[----:B------:R1:W-:Y:S02]  /*419f0*/  STL [R1+0x4154], R0 ;  /* 0x0041540001007387 */ /* 0x0003e40000100800 */
[----:B-1----:R-:W-:Y:S02]  /*41a00*/  MOV R0, R47 ;  /* 0x0000002f00007202 */ /* 0x002fe40000000f00 */
[----:B------:R-:W4:Y:S04]  /*41a10*/  LDL.LU.64 R46, [R1+0x30] ;  /* 0x00003000012e7983 */ /* 0x000f280000300a00 */
[----:B------:R2:W-:Y:S02]  /*41a20*/  STL [R1+0x414c], R0 ;  /* 0x00414c0001007387 */ /* 0x0005e40000100800 */
[----:B--2---:R-:W-:-:S02]  /*41a30*/  IMAD.MOV.U32 R0, RZ, RZ, R49 ;  /* 0x000000ffff007224 */ /* 0x004fc400078e0031 */
[----:B------:R1:W-:Y:S04]  /*41a40*/  STL [R1+0x4150], R48 ;  /* 0x0041503001007387 */ /* 0x0003e80000100800 */
[----:B------:R-:W-:Y:S04]  /*41a50*/  STL [R1+0x4148], R36 ;  /* 0x0041482401007387 */ /* 0x000fe80000100800 */
[----:B------:R2:W-:Y:S04]  /*41a60*/  STL [R1+0x4144], R0 ;  /* 0x0041440001007387 */ /* 0x0005e80000100800 */
[----:B-1----:R-:W4:Y:S01]  /*41a70*/  LDL.LU.64 R48, [R1+0x28] ;  /* 0x0000280001307983 */ /* 0x002f220000300a00 */
[----:B--2---:R-:W-:-:S03]  /*41a80*/  IMAD.MOV.U32 R0, RZ, RZ, R37 ;  /* 0x000000ffff007224 */ /* 0x004fc600078e0025 */
[----:B---3--:R-:W-:Y:S04]  /*41a90*/  STL [R1+0x4140], R50 ;  /* 0x0041403201007387 */ /* 0x008fe80000100800 */
[----:B------:R1:W-:Y:S02]  /*41aa0*/  STL [R1+0x413c], R0 ;  /* 0x00413c0001007387 */ /* 0x0003e40000100800 */
[----:B-1----:R-:W-:Y:S02]  /*41ab0*/  MOV R0, R51 ;  /* 0x0000003300007202 */ /* 0x002fe40000000f00 */
[----:B------:R-:W2:Y:S04]  /*41ac0*/  LDL.LU.64 R50, [R1+0x20] ;  /* 0x0000200001327983 */ /* 0x000ea80000300a00 */
[----:B------:R1:W-:Y:S04]  /*41ad0*/  STL [R1+0x4134], R0 ;  /* 0x0041340001007387 */ /* 0x0003e80000100800 */
[----:B----4-:R3:W-:Y:S01]  /*41ae0*/  STL [R1+0x4138], R52 ;  /* 0x0041383401007387 */ /* 0x0107e20000100800 */
[----:B-1----:R-:W-:-:S03]  /*41af0*/  IMAD.MOV.U32 R0, RZ, RZ, R53 ;  /* 0x000000ffff007224 */ /* 0x002fc600078e0035 */
[----:B------:R-:W-:Y:S04]  /*41b00*/  STL [R1+0x4130], R38 ;  /* 0x0041302601007387 */ /* 0x000fe80000100800 */
[----:B------:R1:W-:Y:S04]  /*41b10*/  STL [R1+0x412c], R0 ;  /* 0x00412c0001007387 */ /* 0x0003e80000100800 */
[----:B---3--:R-:W3:Y:S01]  /*41b20*/  LDL.LU.64 R52, [R1+0x18] ;  /* 0x0000180001347983 */ /* 0x008ee20000300a00 */
[----:B-1----:R-:W-:-:S03]  /*41b30*/  IMAD.MOV.U32 R0, RZ, RZ, R39 ;  /* 0x000000ffff007224 */ /* 0x002fc600078e0027 */
[----:B------:R-:W-:Y:S04]  /*41b40*/  STL [R1+0x4128], R54 ;  /* 0x0041283601007387 */ /* 0x000fe80000100800 */
[----:B------:R1:W-:Y:S02]  /*41b50*/  STL [R1+0x4124], R0 ;  /* 0x0041240001007387 */ /* 0x0003e40000100800 */
[----:B-1----:R-:W-:Y:S02]  /*41b60*/  MOV R0, R55 ;  /* 0x0000003700007202 */ /* 0x002fe40000000f00 */
        /* <DEDUP_REMOVED lines=9> */
[----:B------:R1:W-:Y:S02]  /*41c00*/  STL [R1+0x410c], R0 ;  /* 0x00410c0001007387 */ /* 0x0003e40000100800 */
[----:B-1----:R-:W-:Y:S02]  /*41c10*/  MOV R0, R131 ;  /* 0x0000008300007202 */ /* 0x002fe40000000f00 */
[----:B------:R-:W4:Y:S04]  /*41c20*/  LDL.LU.64 R130, [R1+0x2070] ;  /* 0x0020700001827983 */ /* 0x000f280000300a00 */
[----:B------:R1:W-:Y:S04]  /*41c30*/  STL [R1+0x4104], R0 ;  /* 0x0041040001007387 */ /* 0x0003e80000100800 */
[----:B------:R-:W-:Y:S01]  /*41c40*/  STL [R1+0x4108], R42 ;  /* 0x0041082a01007387 */ /* 0x000fe20000100800 */
[----:B-1----:R-:W-:-:S03]  /*41c50*/  IMAD.MOV.U32 R0, RZ, RZ, R43 ;  /* 0x000000ffff007224 */ /* 0x002fc600078e002b */
[----:B------:R-:W-:Y:S04]  /*41c60*/  STL [R1+0x4100], R44 ;  /* 0x0041002c01007387 */ /* 0x000fe80000100800 */
[----:B------:R1:W-:Y:S04]  /*41c70*/  STL [R1+0x40fc], R0 ;  /* 0x0040fc0001007387 */ /* 0x0003e80000100800 */
[----:B------:R-:W4:Y:S04]  /*41c80*/  LDL.LU.64 R4, [R1+0x2078] ;  /* 0x0020780001047983 */ /* 0x000f280000300a00 */
[----:B------:R-:W4:Y:S01]  /*41c90*/  LDL.LU.64 R2, [R1+0x2080] ;  /* 0x0020800001027983 */ /* 0x000f220000300a00 */
[----:B-1----:R-:W-:-:S05]  /*41ca0*/  IMAD.MOV.U32 R0, RZ, RZ, R45 ;  /* 0x000000ffff007224 */ /* 0x002fca00078e002d */
[----:B------:R1:W-:Y:S04]  /*41cb0*/  STL [R1+0x40f4], R0 ;  /* 0x0040f40001007387 */ /* 0x0003e80000100800 */
[----:B------:R-:W-:Y:S04]  /*41cc0*/  STL [R1+0x40f8], R46 ;  /* 0x0040f82e01007387 */ /* 0x000fe80000100800 */
[----:B------:R-:W4:Y:S01]  /*41cd0*/  LDL.LU.64 R32, [R1+0x2088] ;  /* 0x0020880001207983 */ /* 0x000f220000300a00 */
[----:B-1----:R-:W-:-:S03]  /*41ce0*/  MOV R0, R47 ;  /* 0x0000002f00007202 */ /* 0x002fc60000000f00 */
[----:B------:R-:W4:Y:S04]  /*41cf0*/  LDL.LU.64 R34, [R1+0x2090] ;  /* 0x0020900001227983 */ /* 0x000f280000300a00 */
[----:B------:R1:W-:Y:S04]  /*41d00*/  STL [R1+0x40ec], R0 ;  /* 0x0040ec0001007387 */ /* 0x0003e80000100800 */
[----:B------:R-:W-:Y:S04]  /*41d10*/  STL [R1+0x40f0], R48 ;  /* 0x0040f03001007387 */ /* 0x000fe80000100800 */
[----:B------:R-:W4:Y:S01]  /*41d20*/  LDL.LU.64 R36, [R1+0x2098] ;  /* 0x0020980001247983 */ /* 0x000f220000300a00 */
[----:B-1----:R-:W-:-:S03]  /*41d30*/  IMAD.MOV.U32 R0, RZ, RZ, R49 ;  /* 0x000000ffff007224 */ /* 0x002fc600078e0031 */
[----:B------:R-:W4:Y:S04]  /*41d40*/  LDL.LU.64 R38, [R1+0x20a0] ;  /* 0x0020a00001267983 */ /* 0x000f280000300a00 */
[----:B------:R1:W-:Y:S04]  /*41d50*/  STL [R1+0x40e4], R0 ;  /* 0x0040e40001007387 */ /* 0x0003e80000100800 */
[----:B--2---:R-:W-:Y:S04]  /*41d60*/  STL [R1+0x40e8], R50 ;  /* 0x0040e83201007387 */ /* 0x004fe80000100800 */
[----:B------:R-:W2:Y:S01]  /*41d70*/  LDL.LU.64 R40, [R1+0x17d0] ;  /* 0x0017d00001287983 */ /* 0x000ea20000300a00 */
[----:B-1----:R-:W-:-:S03]  /*41d80*/  IMAD.MOV.U32 R0, RZ, RZ, R51 ;  /* 0x000000ffff007224 */ /* 0x002fc600078e0033 */
[----:B------:R-:W2:Y:S04]  /*41d90*/  LDL.LU.64 R42, [R1+0x17c8] ;  /* 0x0017c800012a7983 */ /* 0x000ea80000300a00 */
[----:B------:R1:W-:Y:S04]  /*41da0*/  STL [R1+0x40dc], R0 ;  /* 0x0040dc0001007387 */ /* 0x0003e80000100800 */
[----:B---3--:R-:W-:Y:S04]  /*41db0*/  STL [R1+0x40e0], R52 ;  /* 0x0040e03401007387 */ /* 0x008fe80000100800 */
[----:B------:R-:W3:Y:S01]  /*41dc0*/  LDL.LU.64 R44, [R1+0x17c0] ;  /* 0x0017c000012c7983 */ /* 0x000ee20000300a00 */
[----:B-1----:R-:W-:-:S03]  /*41dd0*/  MOV R0, R53 ;  /* 0x0000003500007202 */ /* 0x002fc60000000f00 */
[----:B------:R-:W3:Y:S04]  /*41de0*/  LDL.LU.64 R46, [R1+0x17b8] ;  /* 0x0017b800012e7983 */ /* 0x000ee80000300a00 */
[----:B------:R1:W-:Y:S04]  /*41df0*/  STL [R1+0x40d4], R0 ;  /* 0x0040d40001007387 */ /* 0x0003e80000100800 */
[----:B----4-:R-:W-:Y:S04]  /*41e00*/  STL [R1+0x40d8], R54 ;  /* 0x0040d83601007387 */ /* 0x010fe80000100800 */
[----:B------:R-:W4:Y:S01]  /*41e10*/  LDL.LU.64 R48, [R1+0x17b0] ;  /* 0x0017b00001307983 */ /* 0x000f220000300a00 */
[----:B-1----:R-:W-:-:S03]  /*41e20*/  IMAD.MOV.U32 R0, RZ, RZ, R55 ;  /* 0x000000ffff007224 */ /* 0x002fc600078e0037 */
[----:B------:R-:W4:Y:S04]  /*41e30*/  LDL.LU.64 R50, [R1+0x17a8] ;  /* 0x0017a80001327983 */ /* 0x000f280000300a00 */
[----:B------:R1:W-:Y:S04]  /*41e40*/  STL [R1+0x408c], R0 ;  /* 0x00408c0001007387 */ /* 0x0003e80000100800 */
[----:B------:R1:W-:Y:S04]  /*41e50*/  STL [R1+0x4094], R128 ;  /* 0x0040948001007387 */ /* 0x0003e80000100800 */
[----:B------:R-:W4:Y:S01]  /*41e60*/  LDL.LU.64 R52, [R1+0x1688] ;  /* 0x0016880001347983 */ /* 0x000f220000300a00 */
[----:B-1----:R-:W-:-:S03]  /*41e70*/  IMAD.MOV.U32 R0, RZ, RZ, R129 ;  /* 0x000000ffff007224 */ /* 0x002fc600078e0081 */
[----:B------:R-:W4:Y:S04]  /*41e80*/  LDL.LU.64 R54, [R1+0x1680] ;  /* 0x0016800001367983 */ /* 0x000f280000300a00 */
[----:B------:R1:W-:Y:S04]  /*41e90*/  STL [R1+0x4090], R0 ;  /* 0x0040900001007387 */ /* 0x0003e80000100800 */
[----:B------:R1:W-:Y:S04]  /*41ea0*/  STL [R1+0x409c], R130 ;  /* 0x00409c8201007387 */ /* 0x0003e80000100800 */
[----:B------:R-:W4:Y:S01]  /*41eb0*/  LDL.LU.64 R128, [R1+0x8] ;  /* 0x0000080001807983 */ /* 0x000f220000300a00 */
[----:B-1----:R-:W-:-:S03]  /*41ec0*/  MOV R0, R131 ;  /* 0x0000008300007202 */ /* 0x002fc60000000f00 */
[----:B------:R-:W4:Y:S04]  /*41ed0*/  LDL.LU.64 R130, [R1] ;  /* 0x0000000001827983 */ /* 0x000f280000300a00 */
[----:B------:R1:W-:Y:S02]  /*41ee0*/  STL [R1+0x4098], R0 ;  /* 0x0040980001007387 */ /* 0x0003e40000100800 */
[----:B-1----:R-:W-:Y:S02]  /*41ef0*/  IMAD.MOV.U32 R0, RZ, RZ, R5 ;  /* 0x000000ffff007224 */ /* 0x002fe400078e0005 */
[----:B------:R1:W-:Y:S04]  /*41f00*/  STL [R1+0x40a4], R4 ;  /* 0x0040a40401007387 */ /* 0x0003e80000100800 */
[----:B-1----:R-:W4:Y:S04]  /*41f10*/  LDL.LU.64 R4, [R1+0x5ae0] ;  /* 0x005ae00001047983 */ /* 0x002f280000300a00 */
[----:B------:R-:W-:Y:S04]  /*41f20*/  STL [R1+0x40ac], R2 ;  /* 0x0040ac0201007387 */ /* 0x000fe80000100800 */
[----:B------:R1:W-:Y:S02]  /*41f30*/  STL [R1+0x40a0], R0 ;  /* 0x0040a00001007387 */ /* 0x0003e40000100800 */
[----:B-1----:R-:W-:-:S02]  /*41f40*/  IMAD.MOV.U32 R0, RZ, RZ, R3 ;  /* 0x000000ffff007224 */ /* 0x002fc400078e0003 */
[----:B------:R-:W4:Y:S04]  /*41f50*/  LDL.LU.64 R2, [R1+0x5ad8] ;  /* 0x005ad80001027983 */ /* 0x000f280000300a00 */
[----:B------:R-:W-:Y:S04]  /*41f60*/  STL [R1+0x40b4], R32 ;  /* 0x0040b42001007387 */ /* 0x000fe80000100800 */
[----:B------:R1:W-:Y:S04]  /*41f70*/  STL [R1+0x40a8], R0 ;  /* 0x0040a80001007387 */ /* 0x0003e80000100800 */
[----:B------:R-:W-:Y:S01]  /*41f80*/  STL [R1+0x40bc], R34 ;  /* 0x0040bc2201007387 */ /* 0x000fe20000100800 */
[----:B-1----:R-:W-:-:S05]  /*41f90*/  MOV R0, R33 ;  /* 0x0000002100007202 */ /* 0x002fca0000000f00 */
[----:B------:R1:W-:Y:S02]  /*41fa0*/  STL [R1+0x40b0], R0 ;  /* 0x0040b00001007387 */ /* 0x0003e40000100800 */
[----:B-1----:R-:W-:Y:S02]  /*41fb0*/  IMAD.MOV.U32 R0, RZ, RZ, R35 ;  /* 0x000000ffff007224 */ /* 0x002fe400078e0023 */
[----:B------:R-:W-:Y:S04]  /*41fc0*/  STL [R1+0x40c4], R36 ;  /* 0x0040c42401007387 */ /* 0x000fe80000100800 */
[----:B------:R1:W-:Y:S04]  /*41fd0*/  STL [R1+0x40b8], R0 ;  /* 0x0040b80001007387 */ /* 0x0003e80000100800 */
[----:B------:R-:W-:Y:S01]  /*41fe0*/  STL [R1+0x40cc], R38 ;  /* 0x0040cc2601007387 */ /* 0x000fe20000100800 */
[----:B-1----:R-:W-:-:S05]  /*41ff0*/  IMAD.MOV.U32 R0, RZ, RZ, R37 ;  /* 0x000000ffff007224 */ /* 0x002fca00078e0025 */
[----:B------:R1:W-:Y:S02]  /*42000*/  STL [R1+0x40c0], R0 ;  /* 0x0040c00001007387 */ /* 0x0003e40000100800 */
[----:B-1----:R-:W-:Y:S02]  /*42010*/  MOV R0, R39 ;  /* 0x0000002700007202 */ /* 0x002fe40000000f00 */
[----:B--2---:R-:W-:Y:S04]  /*42020*/  STL [R1+0x40d0], R40 ;  /* 0x0040d02801007387 */ /* 0x004fe80000100800 */
[----:B------:R1:W-:Y:S04]  /*42030*/  STL [R1+0x40c8], R0 ;  /* 0x0040c80001007387 */ /* 0x0003e80000100800 */
[----:B------:R-:W-:Y:S01]  /*42040*/  STL [R1+0x4088], R42 ;  /* 0x0040882a01007387 */ /* 0x000fe20000100800 */
[----:B-1----:R-:W-:-:S05]  /*42050*/  IMAD.MOV.U32 R0, RZ, RZ, R41 ;  /* 0x000000ffff007224 */ /* 0x002fca00078e0029 */
[----:B------:R1:W-:Y:S04]  /*42060*/  STL [R1+0x4084], R0 ;  /* 0x0040840001007387 */ /* 0x0003e80000100800 */
[----:B---3--:R-:W-:Y:S01]  /*42070*/  STL [R1+0x4080], R44 ;  /* 0x0040802c01007387 */ /* 0x008fe20000100800 */
[----:B-1----:R-:W-:-:S05]  /*42080*/  IMAD.MOV.U32 R0, RZ, RZ, R43 ;  /* 0x000000ffff007224 */ /* 0x002fca00078e002b */
[----:B------:R1:W-:Y:S04]  /*42090*/  STL [R1+0x407c], R0 ;  /* 0x00407c0001007387 */ /* 0x0003e80000100800 */
[----:B------:R-:W-:Y:S01]  /*420a0*/  STL [R1+0x4078], R46 ;  /* 0x0040782e01007387 */ /* 0x000fe20000100800 */
[----:B-1----:R-:W-:-:S05]  /*420b0*/  MOV R0, R45 ;  /* 0x0000002d00007202 */ /* 0x002fca0000000f00 */
[----:B------:R1:W-:Y:S02]  /*420c0*/  STL [R1+0x4074], R0 ;  /* 0x0040740001007387 */ /* 0x0003e40000100800 */
[----:B-1----:R-:W-:Y:S02]  /*420d0*/  IMAD.MOV.U32 R0, RZ, RZ, R47 ;  /* 0x000000ffff007224 */ /* 0x002fe400078e002f */
[----:B----4-:R-:W-:Y:S04]  /*420e0*/  STL [R1+0x4070], R48 ;  /* 0x0040703001007387 */ /* 0x010fe80000100800 */
[----:B------:R1:W-:Y:S04]  /*420f0*/  STL [R1+0x406c], R0 ;  /* 0x00406c0001007387 */ /* 0x0003e80000100800 */
[----:B------:R-:W-:Y:S01]  /*42100*/  STL [R1+0x4068], R50 ;  /* 0x0040683201007387 */ /* 0x000fe20000100800 */
[----:B-1----:R-:W-:-:S05]  /*42110*/  IMAD.MOV.U32 R0, RZ, RZ, R49 ;  /* 0x000000ffff007224 */ /* 0x002fca00078e0031 */
[----:B------:R1:W-:Y:S04]  /*42120*/  STL [R1+0x4064], R0 ;  /* 0x0040640001007387 */ /* 0x0003e80000100800 */
[----:B------:R-:W-:Y:S01]  /*42130*/  STL [R1+0x4060], R52 ;  /* 0x0040603401007387 */ /* 0x000fe20000100800 */
[----:B-1----:R-:W-:-:S05]  /*42140*/  MOV R0, R51 ;  /* 0x0000003300007202 */ /* 0x002fca0000000f00 */
[----:B------:R1:W-:Y:S04]  /*42150*/  STL [R1+0x405c], R0 ;  /* 0x00405c0001007387 */ /* 0x0003e80000100800 */
[----:B------:R-:W-:Y:S01]  /*42160*/  STL [R1+0x4058], R54 ;  /* 0x0040583601007387 */ /* 0x000fe20000100800 */
[----:B-1----:R-:W-:-:S05]  /*42170*/  IMAD.MOV.U32 R0, RZ, RZ, R53 ;  /* 0x000000ffff007224 */ /* 0x002fca00078e0035 */
        /* <DEDUP_REMOVED lines=9> */
[----:B------:R-:W-:Y:S04]  /*42210*/  STL [R1+0x403c], R0 ;  /* 0x00403c0001007387 */ /* 0x000fe80000100800 */
[----:B------:R-:W-:Y:S04]  /*42220*/  STL [R1+0x4034], R251 ;  /* 0x004034fb01007387 */ /* 0x000fe80000100800 */
[----:B------:R-:W-:Y:S04]  /*42230*/  STL [R1+0x4038], R248 ;  /* 0x004038f801007387 */ /* 0x000fe80000100800 */
[----:B------:R1:W-:Y:S04]  /*42240*/  STL [R1+0x402c], R249 ;  /* 0x00402cf901007387 */ /* 0x0003e80000100800 */
[----:B------:R-:W-:Y:S04]  /*42250*/  STL [R1+0x4030], R246 ;  /* 0x004030f601007387 */ /* 0x000fe80000100800 */
        /* <DEDUP_REMOVED lines=8> */
[----:B-1----:R-:W2:Y:S04]  /*422e0*/  LDL.LU.64 R248, [R1+0x2128] ;  /* 0x0021280001f87983 */ /* 0x002ea80000300a00 */
[----:B------:R-:W-:Y:S04]  /*422f0*/  STL [R1+0x4004], R239 ;  /* 0x004004ef01007387 */ /* 0x000fe80000100800 */
[----:B------:R-:W3:Y:S04]  /*42300*/  LDL.LU.64 R250, [R1+0x2130] ;  /* 0x0021300001fa7983 */ /* 0x000ee80000300a00 */
[----:B------:R-:W-:Y:S04]  /*42310*/  STL [R1+0x4008], R236 ;  /* 0x004008ec01007387 */ /* 0x000fe80000100800 */
[----:B------:R-:W4:Y:S04]  /*42320*/  LDL.LU.64 R32, [R1+0x2138] ;  /* 0x0021380001207983 */ /* 0x000f280000300a00 */
        /* <DEDUP_REMOVED lines=25> */
[----:B------:R-:W4:Y:S01]  /*424c0*/  LDL.LU.64 R130, [R1+0x1ee0] ;  /* 0x001ee00001827983 */ /* 0x000f220000300a00 */
[----:B--2---:R-:W-:-:S03]  /*424d0*/  IMAD.MOV.U32 R0, RZ, RZ, R249 ;  /* 0x000000ffff007224 */ /* 0x004fc600078e00f9 */
[----:B------:R-:W-:Y:S04]  /*424e0*/  STL [R1+0x3f54], R248 ;  /* 0x003f54f801007387 */ /* 0x000fe80000100800 */
[----:B---3--:R-:W-:Y:S04]  /*424f0*/  STL [R1+0x3f5c], R250 ;  /* 0x003f5cfa01007387 */ /* 0x008fe80000100800 */
[----:B------:R1:W-:Y:S04]  /*42500*/  STL [R1+0x3f50], R0 ;  /* 0x003f500001007387 */ /* 0x0003e80000100800 */
[----:B----4-:R-:W-:Y:S01]  /*42510*/  STL [R1+0x3f64], R32 ;  /* 0x003f642001007387 */ /* 0x010fe20000100800 */
        /* <DEDUP_REMOVED lines=60> */
[----:B------:R-:W1:Y:S04]  /*428e0*/  LDL.LU.64 R248, [R1+0x21e8] ;  /* 0x0021e80001f87983 */ /* 0x000e680000300a00 */
[----:B------:R-:W-:Y:S04]  /*428f0*/  STL [R1+0x3f04], R207 ;  /* 0x003f04cf01007387 */ /* 0x000fe80000100800 */
[----:B------:R-:W2:Y:S04]  /*42900*/  LDL.LU.64 R250, [R1+0x21f0] ;  /* 0x0021f00001fa7983 */ /* 0x000ea80000300a00 */
        /* <DEDUP_REMOVED lines=28> */
[----:B-1----:R-:W-:-:S03]  /*42ad0*/  MOV R0, R249 ;  /* 0x000000f900007202 */ /* 0x002fc60000000f00 */
[----:B------:R-:W-:Y:S04]  /*42ae0*/  STL [R1+0x3e54], R248 ;  /* 0x003e54f801007387 */ /* 0x000fe80000100800 */
[----:B--2---:R-:W-:Y:S04]  /*42af0*/  STL [R1+0x3e5c], R250 ;  /* 0x003e5cfa01007387 */ /* 0x004fe80000100800 */
[----:B------:R1:W-:Y:S04]  /*42b00*/  STL [R1+0x3e50], R0 ;  /* 0x003e500001007387 */ /* 0x0003e80000100800 */
[----:B---3--:R-:W-:Y:S01]  /*42b10*/  STL [R1+0x3e64], R32 ;  /* 0x003e642001007387 */ /* 0x008fe20000100800 */
[----:B-1----:R-:W-:-:S05]  /*42b20*/  IMAD.MOV.U32 R0, RZ, RZ, R251 ;  /* 0x000000ffff007224 */ /* 0x002fca00078e00fb */
[----:B------:R1:W-:Y:S04]  /*42b30*/  STL [R1+0x3e58], R0 ;  /* 0x003e580001007387 */ /* 0x0003e80000100800 */
[----:B----4-:R-:W-:Y:S01]  /*42b40*/  STL [R1+0x3e6c], R34 ;  /* 0x003e6c2201007387 */ /* 0x010fe20000100800 */
        /* <DEDUP_REMOVED lines=88> */
[----:B-1----:R-:W-:-:S03]  /*430d0*/  IMAD.MOV.U32 R0, RZ, RZ, R249 ;  /* 0x000000ffff007224 */ /* 0x002fc600078e00f9 */
[----:B------:R-:W-:Y:S04]  /*430e0*/  STL [R1+0x3d54], R248 ;  /* 0x003d54f801007387 */ /* 0x000fe80000100800 */
[----:B--2---:R-:W-:Y:S04]  /*430f0*/  STL [R1+0x3d5c], R250 ;  /* 0x003d5cfa01007387 */ /* 0x004fe80000100800 */
[----:B------:R1:W-:Y:S04]  /*43100*/  STL [R1+0x3d50], R0 ;  /* 0x003d500001007387 */ /* 0x0003e80000100800 */
[----:B---3--:R-:W-:Y:S01]  /*43110*/  STL [R1+0x3d64], R32 ;  /* 0x003d642001007387 */ /* 0x008fe20000100800 */
[----:B-1----:R-:W-:-:S05]  /*43120*/  IMAD.MOV.U32 R0, RZ, RZ, R251 ;  /* 0x000000ffff007224 */ /* 0x002fca00078e00fb */
        /* <DEDUP_REMOVED lines=95> */
[----:B-1----:R-:W-:-:S05]  /*43720*/  MOV R0, R251 ;  /* 0x000000fb00007202 */ /* 0x002fca0000000f00 */
[----:B------:R1:W-:Y:S04]  /*43730*/  STL [R1+0x3c58], R0 ;  /* 0x003c580001007387 */ /* 0x0003e80000100800 */
[----:B----4-:R-:W-:Y:S01]  /*43740*/  STL [R1+0x3c6c], R34 ;  /* 0x003c6c2201007387 */ /* 0x010fe20000100800 */
        /* <DEDUP_REMOVED lines=52> */
[----:B------:R-:W-:Y:S04]  /*43a90*/  STL [R1+0x3c1c], R113 ;  /* 0x003c1c7101007387 */ /* 0x000fe80000100800 */
[----:B------:R-:W2:Y:S04]  /*43aa0*/  LDL.LU.64 R44, [R1+0x2530] ;  /* 0x00253000012c7983 */ /* 0x000ea80000300a00 */
[----:B------:R-:W-:Y:S04]  /*43ab0*/  STL [R1+0x3c20], R110 ;  /* 0x003c206e01007387 */ /* 0x000fe80000100800 */
[----:B------:R-:W-:Y:S04]  /*43ac0*/  STL [R1+0x3c14], R111 ;  /* 0x003c146f01007387 */ /* 0x000fe80000100800 */
[----:B------:R-:W-:Y:S04]  /*43ad0*/  STL [R1+0x3c18], R108 ;  /* 0x003c186c01007387 */ /* 0x000fe80000100800 */
[----:B------:R-:W3:Y:S04]  /*43ae0*/  LDL.LU.64 R46, [R1+0x2538] ;  /* 0x00253800012e7983 */ /* 0x000ee80000300a00 */
        /* <DEDUP_REMOVED lines=18> */
[----:B------:R-:W3:Y:S04]  /*43c10*/  LDL.LU.64 R128, [R1+0x2560] ;  /* 0x0025600001807983 */ /* 0x000ee80000300a00 */
[----:B------:R-:W-:Y:S04]  /*43c20*/  STL [R1+0x3bd4], R95 ;  /* 0x003bd45f01007387 */ /* 0x000fe80000100800 */
[----:B------:R-:W-:Y:S04]  /*43c30*/  STL [R1+0x3bd8], R92 ;  /* 0x003bd85c01007387 */ /* 0x000fe80000100800 */
[----:B------:R-:W3:Y:S04]  /*43c40*/  LDL.LU.64 R130, [R1+0x20e8] ;  /* 0x0020e80001827983 */ /* 0x000ee80000300a00 */
[----:B------:R-:W-:Y:S01]  /*43c50*/  STL [R1+0x3b0c], R93 ;  /* 0x003b0c5d01007387 */ /* 0x000fe20000100800 */
[----:B-1----:R-:W-:-:S03]  /*43c60*/  MOV R0, R43 ;  /* 0x0000002b00007202 */ /* 0x002fc60000000f00 */
[----:B------:R-:W-:Y:S04]  /*43c70*/  STL [R1+0x3b14], R42 ;  /* 0x003b142a01007387 */ /* 0x000fe80000100800 */
        /* <DEDUP_REMOVED lines=9> */
[----:B-1----:R-:W-:-:S03]  /*43d10*/  IMAD.MOV.U32 R0, RZ, RZ, R47 ;  /* 0x000000ffff007224 */ /* 0x002fc600078e002f */
[----:B------:R-:W3:Y:S04]  /*43d20*/  LDL.LU.64 R38, [R1+0x2110] ;  /* 0x0021100001267983 */ /* 0x000ee80000300a00 */
[----:B------:R1:W-:Y:S04]  /*43d30*/  STL [R1+0x3b20], R0 ;  /* 0x003b200001007387 */ /* 0x0003e80000100800 */
[----:B------:R-:W-:Y:S04]  /*43d40*/  STL [R1+0x3b2c], R48 ;  /* 0x003b2c3001007387 */ /* 0x000fe80000100800 */
[----:B------:R-:W3:Y:S01]  /*43d50*/  LDL.LU.64 R40, [R1+0x2118] ;  /* 0x0021180001287983 */ /* 0x000ee20000300a00 */
[----:B-1----:R-:W-:-:S03]  /*43d60*/  MOV R0, R49 ;  /* 0x0000003100007202 */ /* 0x002fc60000000f00 */
[----:B------:R-:W3:Y:S04]  /*43d70*/  LDL.LU.64 R42, [R1+0x2120] ;  /* 0x00212000012a7983 */ /* 0x000ee80000300a00 */
[----:B------:R1:W-:Y:S04]  /*43d80*/  STL [R1+0x3b28], R0 ;  /* 0x003b280001007387 */ /* 0x0003e80000100800 */
[----:B------:R-:W-:Y:S04]  /*43d90*/  STL [R1+0x3b34], R50 ;  /* 0x003b343201007387 */ /* 0x000fe80000100800 */
[----:B------:R-:W3:Y:S01]  /*43da0*/  LDL.LU.64 R44, [R1+0xe00] ;  /* 0x000e0000012c7983 */ /* 0x000ee20000300a00 */
[----:B-1----:R-:W-:-:S03]  /*43db0*/  IMAD.MOV.U32 R0, RZ, RZ, R51 ;  /* 0x000000ffff007224 */ /* 0x002fc600078e0033 */
[----:B------:R-:W3:Y:S04]  /*43dc0*/  LDL.LU.64 R46, [R1+0xe08] ;  /* 0x000e0800012e7983 */ /* 0x000ee80000300a00 */
[----:B------:R1:W-:Y:S04]  /*43dd0*/  STL [R1+0x3b30], R0 ;  /* 0x003b300001007387 */ /* 0x0003e80000100800 */
[----:B------:R1:W-:Y:S04]  /*43de0*/  STL [R1+0x3b3c], R52 ;  /* 0x003b3c3401007387 */ /* 0x0003e80000100800 */
[----:B------:R-:W3:Y:S01]  /*43df0*/  LDL.LU.64 R48, [R1+0xe10] ;  /* 0x000e100001307983 */ /* 0x000ee20000300a00 */
[----:B-1----:R-:W-:-:S03]  /*43e00*/  IMAD.MOV.U32 R0, RZ, RZ, R53 ;  /* 0x000000ffff007224 */ /* 0x002fc600078e0035 */
[----:B------:R-:W3:Y:S04]  /*43e10*/  LDL.LU.64 R50, [R1+0xe18] ;  /* 0x000e180001327983 */ /* 0x000ee80000300a00 */
[----:B------:R1:W-:Y:S04]  /*43e20*/  STL [R1+0x3b38], R0 ;  /* 0x003b380001007387 */ /* 0x0003e80000100800 */
[----:B------:R1:W-:Y:S04]  /*43e30*/  STL [R1+0x3b44], R54 ;  /* 0x003b443601007387 */ /* 0x0003e80000100800 */
[----:B------:R-:W3:Y:S01]  /*43e40*/  LDL.LU.64 R52, [R1+0xe20] ;  /* 0x000e200001347983 */ /* 0x000ee20000300a00 */
[----:B-1----:R-:W-:-:S03]  /*43e50*/  MOV R0, R55 ;  /* 0x0000003700007202 */ /* 0x002fc60000000f00 */
[----:B------:R-:W-:Y:S04]  /*43e60*/  STL [R1+0x3b4c], R128 ;  /* 0x003b4c8001007387 */ /* 0x000fe80000100800 */
[----:B------:R1:W-:Y:S04]  /*43e70*/  STL [R1+0x3b40], R0 ;  /* 0x003b400001007387 */ /* 0x0003e80000100800 */
[----:B------:R-:W3:Y:S01]  /*43e80*/  LDL.LU.64 R54, [R1+0xe28] ;  /* 0x000e280001367983 */ /* 0x000ee20000300a00 */
[----:B-1----:R-:W-:-:S03]  /*43e90*/  IMAD.MOV.U32 R0, RZ, RZ, R129 ;  /* 0x000000ffff007224 */ /* 0x002fc600078e0081 */
[----:B------:R-:W-:Y:S04]  /*43ea0*/  STL [R1+0x3b54], R130 ;  /* 0x003b548201007387 */ /* 0x000fe80000100800 */
[----:B------:R1:W-:Y:S04]  /*43eb0*/  STL [R1+0x3b48], R0 ;  /* 0x003b480001007387 */ /* 0x0003e80000100800 */
[----:B------:R-:W3:Y:S01]  /*43ec0*/  LDL.LU.64 R128, [R1+0xe30] ;  /* 0x000e300001807983 */ /* 0x000ee20000300a00 */
[----:B-1----:R-:W-:-:S03]  /*43ed0*/  IMAD.MOV.U32 R0, RZ, RZ, R131 ;  /* 0x000000ffff007224 */ /* 0x002fc600078e0083 */
[----:B------:R-:W3:Y:S04]  /*43ee0*/  LDL.LU.64 R130, [R1+0xe38] ;  /* 0x000e380001827983 */ /* 0x000ee80000300a00 */
[----:B------:R4:W-:Y:S02]  /*43ef0*/  STL [R1+0x3b50], R0 ;  /* 0x003b500001007387 */ /* 0x0009e40000100800 */
[----:B----4-:R-:W-:Y:S02]  /*43f00*/  MOV R0, R251 ;  /* 0x000000fb00007202 */ /* 0x010fe40000000f00 */
[----:B------:R-:W-:Y:S04]  /*43f10*/  STL [R1+0x3b5c], R250 ;  /* 0x003b5cfa01007387 */ /* 0x000fe80000100800 */
        /* <DEDUP_REMOVED lines=32> */
[----:B------:R-:W2:Y:S01]  /*44120*/  LDL.LU.64 R42, [R1+0x25e8] ;  /* 0x0025e800012a7983 */ /* 0x000ea20000300a00 */
[----:B-1----:R-:W-:-:S05]  /*44130*/  IMAD.MOV.U32 R0, RZ, RZ, R53 ;  /* 0x000000ffff007224 */ /* 0x002fca00078e0035 */
[----:B------:R1:W-:Y:S04]  /*44140*/  STL [R1+0x3bb0], R0 ;  /* 0x003bb00001007387 */ /* 0x0003e80000100800 */
[----:B------:R-:W-:Y:S04]  /*44150*/  STL [R1+0x3bbc], R54 ;  /* 0x003bbc3601007387 */ /* 0x000fe80000100800 */
[----:B------:R-:W3:Y:S01]  /*44160*/  LDL.LU.64 R44, [R1+0x25f8] ;  /* 0x0025f800012c7983 */ /* 0x000ee20000300a00 */
[----:B-1----:R-:W-:-:S05]  /*44170*/  MOV R0, R55 ;  /* 0x0000003700007202 */ /* 0x002fca0000000f00 */
[----:B------:R1:W-:Y:S04]  /*44180*/  STL [R1+0x3bb8], R0 ;  /* 0x003bb80001007387 */ /* 0x0003e80000100800 */
[----:B------:R-:W-:Y:S01]  /*44190*/  STL [R1+0x3bc4], R128 ;  /* 0x003bc48001007387 */ /* 0x000fe20000100800 */
[----:B-1----:R-:W-:-:S03]  /*441a0*/  IMAD.MOV.U32 R0, RZ, RZ, R129 ;  /* 0x000000ffff007224 */ /* 0x002fc600078e0081 */
[----:B------:R-:W-:Y:S04]  /*441b0*/  STL [R1+0x3bcc], R130 ;  /* 0x003bcc8201007387 */ /* 0x000fe80000100800 */
[----:B------:R1:W-:Y:S04]  /*441c0*/  STL [R1+0x3bc0], R0 ;  /* 0x003bc00001007387 */ /* 0x0003e80000100800 */
[----:B------:R-:W4:Y:S01]  /*441d0*/  LDL.LU.64 R46, [R1+0x2600] ;  /* 0x00260000012e7983 */ /* 0x000f220000300a00 */
[----:B-1----:R-:W-:-:S03]  /*441e0*/  IMAD.MOV.U32 R0, RZ, RZ, R131 ;  /* 0x000000ffff007224 */ /* 0x002fc600078e0083 */
[----:B------:R-:W-:Y:S04]  /*441f0*/  STL [R1+0x3bd0], R90 ;  /* 0x003bd05a01007387 */ /* 0x000fe80000100800 */
[----:B------:R2:W-:Y:S04]  /*44200*/  STL [R1+0x3bc8], R0 ;  /* 0x003bc80001007387 */ /* 0x0005e80000100800 */
[----:B------:R-:W-:Y:S04]  /*44210*/  STL [R1+0x3b04], R91 ;  /* 0x003b045b01007387 */ /* 0x000fe80000100800 */
[----:B------:R-:W4:Y:S04]  /*44220*/  LDL.LU.64 R48, [R1+0x2610] ;  /* 0x0026100001307983 */ /* 0x000f280000300a00 */
[----:B------:R-:W-:Y:S04]  /*44230*/  STL [R1+0x3b08], R88 ;  /* 0x003b085801007387 */ /* 0x000fe80000100800 */
[----:B------:R-:W-:Y:S04]  /*44240*/  STL [R1+0x3afc], R89 ;  /* 0x003afc5901007387 */ /* 0x000fe80000100800 */
        /* <DEDUP_REMOVED lines=12> */
[----:B------:R-:W4:Y:S04]  /*44310*/  LDL.LU.64 R128, [R1+0x2638] ;  /* 0x0026380001807983 */ /* 0x000f280000300a00 */
[----:B------:R-:W-:Y:S04]  /*44320*/  STL [R1+0x3ad4], R79 ;  /* 0x003ad44f01007387 */ /* 0x000fe80000100800 */
[----:B------:R-:W-:Y:S04]  /*44330*/  STL [R1+0x3ad8], R76 ;  /* 0x003ad84c01007387 */ /* 0x000fe80000100800 */
[----:B------:R-:W4:Y:S04]  /*44340*/  LDL.LU.64 R130, [R1+0x21a8] ;  /* 0x0021a80001827983 */ /* 0x000f280000300a00 */
[----:B------:R-:W-:Y:S01]  /*44350*/  STL [R1+0x3a0c], R77 ;  /* 0x003a0c4d01007387 */ /* 0x000fe20000100800 */
[----:B--2---:R-:W-:-:S03]  /*44360*/  MOV R0, R43 ;  /* 0x0000002b00007202 */ /* 0x004fc60000000f00 */
[----:B------:R-:W-:Y:S04]  /*44370*/  STL [R1+0x3a14], R42 ;  /* 0x003a142a01007387 */ /* 0x000fe80000100800 */
[----:B------:R-:W2:Y:S04]  /*44380*/  LDL.LU.64 R250, [R1+0x21b0] ;  /* 0x0021b00001fa7983 */ /* 0x000ea80000300a00 */
[----:B------:R1:W-:Y:S04]  /*44390*/  STL [R1+0x3a10], R0 ;  /* 0x003a100001007387 */ /* 0x0003e80000100800 */
[----:B---3--:R-:W-:Y:S04]  /*443a0*/  STL [R1+0x3a1c], R44 ;  /* 0x003a1c2c01007387 */ /* 0x008fe80000100800 */
[----:B------:R-:W3:Y:S01]  /*443b0*/  LDL.LU.64 R32, [R1+0x21b8] ;  /* 0x0021b80001207983 */ /* 0x000ee20000300a00 */
[----:B-1----:R-:W-:-:S03]  /*443c0*/  IMAD.MOV.U32 R0, RZ, RZ, R45 ;  /* 0x000000ffff007224 */ /* 0x002fc600078e002d */
[----:B------:R-:W3:Y:S04]  /*443d0*/  LDL.LU.64 R34, [R1+0x21c0] ;  /* 0x0021c00001227983 */ /* 0x000ee80000300a00 */
[----:B------:R1:W-:Y:S04]  /*443e0*/  STL [R1+0x3a18], R0 ;  /* 0x003a180001007387 */ /* 0x0003e80000100800 */
[----:B----4-:R-:W-:Y:S04]  /*443f0*/  STL [R1+0x3a24], R46 ;  /* 0x003a242e01007387 */ /* 0x010fe80000100800 */
[----:B------:R-:W4:Y:S01]  /*44400*/  LDL.LU.64 R36, [R1+0x21c8] ;  /* 0x0021c80001247983 */ /* 0x000f220000300a00 */
[----:B-1----:R-:W-:-:S03]  /*44410*/  IMAD.MOV.U32 R0, RZ, RZ, R47 ;  /* 0x000000ffff007224 */ /* 0x002fc600078e002f */
[----:B------:R-:W4:Y:S04]  /*44420*/  LDL.LU.64 R38, [R1+0x21d0] ;  /* 0x0021d00001267983 */ /* 0x000f280000300a00 */
        /* <DEDUP_REMOVED lines=27> */
[----:B------:R-:W4:Y:S04]  /*445e0*/  LDL.LU.64 R130, [R1+0xeb8] ;  /* 0x000eb80001827983 */ /* 0x000f280000300a00 */
[----:B------:R2:W-:Y:S02]  /*445f0*/  STL [R1+0x3a50], R0 ;  /* 0x003a500001007387 */ /* 0x0005e40000100800 */
[----:B--2---:R-:W-:Y:S02]  /*44600*/  MOV R0, R251 ;  /* 0x000000fb00007202 */ /* 0x004fe40000000f00 */
[----:B------:R-:W-:Y:S04]  /*44610*/  STL [R1+0x3a5c], R250 ;  /* 0x003a5cfa01007387 */ /* 0x000fe80000100800 */
[----:B---3--:R-:W-:Y:S04]  /*44620*/  STL [R1+0x3a64], R32 ;  /* 0x003a642001007387 */ /* 0x008fe80000100800 */
[----:B------:R1:W-:Y:S04]  /*44630*/  STL [R1+0x3a58], R0 ;  /* 0x003a580001007387 */ /* 0x0003e80000100800 */
[----:B------:R-:W-:Y:S01]  /*44640*/  STL [R1+0x3a6c], R34 ;  /* 0x003a6c2201007387 */ /* 0x000fe20000100800 */
[----:B-1----:R-:W-:-:S05]  /*44650*/  IMAD.MOV.U32 R0, RZ, RZ, R33 ;  /* 0x000000ffff007224 */ /* 0x002fca00078e0021 */
[----:B------:R1:W-:Y:S02]  /*44660*/  STL [R1+0x3a60], R0 ;  /* 0x003a600001007387 */ /* 0x0003e40000100800 */
[----:B-1----:R-:W-:Y:S02]  /*44670*/  IMAD.MOV.U32 R0, RZ, RZ, R35 ;  /* 0x000000ffff007224 */ /* 0x002fe400078e0023 */
[----:B----4-:R-:W-:Y:S04]  /*44680*/  STL [R1+0x3a74], R36 ;  /* 0x003a742401007387 */ /* 0x010fe80000100800 */
        /* <DEDUP_REMOVED lines=172> */
[----:B------:R-:W4:Y:S01]  /*45150*/  LDL.LU.64 R130, [R1+0x2428] ;  /* 0x0024280001827983 */ /* 0x000f220000300a00 */
        /* <DEDUP_REMOVED lines=79> */
[----:B------:R-:W2:Y:S01]  /*45650*/  LDL.LU.64 R44, [R1+0x27f8] ;  /* 0x0027f800012c7983 */ /* 0x000ea20000300a00 */
[----:B-1----:R-:W-:-:S05]  /*45660*/  MOV R0, R55 ;  /* 0x0000003700007202 */ /* 0x002fca0000000f00 */
[----:B------:R1:W-:Y:S04]  /*45670*/  STL [R1+0x38b8], R0 ;  /* 0x0038b80001007387 */ /* 0x0003e80000100800 */
[----:B------:R-:W-:Y:S04]  /*45680*/  STL [R1+0x38c4], R128 ;  /* 0x0038c48001007387 */ /* 0x000fe80000100800 */
[----:B------:R-:W3:Y:S01]  /*45690*/  LDL.LU.64 R46, [R1+0x2800] ;  /* 0x00280000012e7983 */ /* 0x000ee20000300a00 */
[----:B-1----:R-:W-:-:S05]  /*456a0*/  IMAD.MOV.U32 R0, RZ, RZ, R129 ;  /* 0x000000ffff007224 */ /* 0x002fca00078e0081 */
[----:B------:R1:W-:Y:S04]  /*456b0*/  STL [R1+0x38c0], R0 ;  /* 0x0038c00001007387 */ /* 0x0003e80000100800 */
[----:B------:R4:W-:Y:S04]  /*456c0*/  STL [R1+0x38cc], R130 ;  /* 0x0038cc8201007387 */ /* 0x0009e80000100800 */
[----:B------:R-:W3:Y:S01]  /*456d0*/  LDL.LU.64 R48, [R1+0x2808] ;  /* 0x0028080001307983 */ /* 0x000ee20000300a00 */
[----:B-1----:R-:W-:-:S05]  /*456e0*/  IMAD.MOV.U32 R0, RZ, RZ, R131 ;  /* 0x000000ffff007224 */ /* 0x002fca00078e0083 */
[----:B------:R1:W-:Y:S04]  /*456f0*/  STL [R1+0x38c8], R0 ;  /* 0x0038c80001007387 */ /* 0x0003e80000100800 */
        /* <DEDUP_REMOVED lines=23> */
[----:B----4-:R-:W4:Y:S04]  /*45870*/  LDL.LU.64 R130, [R1+0x24f8] ;  /* 0x0024f80001827983 */ /* 0x010f280000300a00 */
        /* <DEDUP_REMOVED lines=8> */
[----:B------:R1:W-:Y:S02]  /*45900*/  STL [R1+0x2bc0], R48 ;  /* 0x002bc03001007387 */ /* 0x0003e40000100800 */
[----:B-1----:R-:W-:-:S02]  /*45910*/  IMAD.MOV.U32 R0, RZ, RZ, R49 ;  /* 0x000000ffff007224 */ /* 0x002fc400078e0031 */
[----:B------:R-:W3:Y:S04]  /*45920*/  LDL.LU.64 R48, [R1+0x2510] ;  /* 0x0025100001307983 */ /* 0x000ee80000300a00 */
[----:B------:R1:W-:Y:S04]  /*45930*/  STL [R1+0x2bbc], R0 ;  /* 0x002bbc0001007387 */ /* 0x0003e80000100800 */
[----:B------:R1:W-:Y:S02]  /*45940*/  STL [R1+0x2bc8], R38 ;  /* 0x002bc82601007387 */ /* 0x0003e40000100800 */
[----:B-1----:R-:W-:-:S02]  /*45950*/  MOV R0, R39 ;  /* 0x0000002700007202 */ /* 0x002fc40000000f00 */
[----:B------:R-:W3:Y:S04]  /*45960*/  LDL.LU.64 R38, [R1+0x2518] ;  /* 0x0025180001267983 */ /* 0x000ee80000300a00 */
[----:B------:R1:W-:Y:S04]  /*45970*/  STL [R1+0x2bc4], R0 ;  /* 0x002bc40001007387 */ /* 0x0003e80000100800 */
[----:B------:R1:W-:Y:S02]  /*45980*/  STL [R1+0x2bd0], R40 ;  /* 0x002bd02801007387 */ /* 0x0003e40000100800 */
[----:B-1----:R-:W-:-:S02]  /*45990*/  IMAD.MOV.U32 R0, RZ, RZ, R41 ;  /* 0x000000ffff007224 */ /* 0x002fc400078e0029 */
[----:B------:R-:W3:Y:S04]  /*459a0*/  LDL.LU.64 R40, [R1+0x2520] ;  /* 0x0025200001287983 */ /* 0x000ee80000300a00 */
[----:B------:R1:W-:Y:S04]  /*459b0*/  STL [R1+0x2bcc], R0 ;  /* 0x002bcc0001007387 */ /* 0x0003e80000100800 */
[----:B------:R1:W-:Y:S02]  /*459c0*/  STL [R1+0x2bd8], R50 ;  /* 0x002bd83201007387 */ /* 0x0003e40000100800 */
[----:B-1----:R-:W-:-:S02]  /*459d0*/  IMAD.MOV.U32 R0, RZ, RZ, R51 ;  /* 0x000000ffff007224 */ /* 0x002fc400078e0033 */
[----:B------:R-:W3:Y:S04]  /*459e0*/  LDL.LU.64 R50, [R1+0x20a8] ;  /* 0x0020a80001327983 */ /* 0x000ee80000300a00 */
[----:B------:R1:W-:Y:S04]  /*459f0*/  STL [R1+0x2bd4], R0 ;  /* 0x002bd40001007387 */ /* 0x0003e80000100800 */
[----:B------:R4:W-:Y:S01]  /*45a00*/  STL [R1+0x2be0], R52 ;  /* 0x002be03401007387 */ /* 0x0009e20000100800 */
        /* <DEDUP_REMOVED lines=1267> */
[----:B------:R-:W-:Y:S04]  /*4a940*/  STL [R1+0x35c8], R40 ;  /* 0x0035c82801007387 */ /* 0x000fe80000100800 */
[----:B------:R-:W3:Y:S01]  /*4a950*/  LDL.LU.64 R36, [R1+0x3620] ;  /* 0x0036200001247983 */ /* 0x000ee20000300a00 */
[----:B-1----:R-:W-:-:S05]  /*4a960*/  MOV R0, R41 ;  /* 0x0000002900007202 */ /* 0x002fca0000000f00 */
[----:B------:R1:W-:Y:S04]  /*4a970*/  STL [R1+0x35c4], R0 ;  /* 0x0035c40001007387 */ /* 0x0003e80000100800 */
[----:B------:R4:W-:Y:S01]  /*4a980*/  STL [R1+0x35d0], R50 ;  /* 0x0035d03201007387 */ /* 0x0009e20000100800 */
        /* <DEDUP_REMOVED lines=19> */
[----:B-1----:R-:W-:Y:S02]  /*4aac0*/  MOV R0, R131 ;  /* 0x0000008300007202 */ /* 0x002fe40000000f00 */
[----:B------:R1:W-:Y:S04]  /*4aad0*/  STL [R1+0x35f8], R130 ;  /* 0x0035f88201007387 */ /* 0x0003e80000100800 */
[----:B-1----:R-:W4:Y:S04]  /*4aae0*/  LDL.LU.64 R130, [R1+0x3650] ;  /* 0x0036500001827983 */ /* 0x002f280000300a00 */
[----:B------:R1:W-:Y:S04]  /*4aaf0*/  STL [R1+0x35f4], R0 ;  /* 0x0035f40001007387 */ /* 0x0003e80000100800 */
[----:B--2---:R2:W-:Y:S01]  /*4ab00*/  STL [R1+0x3600], R44 ;  /* 0x0036002c01007387 */ /* 0x0045e20000100800 */
[----:B-1----:R-:W-:-:S03]  /*4ab10*/  IMAD.MOV.U32 R0, RZ, RZ, R45 ;  /* 0x000000ffff007224 */ /* 0x002fc600078e002d */
[----:B------:R-:W4:Y:S04]  /*4ab20*/  LDL.LU.64 R42, [R1+0x3658] ;  /* 0x00365800012a7983 */ /* 0x000f280000300a00 */
[----:B---3--:R-:W-:Y:S04]  /*4ab30*/  STL [R1+0x3608], R46 ;  /* 0x0036082e01007387 */ /* 0x008fe80000100800 */
[----:B------:R1:W-:Y:S04]  /*4ab40*/  STL [R1+0x35fc], R0 ;  /* 0x0035fc0001007387 */ /* 0x0003e80000100800 */
[----:B--2---:R-:W2:Y:S01]  /*4ab50*/  LDL.LU.64 R44, [R1+0x3660] ;  /* 0x00366000012c7983 */ /* 0x004ea20000300a00 */
        /* <DEDUP_REMOVED lines=8> */
[----:B-1----:R-:W-:-:S03]  /*4abe0*/  MOV R0, R39 ;  /* 0x0000002700007202 */ /* 0x002fc60000000f00 */
[----:B------:R-:W-:Y:S04]  /*4abf0*/  STL [R1+0x3620], R36 ;  /* 0x0036202401007387 */ /* 0x000fe80000100800 */
[----:B------:R1:W-:Y:S04]  /*4ac00*/  STL [R1+0x3614], R0 ;  /* 0x0036140001007387 */ /* 0x0003e80000100800 */
[----:B------:R-:W3:Y:S01]  /*4ac10*/  LDL.LU.64 R38, [R1+0x3678] ;  /* 0x0036780001267983 */ /* 0x000ee20000300a00 */
[----:B-1----:R-:W-:-:S03]  /*4ac20*/  IMAD.MOV.U32 R0, RZ, RZ, R37 ;  /* 0x000000ffff007224 */ /* 0x002fc600078e0025 */
[----:B----4-:R-:W-:Y:S04]  /*4ac30*/  STL [R1+0x3628], R50 ;  /* 0x0036283201007387 */ /* 0x010fe80000100800 */
[----:B------:R1:W-:Y:S02]  /*4ac40*/  STL [R1+0x361c], R0 ;  /* 0x00361c0001007387 */ /* 0x0003e40000100800 */
[----:B-1----:R-:W-:Y:S02]  /*4ac50*/  MOV R0, R51 ;  /* 0x0000003300007202 */ /* 0x002fe40000000f00 */
        /* <DEDUP_REMOVED lines=38> */
[----:B------:R-:W3:Y:S04]  /*4aec0*/  LDL.LU.64 R48, [R1+0x36c8] ;  /* 0x0036c80001307983 */ /* 0x000ee80000300a00 */
[----:B------:R-:W3:Y:S01]  /*4aed0*/  LDL.LU.64 R36, [R1+0x36d0] ;  /* 0x0036d00001247983 */ /* 0x000ee20000300a00 */
[----:B-1----:R-:W-:-:S05]  /*4aee0*/  MOV R0, R39 ;  /* 0x0000002700007202 */ /* 0x002fca0000000f00 */
[----:B------:R1:W-:Y:S04]  /*4aef0*/  STL [R1+0x3674], R0 ;  /* 0x0036740001007387 */ /* 0x0003e80000100800 */
[----:B------:R1:W-:Y:S02]  /*4af00*/  STL [R1+0x3680], R50 ;  /* 0x0036803201007387 */ /* 0x0003e40000100800 */
[----:B-1----:R-:W-:Y:S02]  /*4af10*/  IMAD.MOV.U32 R0, RZ, RZ, R51 ;  /* 0x000000ffff007224 */ /* 0x002fe400078e0033 */
[----:B------:R-:W3:Y:S04]  /*4af20*/  LDL.LU.64 R50, [R1+0x2978] ;  /* 0x0029780001327983 */ /* 0x000ee80000300a00 */
[----:B------:R1:W-:Y:S04]  /*4af30*/  STL [R1+0x367c], R0 ;  /* 0x00367c0001007387 */ /* 0x0003e80000100800 */
[----:B------:R1:W-:Y:S02]  /*4af40*/  STL [R1+0x3688], R52 ;  /* 0x0036883401007387 */ /* 0x0003e40000100800 */
[----:B-1----:R-:W-:-:S02]  /*4af50*/  MOV R0, R53 ;  /* 0x0000003500007202 */ /* 0x002fc40000000f00 */
[----:B------:R-:W3:Y:S04]  /*4af60*/  LDL.LU.64 R52, [R1+0x2980] ;  /* 0x0029800001347983 */ /* 0x000ee80000300a00 */
[----:B------:R1:W-:Y:S04]  /*4af70*/  STL [R1+0x3684], R0 ;  /* 0x0036840001007387 */ /* 0x0003e80000100800 */
        /* <DEDUP_REMOVED lines=11> */
[----:B------:R-:W3:Y:S04]  /*4b030*/  LDL.LU.64 R40, [R1+0x29a0] ;  /* 0x0029a00001287983 */ /* 0x000ee80000300a00 */
[----:B------:R1:W-:Y:S04]  /*4b040*/  STL [R1+0x369c], R0 ;  /* 0x00369c0001007387 */ /* 0x0003e80000100800 */
[----:B----4-:R4:W-:Y:S01]  /*4b050*/  STL [R1+0x36a8], R130 ;  /* 0x0036a88201007387 */ /* 0x0109e20000100800 */
[----:B-1----:R-:W-:-:S03]  /*4b060*/  MOV R0, R131 ;  /* 0x0000008300007202 */ /* 0x002fc60000000f00 */
[----:B----4-:R-:W4:Y:S04]  /*4b070*/  LDL.LU.64 R130, [R1+0x29a8] ;  /* 0x0029a80001827983 */ /* 0x010f280000300a00 */
        /* <DEDUP_REMOVED lines=15> */
[----:B------:R-:W-:Y:S04]  /*4b170*/  STL [R1+0x36d0], R36 ;  /* 0x0036d02401007387 */ /* 0x000fe80000100800 */
[----:B------:R1:W-:Y:S04]  /*4b180*/  STL [R1+0x36c4], R0 ;  /* 0x0036c40001007387 */ /* 0x0003e80000100800 */
[----:B------:R-:W3:Y:S01]  /*4b190*/  LDL.LU.64 R48, [R1+0x1150] ;  /* 0x0011500001307983 */ /* 0x000ee20000300a00 */
[----:B-1----:R-:W-:-:S03]  /*4b1a0*/  IMAD.MOV.U32 R0, RZ, RZ, R37 ;  /* 0x000000ffff007224 */ /* 0x002fc600078e0025 */
[----:B------:R-:W-:Y:S04]  /*4b1b0*/  STL [R1+0x36d8], R50 ;  /* 0x0036d83201007387 */ /* 0x000fe80000100800 */
[----:B------:R1:W-:Y:S02]  /*4b1c0*/  STL [R1+0x36cc], R0 ;  /* 0x0036cc0001007387 */ /* 0x0003e40000100800 */
[----:B-1----:R-:W-:Y:S02]  /*4b1d0*/  MOV R0, R51 ;  /* 0x0000003300007202 */ /* 0x002fe40000000f00 */
[----:B------:R-:W3:Y:S04]  /*4b1e0*/  LDL.LU.64 R50, [R1+0x1158] ;  /* 0x0011580001327983 */ /* 0x000ee80000300a00 */
[----:B------:R1:W-:Y:S04]  /*4b1f0*/  STL [R1+0x36d4], R0 ;  /* 0x0036d40001007387 */ /* 0x0003e80000100800 */
[----:B------:R1:W-:Y:S02]  /*4b200*/  STL [R1+0x36e0], R52 ;  /* 0x0036e03401007387 */ /* 0x0003e40000100800 */
[----:B-1----:R-:W-:-:S02]  /*4b210*/  IMAD.MOV.U32 R0, RZ, RZ, R53 ;  /* 0x000000ffff007224 */ /* 0x002fc400078e0035 */
[----:B------:R-:W-:Y:S04]  /*4b220*/  STL [R1+0x36e8], R38 ;  /* 0x0036e82601007387 */ /* 0x000fe80000100800 */
[----:B------:R1:W-:Y:S04]  /*4b230*/  STL [R1+0x36dc], R0 ;  /* 0x0036dc0001007387 */ /* 0x0003e80000100800 */
[----:B------:R-:W3:Y:S01]  /*4b240*/  LDL.LU.64 R52, [R1+0x1160] ;  /* 0x0011600001347983 */ /* 0x000ee20000300a00 */
[----:B-1----:R-:W-:-:S03]  /*4b250*/  MOV R0, R39 ;  /* 0x0000002700007202 */ /* 0x002fc60000000f00 */
[----:B------:R-:W-:Y:S04]  /*4b260*/  STL [R1+0x36f0], R128 ;  /* 0x0036f08001007387 */ /* 0x000fe80000100800 */
[----:B------:R1:W-:Y:S02]  /*4b270*/  STL [R1+0x36e4], R0 ;  /* 0x0036e40001007387 */ /* 0x0003e40000100800 */
[----:B-1----:R-:W-:Y:S02]  /*4b280*/  IMAD.MOV.U32 R0, RZ, RZ, R129 ;  /* 0x000000ffff007224 */ /* 0x002fe400078e0081 */
        /* <DEDUP_REMOVED lines=8> */
[----:B----4-:R-:W-:Y:S04]  /*4b310*/  STL [R1+0x3708], R130 ;  /* 0x0037088201007387 */ /* 0x010fe80000100800 */
[----:B------:R1:W-:Y:S02]  /*4b320*/  STL [R1+0x36fc], R0 ;  /* 0x0036fc0001007387 */ /* 0x0003e40000100800 */
[----:B-1----:R-:W-:Y:S02]  /*4b330*/  MOV R0, R131 ;  /* 0x0000008300007202 */ /* 0x002fe40000000f00 */
[----:B------:R-:W4:Y:S04]  /*4b340*/  LDL.LU.64 R130, [R1+0x1178] ;  /* 0x0011780001827983 */ /* 0x000f280000300a00 */
[----:B------:R1:W-:Y:S04]  /*4b350*/  STL [R1+0x3704], R0 ;  /* 0x0037040001007387 */ /* 0x0003e80000100800 */
[----:B--2---:R-:W-:Y:S04]  /*4b360*/  STL [R1+0x3710], R42 ;  /* 0x0037102a01007387 */ /* 0x004fe80000100800 */
[----:B------:R-:W2:Y:S01]  /*4b370*/  LDL.LU.64 R248, [R1+0x29b8] ;  /* 0x0029b80001f87983 */ /* 0x000ea20000300a00 */
[----:B-1----:R-:W-:-:S05]  /*4b380*/  IMAD.MOV.U32 R0, RZ, RZ, R43 ;  /* 0x000000ffff007224 */ /* 0x002fca00078e002b */
[----:B------:R1:W-:Y:S04]  /*4b390*/  STL [R1+0x370c], R0 ;  /* 0x00370c0001007387 */ /* 0x0003e80000100800 */
[----:B---3--:R-:W-:Y:S01]  /*4b3a0*/  STL [R1+0x3718], R44 ;  /* 0x0037182c01007387 */ /* 0x008fe20000100800 */
        /* <DEDUP_REMOVED lines=27> */
[----:B------:R1:W-:Y:S02]  /*4b560*/  STL [R1+0x373c], R0 ;  /* 0x00373c0001007387 */ /* 0x0003e40000100800 */
[----:B-1----:R-:W-:Y:S02]  /*4b570*/  MOV R0, R55 ;  /* 0x0000003700007202 */ /* 0x002fe40000000f00 */
[----:B------:R-:W-:Y:S04]  /*4b580*/  STL [R1+0x3748], R54 ;  /* 0x0037483601007387 */ /* 0x000fe80000100800 */
[----:B------:R-:W3:Y:S04]  /*4b590*/  LDL.LU.64 R128, [R1+0x11a0] ;  /* 0x0011a00001807983 */ /* 0x000ee80000300a00 */
[----:B------:R-:W3:Y:S04]  /*4b5a0*/  LDL.LU.64 R52, [R1+0x11a8] ;  /* 0x0011a80001347983 */ /* 0x000ee80000300a00 */
[----:B------:R4:W-:Y:S02]  /*4b5b0*/  STL [R1+0x3744], R0 ;  /* 0x0037440001007387 */ /* 0x0009e40000100800 */
[----:B----4-:R-:W-:-:S02]  /*4b5c0*/  IMAD.MOV.U32 R0, RZ, RZ, R131 ;  /* 0x000000ffff007224 */ /* 0x010fc400078e0083 */
[----:B------:R1:W-:Y:S04]  /*4b5d0*/  STL [R1+0x3750], R130 ;  /* 0x0037508201007387 */ /* 0x0003e80000100800 */
[----:B------:R-:W4:Y:S04]  /*4b5e0*/  LDL.LU.64 R54, [R1+0x11b0] ;  /* 0x0011b00001367983 */ /* 0x000f280000300a00 */
[----:B------:R1:W-:Y:S04]  /*4b5f0*/  STL [R1+0x374c], R0 ;  /* 0x00374c0001007387 */ /* 0x0003e80000100800 */
[----:B--2---:R-:W-:Y:S04]  /*4b600*/  STL [R1+0x3758], R248 ;  /* 0x003758f801007387 */ /* 0x004fe80000100800 */
[----:B-1----:R-:W2:Y:S01]  /*4b610*/  LDL.LU.64 R130, [R1+0x11b8] ;  /* 0x0011b80001827983 */ /* 0x002ea20000300a00 */
[----:B------:R-:W-:-:S03]  /*4b620*/  MOV R0, R249 ;  /* 0x000000f900007202 */ /* 0x000fc60000000f00 */
[----:B---3--:R-:W-:Y:S04]  /*4b630*/  STL [R1+0x3760], R250 ;  /* 0x003760fa01007387 */ /* 0x008fe80000100800 */
[----:B------:R1:W-:Y:S02]  /*4b640*/  STL [R1+0x3754], R0 ;  /* 0x0037540001007387 */ /* 0x0003e40000100800 */
[----:B-1----:R-:W-:Y:S02]  /*4b650*/  IMAD.MOV.U32 R0, RZ, RZ, R251 ;  /* 0x000000ffff007224 */ /* 0x002fe400078e00fb */
[----:B------:R-:W-:Y:S04]  /*4b660*/  STL [R1+0x3768], R32 ;  /* 0x0037682001007387 */ /* 0x000fe80000100800 */
        /* <DEDUP_REMOVED lines=34> */
[----:B-1----:R-:W-:Y:S01]  /*4b890*/  IMAD.MOV.U32 R0, RZ, RZ, R53 ;  /* 0x000000ffff007224 */ /* 0x002fe200078e0035 */
[----:B----4-:R-:W-:Y:S01]  /*4b8a0*/  MOV R4, R55 ;  /* 0x0000003700047202 */ /* 0x010fe20000000f00 */
[----:B------:R-:W-:Y:S04]  /*4b8b0*/  STL [R1+0x37c8], R54 ;  /* 0x0037c83601007387 */ /* 0x000fe80000100800 */
[----:B------:R-:W-:Y:S04]  /*4b8c0*/  STL [R1+0x37bc], R0 ;  /* 0x0037bc0001007387 */ /* 0x000fe80000100800 */
[----:B------:R-:W-:Y:S01]  /*4b8d0*/  STL [R1+0x37c4], R4 ;  /* 0x0037c40401007387 */ /* 0x000fe20000100800 */
[----:B--2---:R-:W-:-:S03]  /*4b8e0*/  MOV R8, R131 ;  /* 0x0000008300087202 */ /* 0x004fc60000000f00 */
[----:B------:R-:W-:Y:S04]  /*4b8f0*/  STL [R1+0x37d0], R130 ;  /* 0x0037d08201007387 */ /* 0x000fe80000100800 */
[----:B------:R-:W-:Y:S04]  /*4b900*/  STL [R1+0x37cc], R8 ;  /* 0x0037cc0801007387 */ /* 0x000fe80000100800 */
[----:B------:R-:W2:Y:S04]  /*4b910*/  LDL.LU.64 R10, [R1+0x4ab8] ;  /* 0x004ab800010a7983 */ /* 0x000ea80000300a00 */
[----:B------:R-:W3:Y:S04]  /*4b920*/  LDL.LU.64 R12, [R1+0x4ab0] ;  /* 0x004ab000010c7983 */ /* 0x000ee80000300a00 */
[----:B--2---:R1:W-:Y:S04]  /*4b930*/  STL.64 [R1+0x1b50], R10 ;  /* 0x001b500a01007387 */ /* 0x0043e80000100a00 */
[----:B-1----:R-:W2:Y:S04]  /*4b940*/  LDL.LU.64 R10, [R1+0x4aa8] ;  /* 0x004aa800010a7983 */ /* 0x002ea80000300a00 */
[----:B---3--:R1:W-:Y:S04]  /*4b950*/  STL.64 [R1+0x1b48], R12 ;  /* 0x001b480c01007387 */ /* 0x0083e80000100a00 */
[----:B-1----:R-:W3:Y:S04]  /*4b960*/  LDL.LU.64 R12, [R1+0x4aa0] ;  /* 0x004aa000010c7983 */ /* 0x002ee80000300a00 */
        /* <DEDUP_REMOVED lines=121> */
[----:B-1----:R-:W2:Y:S04]  /*4c100*/  LDL.64 R10, [R1+0x47f0] ;  /* 0x0047f000010a7983 */ /* 0x002ea80000100a00 */
[----:B---3--:R1:W-:Y:S04]  /*4c110*/  STL.64 [R1+0x18e8], R12 ;  /* 0x0018e80c01007387 */ /* 0x0083e80000100a00 */
[----:B-1----:R-:W3:Y:S04]  /*4c120*/  LDL.64 R12, [R1+0x47e8] ;  /* 0x0047e800010c7983 */ /* 0x002ee80000100a00 */
[----:B--2---:R1:W-:Y:S04]  /*4c130*/  STL.64 [R1+0x18e0], R10 ;  /* 0x0018e00a01007387 */ /* 0x0043e80000100a00 */
[----:B-1----:R-:W2:Y:S04]  /*4c140*/  LDL.64 R10, [R1+0x47e0] ;  /* 0x0047e000010a7983 */ /* 0x002ea80000100a00 */
        /* <DEDUP_REMOVED lines=1134> */
[----:B------:R-:W1:Y:S04]  /*50830*/  S2R R129, SR_TID.X ;  /* 0x0000000000817919 */ /* 0x000e680000002100 */
[----:B--2---:R2:W-:Y:S04]  /*50840*/  STL.64 [R1+0x1bc0], R10 ;  /* 0x001bc00a01007387 */ /* 0x0045e80000100a00 */
[----:B--2---:R-:W2:Y:S01]  /*50850*/  LDL.LU.64 R10, [R1+0x4bf0] ;  /* 0x004bf000010a7983 */ /* 0x004ea20000300a00 */
[C---:B-1----:R-:W-:Y:S01]  /*50860*/  LOP3.LUT R0, R129.reuse, 0x7, RZ, 0xc0, !PT ;  /* 0x0000000781007812 */ /* 0x042fe200078ec0ff */
[----:B------:R-:W-:-:S04]  /*50870*/  IMAD.SHL.U32 R5, R129, 0x2, RZ ;  /* 0x0000000281057824 */ /* 0x000fc800078e00ff */
[----:B------:R-:W-:-:S05]  /*50880*/  IMAD R0, R0, 0x210, RZ ;  /* 0x0000021000007824 */ /* 0x000fca00078e02ff */
[----:B------:R-:W-:Y:S01]  /*50890*/  LOP3.LUT R8, R0, 0x30, R5, 0x78, !PT ;  /* 0x0000003000087812 */ /* 0x000fe200078e7805 */
[----:B------:R-:W-:Y:S01]  /*508a0*/  SHF.R.S32.HI R0, RZ, 0x1f, R2 ;  /* 0x0000001fff007819 */ /* 0x000fe20000011402 */
[----:B------:R-:W-:-:S03]  /*508b0*/  SHF.R.S32.HI R5, RZ, 0x1f, R3 ;  /* 0x0000001fff057819 */ /* 0x000fc60000011403 */
[----:B------:R-:W-:Y:S01]  /*508c0*/  SHF.L.U64.HI R0, R2, 0x2, R0 ;  /* 0x0000000202007819 */ /* 0x000fe20000010200 */
[----:B------:R-:W-:Y:S02]  /*508d0*/  SHF.L.U64.HI R2, R3, 0x2, R5 ;  /* 0x0000000203027819 */ /* 0x000fe40000010205 */
[----:B------:R-:W-:Y:S01]  /*508e0*/  IMAD.MOV.U32 R5, RZ, RZ, 0x1 ;  /* 0x00000001ff057424 */ /* 0x000fe200078e00ff */
[----:B---3--:R-:W-:Y:S01]  /*508f0*/  STL.64 [R1+0x1bb8], R12 ;  /* 0x001bb80c01007387 */ /* 0x008fe20000100a00 */
[----:B------:R-:W-:-:S03]  /*50900*/  MOV R3, 0xffffffff ;  /* 0xffffffff00037802 */ /* 0x000fc60000000f00 */
[----:B--2---:R-:W-:Y:S01]  /*50910*/  STL.64 [R1+0x1bb0], R10 ;  /* 0x001bb00a01007387 */ /* 0x004fe20000100a00 */
[----:B------:R-:W-:Y:S02]  /*50920*/  STL [R1+0x2ba4], RZ ;  /* 0x002ba4ff01007387 */ /* 0x000fe40000100800 */
[----:B------:R-:W-:Y:S02]  /*50930*/  STL [R1+0xb6c], R5 ;  /* 0x000b6c0501007387 */ /* 0x000fe40000100800 */
[----:B------:R-:W-:Y:S01]  /*50940*/  STL [R1+0x1540], RZ ;  /* 0x001540ff01007387 */ /* 0x000fe20000100800 */
[----:B------:R1:W-:Y:S01]  /*50950*/  STL [R1+0x168c], R3 ;  /* 0x00168c0301007387 */ /* 0x0003e20000100800 */
[----:B------:R2:W-:Y:S02]  /*50960*/  STL [R1+0x1544], RZ ;  /* 0x001544ff01007387 */ /* 0x0005e40000100800 */
[----:B------:R2:W-:Y:S02]  /*50970*/  STL [R1+0x1548], RZ ;  /* 0x001548ff01007387 */ /* 0x0005e40000100800 */
[----:B------:R2:W-:Y:S01]  /*50980*/  STL [R1+0x154c], RZ ;  /* 0x00154cff01007387 */ /* 0x0005e20000100800 */
[----:B------:R2:W-:Y:S01]  /*50990*/  STL [R1+0x1530], RZ ;  /* 0x001530ff01007387 */ /* 0x0005e20000100800 */
        /* <DEDUP_REMOVED lines=991> */
[----:B------:R-:W-:-:S02]  /*54790*/  SHF.R.S32.HI R4, RZ, 0x1f, R252 ;  /* 0x0000001fff047819 */ /* 0x000fc400000114fc */
[C---:B------:R-:W-:Y:S02]  /*547a0*/  LOP3.LUT R7, R129.reuse, 0x3, RZ, 0xc0, !PT ;  /* 0x0000000381077812 */ /* 0x040fe400078ec0ff */
[----:B------:R-:W-:Y:S02]  /*547b0*/  LOP3.LUT R6, R129, 0x1c, RZ, 0xc0, !PT ;  /* 0x0000001c81067812 */ /* 0x000fe400078ec0ff */
[----:B------:R-:W-:-:S03]  /*547c0*/  LEA.HI R4, R4, R252, RZ, 0x7 ;  /* 0x000000fc04047211 */ /* 0x000fc600078f38ff */
[----:B------:R-:W-:Y:S01]  /*547d0*/  IMAD R6, R7, 0x420, R6 ;  /* 0x0000042007067824 */ /* 0x000fe200078e0206 */
[----:B-1----:R-:W-:Y:S01]  /*547e0*/  SHF.R.S32.HI R3, RZ, 0x7, R4 ;  /* 0x00000007ff037819 */ /* 0x002fe20000011404 */
[----:B------:R-:W-:Y:S01]  /*547f0*/  CS2R R32, SRZ ;  /* 0x0000000000207805 */ /* 0x000fe2000001ff00 */
[----:B------:R-:W-:Y:S02]  /*54800*/  CS2R R34, SRZ ;  /* 0x0000000000227805 */ /* 0x000fe4000001ff00 */
[C---:B------:R-:W-:Y:S01]  /*54810*/  LOP3.LUT R4, R6.reuse, 0x20, RZ, 0x3c, !PT ;  /* 0x0000002006047812 */ /* 0x040fe200078e3cff */
[----:B------:R-:W-:Y:S01]  /*54820*/  IADD3 R4, R3, -0x2, RZ ;  /* 0xfffffffe03047810 */ /* 0x000fe20007ffe0ff */
[----:B------:R-:W-:Y:S01]  /*54830*/  CS2R R36, SRZ ;  /* 0x0000000000247805 */ /* 0x000fe2000001ff00 */
        /* <DEDUP_REMOVED lines=11> */
[----:B------:R-:W-:-:S02]  /*548f0*/  LOP3.LUT R7, R6, 0x40, RZ, 0x3c, !PT ;  /* 0x0000004006077812 */ /* 0x000fc400078e3cff */
[----:B------:R-:W-:Y:S02]  /*54900*/  LOP3.LUT R5, R6, 0x60, RZ, 0x3c, !PT ;  /* 0x0000006006057812 */ /* 0x000fe400078e3cff */
[----:B--2---:R-:W-:-:S06]  /*54910*/  LOP3.LUT R3, R8, 0x40, RZ, 0x3c, !PT ;  /* 0x0000004008037812 */ /* 0x004fcc00078e3cff */
.L_x_1:
[----:B------:R-:W2:Y:S01]  /*54920*/  LDL.LU R3, [R1+0x168c] ;  /* 0x00168c0001037983 */ /* 0x000ea20000300800 */
[----:B------:R-:W-:-:S04]  /*54930*/  DEPBAR.LE SB0, 0x2 ;  /* 0x000080800000791a */ /* 0x000fc80000000000 */
[----:B-----5:R-:W-:Y:S04]  /*54940*/  STL [R1+0x74fc], R52 ;  /* 0x0074fc3401007387 */ /* 0x020fe80000100800 */
        /* <DEDUP_REMOVED lines=8> */
[----:B------:R1:W-:Y:S04]  /*549d0*/  STL [R1+0x5ad8], R0 ;  /* 0x005ad80001007387 */ /* 0x0003e80000100800 */
[----:B------:R-:W3:Y:S04]  /*549e0*/  S2R R4, SR_TID.X ;  /* 0x0000000000047919 */ /* 0x000ee80000002100 */
[----:B------:R-:W4:Y:S01]  /*549f0*/  S2R R10, SR_TID.X ;  /* 0x00000000000a7919 */ /* 0x000f220000002100 */
[----:B---3--:R-:W-:-:S02]  /*54a00*/  LOP3.LUT R5, R4, 0x1c, RZ, 0xc0, !PT ;  /* 0x0000001c04057812 */ /* 0x008fc400078ec0ff */
[----:B------:R-:W-:Y:S02]  /*54a10*/  LOP3.LUT R4, R4, 0x3, RZ, 0xc0, !PT ;  /* 0x0000000304047812 */ /* 0x000fe400078ec0ff */
[C---:B----4-:R-:W-:Y:S02]  /*54a20*/  LOP3.LUT R8, R10.reuse, 0x7, RZ, 0xc0, !PT ;  /* 0x000000070a087812 */ /* 0x050fe400078ec0ff */
[----:B------:R-:W-:Y:S01]  /*54a30*/  LOP3.LUT R7, R10, 0x1c, RZ, 0xc0, !PT ;  /* 0x0000001c0a077812 */ /* 0x000fe200078ec0ff */
[----:B------:R-:W-:Y:S01]  /*54a40*/  IMAD R4, R4, 0x420, R5 ;  /* 0x0000042004047824 */ /* 0x000fe200078e0205 */
[----:B------:R-:W-:Y:S01]  /*54a50*/  LOP3.LUT R5, R10, 0x1c, RZ, 0xc0, !PT ;  /* 0x0000001c0a057812 */ /* 0x000fe200078ec0ff */
[----:B------:R-:W-:Y:S01]  /*54a60*/  IMAD R8, R8, 0x210, RZ ;  /* 0x0000021008087824 */ /* 0x000fe200078e02ff */
[C---:B------:R-:W-:Y:S02]  /*54a70*/  LOP3.LUT R6, R10.reuse, 0x3, RZ, 0xc0, !PT ;  /* 0x000000030a067812 */ /* 0x040fe400078ec0ff */
[----:B------:R-:W-:-:S02]  /*54a80*/  SHF.L.U32 R9, R10, 0x1, RZ ;  /* 0x000000010a097819 */ /* 0x000fc400000006ff */
[----:B------:R-:W-:Y:S01]  /*54a90*/  LOP3.LUT R11, R10, 0x1c, RZ, 0xc0, !PT ;  /* 0x0000001c0a0b7812 */ /* 0x000fe200078ec0ff */
[----:B------:R-:W-:Y:S01]  /*54aa0*/  IMAD R6, R6, 0x420, R7 ;  /* 0x0000042006067824 */ /* 0x000fe200078e0207 */
[----:B------:R-:W-:-:S04]  /*54ab0*/  LOP3.LUT R8, R8, 0x30, R9, 0x78, !PT ;  /* 0x0000003008087812 */ /* 0x000fc800078e7809 */
[----:B------:R-:W-:Y:S01]  /*54ac0*/  LOP3.LUT R6, R6, 0x40, RZ, 0x3c, !PT ;  /* 0x0000004006067812 */ /* 0x000fe200078e3cff */
[----:B------:R-:W-:Y:S01]  /*54ad0*/  BAR.SYNC.DEFER_BLOCKING 0x0 ;  /* 0x0000000000007b1d */ /* 0x000fe20000010000 */
[----:B--2---:R-:W-:-:S04]  /*54ae0*/  IADD3 R3, R3, 0x1, RZ ;  /* 0x0000000103037810 */ /* 0x004fc80007ffe0ff */
[----:B------:R-:W-:-:S04]  /*54af0*/  ISETP.GT.AND P0, PT, R3, 0x1, PT ;  /* 0x000000010300780c */ /* 0x000fc80003f04270 */
[----:B-1----:R-:W-:-:S04]  /*54b00*/  SEL R0, R3, RZ, !P0 ;  /* 0x000000ff03007207 */ /* 0x002fc80004000000 */
[C---:B------:R-:W-:Y:S01]  /*54b10*/  LEA R2, R0.reuse, R8, 0x10 ;  /* 0x0000000800027211 */ /* 0x040fe200078e80ff */
[----:B------:R-:W-:Y:S01]  /*54b20*/  STL [R1+0x168c], R0 ;  /* 0x00168c0001007387 */ /* 0x000fe20000100800 */
[----:B------:R-:W-:Y:S01]  /*54b30*/  IMAD R252, R0, 0x20000, R4 ;  /* 0x0002000000fc7824 */ /* 0x000fe200078e0204 */
[----:B------:R-:W-:Y:S01]  /*54b40*/  LOP3.LUT R4, R10, 0x3, RZ, 0xc0, !PT ;  /* 0x000000030a047812 */ /* 0x000fe200078ec0ff */
[----:B------:R-:W-:Y:S01]  /*54b50*/  IMAD R52, R0, 0x20000, R6 ;  /* 0x0002000000347824 */ /* 0x000fe200078e0206 */
[----:B------:R-:W2:Y:S01]  /*54b60*/  LDL.LU.64 R64, [R1+0x1540] ;  /* 0x0015400001407983 */ /* 0x000ea20000300a00 */
[----:B------:R-:W-:Y:S02]  /*54b70*/  LOP3.LUT R10, R10, 0x3, RZ, 0xc0, !PT ;  /* 0x000000030a0a7812 */ /* 0x000fe400078ec0ff */
[----:B------:R-:W-:Y:S01]  /*54b80*/  IMAD R4, R4, 0x420, R5 ;  /* 0x0000042004047824 */ /* 0x000fe200078e0205 */
[----:B------:R-:W2:Y:S02]  /*54b90*/  LDL.LU.64 R66, [R1+0x1548] ;  /* 0x0015480001427983 */ /* 0x000ea40000300a00 */
[----:B------:R-:W-:-:S02]  /*54ba0*/  IMAD R10, R10, 0x420, R11 ;  /* 0x000004200a0a7824 */ /* 0x000fc400078e020b */
[----:B------:R-:W3:Y:S01]  /*54bb0*/  LDL.LU.64 R84, [R1+0x1530] ;  /* 0x0015300001547983 */ /* 0x000ee20000300a00 */
[----:B------:R-:W-:Y:S02]  /*54bc0*/  LOP3.LUT R4, R4, 0x60, RZ, 0x3c, !PT ;  /* 0x0000006004047812 */ /* 0x000fe400078e3cff */
[----:B------:R-:W-:Y:S01]  /*54bd0*/  LOP3.LUT R10, R10, 0x20, RZ, 0x3c, !PT ;  /* 0x000000200a0a7812 */ /* 0x000fe200078e3cff */
[----:B------:R-:W3:Y:S01]  /*54be0*/  LDL.LU.64 R86, [R1+0x1538] ;  /* 0x0015380001567983 */ /* 0x000ee20000300a00 */
[----:B------:R-:W-:-:S03]  /*54bf0*/  LEA R95, R0, R4, 0x11 ;  /* 0x00000004005f7211 */ /* 0x000fc600078e88ff */
[----:B------:R-:W4:Y:S01]  /*54c00*/  LDL.LU.64 R80, [R1+0x1520] ;  /* 0x0015200001507983 */ /* 0x000f220000300a00 */
[----:B------:R-:W-:-:S03]  /*54c10*/  IMAD R3, R0, 0x20000, R10 ;  /* 0x0002000000037824 */ /* 0x000fc600078e020a */
[----:B------:R-:W4:Y:S04]  /*54c20*/  LDL.LU.64 R82, [R1+0x1528] ;  /* 0x0015280001527983 */ /* 0x000f280000300a00 */
[----:B------:R-:W3:Y:S04]  /*54c30*/  LDL.LU.64 R72, [R1+0x1510] ;  /* 0x0015100001487983 */ /* 0x000ee80000300a00 */
[----:B------:R-:W3:Y:S04]  /*54c40*/  LDL.LU.64 R74, [R1+0x1518] ;  /* 0x00151800014a7983 */ /* 0x000ee80000300a00 */
[----:B------:R-:W3:Y:S04]  /*54c50*/  LDL.LU.64 R76, [R1+0x1560] ;  /* 0x00156000014c7983 */ /* 0x000ee80000300a00 */
[----:B------:R-:W3:Y:S04]  /*54c60*/  LDL.LU.64 R78, [R1+0x1568] ;  /* 0x00156800014e7983 */ /* 0x000ee80000300a00 */
[----:B------:R-:W1:Y:S04]  /*54c70*/  LDSM.16.M88.4 R216, [R2+0x42000] ;  /* 0x0420000002d8783b */ /* 0x000e680000000200 */
[----:B------:R-:W1:Y:S04]  /*54c80*/  LDSM.16.M88.4 R124, [R2+0x43000] ;  /* 0x04300000027c783b */ /* 0x000e680000000200 */
[----:B------:R-:W-:Y:S04]  /*54c90*/  LDS R60, [R252] ;  /* 0x00000000fc3c7984 */ /* 0x000fe80000000800 */
[----:B------:R-:W-:Y:S04]  /*54ca0*/  LDS R62, [R252+0x1000] ;  /* 0x00100000fc3e7984 */ /* 0x000fe80000000800 */
[----:B------:R-:W-:Y:S04]  /*54cb0*/  LDS R61, [R3] ;  /* 0x00000000033d7984 */ /* 0x000fe80000000800 */
[----:B------:R-:W-:Y:S04]  /*54cc0*/  LDS R63, [R3+0x1000] ;  /* 0x00100000033f7984 */ /* 0x000fe80000000800 */
[----:B------:R-:W-:Y:S04]  /*54cd0*/  LDSM.16.M88.4 R24, [R2+0x40000] ;  /* 0x040000000218783b */ /* 0x000fe80000000200 */
[----:B------:R-:W1:Y:S04]  /*54ce0*/  LDSM.16.M88.4 R120, [R2+0x44000] ;  /* 0x044000000278783b */ /* 0x000e680000000200 */
        /* <DEDUP_REMOVED lines=11> */
[----:B------:R-:W-:Y:S04]  /*54da0*/  STL [R1+0xb64], R52 ;  /* 0x000b643401007387 */ /* 0x000fe80000100800 */
[----:B------:R-:W-:Y:S04]  /*54db0*/  STL [R1+0xb60], R95 ;  /* 0x000b605f01007387 */ /* 0x000fe80000100800 */
[----:B-1----:R-:W-:Y:S04]  /*54dc0*/  STL [R1+0x7428], R218 ;  /* 0x007428da01007387 */ /* 0x002fe80000100800 */
        /* <DEDUP_REMOVED lines=26> */
[----:B------:R1:W-:Y:S04]  /*54f70*/  STL [R1+0x7478], R107 ;  /* 0x0074786b01007387 */ /* 0x0003e80000100800 */
[----:B------:R-:W-:Y:S04]  /*54f80*/  STL [R1+0x6b88], R2 ;  /* 0x006b880201007387 */ /* 0x000fe80000100800 */
[----:B------:R-:W1:Y:S04]  /*54f90*/  LDSM.16.M88.4 R4, [R2+0x41000] ;  /* 0x041000000204783b */ /* 0x000e680000000200 */
[----:B------:R-:W-:Y:S04]  /*54fa0*/  LDS R56, [R52] ;  /* 0x0000000034387984 */ /* 0x000fe80000000800 */
[----:B------:R-:W-:Y:S04]  /*54fb0*/  LDS R58, [R52+0x1000] ;  /* 0x00100000343a7984 */ /* 0x000fe80000000800 */
[----:B------:R-:W-:Y:S04]  /*54fc0*/  LDS R57, [R95] ;  /* 0x000000005f397984 */ /* 0x000fe80000000800 */
[----:B------:R-:W1:Y:S04]  /*54fd0*/  LDS R59, [R95+0x1000] ;  /* 0x001000005f3b7984 */ /* 0x000e680000000800 */
[----:B------:R-:W-:Y:S04]  /*54fe0*/  LDS R93, [R95+0x80] ;  /* 0x000080005f5d7984 */ /* 0x000fe80000000800 */
        /* <DEDUP_REMOVED lines=9> */
[----:B------:R-:W-:Y:S01]  /*55080*/  LDS R240, [R252+0x180] ;  /* 0x00018000fcf07984 */ /* 0x000fe20000000800 */
[C---:B--2---:R-:W-:Y:S03]  /*55090*/  HMMA.1688.F32.TF32 R64, R60.reuse, R24, R64 ;  /* 0x000000183c40723c */ /* 0x044fe60000081040 */
[----:B------:R-:W-:Y:S04]  /*550a0*/  LDS R242, [R252+0x1180] ;  /* 0x00118000fcf27984 */ /* 0x000fe80000000800 */
[----:B------:R-:W-:Y:S04]  /*550b0*/  LDS R241, [R3+0x180] ;  /* 0x0001800003f17984 */ /* 0x000fe80000000800 */
[----:B------:R-:W-:Y:S04]  /*550c0*/  LDS R243, [R3+0x1180] ;  /* 0x0011800003f37984 */ /* 0x000fe80000000800 */
[----:B------:R-:W-:Y:S04]  /*550d0*/  LDS R232, [R52+0x180] ;  /* 0x0001800034e87984 */ /* 0x000fe80000000800 */
[----:B------:R-:W-:Y:S05]  /*550e0*/  LDS R234, [R52+0x1180] ;  /* 0x0011800034ea7984 */ /* 0x000fea0000000800 */
[----:B------:R-:W-:Y:S01]  /*550f0*/  IMAD.MOV.U32 R53, RZ, RZ, R64 ;  /* 0x000000ffff357224 */ /* 0x000fe200078e0040 */
[----:B------:R-:W-:Y:S01]  /*55100*/  MOV R54, R65 ;  /* 0x0000004100367202 */ /* 0x000fe20000000f00 */
[----:B------:R-:W-:Y:S01]  /*55110*/  IMAD.MOV.U32 R55, RZ, RZ, R66 ;  /* 0x000000ffff377224 */ /* 0x000fe200078e0042 */
[----:B------:R-:W-:Y:S01]  /*55120*/  MOV R128, R67 ;  /* 0x0000004300807202 */ /* 0x000fe20000000f00 */
[----:B------:R-:W2:Y:S04]  /*55130*/  LDL.LU.64 R64, [R1+0x1550] ;  /* 0x0015500001407983 */ /* 0x000ea80000300a00 */
[----:B------:R-:W2:Y:S01]  /*55140*/  LDL.LU.64 R66, [R1+0x1558] ;  /* 0x0015580001427983 */ /* 0x000ea20000300a00 */
[C---:B----4-:R-:W-:Y:S08]  /*55150*/  HMMA.1688.F32.TF32 R80, R60.reuse, R216, R80 ;  /* 0x000000d83c50723c */ /* 0x050ff00000081050 */
[C---:B---3--:R-:W-:Y:S11]  /*55160*/  HMMA.1688.F32.TF32 R72, R60.reuse, R124, R72 ;  /* 0x0000007c3c48723c */ /* 0x048ff60000081048 */
[----:B------:R-:W-:Y:S04]  /*55170*/  @!UPT UIADD3 URZ, URZ, URZ, URZ ;  /* 0x0000003f3f3ff290 */ /* 0x000fe8000fffe03f */
[----:B------:R-:W-:Y:S04]  /*55180*/  STL.64 [R1+0x70], R80 ;  /* 0x0000705001007387 */ /* 0x000fe80000100a00 */
[----:B------:R-:W-:Y:S05]  /*55190*/  STL.64 [R1+0x78], R82 ;  /* 0x0000785201007387 */ /* 0x000fea0000100a00 */
[----:B-1----:R-:W-:Y:S01]  /*551a0*/  IMAD.MOV.U32 R106, RZ, RZ, R72 ;  /* 0x000000ffff6a7224 */ /* 0x002fe200078e0048 */
[----:B------:R-:W-:Y:S01]  /*551b0*/  MOV R107, R73 ;  /* 0x00000049006b7202 */ /* 0x000fe20000000f00 */
[----:B------:R-:W-:Y:S01]  /*551c0*/  IMAD.MOV.U32 R22, RZ, RZ, R74 ;  /* 0x000000ffff167224 */ /* 0x000fe200078e004a */
[----:B------:R-:W-:Y:S01]  /*551d0*/  MOV R23, R75 ;  /* 0x0000004b00177202 */ /* 0x000fe20000000f00 */
[----:B------:R-:W3:Y:S04]  /*551e0*/  LDL.LU.64 R72, [R1+0x1620] ;  /* 0x0016200001487983 */ /* 0x000ee80000300a00 */
[----:B------:R-:W3:Y:S01]  /*551f0*/  LDL.LU.64 R74, [R1+0x1628] ;  /* 0x00162800014a7983 */ /* 0x000ee20000300a00 */
[C---:B------:R-:W-:Y:S03]  /*55200*/  HMMA.1688.F32.TF32 R76, R60.reuse, R120, R76 ;  /* 0x000000783c4c723c */ /* 0x040fe6000008104c */
[----:B------:R-:W-:Y:S04]  /*55210*/  STL [R1+0x7494], R107 ;  /* 0x0074946b01007387 */ /* 0x000fe80000100800 */
[----:B------:R-:W-:Y:S04]  /*55220*/  STL [R1+0x7490], R106 ;  /* 0x0074906a01007387 */ /* 0x000fe80000100800 */
[----:B------:R1:W-:Y:S04]  /*55230*/  STL [R1+0x748c], R22 ;  /* 0x00748c1601007387 */ /* 0x0003e80000100800 */
[----:B------:R4:W-:Y:S09]  /*55240*/  STL [R1+0x7488], R23 ;  /* 0x0074881701007387 */ /* 0x0009f20000100800 */
[----:B------:R-:W-:Y:S01]  /*55250*/  IMAD.MOV.U32 R10, RZ, RZ, R76 ;  /* 0x000000ffff0a7224 */ /* 0x000fe200078e004c */
[----:B------:R-:W-:Y:S01]  /*55260*/  MOV R11, R77 ;  /* 0x0000004d000b7202 */ /* 0x000fe20000000f00 */
[----:B------:R-:W-:Y:S01]  /*55270*/  IMAD.MOV.U32 R30, RZ, RZ, R78 ;  /* 0x000000ffff1e7224 */ /* 0x000fe200078e004e */
[----:B------:R-:W-:Y:S01]  /*55280*/  MOV R31, R79 ;  /* 0x0000004f001f7202 */ /* 0x000fe20000000f00 */
[----:B------:R-:W4:Y:S04]  /*55290*/  LDL.LU.64 R76, [R1+0x1610] ;  /* 0x00161000014c7983 */ /* 0x000f280000300a00 */
[----:B------:R-:W4:Y:S04]  /*552a0*/  LDL.LU.64 R78, [R1+0x1618] ;  /* 0x00161800014e7983 */ /* 0x000f280000300a00 */
[----:B------:R-:W-:Y:S04]  /*552b0*/  STL [R1+0x749c], R31 ;  /* 0x00749c1f01007387 */ /* 0x000fe80000100800 */
[----:B------:R-:W-:Y:S04]  /*552c0*/  STL [R1+0x7498], R30 ;  /* 0x0074981e01007387 */ /* 0x000fe80000100800 */
[----:B------:R1:W-:Y:S04]  /*552d0*/  STL [R1+0x7484], R11 ;  /* 0x0074840b01007387 */ /* 0x0003e80000100800 */
[----:B------:R1:W-:Y:S01]  /*552e0*/  STL [R1+0x7480], R10 ;  /* 0x0074800a01007387 */ /* 0x0003e20000100800 */
[C---:B------:R-:W-:Y:S11]  /*552f0*/  HMMA.1688.F32.TF32 R84, R60.reuse, R4, R84 ;  /* 0x000000043c54723c */ /* 0x040ff60000081054 */
[----:B------:R-:W-:Y:S11]  /*55300*/  @!UPT UIADD3 URZ, URZ, URZ, URZ ;  /* 0x0000003f3f3ff290 */ /* 0x000ff6000fffe03f */
[----:B------:R-:W-:Y:S02]  /*55310*/  @!UPT UIADD3 URZ, URZ, URZ, URZ ;  /* 0x0000003f3f3ff290 */ /* 0x000fe4000fffe03f */
[----:B------:R-:W-:Y:S01]  /*55320*/  IMAD.MOV.U32 R129, RZ, RZ, R84 ;  /* 0x000000ffff817224 */ /* 0x000fe200078e0054 */
[----:B------:R-:W-:Y:S01]  /*55330*/  MOV R130, R85 ;  /* 0x0000005500827202 */ /* 0x000fe20000000f00 */
[----:B------:R-:W-:Y:S01]  /*55340*/  IMAD.MOV.U32 R131, RZ, RZ, R86 ;  /* 0x000000ffff837224 */ /* 0x000fe200078e0056 */
[----:B------:R-:W-:Y:S01]  /*55350*/  MOV R2, R87 ;  /* 0x0000005700027202 */ /* 0x000fe20000000f00 */
[C---:B--2---:R-:W-:Y:S11]  /*55360*/  HMMA.1688.F32.TF32 R64, R60.reuse, R116, R64 ;  /* 0x000000743c40723c */ /* 0x044ff60000081040 */
[----:B------:R-:W-:Y:S11]  /*55370*/  @!UPT UIADD3 URZ, URZ, URZ, URZ ;  /* 0x0000003f3f3ff290 */ /* 0x000ff6000fffe03f */
[----:B------:R-:W-:Y:S02]  /*55380*/  @!UPT UIADD3 URZ, URZ, URZ, URZ ;  /* 0x0000003f3f3ff290 */ /* 0x000fe4000fffe03f */
[----:B------:R-:W-:Y:S01]  /*55390*/  IMAD.MOV.U32 R18, RZ, RZ, R64 ;  /* 0x000000ffff127224 */ /* 0x000fe200078e0040 */
[----:B------:R-:W-:Y:S01]  /*553a0*/  MOV R19, R65 ;  /* 0x0000004100137202 */ /* 0x000fe20000000f00 */
[----:B------:R-:W-:Y:S01]  /*553b0*/  IMAD.MOV.U32 R14, RZ, RZ, R66 ;  /* 0x000000ffff0e7224 */ /* 0x000fe200078e0042 */
[----:B------:R-:W-:Y:S01]  /*553c0*/  MOV R15, R67 ;  /* 0x00000043000f7202 */ /* 0x000fe20000000f00 */
[----:B------:R-:W2:Y:S04]  /*553d0*/  LDL.LU.64 R64, [R1+0x16d0] ;  /* 0x0016d00001407983 */ /* 0x000ea80000300a00 */
[----:B------:R-:W2:Y:S01]  /*553e0*/  LDL.LU.64 R66, [R1+0x16d8] ;  /* 0x0016d80001427983 */ /* 0x000ea20000300a00 */
[C---:B---3--:R-:W-:Y:S03]  /*553f0*/  HMMA.1688.F32.TF32 R72, R60.reuse, R112, R72 ;  /* 0x000000703c48723c */ /* 0x048fe60000081048 */
[----:B------:R-:W-:Y:S04]  /*55400*/  STL [R1+0x74ac], R15 ;  /* 0x0074ac0f01007387 */ /* 0x000fe80000100800 */
[----:B------:R-:W-:Y:S04]  /*55410*/  STL [R1+0x74a8], R14 ;  /* 0x0074a80e01007387 */ /* 0x000fe80000100800 */
[----:B------:R-:W-:Y:S04]  /*55420*/  STL [R1+0x74a4], R19 ;  /* 0x0074a41301007387 */ /* 0x000fe80000100800 */
[----:B------:R-:W-:Y:S09]  /*55430*/  STL [R1+0x74a0], R18 ;  /* 0x0074a01201007387 */ /* 0x000ff20000100800 */
[----:B------:R-:W-:Y:S01]  /*55440*/  IMAD.MOV.U32 R70, RZ, RZ, R72 ;  /* 0x000000ffff467224 */ /* 0x000fe200078e0048 */
[----:B------:R-:W-:Y:S01]  /*55450*/  MOV R71, R73 ;  /* 0x0000004900477202 */ /* 0x000fe20000000f00 */
[----:B------:R-:W-:Y:S01]  /*55460*/  IMAD.MOV.U32 R98, RZ, RZ, R74 ;  /* 0x000000ffff627224 */ /* 0x000fe200078e004a */
[----:B------:R-:W-:Y:S01]  /*55470*/  MOV R99, R75 ;  /* 0x0000004b00637202 */ /* 0x000fe20000000f00 */
[----:B------:R-:W3:Y:S04]  /*55480*/  LDL.LU.64 R72, [R1+0x16c0] ;  /* 0x0016c00001487983 */ /* 0x000ee80000300a00 */
[----:B------:R-:W3:Y:S01]  /*55490*/  LDL.LU.64 R74, [R1+0x16c8] ;  /* 0x0016c800014a7983 */ /* 0x000ee20000300a00 */
[----:B----4-:R-:W-:Y:S03]  /*554a0*/  HMMA.1688.F32.TF32 R76, R60, R108, R76 ;  /* 0x0000006c3c4c723c */ /* 0x010fe6000008104c */
[----:B------:R4:W-:Y:S04]  /*554b0*/  STL [R1+0x74bc], R99 ;  /* 0x0074bc6301007387 */ /* 0x0009e80000100800 */
[----:B------:R1:W-:Y:S04]  /*554c0*/  STL [R1+0x74b8], R98 ;  /* 0x0074b86201007387 */ /* 0x0003e80000100800 */
[----:B------:R1:W-:Y:S04]  /*554d0*/  STL [R1+0x74b4], R71 ;  /* 0x0074b44701007387 */ /* 0x0003e80000100800 */
[----:B------:R2:W-:Y:S04]  /*554e0*/  STL [R1+0x74b0], R70 ;  /* 0x0074b04601007387 */ /* 0x0005e80000100800 */
[----:B------:R-:W4:Y:S04]  /*554f0*/  LDL.LU.64 R84, [R1+0x1720] ;  /* 0x0017200001547983 */ /* 0x000f280000300a00 */
[----:B------:R-:W4:Y:S01]  /*55500*/  LDL.LU.64 R86, [R1+0x1728] ;  /* 0x0017280001567983 */ /* 0x000f220000300a00 */
[----:B-1----:R-:W-:Y:S01]  /*55510*/  IMAD.MOV.U32 R22, RZ, RZ, R76 ;  /* 0x000000ffff167224 */ /* 0x002fe200078e004c */
[----:B------:R-:W-:-:S02]  /*55520*/  MOV R23, R77 ;  /* 0x0000004d00177202 */ /* 0x000fc40000000f00 */
[----:B------:R-:W4:Y:S01]  /*55530*/  LDL.LU.64 R80, [R1+0x1710] ;  /* 0x0017100001507983 */ /* 0x000f220000300a00 */
[----:B------:R-:W-:Y:S01]  /*55540*/  IMAD.MOV.U32 R11, RZ, RZ, R78 ;  /* 0x000000ffff0b7224 */ /* 0x000fe200078e004e */
[----:B------:R-:W-:Y:S02]  /*55550*/  MOV R10, R79 ;  /* 0x0000004f000a7202 */ /* 0x000fe40000000f00 */
[----:B------:R-:W4:Y:S04]  /*55560*/  LDL.LU.64 R82, [R1+0x1718] ;  /* 0x0017180001527983 */ /* 0x000f280000300a00 */
[----:B------:R-:W4:Y:S04]  /*55570*/  LDL.LU.64 R76, [R1+0x1770] ;  /* 0x00177000014c7983 */ /* 0x000f280000300a00 */
[----:B------:R-:W4:Y:S04]  /*55580*/  LDL.LU.64 R78, [R1+0x1778] ;  /* 0x00177800014e7983 */ /* 0x000f280000300a00 */
[----:B------:R1:W-:Y:S04]  /*55590*/  STL [R1+0x74cc], R10 ;  /* 0x0074cc0a01007387 */ /* 0x0003e80000100800 */
[----:B------:R1:W-:Y:S04]  /*555a0*/  STL [R1+0x74c8], R11 ;  /* 0x0074c80b01007387 */ /* 0x0003e80000100800 */
[----:B------:R1:W-:Y:S04]  /*555b0*/  STL [R1+0x74c4], R23 ;  /* 0x0074c41701007387 */ /* 0x0003e80000100800 */
[----:B------:R1:W-:Y:S01]  /*555c0*/  STL [R1+0x74c0], R22 ;  /* 0x0074c01601007387 */ /* 0x0003e20000100800 */
        /* <DEDUP_REMOVED lines=10> */
[----:B------:R3:W-:Y:S04]  /*55670*/  STL [R1+0x74dc], R106 ;  /* 0x0074dc6a01007387 */ /* 0x0007e80000100800 */
[----:B------:R1:W-:Y:S04]  /*55680*/  STL [R1+0x74d8], R107 ;  /* 0x0074d86b01007387 */ /* 0x0003e80000100800 */
[----:B------:R1:W-:Y:S04]  /*55690*/  STL [R1+0x74d4], R30 ;  /* 0x0074d41e01007387 */ /* 0x0003e80000100800 */
[----:B------:R1:W-:Y:S09]  /*556a0*/  STL [R1+0x74d0], R31 ;  /* 0x0074d01f01007387 */ /* 0x0003f20000100800 */
[----:B------:R-:W-:Y:S01]  /*556b0*/  IMAD.MOV.U32 R110, RZ, RZ, R72 ;  /* 0x000000ffff6e7224 */ /* 0x000fe200078e0048 */
[----:B------:R-:W-:Y:S01]  /*556c0*/  MOV R111, R73 ;  /* 0x00000049006f7202 */ /* 0x000fe20000000f00 */
[----:B------:R-:W-:Y:S01]  /*556d0*/  IMAD.MOV.U32 R114, RZ, RZ, R74 ;  /* 0x000000ffff727224 */ /* 0x000fe200078e004a */
[----:B------:R-:W-:Y:S01]  /*556e0*/  MOV R115, R75 ;  /* 0x0000004b00737202 */ /* 0x000fe20000000f00 */
[----:B------:R-:W3:Y:S04]  /*556f0*/  LDL.LU.64 R72, [R1+0x1790] ;  /* 0x0017900001487983 */ /* 0x000ee80000300a00 */
[----:B------:R-:W3:Y:S04]  /*55700*/  LDL.LU.64 R74, [R1+0x1798] ;  /* 0x00179800014a7983 */ /* 0x000ee80000300a00 */
[----:B------:R-:W3:Y:S04]  /*55710*/  LDL.LU.64 R136, [R1+0x1780] ;  /* 0x0017800001887983 */ /* 0x000ee80000300a00 */
[----:B------:R-:W3:Y:S01]  /*55720*/  LDL.LU.64 R138, [R1+0x1788] ;  /* 0x00178800018a7983 */ /* 0x000ee20000300a00 */
[C---:B----4-:R-:W-:Y:S03]  /*55730*/  HMMA.1688.F32.TF32 R76, R60.reuse, R12, R76 ;  /* 0x0000000c3c4c723c */ /* 0x050fe6000008104c */
[----:B------:R-:W4:Y:S04]  /*55740*/  LDL.LU.64 R132, [R1+0x1f0] ;  /* 0x0001f00001847983 */ /* 0x000f280000300a00 */
[----:B------:R-:W4:Y:S11]  /*55750*/  LDL.LU.64 R134, [R1+0x1f8] ;  /* 0x0001f80001867983 */ /* 0x000f360000300a00 */
[----:B------:R-:W-:Y:S06]  /*55760*/  @!UPT UIADD3 URZ, URZ, URZ, URZ ;  /* 0x0000003f3f3ff290 */ /* 0x000fec000fffe03f */
[----:B------:R-:W-:Y:S01]  /*55770*/  IMAD.MOV.U32 R99, RZ, RZ, R76 ;  /* 0x000000ffff637224 */ /* 0x000fe200078e004c */
[----:B------:R-:W-:Y:S01]  /*55780*/  MOV R98, R77 ;  /* 0x0000004d00627202 */ /* 0x000fe20000000f00 */
[----:B------:R-:W-:Y:S01]  /*55790*/  IMAD.MOV.U32 R71, RZ, RZ, R78 ;  /* 0x000000ffff477224 */ /* 0x000fe200078e004e */
[----:B------:R-:W-:Y:S01]  /*557a0*/  MOV R70, R79 ;  /* 0x0000004f00467202 */ /* 0x000fe20000000f00 */
[----:B------:R-:W4:Y:S04]  /*557b0*/  LDL.LU.64 R76, [R1+0x1e0] ;  /* 0x0001e000014c7983 */ /* 0x000f280000300a00 */
[----:B------:R-:W4:Y:S01]  /*557c0*/  LDL.LU.64 R78, [R1+0x1e8] ;  /* 0x0001e800014e7983 */ /* 0x000f220000300a00 */
[C---:B------:R-:W-:Y:S08]  /*557d0*/  HMMA.1688.F32.TF32 R84, R60.reuse, R28, R84 ;  /* 0x0000001c3c54723c */ /* 0x040ff00000081054 */
[----:B------:R-:W-:Y:S11]  /*557e0*/  HMMA.1688.F32.TF32 R80, R60, R8, R80 ;  /* 0x000000083c50723c */ /* 0x000ff60000081050 */
[----:B------:R-:W-:Y:S05]  /*557f0*/  @!UPT UIADD3 URZ, URZ, URZ, URZ ;  /* 0x0000003f3f3ff290 */ /* 0x000fea000fffe03f */
[----:B------:R-:W-:Y:S01]  /*55800*/  IMAD.MOV.U32 R118, RZ, RZ, R84 ;  /* 0x000000ffff767224 */ /* 0x000fe200078e0054 */
[----:B------:R-:W-:Y:S01]  /*55810*/  MOV R218, R85 ;  /* 0x0000005500da7202 */ /* 0x000fe20000000f00 */
[----:B------:R-:W-:Y:S01]  /*55820*/  IMAD.MOV.U32 R219, RZ, RZ, R86 ;  /* 0x000000ffffdb7224 */ /* 0x000fe200078e0056 */
[----:B------:R-:W-:-:S05]  /*55830*/  MOV R119, R87 ;  /* 0x0000005700777202 */ /* 0x000fca0000000f00 */
[----:B------:R-:W-:Y:S01]  /*55840*/  IMAD.MOV.U32 R15, RZ, RZ, R80 ;  /* 0x000000ffff0f7224 */ /* 0x000fe200078e0050 */
[----:B------:R-:W-:Y:S01]  /*55850*/  MOV R14, R81 ;  /* 0x00000051000e7202 */ /* 0x000fe20000000f00 */
[----:B------:R-:W-:Y:S01]  /*55860*/  IMAD.MOV.U32 R19, RZ, RZ, R82 ;  /* 0x000000ffff137224 */ /* 0x000fe200078e0052 */
[----:B------:R-:W-:Y:S01]  /*55870*/  MOV R18, R83 ;  /* 0x0000005300127202 */ /* 0x000fe20000000f00 */
[C---:B--2---:R-:W-:Y:S11]  /*55880*/  HMMA.1688.F32.TF32 R64, R60.reuse, R16, R64 ;  /* 0x000000103c40723c */ /* 0x044ff60000081040 */
[----:B------:R-:W-:Y:S11]  /*55890*/  @!UPT UIADD3 URZ, URZ, URZ, URZ ;  /* 0x0000003f3f3ff290 */ /* 0x000ff6000fffe03f */
[----:B------:R-:W-:Y:S02]  /*558a0*/  @!UPT UIADD3 URZ, URZ, URZ, URZ ;  /* 0x0000003f3f3ff290 */ /* 0x000fe4000fffe03f */
[----:B-1----:R-:W-:Y:S01]  /*558b0*/  IMAD.MOV.U32 R10, RZ, RZ, R64 ;  /* 0x000000ffff0a7224 */ /* 0x002fe200078e0040 */
[----:B------:R-:W-:Y:S01]  /*558c0*/  MOV R11, R65 ;  /* 0x00000041000b7202 */ /* 0x000fe20000000f00 */
[----:B------:R-:W-:Y:S01]  /*558d0*/  IMAD.MOV.U32 R23, RZ, RZ, R66 ;  /* 0x000000ffff177224 */ /* 0x000fe200078e0042 */
[----:B------:R-:W-:Y:S01]  /*558e0*/  MOV R22, R67 ;  /* 0x0000004300167202 */ /* 0x000fe20000000f00 */
[----:B------:R-:W2:Y:S04]  /*558f0*/  LDL.LU.64 R64, [R1+0x1d0] ;  /* 0x0001d00001407983 */ /* 0x000ea80000300a00 */
[----:B------:R-:W2:Y:S04]  /*55900*/  LDL.LU.64 R66, [R1+0x1d8] ;  /* 0x0001d80001427983 */ /* 0x000ea80000300a00 */
[----:B------:R-:W2:Y:S04]  /*55910*/  LDL.LU.64 R100, [R1+0x210] ;  /* 0x0002100001647983 */ /* 0x000ea80000300a00 */
[----:B------:R-:W2:Y:S04]  /*55920*/  LDL.LU.64 R102, [R1+0x218] ;  /* 0x0002180001667983 */ /* 0x000ea80000300a00 */
[----:B------:R-:W2:Y:S04]  /*55930*/  LDL.LU.64 R88, [R1+0x230] ;  /* 0x0002300001587983 */ /* 0x000ea80000300a00 */
[----:B------:R-:W2:Y:S04]  /*55940*/  LDL.LU.64 R90, [R1+0x238] ;  /* 0x00023800015a7983 */ /* 0x000ea80000300a00 */
[----:B------:R-:W2:Y:S04]  /*55950*/  LDL.LU.64 R84, [R1+0x220] ;  /* 0x0002200001547983 */ /* 0x000ea80000300a00 */
[----:B------:R-:W2:Y:S01]  /*55960*/  LDL.LU.64 R86, [R1+0x228] ;  /* 0x0002280001567983 */ /* 0x000ea20000300a00 */
[C---:B---3--:R-:W-:Y:S03]  /*55970*/  HMMA.1688.F32.TF32 R72, R60.reuse, R20, R72 ;  /* 0x000000143c48723c */ /* 0x048fe60000081048 */
[----:B------:R-:W3:Y:S04]  /*55980*/  LDL.LU.64 R80, [R1+0x250] ;  /* 0x0002500001507983 */ /* 0x000ee80000300a00 */
[----:B------:R-:W3:Y:S01]  /*55990*/  LDL.LU.64 R82, [R1+0x258] ;  /* 0x0002580001527983 */ /* 0x000ee20000300a00 */
[----:B------:R-:W-:Y:S11]  /*559a0*/  HMMA.1688.F32.TF32 R60, R60, R104, R136 ;  /* 0x000000683c3c723c */ /* 0x000ff60000081088 */
[----:B------:R-:W-:Y:S05]  /*559b0*/  @!UPT UIADD3 URZ, URZ, URZ, URZ ;  /* 0x0000003f3f3ff290 */ /* 0x000fea000fffe03f */
[----:B------:R-:W-:Y:S01]  /*559c0*/  IMAD.MOV.U32 R122, RZ, RZ, R72 ;  /* 0x000000ffff7a7224 */ /* 0x000fe200078e0048 */
[----:B------:R-:W-:Y:S01]  /*559d0*/  MOV R126, R73 ;  /* 0x00000049007e7202 */ /* 0x000fe20000000f00 */
[----:B------:R-:W-:Y:S01]  /*559e0*/  IMAD.MOV.U32 R127, RZ, RZ, R74 ;  /* 0x000000ffff7f7224 */ /* 0x000fe200078e004a */
[----:B------:R-:W-:Y:S01]  /*559f0*/  MOV R123, R75 ;  /* 0x0000004b007b7202 */ /* 0x000fe20000000f00 */
[----:B------:R-:W3:Y:S04]  /*55a00*/  LDL.LU.64 R72, [R1+0x240] ;  /* 0x0002400001487983 */ /* 0x000ee80000300a00 */
[----:B------:R-:W-:Y:S01]  /*55a10*/  IMAD.MOV.U32 R106, RZ, RZ, R60 ;  /* 0x000000ffff6a7224 */ /* 0x000fe200078e003c */
[----:B------:R-:W-:Y:S01]  /*55a20*/  MOV R107, R61 ;  /* 0x0000003d006b7202 */ /* 0x000fe20000000f00 */
[----:B------:R-:W-:Y:S01]  /*55a30*/  IMAD.MOV.U32 R30, RZ, RZ, R62 ;  /* 0x000000ffff1e7224 */ /* 0x000fe200078e003e */
[----:B------:R-:W-:Y:S01]  /*55a40*/  MOV R31, R63 ;  /* 0x0000003f001f7202 */ /* 0x000fe20000000f00 */
[----:B------:R-:W3:Y:S01]  /*55a50*/  LDL.LU.64 R74, [R1+0x248] ;  /* 0x00024800014a7983 */ /* 0x000ee20000300a00 */
[C---:B----4-:R-:W-:Y:S03]  /*55a60*/  HMMA.1688.F32.TF32 R60, R56.reuse, R24, R132 ;  /* 0x00000018383c723c */ /* 0x050fe60000081084 */
[----:B------:R-:W4:Y:S04]  /*55a70*/  LDL.LU.64 R132, [R1+0x260] ;  /* 0x0002600001847983 */ /* 0x000f280000300a00 */
[----:B------:R-:W4:Y:S11]  /*55a80*/  LDL.LU.64 R134, [R1+0x268] ;  /* 0x0002680001867983 */ /* 0x000f360000300a00 */
[----:B------:R-:W-:Y:S05]  /*55a90*/  @!UPT UIADD3 URZ, URZ, URZ, URZ ;  /* 0x0000003f3f3ff290 */ /* 0x000fea000fffe03f */
[----:B------:R-:W-:Y:S04]  /*55aa0*/  STL.64 [R1+0x360], R60 ;  /* 0x0003603c01007387 */ /* 0x000fe80000100a00 */
[----:B------:R1:W-:Y:S02]  /*55ab0*/  STL.64 [R1+0x368], R62 ;  /* 0x0003683e01007387 */ /* 0x0003e40000100a00 */
[C---:B-1----:R-:W-:Y:S02]  /*55ac0*/  HMMA.1688.F32.TF32 R60, R56.reuse, R4, R76 ;  /* 0x00000004383c723c */ /* 0x042fe4000008104c */
[----:B------:R-:W3:Y:S04]  /*55ad0*/  LDL.LU.64 R76, [R1+0x270] ;  /* 0x00027000014c7983 */ /* 0x000ee80000300a00 */
[----:B------:R-:W3:Y:S11]  /*55ae0*/  LDL.LU.64 R78, [R1+0x278] ;  /* 0x00027800014e7983 */ /* 0x000ef60000300a00 */
[----:B------:R-:W-:Y:S06]  /*55af0*/  @!UPT UIADD3 URZ, URZ, URZ, URZ ;  /* 0x0000003f3f3ff290 */ /* 0x000fec000fffe03f */
[----:B------:R1:W-:Y:S04]  /*55b00*/  STL.64 [R1+0x350], R60 ;  /* 0x0003503c01007387 */ /* 0x0003e80000100a00 */
[----:B------:R1:W-:Y:S04]  /*55b10*/  STL.64 [R1+0x358], R62 ;  /* 0x0003583e01007387 */ /* 0x0003e80000100a00 */
[----:B-1----:R-:W4:Y:S04]  /*55b20*/  LDL.LU.64 R60, [R1+0x2a0] ;  /* 0x0002a000013c7983 */ /* 0x002f280000300a00 */
[----:B------:R-:W4:Y:S01]  /*55b30*/  LDL.LU.64 R62, [R1+0x2a8] ;  /* 0x0002a800013e7983 */ /* 0x000f220000300a00 */
[C---:B--2---:R-:W-:Y:S08]  /*55b40*/  HMMA.1688.F32.TF32 R64, R56.reuse, R216, R64 ;  /* 0x000000d83840723c */ /* 0x044ff00000081040 */
[C---:B------:R-:W-:Y:S11]  /*55b50*/  HMMA.1688.F32.TF32 R136, R56.reuse, R124, R100 ;  /* 0x0000007c3888723c */ /* 0x040ff60000081064 */
[----:B------:R-:W-:Y:S04]  /*55b60*/  @!UPT UIADD3 URZ, URZ, URZ, URZ ;  /* 0x0000003f3f3ff290 */ /* 0x000fe8000fffe03f */
[----:B------:R-:W-:Y:S04]  /*55b70*/  STL.64 [R1+0x340], R64 ;  /* 0x0003404001007387 */ /* 0x000fe80000100a00 */
[----:B------:R-:W-:Y:S04]  /*55b80*/  STL.64 [R1+0x348], R66 ;  /* 0x0003484201007387 */ /* 0x000fe80000100a00 */
[----:B------:R-:W2:Y:S04]  /*55b90*/  LDL.LU.64 R100, [R1+0x290] ;  /* 0x0002900001647983 */ /* 0x000ea80000300a00 */
[----:B------:R-:W2:Y:S04]  /*55ba0*/  LDL.LU.64 R102, [R1+0x298] ;  /* 0x0002980001667983 */ /* 0x000ea80000300a00 */
[----:B------:R-:W-:Y:S04]  /*55bb0*/  STL.64 [R1+0x330], R136 ;  /* 0x0003308801007387 */ /* 0x000fe80000100a00 */
[----:B------:R1:W-:Y:S04]  /*55bc0*/  STL.64 [R1+0x338], R138 ;  /* 0x0003388a01007387 */ /* 0x0003e80000100a00 */
[----:B------:R-:W-:Y:S04]  /*55bd0*/  LDS R64, [R252+0x80] ;  /* 0x00008000fc407984 */ /* 0x000fe80000000800 */
[----:B------:R-:W-:Y:S01]  /*55be0*/  LDS R66, [R252+0x1080] ;  /* 0x00108000fc427984 */ /* 0x000fe20000000800 */
[C---:B-1----:R-:W-:Y:S03]  /*55bf0*/  HMMA.1688.F32.TF32 R136, R56.reuse, R120, R88 ;  /* 0x000000783888723c */ /* 0x042fe60000081058 */
[----:B------:R-:W2:Y:S04]  /*55c00*/  LDL.LU.64 R88, [R1+0x280] ;  /* 0x0002800001587983 */ /* 0x000ea80000300a00 */
[----:B------:R-:W2:Y:S04]  /*55c10*/  LDL.LU.64 R90, [R1+0x288] ;  /* 0x00028800015a7983 */ /* 0x000ea80000300a00 */
[----:B------:R-:W-:Y:S04]  /*55c20*/  LDS R65, [R3+0x80] ;  /* 0x0000800003417984 */ /* 0x000fe80000000800 */
[----:B------:R-:W1:Y:S08]  /*55c30*/  LDS R67, [R3+0x1080] ;  /* 0x0010800003437984 */ /* 0x000e700000000800 */
[----:B------:R-:W-:Y:S04]  /*55c40*/  STL.64 [R1+0x320], R136 ;  /* 0x0003208801007387 */ /* 0x000fe80000100a00 */
[----:B------:R3:W-:Y:S02]  /*55c50*/  STL.64 [R1+0x328], R138 ;  /* 0x0003288a01007387 */ /* 0x0007e40000100a00 */
[C---:B---3--:R-:W-:Y:S02]  /*55c60*/  HMMA.1688.F32.TF32 R136, R56.reuse, R116, R84 ;  /* 0x000000743888723c */ /* 0x048fe40000081054 */
[----:B------:R-:W3:Y:S04]  /*55c70*/  LDL.LU.64 R84, [R1+0x790] ;  /* 0x0007900001547983 */ /* 0x000ee80000300a00 */
[----:B------:R-:W3:Y:S11]  /*55c80*/  LDL.LU.64 R86, [R1+0x798] ;  /* 0x0007980001567983 */ /* 0x000ef60000300a00 */
[----:B------:R-:W-:Y:S06]  /*55c90*/  @!UPT UIADD3 URZ, URZ, URZ, URZ ;  /* 0x0000003f3f3ff290 */ /* 0x000fec000fffe03f */
[----:B------:R-:W-:Y:S04]  /*55ca0*/  STL.64 [R1+0x310], R136 ;  /* 0x0003108801007387 */ /* 0x000fe80000100a00 */
[----:B------:R1:W-:Y:S02]  /*55cb0*/  STL.64 [R1+0x318], R138 ;  /* 0x0003188a01007387 */ /* 0x0003e40000100a00 */
[C---:B-1----:R-:W-:Y:S02]  /*55cc0*/  HMMA.1688.F32.TF32 R136, R56.reuse, R112, R80 ;  /* 0x000000703888723c */ /* 0x042fe40000081050 */
[----:B------:R-:W3:Y:S04]  /*55cd0*/  LDL.LU.64 R80, [R1+0x780] ;  /* 0x0007800001507983 */ /* 0x000ee80000300a00 */
[----:B------:R-:W3:Y:S02]  /*55ce0*/  LDL.LU.64 R82, [R1+0x788] ;  /* 0x0007880001527983 */ /* 0x000ee40000300a00 */
[C---:B----4-:R-:W-:Y:S11]  /*55cf0*/  HMMA.1688.F32.TF32 R132, R56.reuse, R96, R132 ;  /* 0x000000603884723c */ /* 0x050ff60000081084 */
[----:B------:R-:W-:Y:S04]  /*55d00*/  @!UPT UIADD3 URZ, URZ, URZ, URZ ;  /* 0x0000003f3f3ff290 */ /* 0x000fe8000fffe03f */
[----:B------:R-:W-:Y:S04]  /*55d10*/  STL.64 [R1+0x2f0], R136 ;  /* 0x0002f08801007387 */ /* 0x000fe80000100a00 */
[----:B------:R1:W-:Y:S02]  /*55d20*/  STL.64 [R1+0x2f8], R138 ;  /* 0x0002f88a01007387 */ /* 0x0003e40000100a00 */
[C---:B-1----:R-:W-:Y:S02]  /*55d30*/  HMMA.1688.F32.TF32 R136, R56.reuse, R108, R72 ;  /* 0x0000006c3888723c */ /* 0x042fe40000081048 */
[----:B------:R-:W4:Y:S04]  /*55d40*/  LDL.LU.64 R72, [R1+0x770] ;  /* 0x0007700001487983 */ /* 0x000f280000300a00 */
[----:B------:R-:W4:Y:S02]  /*55d50*/  LDL.LU.64 R74, [R1+0x778] ;  /* 0x00077800014a7983 */ /* 0x000f240000300a00 */
[C---:B------:R-:W-:Y:S11]  /*55d60*/  HMMA.1688.F32.TF32 R76, R56.reuse, R68, R76 ;  /* 0x00000044384c723c */ /* 0x040ff6000008104c */
[----:B------:R-:W-:Y:S04]  /*55d70*/  @!UPT UIADD3 URZ, URZ, URZ, URZ ;  /* 0x0000003f3f3ff290 */ /* 0x000fe8000fffe03f */
[----:B------:R-:W-:Y:S04]  /*55d80*/  STL.64 [R1+0x2e0], R136 ;  /* 0x0002e08801007387 */ /* 0x000fe80000100a00 */
[----:B------:R-:W-:Y:S04]  /*55d90*/  STL.64 [R1+0x2e8], R138 ;  /* 0x0002e88a01007387 */ /* 0x000fe80000100a00 */
[----:B------:R1:W-:Y:S04]  /*55da0*/  STL.64 [R1+0x2c0], R132 ;  /* 0x0002c08401007387 */ /* 0x0003e80000100a00 */
[----:B------:R1:W-:Y:S04]  /*55db0*/  STL.64 [R1+0x2c8], R134 ;  /* 0x0002c88601007387 */ /* 0x0003e80000100a00 */
[----:B-1----:R-:W4:Y:S04]  /*55dc0*/  LDL.LU.64 R132, [R1+0x1440] ;  /* 0x0014400001847983 */ /* 0x002f280000300a00 */
[----:B------:R-:W4:Y:S04]  /*55dd0*/  LDL.LU.64 R134, [R1+0x1448] ;  /* 0x0014480001867983 */ /* 0x000f280000300a00 */
[----:B------:R1:W-:Y:S04]  /*55de0*/  STL.64 [R1+0x2b0], R76 ;  /* 0x0002b04c01007387 */ /* 0x0003e80000100a00 */
[----:B------:R1:W-:Y:S04]  /*55df0*/  STL.64 [R1+0x2b8], R78 ;  /* 0x0002b84e01007387 */ /* 0x0003e80000100a00 */
[----:B-1----:R-:W4:Y:S04]  /*55e00*/  LDL.LU.64 R76, [R1+0x1430] ;  /* 0x00143000014c7983 */ /* 0x002f280000300a00 */
[----:B------:R-:W4:Y:S01]  /*55e10*/  LDL.LU.64 R78, [R1+0x1438] ;  /* 0x00143800014e7983 */ /* 0x000f220000300a00 */
[C---:B------:R-:W-:Y:S03]  /*55e20*/  HMMA.1688.F32.TF32 R136, R56.reuse, R28, R60 ;  /* 0x0000001c3888723c */ /* 0x040fe6000008103c */
[----:B------:R-:W4:Y:S04]  /*55e30*/  LDL.LU.64 R60, [R1+0x1420] ;  /* 0x00142000013c7983 */ /* 0x000f280000300a00 */
[----:B------:R-:W4:Y:S11]  /*55e40*/  LDL.LU.64 R62, [R1+0x1428] ;  /* 0x00142800013e7983 */ /* 0x000f360000300a00 */
[----:B------:R-:W-:Y:S05]  /*55e50*/  @!UPT UIADD3 URZ, URZ, URZ, URZ ;  /* 0x0000003f3f3ff290 */ /* 0x000fea000fffe03f */
[----:B------:R-:W-:Y:S04]  /*55e60*/  STL.64 [R1+0x2a0], R136 ;  /* 0x0002a08801007387 */ /* 0x000fe80000100a00 */
[----:B------:R2:W-:Y:S02]  /*55e70*/  STL.64 [R1+0x2a8], R138 ;  /* 0x0002a88a01007387 */ /* 0x0005e40000100a00 */
[C---:B--2---:R-:W-:Y:S02]  /*55e80*/  HMMA.1688.F32.TF32 R136, R56.reuse, R8, R100 ;  /* 0x000000083888723c */ /* 0x044fe40000081064 */
[----:B------:R-:W2:Y:S04]  /*55e90*/  LDL.LU.64 R100, [R1+0x1410] ;  /* 0x0014100001647983 */ /* 0x000ea80000300a00 */
[----:B------:R-:W2:Y:S11]  /*55ea0*/  LDL.LU.64 R102, [R1+0x1418] ;  /* 0x0014180001667983 */ /* 0x000eb60000300a00 */
[----:B------:R-:W-:Y:S06]  /*55eb0*/  @!UPT UIADD3 URZ, URZ, URZ, URZ ;  /* 0x0000003f3f3ff290 */ /* 0x000fec000fffe03f */
[----:B------:R-:W-:Y:S04]  /*55ec0*/  STL.64 [R1+0x290], R136 ;  /* 0x0002908801007387 */ /* 0x000fe80000100a00 */
[----:B------:R1:W-:Y:S02]  /*55ed0*/  STL.64 [R1+0x298], R138 ;  /* 0x0002988a01007387 */ /* 0x0003e40000100a00 */
[C---:B-1----:R-:W-:Y:S02]  /*55ee0*/  HMMA.1688.F32.TF32 R136, R56.reuse, R12, R88 ;  /* 0x0000000c3888723c */ /* 0x042fe40000081058 */
[----:B------:R-:W2:Y:S04]  /*55ef0*/  LDL.LU.64 R88, [R1+0x14c0] ;  /* 0x0014c00001587983 */ /* 0x000ea80000300a00 */
[----:B------:R-:W2:Y:S11]  /*55f00*/  LDL.LU.64 R90, [R1+0x14c8] ;  /* 0x0014c800015a7983 */ /* 0x000eb60000300a00 */
[----:B------:R-:W-:Y:S06]  /*55f10*/  @!UPT UIADD3 URZ, URZ, URZ, URZ ;  /* 0x0000003f3f3ff290 */ /* 0x000fec000fffe03f */
[----:B------:R-:W-:Y:S04]  /*55f20*/  STL.64 [R1+0x280], R136 ;  /* 0x0002808801007387 */ /* 0x000fe80000100a00 */
[----:B------:R3:W-:Y:S02]  /*55f30*/  STL.64 [R1+0x288], R138 ;  /* 0x0002888a01007387 */ /* 0x0007e40000100a00 */
[C---:B---3--:R-:W-:Y:S02]  /*55f40*/  HMMA.1688.F32.TF32 R136, R56.reuse, R16, R84 ;  /* 0x000000103888723c */ /* 0x048fe40000081054 */
[----:B------:R-:W3:Y:S06]  /*55f50*/  LDL.LU.64 R84, [R1+0x14b0] ;  /* 0x0014b00001547983 */ /* 0x000eec0000300a00 */
[C---:B------:R-:W-:Y:S11]  /*55f60*/  HMMA.1688.F32.TF32 R80, R56.reuse, R20, R80 ;  /* 0x000000143850723c */ /* 0x040ff60000081050 */
[----:B------:R-:W-:Y:S04]  /*55f70*/  @!UPT UIADD3 URZ, URZ, URZ, URZ ;  /* 0x0000003f3f3ff290 */ /* 0x000fe8000fffe03f */
[----:B------:R-:W-:Y:S04]  /*55f80*/  STL.64 [R1+0x270], R136 ;  /* 0x0002708801007387 */ /* 0x000fe80000100a00 */
[----:B------:R-:W-:Y:S04]  /*55f90*/  STL.64 [R1+0x278], R138 ;  /* 0x0002788a01007387 */ /* 0x000fe80000100a00 */
[----:B------:R-:W3:Y:S04]  /*55fa0*/  LDL.LU.64 R86, [R1+0x14b8] ;  /* 0x0014b80001567983 */ /* 0x000ee80000300a00 */
[----:B------:R1:W-:Y:S01]  /*55fb0*/  STL.64 [R1+0x260], R80 ;  /* 0x0002605001007387 */ /* 0x0003e20000100a00 */
[----:B----4-:R-:W-:Y:S03]  /*55fc0*/  HMMA.1688.F32.TF32 R56, R56, R104, R72 ;  /* 0x000000683838723c */ /* 0x010fe60000081048 */
[----:B------:R4:W-:Y:S04]  /*55fd0*/  STL.64 [R1+0x268], R82 ;  /* 0x0002685201007387 */ /* 0x0009e80000100a00 */
[----:B-1----:R-:W3:Y:S04]  /*55fe0*/  LDL.LU.64 R80, [R1+0x1580] ;  /* 0x0015800001507983 */ /* 0x002ee80000300a00 */
[----:B----4-:R-:W4:Y:S04]  /*55ff0*/  LDL.LU.64 R82, [R1+0x1588] ;  /* 0x0015880001527983 */ /* 0x010f280000300a00 */
[----:B------:R-:W4:Y:S04]  /*56000*/  LDL.LU.64 R72, [R1+0x1570] ;  /* 0x0015700001487983 */ /* 0x000f280000300a00 */
[----:B------:R-:W4:Y:S01]  /*56010*/  LDL.LU.64 R74, [R1+0x1578] ;  /* 0x00157800014a7983 */ /* 0x000f220000300a00 */
[C---:B------:R-:W-:Y:S03]  /*56020*/  HMMA.1688.F32.TF32 R132, R64.reuse, R24, R132 ;  /* 0x000000184084723c */ /* 0x040fe60000081084 */
[----:B------:R-:W-:Y:S04]  /*56030*/  STL.64 [R1+0x250], R56 ;  /* 0x0002503801007387 */ /* 0x000fe80000100a00 */
[----:B------:R1:W-:Y:S02]  /*56040*/  STL.64 [R1+0x258], R58 ;  /* 0x0002583a01007387 */ /* 0x0003e40000100a00 */
[C---:B-1----:R-:W-:Y:S02]  /*56050*/  HMMA.1688.F32.TF32 R56, R64.reuse, R4, R76 ;  /* 0x000000044038723c */ /* 0x042fe4000008104c */
[----:B------:R-:W4:Y:S11]  /*56060*/  LDL.LU.64 R76, [R1+0x1640] ;  /* 0x00164000014c7983 */ /* 0x000f360000300a00 */
[----:B------:R-:W-:Y:S01]  /*56070*/  @!UPT UIADD3 URZ, URZ, URZ, URZ ;  /* 0x0000003f3f3ff290 */ /* 0x000fe2000fffe03f */
[----:B------:R-:W-:Y:S04]  /*56080*/  STL.64 [R1+0x240], R132 ;  /* 0x0002408401007387 */ /* 0x000fe80000100a00 */
[----:B------:R-:W-:Y:S04]  /*56090*/  STL.64 [R1+0x248], R134 ;  /* 0x0002488601007387 */ /* 0x000fe80000100a00 */
[----:B------:R-:W4:Y:S04]  /*560a0*/  LDL.LU.64 R78, [R1+0x1648] ;  /* 0x00164800014e7983 */ /* 0x000f280000300a00 */
[----:B------:R-:W-:Y:S04]  /*560b0*/  STL.64 [R1+0x230], R56 ;  /* 0x0002303801007387 */ /* 0x000fe80000100a00 */
[----:B------:R1:W-:Y:S02]  /*560c0*/  STL.64 [R1+0x238], R58 ;  /* 0x0002383a01007387 */ /* 0x0003e40000100a00 */
[C---:B-1----:R-:W-:Y:S02]  /*560d0*/  HMMA.1688.F32.TF32 R56, R64.reuse, R216, R60 ;  /* 0x000000d84038723c */ /* 0x042fe4000008103c */
[----:B------:R-:W4:Y:S04]  /*560e0*/  LDL.LU.64 R60, [R1+0x1630] ;  /* 0x00163000013c7983 */ /* 0x000f280000300a00 */
[----:B------:R-:W4:Y:S11]  /*560f0*/  LDL.LU.64 R62, [R1+0x1638] ;  /* 0x00163800013e7983 */ /* 0x000f360000300a00 */
[----:B------:R-:W-:Y:S06]  /*56100*/  @!UPT UIADD3 URZ, URZ, URZ, URZ ;  /* 0x0000003f3f3ff290 */ /* 0x000fec000fffe03f */
[----:B------:R-:W-:Y:S04]  /*56110*/  STL.64 [R1+0x220], R56 ;  /* 0x0002203801007387 */ /* 0x000fe80000100a00 */
[----:B------:R2:W-:Y:S04]  /*56120*/  STL.64 [R1+0x228], R58 ;  /* 0x0002283a01007387 */ /* 0x0005e80000100a00 */
[----:B------:R-:W4:Y:S04]  /*56130*/  LDL.LU.64 R136, [R1+0x16f0] ;  /* 0x0016f00001887983 */ /* 0x000f280000300a00 */
[----:B------:R-:W4:Y:S01]  /*56140*/  LDL.LU.64 R138, [R1+0x16f8] ;  /* 0x0016f800018a7983 */ /* 0x000f220000300a00 */
[C---:B--2---:R-:W-:Y:S11]  /*56150*/  HMMA.1688.F32.TF32 R56, R64.reuse, R124, R100 ;  /* 0x0000007c4038723c */ /* 0x044ff60000081064 */
[----:B------:R-:W-:Y:S11]  /*56160*/  @!UPT UIADD3 URZ, URZ, URZ, URZ ;  /* 0x0000003f3f3ff290 */ /* 0x000ff6000fffe03f */
[----:B------:R-:W-:Y:S01]  /*56170*/  @!UPT UIADD3 URZ, URZ, URZ, URZ ;  /* 0x0000003f3f3ff290 */ /* 0x000fe2000fffe03f */
[----:B------:R-:W-:Y:S04]  /*56180*/  STL.64 [R1+0x210], R56 ;  /* 0x0002103801007387 */ /* 0x000fe80000100a00 */
[----:B------:R1:W-:Y:S04]  /*56190*/  STL.64 [R1+0x218], R58 ;  /* 0x0002183a01007387 */ /* 0x0003e80000100a00 */
[----:B------:R-:W2:Y:S04]  /*561a0*/  LDL.LU.64 R132, [R1+0x16e0] ;  /* 0x0016e00001847983 */ /* 0x000ea80000300a00 */
[----:B------:R-:W2:Y:S01]  /*561b0*/  LDL.LU.64 R134, [R1+0x16e8] ;  /* 0x0016e80001867983 */ /* 0x000ea20000300a00 */
[C---:B-1----:R-:W-:Y:S11]  /*561c0*/  HMMA.1688.F32.TF32 R56, R64.reuse, R120, R88 ;  /* 0x000000784038723c */ /* 0x042ff60000081058 */
[----:B------:R-:W-:Y:S11]  /*561d0*/  @!UPT UIADD3 URZ, URZ, URZ, URZ ;  /* 0x0000003f3f3ff290 */ /* 0x000ff6000fffe03f */
[----:B------:R-:W-:Y:S01]  /*561e0*/  @!UPT UIADD3 URZ, URZ, URZ, URZ ;  /* 0x0000003f3f3ff290 */ /* 0x000fe2000fffe03f */
[----:B------:R1:W-:Y:S04]  /*561f0*/  STL.64 [R1+0x1f0], R56 ;  /* 0x0001f03801007387 */ /* 0x0003e80000100a00 */
[----:B------:R1:W-:Y:S04]  /*56200*/  STL.64 [R1+0x1f8], R58 ;  /* 0x0001f83a01007387 */ /* 0x0003e80000100a00 */
[----:B------:R-:W2:Y:S04]  /*56210*/  LDL.LU.64 R100, [R1+0x1750] ;  /* 0x0017500001647983 */ /* 0x000ea80000300a00 */
[----:B------:R-:W2:Y:S04]  /*56220*/  LDL.LU.64 R102, [R1+0x1758] ;  /* 0x0017580001667983 */ /* 0x000ea80000300a00 */
[----:B-1----:R-:W2:Y:S04]  /*56230*/  LDL.LU.64 R56, [R1+0x1740] ;  /* 0x0017400001387983 */ /* 0x002ea80000300a00 */
[----:B------:R-:W2:Y:S01]  /*56240*/  LDL.LU.64 R58, [R1+0x1748] ;  /* 0x00174800013a7983 */ /* 0x000ea20000300a00 */
[C---:B---3--:R-:W-:Y:S11]  /*56250*/  HMMA.1688.F32.TF32 R84, R64.reuse, R116, R84 ;  /* 0x000000744054723c */ /* 0x048ff60000081054 */
[----:B------:R-:W-:Y:S11]  /*56260*/  @!UPT UIADD3 URZ, URZ, URZ, URZ ;  /* 0x0000003f3f3ff290 */ /* 0x000ff6000fffe03f */
[----:B------:R-:W-:Y:S01]  /*56270*/  @!UPT UIADD3 URZ, URZ, URZ, URZ ;  /* 0x0000003f3f3ff290 */ /* 0x000fe2000fffe03f */
[----:B------:R1:W-:Y:S01]  /*56280*/  STL.64 [R1+0x1e0], R84 ;  /* 0x0001e05401007387 */ /* 0x0003e20000100a00 */
[C---:B----4-:R-:W-:Y:S08]  /*56290*/  HMMA.1688.F32.TF32 R80, R64.reuse, R112, R80 ;  /* 0x000000704050723c */ /* 0x050ff00000081050 */
[C---:B------:R-:W-:Y:S01]  /*562a0*/  HMMA.1688.F32.TF32 R72, R64.reuse, R108, R72 ;  /* 0x0000006c4048723c */ /* 0x040fe20000081048 */
[----:B------:R3:W-:Y:S04]  /*562b0*/  STL.64 [R1+0x1e8], R86 ;  /* 0x0001e85601007387 */ /* 0x0007e80000100a00 */
[----:B------:R-:W4:Y:S04]  /*562c0*/  LDL.LU.64 R88, [R1+0x1730] ;  /* 0x0017300001587983 */ /* 0x000f280000300a00 */
[----:B------:R-:W4:Y:S06]  /*562d0*/  LDL.LU.64 R90, [R1+0x1738] ;  /* 0x00173800015a7983 */ /* 0x000f2c0000300a00 */
[----:B------:R-:W-:Y:S04]  /*562e0*/  STL.64 [R1+0x1d0], R80 ;  /* 0x0001d05001007387 */ /* 0x000fe80000100a00 */
[----:B------:R-:W-:Y:S04]  /*562f0*/  STL.64 [R1+0x1d8], R82 ;  /* 0x0001d85201007387 */ /* 0x000fe80000100a00 */
[----:B-1----:R-:W4:Y:S04]  /*56300*/  LDL.LU.64 R84, [R1+0x1700] ;  /* 0x0017000001547983 */ /* 0x002f280000300a00 */
[----:B---3--:R-:W3:Y:S04]  /*56310*/  LDL.LU.64 R86, [R1+0x1708] ;  /* 0x0017080001567983 */ /* 0x008ee80000300a00 */
[----:B------:R1:W-:Y:S04]  /*56320*/  STL.64 [R1+0x1b0], R72 ;  /* 0x0001b04801007387 */ /* 0x0003e80000100a00 */
[----:B------:R1:W-:Y:S04]  /*56330*/  STL.64 [R1+0x1b8], R74 ;  /* 0x0001b84a01007387 */ /* 0x0003e80000100a00 */
[----:B-1----:R-:W3:Y:S04]  /*56340*/  LDL.LU.64 R72, [R1+0x390] ;  /* 0x0003900001487983 */ /* 0x002ee80000300a00 */
[----:B------:R-:W3:Y:S04]  /*56350*/  LDL.LU.64 R74, [R1+0x398] ;  /* 0x00039800014a7983 */ /* 0x000ee80000300a00 */
[----:B------:R-:W3:Y:S01]  /*56360*/  LDL.LU.64 R80, [R1+0x380] ;  /* 0x0003800001507983 */ /* 0x000ee20000300a00 */
[C---:B------:R-:W-:Y:S03]  /*56370*/  HMMA.1688.F32.TF32 R76, R64.reuse, R96, R76 ;  /* 0x00000060404c723c */ /* 0x040fe6000008104c */
[----:B------:R-:W3:Y:S11]  /*56380*/  LDL.LU.64 R82, [R1+0x388] ;  /* 0x0003880001527983 */ /* 0x000ef60000300a00 */
[----:B------:R-:W-:Y:S09]  /*56390*/  @!UPT UIADD3 URZ, URZ, URZ, URZ ;  /* 0x0000003f3f3ff290 */ /* 0x000ff2000fffe03f */
[----:B------:R1:W-:Y:S04]  /*563a0*/  STL.64 [R1+0x40], R76 ;  /* 0x0000404c01007387 */ /* 0x0003e80000100a00 */
[----:B------:R1:W-:Y:S04]  /*563b0*/  STL.64 [R1+0x48], R78 ;  /* 0x0000484e01007387 */ /* 0x0003e80000100a00 */
[----:B-1----:R-:W3:Y:S04]  /*563c0*/  LDL.LU.64 R76, [R1+0x370] ;  /* 0x00037000014c7983 */ /* 0x002ee80000300a00 */
[----:B------:R-:W3:Y:S01]  /*563d0*/  LDL.LU.64 R78, [R1+0x378] ;  /* 0x00037800014e7983 */ /* 0x000ee20000300a00 */
[C---:B------:R-:W-:Y:S03]  /*563e0*/  HMMA.1688.F32.TF32 R140, R64.reuse, R68, R60 ;  /* 0x00000044408c723c */ /* 0x040fe6000008103c */
[----:B------:R-:W3:Y:S04]  /*563f0*/  LDL.LU.64 R60, [R1+0x200] ;  /* 0x00020000013c7983 */ /* 0x000ee80000300a00 */
[----:B------:R-:W3:Y:S01]  /*56400*/  LDL.LU.64 R62, [R1+0x208] ;  /* 0x00020800013e7983 */ /* 0x000ee20000300a00 */
[C---:B------:R-:W-:Y:S11]  /*56410*/  HMMA.1688.F32.TF32 R136, R64.reuse, R28, R136 ;  /* 0x0000001c4088723c */ /* 0x040ff60000081088 */
[----:B------:R-:W-:Y:S04]  /*56420*/  @!UPT UIADD3 URZ, URZ, URZ, URZ ;  /* 0x0000003f3f3ff290 */ /* 0x000fe8000fffe03f */
[----:B------:R-:W-:Y:S04]  /*56430*/  STL.64 [R1+0x30], R140 ;  /* 0x0000308c01007387 */ /* 0x000fe80000100a00 */
[----:B------:R-:W-:Y:S04]  /*56440*/  STL.64 [R1+0x38], R142 ;  /* 0x0000388e01007387 */ /* 0x000fe80000100a00 */
[----:B------:R-:W-:Y:S04]  /*56450*/  STL.64 [R1+0x20], R136 ;  /* 0x0000208801007387 */ /* 0x000fe80000100a00 */
[----:B------:R-:W-:Y:S01]  /*56460*/  STL.64 [R1+0x28], R138 ;  /* 0x0000288a01007387 */ /* 0x000fe20000100a00 */
[C---:B--2---:R-:W-:Y:S08]  /*56470*/  HMMA.1688.F32.TF32 R132, R64.reuse, R8, R132 ;  /* 0x000000084084723c */ /* 0x044ff00000081084 */
[C---:B------:R-:W-:Y:S08]  /*56480*/  HMMA.1688.F32.TF32 R100, R64.reuse, R12, R100 ;  /* 0x0000000c4064723c */ /* 0x040ff00000081064 */
[C---:B------:R-:W-:Y:S07]  /*56490*/  HMMA.1688.F32.TF32 R248, R64.reuse, R16, R56 ;  /* 0x0000001040f8723c */ /* 0x040fee0000081038 */
[----:B------:R-:W-:Y:S04]  /*564a0*/  STL.64 [R1+0x10], R132 ;  /* 0x0000108401007387 */ /* 0x000fe80000100a00 */
[----:B------:R-:W-:Y:S04]  /*564b0*/  STL.64 [R1+0x18], R134 ;  /* 0x0000188601007387 */ /* 0x000fe80000100a00 */
[----:B------:R-:W2:Y:S04]  /*564c0*/  LDL.LU.64 R56, [R1+0x3f0] ;  /* 0x0003f00001387983 */ /* 0x000ea80000300a00 */
[----:B------:R-:W-:Y:S04]  /*564d0*/  STL.64 [R1], R100 ;  /* 0x0000006401007387 */ /* 0x000fe80000100a00 */
[----:B------:R-:W-:Y:S04]  /*564e0*/  STL.64 [R1+0x8], R102 ;  /* 0x0000086601007387 */ /* 0x000fe80000100a00 */
[----:B------:R-:W2:Y:S04]  /*564f0*/  LDL.LU.64 R58, [R1+0x3f8] ;  /* 0x0003f800013a7983 */ /* 0x000ea80000300a00 */
[----:B------:R-:W-:Y:S04]  /*56500*/  STL.64 [R1+0x72c8], R250 ;  /* 0x0072c8fa01007387 */ /* 0x000fe80000100a00 */
[----:B------:R-:W-:Y:S01]  /*56510*/  STL.64 [R1+0x72c0], R248 ;  /* 0x0072c0f801007387 */ /* 0x000fe20000100a00 */
[C---:B----4-:R-:W-:Y:S03]  /*56520*/  HMMA.1688.F32.TF32 R244, R64.reuse, R20, R88 ;  /* 0x0000001440f4723c */ /* 0x050fe60000081058 */
[----:B------:R-:W4:Y:S04]  /*56530*/  LDL.LU.64 R88, [R1+0x3e0] ;  /* 0x0003e00001587983 */ /* 0x000f280000300a00 */
[----:B------:R-:W4:Y:S01]  /*56540*/  LDL.LU.64 R90, [R1+0x3e8] ;  /* 0x0003e800015a7983 */ /* 0x000f220000300a00 */
[----:B---3--:R-:W-:Y:S08]  /*56550*/  HMMA.1688.F32.TF32 R64, R64, R104, R84 ;  /* 0x000000684040723c */ /* 0x008ff00000081054 */
[C---:B------:R-:W-:Y:S08]  /*56560*/  HMMA.1688.F32.TF32 R72, R92.reuse, R24, R72 ;  /* 0x000000185c48723c */ /* 0x040ff00000081048 */
[C---:B------:R-:W-:Y:S01]  /*56570*/  HMMA.1688.F32.TF32 R184, R92.reuse, R4, R80 ;  /* 0x000000045cb8723c */ /* 0x040fe20000081050 */
[----:B------:R-:W-:Y:S04]  /*56580*/  STL.64 [R1+0x72d8], R246 ;  /* 0x0072d8f601007387 */ /* 0x000fe80000100a00 */
[----:B------:R-:W-:Y:S04]  /*56590*/  STL.64 [R1+0x72d0], R244 ;  /* 0x0072d0f401007387 */ /* 0x000fe80000100a00 */
[----:B------:R-:W3:Y:S04]  /*565a0*/  LDL.LU.64 R84, [R1+0x490] ;  /* 0x0004900001547983 */ /* 0x000ee80000300a00 */
[----:B------:R-:W3:Y:S04]  /*565b0*/  LDL.LU.64 R86, [R1+0x498] ;  /* 0x0004980001567983 */ /* 0x000ee80000300a00 */
[----:B------:R-:W-:Y:S04]  /*565c0*/  STL.64 [R1+0x72e8], R66 ;  /* 0x0072e84201007387 */ /* 0x000fe80000100a00 */
[----:B------:R1:W-:Y:S01]  /*565d0*/  STL.64 [R1+0x72e0], R64 ;  /* 0x0072e04001007387 */ /* 0x0003e20000100a00 */
[C---:B------:R-:W-:Y:S03]  /*565e0*/  HMMA.1688.F32.TF32 R204, R92.reuse, R216, R76 ;  /* 0x000000d85ccc723c */ /* 0x040fe6000008104c */
[----:B------:R-:W-:Y:S04]  /*565f0*/  STL.64 [R1+0x72f8], R74 ;  /* 0x0072f84a01007387 */ /* 0x000fe80000100a00 */
[----:B------:R-:W-:Y:S04]  /*56600*/  STL.64 [R1+0x72f0], R72 ;  /* 0x0072f04801007387 */ /* 0x000fe80000100a00 */
[----:B------:R-:W-:Y:S04]  /*56610*/  STL.64 [R1+0x7308], R186 ;  /* 0x007308ba01007387 */ /* 0x000fe80000100a00 */
[----:B------:R-:W-:Y:S04]  /*56620*/  STL.64 [R1+0x7300], R184 ;  /* 0x007300b801007387 */ /* 0x000fe80000100a00 */
[----:B-1----:R-:W3:Y:S04]  /*56630*/  LDL.LU.64 R64, [R1+0x480] ;  /* 0x0004800001407983 */ /* 0x002ee80000300a00 */
[----:B------:R-:W3:Y:S04]  /*56640*/  LDL.LU.64 R66, [R1+0x488] ;  /* 0x0004880001427983 */ /* 0x000ee80000300a00 */
[----:B------:R-:W-:Y:S04]  /*56650*/  STL.64 [R1+0x7318], R206 ;  /* 0x007318ce01007387 */ /* 0x000fe80000100a00 */
[----:B------:R-:W-:Y:S04]  /*56660*/  STL.64 [R1+0x7310], R204 ;  /* 0x007310cc01007387 */ /* 0x000fe80000100a00 */
[----:B------:R-:W3:Y:S04]  /*56670*/  LDL.LU.64 R80, [R1+0x4b0] ;  /* 0x0004b00001507983 */ /* 0x000ee80000300a00 */
[----:B------:R-:W3:Y:S04]  /*56680*/  LDL.LU.64 R82, [R1+0x4b8] ;  /* 0x0004b80001527983 */ /* 0x000ee80000300a00 */
[----:B------:R-:W3:Y:S04]  /*56690*/  LDL.LU.64 R76, [R1+0x4a0] ;  /* 0x0004a000014c7983 */ /* 0x000ee80000300a00 */
[----:B------:R-:W3:Y:S01]  /*566a0*/  LDL.LU.64 R78, [R1+0x4a8] ;  /* 0x0004a800014e7983 */ /* 0x000ee20000300a00 */
[C---:B------:R-:W-:Y:S03]  /*566b0*/  HMMA.1688.F32.TF32 R192, R92.reuse, R124, R60 ;  /* 0x0000007c5cc0723c */ /* 0x040fe6000008103c */
[----:B------:R-:W3:Y:S04]  /*566c0*/  LDL.LU.64 R60, [R1+0x470] ;  /* 0x00047000013c7983 */ /* 0x000ee80000300a00 */
[----:B------:R-:W3:Y:S11]  /*566d0*/  LDL.LU.64 R62, [R1+0x478] ;  /* 0x00047800013e7983 */ /* 0x000ef60000300a00 */
[----:B------:R-:W-:Y:S05]  /*566e0*/  @!UPT UIADD3 URZ, URZ, URZ, URZ ;  /* 0x0000003f3f3ff290 */ /* 0x000fea000fffe03f */
[----:B------:R-:W-:Y:S04]  /*566f0*/  STL.64 [R1+0x7328], R194 ;  /* 0x007328c201007387 */ /* 0x000fe80000100a00 */
[----:B------:R-:W-:Y:S01]  /*56700*/  STL.64 [R1+0x7320], R192 ;  /* 0x007320c001007387 */ /* 0x000fe20000100a00 */
[C---:B--2---:R-:W-:Y:S03]  /*56710*/  HMMA.1688.F32.TF32 R132, R92.reuse, R120, R56 ;  /* 0x000000785c84723c */ /* 0x044fe60000081038 */
[----:B------:R-:W2:Y:S04]  /*56720*/  LDL.LU.64 R56, [R1+0x440] ;  /* 0x0004400001387983 */ /* 0x000ea80000300a00 */
[----:B------:R-:W2:Y:S11]  /*56730*/  LDL.LU.64 R58, [R1+0x448] ;  /* 0x00044800013a7983 */ /* 0x000eb60000300a00 */
[----:B------:R-:W-:Y:S05]  /*56740*/  @!UPT UIADD3 URZ, URZ, URZ, URZ ;  /* 0x0000003f3f3ff290 */ /* 0x000fea000fffe03f */
[----:B------:R-:W-:Y:S04]  /*56750*/  STL.64 [R1+0x7338], R134 ;  /* 0x0073388601007387 */ /* 0x000fe80000100a00 */
[----:B------:R1:W-:Y:S04]  /*56760*/  STL.64 [R1+0x7330], R132 ;  /* 0x0073308401007387 */ /* 0x0003e80000100a00 */
[----:B------:R-:W2:Y:S04]  /*56770*/  LDL.LU.64 R136, [R1+0x430] ;  /* 0x0004300001887983 */ /* 0x000ea80000300a00 */
[----:B------:R-:W2:Y:S01]  /*56780*/  LDL.LU.64 R138, [R1+0x438] ;  /* 0x00043800018a7983 */ /* 0x000ea20000300a00 */
[C---:B----4-:R-:W-:Y:S11]  /*56790*/  HMMA.1688.F32.TF32 R144, R92.reuse, R116, R88 ;  /* 0x000000745c90723c */ /* 0x050ff60000081058 */
[----:B------:R-:W-:Y:S11]  /*567a0*/  @!UPT UIADD3 URZ, URZ, URZ, URZ ;  /* 0x0000003f3f3ff290 */ /* 0x000ff6000fffe03f */
[----:B------:R-:W-:Y:S01]  /*567b0*/  @!UPT UIADD3 URZ, URZ, URZ, URZ ;  /* 0x0000003f3f3ff290 */ /* 0x000fe2000fffe03f */
[----:B------:R-:W-:Y:S04]  /*567c0*/  STL.64 [R1+0x7348], R146 ;  /* 0x0073489201007387 */ /* 0x000fe80000100a00 */
[----:B------:R-:W-:Y:S04]  /*567d0*/  STL.64 [R1+0x7340], R144 ;  /* 0x0073409001007387 */ /* 0x000fe80000100a00 */
[----:B-1----:R-:W4:Y:S04]  /*567e0*/  LDL.LU.64 R132, [R1+0x420] ;  /* 0x0004200001847983 */ /* 0x002f280000300a00 */
[----:B------:R-:W4:Y:S04]  /*567f0*/  LDL.LU.64 R134, [R1+0x428] ;  /* 0x0004280001867983 */ /* 0x000f280000300a00 */
[----:B------:R-:W4:Y:S04]  /*56800*/  LDL.LU.64 R88, [R1+0x410] ;  /* 0x0004100001587983 */ /* 0x000f280000300a00 */
[----:B------:R-:W4:Y:S04]  /*56810*/  LDL.LU.64 R90, [R1+0x418] ;  /* 0x00041800015a7983 */ /* 0x000f280000300a00 */
[----:B------:R-:W4:Y:S04]  /*56820*/  LDL.LU.64 R72, [R1+0x400] ;  /* 0x0004000001487983 */ /* 0x000f280000300a00 */
[----:B------:R-:W4:Y:S01]  /*56830*/  LDL.LU.64 R74, [R1+0x408] ;  /* 0x00040800014a7983 */ /* 0x000f220000300a00 */
[C---:B---3--:R-:W-:Y:S11]  /*56840*/  HMMA.1688.F32.TF32 R208, R92.reuse, R112, R84 ;  /* 0x000000705cd0723c */ /* 0x048ff60000081054 */
[----:B------:R-:W-:Y:S11]  /*56850*/  @!UPT UIADD3 URZ, URZ, URZ, URZ ;  /* 0x0000003f3f3ff290 */ /* 0x000ff6000fffe03f */
[----:B------:R-:W-:Y:S01]  /*56860*/  @!UPT UIADD3 URZ, URZ, URZ, URZ ;  /* 0x0000003f3f3ff290 */ /* 0x000fe2000fffe03f */
[----:B------:R-:W-:Y:S01]  /*56870*/  STL.64 [R1+0x7358], R210 ;  /* 0x007358d201007387 */ /* 0x000fe20000100a00 */
[C---:B------:R-:W-:Y:S08]  /*56880*/  HMMA.1688.F32.TF32 R84, R92.reuse, R108, R64 ;  /* 0x0000006c5c54723c */ /* 0x040ff00000081040 */
[C---:B------:R-:W-:Y:S08]  /*56890*/  HMMA.1688.F32.TF32 R156, R92.reuse, R96, R80 ;  /* 0x000000605c9c723c */ /* 0x040ff00000081050 */
[C---:B------:R-:W-:Y:S01]  /*568a0*/  HMMA.1688.F32.TF32 R100, R92.reuse, R68, R76 ;  /* 0x000000445c64723c */ /* 0x040fe2000008104c */
[----:B------:R-:W-:Y:S04]  /*568b0*/  STL.64 [R1+0x7350], R208 ;  /* 0x007350d001007387 */ /* 0x000fe80000100a00 */
[----:B------:R-:W3:Y:S04]  /*568c0*/  LDL.LU.64 R64, [R1+0x1330] ;  /* 0x0013300001407983 */ /* 0x000ee80000300a00 */
[----:B------:R-:W3:Y:S04]  /*568d0*/  LDL.LU.64 R66, [R1+0x1338] ;  /* 0x0013380001427983 */ /* 0x000ee80000300a00 */
[----:B------:R-:W-:Y:S04]  /*568e0*/  STL.64 [R1+0x7368], R86 ;  /* 0x0073685601007387 */ /* 0x000fe80000100a00 */
[----:B------:R-:W-:Y:S01]  /*568f0*/  STL.64 [R1+0x7360], R84 ;  /* 0x0073605401007387 */ /* 0x000fe20000100a00 */
[C---:B------:R-:W-:Y:S03]  /*56900*/  HMMA.1688.F32.TF32 R76, R92.reuse, R28, R60 ;  /* 0x0000001c5c4c723c */ /* 0x040fe6000008103c */
[----:B------:R-:W-:Y:S04]  /*56910*/  STL.64 [R1+0x7378], R158 ;  /* 0x0073789e01007387 */ /* 0x000fe80000100a00 */
[----:B------:R-:W-:Y:S04]  /*56920*/  STL.64 [R1+0x7370], R156 ;  /* 0x0073709c01007387 */ /* 0x000fe80000100a00 */
[----:B------:R-:W-:Y:S04]  /*56930*/  STL.64 [R1+0x7388], R102 ;  /* 0x0073886601007387 */ /* 0x000fe80000100a00 */
[----:B------:R-:W-:Y:S04]  /*56940*/  STL.64 [R1+0x7380], R100 ;  /* 0x0073806401007387 */ /* 0x000fe80000100a00 */
[----:B------:R-:W3:Y:S04]  /*56950*/  LDL.LU.64 R60, [R1+0x1320] ;  /* 0x00132000013c7983 */ /* 0x000ee80000300a00 */
[----:B------:R-:W3:Y:S04]  /*56960*/  LDL.LU.64 R62, [R1+0x1328] ;  /* 0x00132800013e7983 */ /* 0x000ee80000300a00 */
[----:B------:R-:W-:Y:S04]  /*56970*/  STL.64 [R1+0x7398], R78 ;  /* 0x0073984e01007387 */ /* 0x000fe80000100a00 */
[----:B------:R-:W-:Y:S01]  /*56980*/  STL.64 [R1+0x7390], R76 ;  /* 0x0073904c01007387 */ /* 0x000fe20000100a00 */
[C---:B--2---:R-:W-:Y:S03]  /*56990*/  HMMA.1688.F32.TF32 R80, R92.reuse, R8, R56 ;  /* 0x000000085c50723c */ /* 0x044fe60000081038 */
[----:B------:R-:W2:Y:S04]  /*569a0*/  LDL.LU.64 R56, [R1+0x1350] ;  /* 0x0013500001387983 */ /* 0x000ea80000300a00 */
[----:B------:R-:W2:Y:S01]  /*569b0*/  LDL.LU.64 R58, [R1+0x1358] ;  /* 0x00135800013a7983 */ /* 0x000ea20000300a00 */
[C---:B------:R-:W-:Y:S11]  /*569c0*/  HMMA.1688.F32.TF32 R136, R92.reuse, R12, R136 ;  /* 0x0000000c5c88723c */ /* 0x040ff60000081088 */
[----:B------:R-:W-:Y:S04]  /*569d0*/  @!UPT UIADD3 URZ, URZ, URZ, URZ ;  /* 0x0000003f3f3ff290 */ /* 0x000fe8000fffe03f */
[----:B------:R-:W-:Y:S04]  /*569e0*/  STL.64 [R1+0x73a8], R82 ;  /* 0x0073a85201007387 */ /* 0x000fe80000100a00 */
[----:B------:R1:W-:Y:S04]  /*569f0*/  STL.64 [R1+0x73a0], R80 ;  /* 0x0073a05001007387 */ /* 0x0003e80000100a00 */
[----:B------:R-:W-:Y:S04]  /*56a00*/  STL.64 [R1+0x73b8], R138 ;  /* 0x0073b88a01007387 */ /* 0x000fe80000100a00 */
[----:B------:R-:W-:Y:S01]  /*56a10*/  STL.64 [R1+0x73b0], R136 ;  /* 0x0073b08801007387 */ /* 0x000fe20000100a00 */
[C---:B----4-:R-:W-:Y:S08]  /*56a20*/  HMMA.1688.F32.TF32 R140, R92.reuse, R16, R132 ;  /* 0x000000105c8c723c */ /* 0x050ff00000081084 */
[C---:B------:R-:W-:Y:S08]  /*56a30*/  HMMA.1688.F32.TF32 R88, R92.reuse, R20, R88 ;  /* 0x000000145c58723c */ /* 0x040ff00000081058 */
[----:B------:R-:W-:Y:S07]  /*56a40*/  HMMA.1688.F32.TF32 R92, R92, R104, R72 ;  /* 0x000000685c5c723c */ /* 0x000fee0000081048 */
[----:B------:R-:W-:Y:S04]  /*56a50*/  STL.64 [R1+0x73c8], R142 ;  /* 0x0073c88e01007387 */ /* 0x000fe80000100a00 */
[----:B------:R-:W-:Y:S04]  /*56a60*/  STL.64 [R1+0x73c0], R140 ;  /* 0x0073c08c01007387 */ /* 0x000fe80000100a00 */
[----:B------:R-:W-:Y:S04]  /*56a70*/  STL.64 [R1+0x73d8], R90 ;  /* 0x0073d85a01007387 */ /* 0x000fe80000100a00 */
[----:B------:R-:W-:Y:S04]  /*56a80*/  STL.64 [R1+0x73d0], R88 ;  /* 0x0073d05801007387 */ /* 0x000fe80000100a00 */
[----:B-1----:R-:W4:Y:S04]  /*56a90*/  LDL.LU.64 R80, [R1+0x1370] ;  /* 0x0013700001507983 */ /* 0x002f280000300a00 */
[----:B------:R-:W4:Y:S04]  /*56aa0*/  LDL.LU.64 R82, [R1+0x1378] ;  /* 0x0013780001527983 */ /* 0x000f280000300a00 */
[----:B------:R1:W-:Y:S04]  /*56ab0*/  STL [R1+0x72bc], R95 ;  /* 0x0072bc5f01007387 */ /* 0x0003e80000100800 */
[----:B-1----:R-:W4:Y:S04]  /*56ac0*/  LDL R95, [R1+0xb60] ;  /* 0x000b6000015f7983 */ /* 0x002f280000100800 */
[----:B------:R-:W4:Y:S04]  /*56ad0*/  LDL.LU.64 R76, [R1+0x13e0] ;  /* 0x0013e000014c7983 */ /* 0x000f280000300a00 */
[----:B------:R-:W4:Y:S01]  /*56ae0*/  LDL.LU.64 R78, [R1+0x13e8] ;  /* 0x0013e800014e7983 */ /* 0x000f220000300a00 */
[C---:B---3--:R-:W-:Y:S03]  /*56af0*/  HMMA.1688.F32.TF32 R228, R180.reuse, R24, R64 ;  /* 0x00000018b4e4723c */ /* 0x048fe60000081040 */
[----:B------:R-:W3:Y:S04]  /*56b00*/  LDL.LU.64 R64, [R1+0x13d0] ;  /* 0x0013d00001407983 */ /* 0x000ee80000300a00 */
[----:B------:R-:W3:Y:S01]  /*56b10*/  LDL.LU.64 R66, [R1+0x13d8] ;  /* 0x0013d80001427983 */ /* 0x000ee20000300a00 */
[C---:B------:R-:W-:Y:S11]  /*56b20*/  HMMA.1688.F32.TF32 R60, R180.reuse, R4, R60 ;  /* 0x00000004b43c723c */ /* 0x040ff6000008103c */
[----:B------:R-:W-:Y:S04]  /*56b30*/  @!UPT UIADD3 URZ, URZ, URZ, URZ ;  /* 0x0000003f3f3ff290 */ /* 0x000fe8000fffe03f */
[----:B------:R-:W-:Y:S04]  /*56b40*/  STL [R1+0x7234], R228 ;  /* 0x007234e401007387 */ /* 0x000fe80000100800 */
[----:B------:R-:W-:Y:S04]  /*56b50*/  STL [R1+0x7230], R229 ;  /* 0x007230e501007387 */ /* 0x000fe80000100800 */
[----:B------:R-:W-:Y:S04]  /*56b60*/  STL [R1+0x722c], R230 ;  /* 0x00722ce601007387 */ /* 0x000fe80000100800 */
[----:B------:R-:W-:Y:S04]  /*56b70*/  STL [R1+0x7228], R231 ;  /* 0x007228e701007387 */ /* 0x000fe80000100800 */
[----:B------:R-:W3:Y:S04]  /*56b80*/  LDL.LU.64 R72, [R1+0x14e0] ;  /* 0x0014e00001487983 */ /* 0x000ee80000300a00 */
[----:B------:R-:W3:Y:S04]  /*56b90*/  LDL.LU.64 R74, [R1+0x14e8] ;  /* 0x0014e800014a7983 */ /* 0x000ee80000300a00 */
[----:B------:R-:W-:Y:S04]  /*56ba0*/  STL [R1+0x7244], R60 ;  /* 0x0072443c01007387 */ /* 0x000fe80000100800 */
[----:B------:R1:W-:Y:S04]  /*56bb0*/  STL [R1+0x7240], R61 ;  /* 0x0072403d01007387 */ /* 0x0003e80000100800 */
[----:B------:R-:W-:Y:S04]  /*56bc0*/  STL [R1+0x723c], R62 ;  /* 0x00723c3e01007387 */ /* 0x000fe80000100800 */
[----:B------:R1:W-:Y:S04]  /*56bd0*/  STL [R1+0x7238], R63 ;  /* 0x0072383f01007387 */ /* 0x0003e80000100800 */
[----:B-1----:R-:W3:Y:S04]  /*56be0*/  LDL.LU.64 R60, [R1+0x14d0] ;  /* 0x0014d000013c7983 */ /* 0x002ee80000300a00 */
[----:B------:R-:W3:Y:S01]  /*56bf0*/  LDL.LU.64 R62, [R1+0x14d8] ;  /* 0x0014d800013e7983 */ /* 0x000ee20000300a00 */
[C---:B--2---:R-:W-:Y:S03]  /*56c00*/  HMMA.1688.F32.TF32 R148, R180.reuse, R216, R56 ;  /* 0x000000d8b494723c */ /* 0x044fe60000081038 */
[----:B------:R-:W2:Y:S04]  /*56c10*/  LDL.LU.64 R56, [R1+0x1590] ;  /* 0x0015900001387983 */ /* 0x000ea80000300a00 */
[----:B------:R-:W2:Y:S11]  /*56c20*/  LDL.LU.64 R58, [R1+0x1598] ;  /* 0x00159800013a7983 */ /* 0x000eb60000300a00 */
[----:B------:R-:W-:Y:S05]  /*56c30*/  @!UPT UIADD3 URZ, URZ, URZ, URZ ;  /* 0x0000003f3f3ff290 */ /* 0x000fea000fffe03f */
[----:B------:R-:W-:Y:S04]  /*56c40*/  STL [R1+0x7250], R148 ;  /* 0x0072509401007387 */ /* 0x000fe80000100800 */
[----:B------:R-:W-:Y:S04]  /*56c50*/  STL [R1+0x724c], R149 ;  /* 0x00724c9501007387 */ /* 0x000fe80000100800 */
[----:B------:R-:W-:Y:S04]  /*56c60*/  STL [R1+0x7248], R150 ;  /* 0x0072489601007387 */ /* 0x000fe80000100800 */
[----:B------:R-:W-:Y:S01]  /*56c70*/  STL [R1+0x7224], R151 ;  /* 0x0072249701007387 */ /* 0x000fe20000100800 */
[C---:B----4-:R-:W-:Y:S03]  /*56c80*/  HMMA.1688.F32.TF32 R152, R180.reuse, R124, R80 ;  /* 0x0000007cb498723c */ /* 0x050fe60000081050 */
[----:B------:R-:W-:Y:S04]  /*56c90*/  LDS R237, [R95+0x100] ;  /* 0x000100005fed7984 */ /* 0x000fe80000000800 */
[----:B------:R-:W1:Y:S01]  /*56ca0*/  LDS R239, [R95+0x1100] ;  /* 0x001100005fef7984 */ /* 0x000e620000000800 */
[C---:B------:R-:W-:Y:S11]  /*56cb0*/  HMMA.1688.F32.TF32 R220, R180.reuse, R120, R76 ;  /* 0x00000078b4dc723c */ /* 0x040ff6000008104c */
[----:B------:R-:W-:Y:S04]  /*56cc0*/  @!UPT UIADD3 URZ, URZ, URZ, URZ ;  /* 0x0000003f3f3ff290 */ /* 0x000fe8000fffe03f */
[----:B------:R-:W-:Y:S04]  /*56cd0*/  STL [R1+0x725c], R152 ;  /* 0x00725c9801007387 */ /* 0x000fe80000100800 */
[----:B------:R-:W-:Y:S04]  /*56ce0*/  STL [R1+0x7258], R153 ;  /* 0x0072589901007387 */ /* 0x000fe80000100800 */
[----:B------:R-:W-:Y:S04]  /*56cf0*/  STL [R1+0x7254], R154 ;  /* 0x0072549a01007387 */ /* 0x000fe80000100800 */
[----:B------:R-:W-:Y:S04]  /*56d00*/  STL [R1+0x7220], R155 ;  /* 0x0072209b01007387 */ /* 0x000fe80000100800 */
[----:B------:R-:W-:Y:S04]  /*56d10*/  LDS R233, [R95+0x180] ;  /* 0x000180005fe97984 */ /* 0x000fe80000000800 */
[----:B------:R-:W4:Y:S01]  /*56d20*/  LDS R235, [R95+0x1180] ;  /* 0x001180005feb7984 */ /* 0x000f220000000800 */
[C---:B---3--:R-:W-:Y:S03]  /*56d30*/  HMMA.1688.F32.TF32 R224, R180.reuse, R116, R64 ;  /* 0x00000074b4e0723c */ /* 0x048fe60000081040 */
[----:B------:R-:W-:Y:S04]  /*56d40*/  STL [R1+0x7268], R220 ;  /* 0x007268dc01007387 */ /* 0x000fe80000100800 */
[----:B------:R-:W-:Y:S04]  /*56d50*/  STL [R1+0x7264], R221 ;  /* 0x007264dd01007387 */ /* 0x000fe80000100800 */
[----:B------:R-:W-:Y:S04]  /*56d60*/  STL [R1+0x7260], R222 ;  /* 0x007260de01007387 */ /* 0x000fe80000100800 */
[----:B------:R-:W-:Y:S04]  /*56d70*/  STL [R1+0x721c], R223 ;  /* 0x00721cdf01007387 */ /* 0x000fe80000100800 */
[----:B------:R-:W3:Y:S04]  /*56d80*/  LDL.LU.64 R64, [R1+0x15a0] ;  /* 0x0015a00001407983 */ /* 0x000ee80000300a00 */
[----:B------:R-:W3:Y:S04]  /*56d90*/  LDL.LU.64 R66, [R1+0x15a8] ;  /* 0x0015a80001427983 */ /* 0x000ee80000300a00 */
[----:B------:R-:W-:Y:S01]  /*56da0*/  STL [R1+0x7278], R224 ;  /* 0x007278e001007387 */ /* 0x000fe20000100800 */
[C---:B------:R-:W-:Y:S03]  /*56db0*/  HMMA.1688.F32.TF32 R212, R180.reuse, R112, R72 ;  /* 0x00000070b4d4723c */ /* 0x040fe60000081048 */
[----:B------:R-:W-:Y:S04]  /*56dc0*/  STL [R1+0x7274], R225 ;  /* 0x007274e101007387 */ /* 0x000fe80000100800 */
[----:B------:R-:W-:Y:S04]  /*56dd0*/  STL [R1+0x7270], R226 ;  /* 0x007270e201007387 */ /* 0x000fe80000100800 */
[----:B------:R-:W-:Y:S01]  /*56de0*/  STL [R1+0x726c], R227 ;  /* 0x00726ce301007387 */ /* 0x000fe20000100800 */
[C---:B------:R-:W-:Y:S11]  /*56df0*/  HMMA.1688.F32.TF32 R188, R180.reuse, R108, R60 ;  /* 0x0000006cb4bc723c */ /* 0x040ff6000008103c */
[----:B------:R-:W-:Y:S04]  /*56e00*/  STL [R1+0x7288], R212 ;  /* 0x007288d401007387 */ /* 0x000fe80000100800 */
[----:B------:R-:W-:Y:S04]  /*56e10*/  STL [R1+0x7284], R213 ;  /* 0x007284d501007387 */ /* 0x000fe80000100800 */
[----:B------:R-:W-:Y:S04]  /*56e20*/  STL [R1+0x7280], R214 ;  /* 0x007280d601007387 */ /* 0x000fe80000100800 */
[----:B------:R-:W-:Y:S04]  /*56e30*/  STL [R1+0x727c], R215 ;  /* 0x00727cd701007387 */ /* 0x000fe80000100800 */
[----:B------:R-:W4:Y:S04]  /*56e40*/  LDL.LU.64 R60, [R1+0x1660] ;  /* 0x00166000013c7983 */ /* 0x000f280000300a00 */
[----:B------:R-:W4:Y:S04]  /*56e50*/  LDL.LU.64 R62, [R1+0x1668] ;  /* 0x00166800013e7983 */ /* 0x000f280000300a00 */
[----:B------:R-:W-:Y:S04]  /*56e60*/  STL [R1+0x7298], R188 ;  /* 0x007298bc01007387 */ /* 0x000fe80000100800 */
[----:B------:R-:W-:Y:S04]  /*56e70*/  STL [R1+0x7294], R189 ;  /* 0x007294bd01007387 */ /* 0x000fe80000100800 */
[----:B------:R-:W-:Y:S04]  /*56e80*/  STL [R1+0x7290], R190 ;  /* 0x007290be01007387 */ /* 0x000fe80000100800 */
[----:B------:R-:W-:Y:S04]  /*56e90*/  STL [R1+0x728c], R191 ;  /* 0x00728cbf01007387 */ /* 0x000fe80000100800 */
[----:B------:R-:W4:Y:S04]  /*56ea0*/  LDL.LU.64 R80, [R1+0x1650] ;  /* 0x0016500001507983 */ /* 0x000f280000300a00 */
        /* <DEDUP_REMOVED lines=8> */
[----:B------:R-:W4:Y:S01]  /*56f30*/  LDL.LU.64 R74, [R1+0x1678] ;  /* 0x00167800014a7983 */ /* 0x000f220000300a00 */
[C---:B--2---:R-:W-:Y:S11]  /*56f40*/  HMMA.1688.F32.TF32 R56, R180.reuse, R96, R56 ;  /* 0x00000060b438723c */ /* 0x044ff60000081038 */
[----:B------:R-:W-:Y:S11]  /*56f50*/  @!UPT UIADD3 URZ, URZ, URZ, URZ ;  /* 0x0000003f3f3ff290 */ /* 0x000ff6000fffe03f */
[----:B------:R-:W-:Y:S01]  /*56f60*/  @!UPT UIADD3 URZ, URZ, URZ, URZ ;  /* 0x0000003f3f3ff290 */ /* 0x000fe2000fffe03f */
[----:B------:R-:W-:Y:S04]  /*56f70*/  STL [R1+0x72a8], R56 ;  /* 0x0072a83801007387 */ /* 0x000fe80000100800 */
[----:B------:R2:W-:Y:S04]  /*56f80*/  STL [R1+0x72a4], R57 ;  /* 0x0072a43901007387 */ /* 0x0005e80000100800 */
[----:B------:R-:W-:Y:S04]  /*56f90*/  STL [R1+0x72a0], R58 ;  /* 0x0072a03a01007387 */ /* 0x000fe80000100800 */
[----:B------:R1:W-:Y:S04]  /*56fa0*/  STL [R1+0x729c], R59 ;  /* 0x00729c3b01007387 */ /* 0x0003e80000100800 */
[----:B------:R-:W2:Y:S04]  /*56fb0*/  LDL.LU.64 R84, [R1+0x3b0] ;  /* 0x0003b00001547983 */ /* 0x000ea80000300a00 */
[----:B------:R-:W2:Y:S01]  /*56fc0*/  LDL.LU.64 R86, [R1+0x3b8] ;  /* 0x0003b80001567983 */ /* 0x000ea20000300a00 */
[C---:B---3--:R-:W-:Y:S03]  /*56fd0*/  HMMA.1688.F32.TF32 R168, R180.reuse, R68, R64 ;  /* 0x00000044b4a8723c */ /* 0x048fe60000081040 */
[----:B------:R-:W3:Y:S04]  /*56fe0*/  LDL.LU.64 R64, [R1+0x3a0] ;  /* 0x0003a00001407983 */ /* 0x000ee80000300a00 */
[----:B------:R-:W3:Y:S11]  /*56ff0*/  LDL.LU.64 R66, [R1+0x3a8] ;  /* 0x0003a80001427983 */ /* 0x000ef60000300a00 */
[----:B------:R-:W-:Y:S05]  /*57000*/  @!UPT UIADD3 URZ, URZ, URZ, URZ ;  /* 0x0000003f3f3ff290 */ /* 0x000fea000fffe03f */
[----:B------:R1:W-:Y:S04]  /*57010*/  STL [R1+0x72b8], R168 ;  /* 0x0072b8a801007387 */ /* 0x0003e80000100800 */
[----:B------:R1:W-:Y:S04]  /*57020*/  STL [R1+0x72b4], R169 ;  /* 0x0072b4a901007387 */ /* 0x0003e80000100800 */
[----:B------:R1:W-:Y:S04]  /*57030*/  STL [R1+0x72b0], R170 ;  /* 0x0072b0aa01007387 */ /* 0x0003e80000100800 */
[----:B------:R1:W-:Y:S01]  /*57040*/  STL [R1+0x72ac], R171 ;  /* 0x0072acab01007387 */ /* 0x0003e20000100800 */
[C---:B----4-:R-:W-:Y:S03]  /*57050*/  HMMA.1688.F32.TF32 R196, R180.reuse, R28, R60 ;  /* 0x0000001cb4c4723c */ /* 0x050fe6000008103c */
[----:B------:R-:W4:Y:S04]  /*57060*/  LDL.LU.64 R60, [R1+0x3d0] ;  /* 0x0003d000013c7983 */ /* 0x000f280000300a00 */
[----:B------:R-:W4:Y:S01]  /*57070*/  LDL.LU.64 R62, [R1+0x3d8] ;  /* 0x0003d800013e7983 */ /* 0x000f220000300a00 */
[C---:B------:R-:W-:Y:S08]  /*57080*/  HMMA.1688.F32.TF32 R200, R180.reuse, R8, R80 ;  /* 0x00000008b4c8723c */ /* 0x040ff00000081050 */
[C---:B------:R-:W-:Y:S07]  /*57090*/  HMMA.1688.F32.TF32 R160, R180.reuse, R12, R76 ;  /* 0x0000000cb4a0723c */ /* 0x040fee000008104c */
[----:B------:R-:W-:Y:S04]  /*570a0*/  STL.64 [R1+0x73e8], R198 ;  /* 0x0073e8c601007387 */ /* 0x000fe80000100a00 */
[----:B------:R-:W-:Y:S04]  /*570b0*/  STL.64 [R1+0x73e0], R196 ;  /* 0x0073e0c401007387 */ /* 0x000fe80000100a00 */
[----:B------:R-:W4:Y:S04]  /*570c0*/  LDL.LU.64 R80, [R1+0x3c0] ;  /* 0x0003c00001507983 */ /* 0x000f280000300a00 */
[----:B------:R-:W4:Y:S04]  /*570d0*/  LDL.LU.64 R82, [R1+0x3c8] ;  /* 0x0003c80001527983 */ /* 0x000f280000300a00 */
[----:B------:R-:W-:Y:S04]  /*570e0*/  STL.64 [R1+0x73f8], R202 ;  /* 0x0073f8ca01007387 */ /* 0x000fe80000100a00 */
[----:B------:R-:W-:Y:S04]  /*570f0*/  STL.64 [R1+0x73f0], R200 ;  /* 0x0073f0c801007387 */ /* 0x000fe80000100a00 */
[----:B------:R-:W4:Y:S04]  /*57100*/  LDL.LU.64 R76, [R1+0x460] ;  /* 0x00046000014c7983 */ /* 0x000f280000300a00 */
[----:B------:R-:W4:Y:S04]  /*57110*/  LDL.LU.64 R78, [R1+0x468] ;  /* 0x00046800014e7983 */ /* 0x000f280000300a00 */
[----:B------:R-:W-:Y:S04]  /*57120*/  STL.64 [R1+0x7408], R162 ;  /* 0x007408a201007387 */ /* 0x000fe80000100a00 */
[----:B------:R-:W-:Y:S04]  /*57130*/  STL.64 [R1+0x7400], R160 ;  /* 0x007400a001007387 */ /* 0x000fe80000100a00 */
[----:B--2---:R-:W2:Y:S04]  /*57140*/  LDL.LU.64 R56, [R1+0x450] ;  /* 0x0004500001387983 */ /* 0x004ea80000300a00 */
[----:B-1----:R-:W2:Y:S01]  /*57150*/  LDL.LU.64 R58, [R1+0x458] ;  /* 0x00045800013a7983 */ /* 0x002ea20000300a00 */
[C---:B------:R-:W-:Y:S08]  /*57160*/  HMMA.1688.F32.TF32 R164, R180.reuse, R16, R100 ;  /* 0x00000010b4a4723c */ /* 0x040ff00000081064 */
[C---:B------:R-:W-:Y:S08]  /*57170*/  HMMA.1688.F32.TF32 R176, R180.reuse, R20, R88 ;  /* 0x00000014b4b0723c */ /* 0x040ff00000081058 */
[----:B------:R-:W-:Y:S01]  /*57180*/  HMMA.1688.F32.TF32 R180, R180, R104, R72 ;  /* 0x00000068b4b4723c */ /* 0x000fe20000081048 */
[----:B------:R-:W4:Y:S04]  /*57190*/  LDL.LU.64 R72, [R1+0x4d0] ;  /* 0x0004d00001487983 */ /* 0x000f280000300a00 */
[----:B------:R-:W4:Y:S03]  /*571a0*/  LDL.LU.64 R74, [R1+0x4d8] ;  /* 0x0004d800014a7983 */ /* 0x000f260000300a00 */
[C---:B---3--:R-:W-:Y:S11]  /*571b0*/  HMMA.1688.F32.TF32 R64, R236.reuse, R4, R64 ;  /* 0x00000004ec40723c */ /* 0x048ff60000081040 */
[----:B------:R-:W-:Y:S11]  /*571c0*/  @!UPT UIADD3 URZ, URZ, URZ, URZ ;  /* 0x0000003f3f3ff290 */ /* 0x000ff6000fffe03f */
[----:B------:R-:W-:Y:S02]  /*571d0*/  @!UPT UIADD3 URZ, URZ, URZ, URZ ;  /* 0x0000003f3f3ff290 */ /* 0x000fe4000fffe03f */
[----:B------:R-:W-:Y:S01]  /*571e0*/  IMAD.MOV.U32 R153, RZ, RZ, R64 ;  /* 0x000000ffff997224 */ /* 0x000fe200078e0040 */
[----:B------:R-:W-:Y:S01]  /*571f0*/  MOV R154, R65 ;  /* 0x00000041009a7202 */ /* 0x000fe20000000f00 */
[----:B------:R-:W-:Y:S01]  /*57200*/  IMAD.MOV.U32 R148, RZ, RZ, R66 ;  /* 0x000000ffff947224 */ /* 0x000fe200078e0042 */
[----:B------:R-:W-:Y:S01]  /*57210*/  MOV R149, R67 ;  /* 0x0000004300957202 */ /* 0x000fe20000000f00 */
[----:B------:R-:W3:Y:S04]  /*57220*/  LDL.LU.64 R64, [R1+0x4c0] ;  /* 0x0004c00001407983 */ /* 0x000ee80000300a00 */
[----:B------:R-:W3:Y:S01]  /*57230*/  LDL.LU.64 R66, [R1+0x4c8] ;  /* 0x0004c80001427983 */ /* 0x000ee20000300a00 */
        /* <DEDUP_REMOVED lines=9> */
[C---:B----4-:R-:W-:Y:S11]  /*572d0*/  HMMA.1688.F32.TF32 R76, R236.reuse, R120, R76 ;  /* 0x00000078ec4c723c */ /* 0x050ff6000008104c */
[----:B------:R-:W-:Y:S11]  /*572e0*/  @!UPT UIADD3 URZ, URZ, URZ, URZ ;  /* 0x0000003f3f3ff290 */ /* 0x000ff6000fffe03f */
[----:B------:R-:W-:Y:S02]  /*572f0*/  @!UPT UIADD3 URZ, URZ, URZ, URZ ;  /* 0x0000003f3f3ff290 */ /* 0x000fe4000fffe03f */
[----:B------:R-:W-:Y:S01]  /*57300*/  IMAD.MOV.U32 R224, RZ, RZ, R76 ;  /* 0x000000ffffe07224 */ /* 0x000fe200078e004c */
[----:B------:R-:W-:Y:S01]  /*57310*/  MOV R225, R77 ;  /* 0x0000004d00e17202 */ /* 0x000fe20000000f00 */
[----:B------:R-:W-:Y:S01]  /*57320*/  IMAD.MOV.U32 R226, RZ, RZ, R78 ;  /* 0x000000ffffe27224 */ /* 0x000fe200078e004e */
[----:B------:R-:W-:Y:S01]  /*57330*/  MOV R227, R79 ;  /* 0x0000004f00e37202 */ /* 0x000fe20000000f00 */
[----:B------:R-:W4:Y:S04]  /*57340*/  LDL.LU.64 R76, [R1+0x550] ;  /* 0x00055000014c7983 */ /* 0x000f280000300a00 */
[----:B------:R-:W4:Y:S04]  /*57350*/  LDL.LU.64 R78, [R1+0x558] ;  /* 0x00055800014e7983 */ /* 0x000f280000300a00 */
[----:B------:R-:W4:Y:S04]  /*57360*/  LDL.LU.64 R140, [R1+0x540] ;  /* 0x00054000018c7983 */ /* 0x000f280000300a00 */
[----:B------:R-:W4:Y:S01]  /*57370*/  LDL.LU.64 R142, [R1+0x548] ;  /* 0x00054800018e7983 */ /* 0x000f220000300a00 */
[C---:B------:R-:W-:Y:S03]  /*57380*/  HMMA.1688.F32.TF32 R172, R236.reuse, R24, R84 ;  /* 0x00000018ecac723c */ /* 0x040fe60000081054 */
[----:B------:R-:W4:Y:S04]  /*57390*/  LDL.LU.64 R136, [R1+0x530] ;  /* 0x0005300001887983 */ /* 0x000f280000300a00 */
[----:B------:R-:W4:Y:S01]  /*573a0*/  LDL.LU.64 R138, [R1+0x538] ;  /* 0x00053800018a7983 */ /* 0x000f220000300a00 */
[C---:B------:R-:W-:Y:S03]  /*573b0*/  HMMA.1688.F32.TF32 R84, R236.reuse, R216, R60 ;  /* 0x000000d8ec54723c */ /* 0x040fe6000008103c */
[----:B------:R-:W4:Y:S04]  /*573c0*/  LDL.LU.64 R132, [R1+0x520] ;  /* 0x0005200001847983 */ /* 0x000f280000300a00 */
[----:B------:R-:W4:Y:S01]  /*573d0*/  LDL.LU.64 R134, [R1+0x528] ;  /* 0x0005280001867983 */ /* 0x000f220000300a00 */
[C---:B------:R-:W-:Y:S03]  /*573e0*/  HMMA.1688.F32.TF32 R72, R236.reuse, R112, R72 ;  /* 0x00000070ec48723c */ /* 0x040fe60000081048 */
[----:B------:R-:W4:Y:S04]  /*573f0*/  LDL.LU.64 R100, [R1+0x510] ;  /* 0x0005100001647983 */ /* 0x000f280000300a00 */
[----:B------:R-:W4:Y:S04]  /*57400*/  LDL.LU.64 R102, [R1+0x518] ;  /* 0x0005180001667983 */ /* 0x000f280000300a00 */
[----:B------:R-:W4:Y:S04]  /*57410*/  LDL.LU.64 R88, [R1+0x500] ;  /* 0x0005000001587983 */ /* 0x000f280000300a00 */
[----:B------:R-:W4:Y:S01]  /*57420*/  LDL.LU.64 R90, [R1+0x508] ;  /* 0x00050800015a7983 */ /* 0x000f220000300a00 */
[----:B------:R-:W-:Y:S01]  /*57430*/  IMAD.MOV.U32 R150, RZ, RZ, R84 ;  /* 0x000000ffff967224 */ /* 0x000fe200078e0054 */
[----:B------:R-:W-:Y:S01]  /*57440*/  MOV R60, R85 ;  /* 0x00000055003c7202 */ /* 0x000fe20000000f00 */
[----:B------:R-:W-:Y:S01]  /*57450*/  IMAD.MOV.U32 R61, RZ, RZ, R86 ;  /* 0x000000ffff3d7224 */ /* 0x000fe200078e0056 */
[----:B------:R-:W-:Y:S01]  /*57460*/  MOV R62, R87 ;  /* 0x00000057003e7202 */ /* 0x000fe20000000f00 */
        /* <DEDUP_REMOVED lines=8> */
[C---:B------:R-:W-:Y:S11]  /*574f0*/  HMMA.1688.F32.TF32 R80, R236.reuse, R124, R80 ;  /* 0x0000007cec50723c */ /* 0x040ff60000081050 */
[----:B------:R-:W-:Y:S11]  /*57500*/  @!UPT UIADD3 URZ, URZ, URZ, URZ ;  /* 0x0000003f3f3ff290 */ /* 0x000ff6000fffe03f */
[----:B------:R-:W-:Y:S02]  /*57510*/  @!UPT UIADD3 URZ, URZ, URZ, URZ ;  /* 0x0000003f3f3ff290 */ /* 0x000fe4000fffe03f */
[----:B------:R-:W-:Y:S01]  /*57520*/  IMAD.MOV.U32 R220, RZ, RZ, R80 ;  /* 0x000000ffffdc7224 */ /* 0x000fe200078e0050 */
[----:B------:R-:W-:Y:S01]  /*57530*/  MOV R221, R81 ;  /* 0x0000005100dd7202 */ /* 0x000fe20000000f00 */
[----:B------:R-:W-:Y:S01]  /*57540*/  IMAD.MOV.U32 R222, RZ, RZ, R82 ;  /* 0x000000ffffde7224 */ /* 0x000fe200078e0052 */
[----:B------:R-:W-:Y:S01]  /*57550*/  MOV R152, R83 ;  /* 0x0000005300987202 */ /* 0x000fe20000000f00 */
[----:B------:R-:W4:Y:S04]  /*57560*/  LDL.LU.64 R80, [R1+0x990] ;  /* 0x0009900001507983 */ /* 0x000f280000300a00 */
[----:B------:R-:W4:Y:S01]  /*57570*/  LDL.LU.64 R82, [R1+0x998] ;  /* 0x0009980001527983 */ /* 0x000f220000300a00 */
[C---:B---3--:R-:W-:Y:S11]  /*57580*/  HMMA.1688.F32.TF32 R64, R236.reuse, R108, R64 ;  /* 0x0000006cec40723c */ /* 0x048ff60000081040 */
[----:B------:R-:W-:Y:S11]  /*57590*/  @!UPT UIADD3 URZ, URZ, URZ, URZ ;  /* 0x0000003f3f3ff290 */ /* 0x000ff6000fffe03f */
[----:B------:R-:W-:Y:S02]  /*575a0*/  @!UPT UIADD3 URZ, URZ, URZ, URZ ;  /* 0x0000003f3f3ff290 */ /* 0x000fe4000fffe03f */
[----:B------:R-:W-:Y:S01]  /*575b0*/  IMAD.MOV.U32 R188, RZ, RZ, R64 ;  /* 0x000000ffffbc7224 */ /* 0x000fe200078e0040 */
[----:B------:R-:W-:Y:S01]  /*575c0*/  MOV R189, R65 ;  /* 0x0000004100bd7202 */ /* 0x000fe20000000f00 */
[----:B------:R-:W-:Y:S01]  /*575d0*/  IMAD.MOV.U32 R190, RZ, RZ, R66 ;  /* 0x000000ffffbe7224 */ /* 0x000fe200078e0042 */
[----:B------:R-:W-:Y:S02]  /*575e0*/  MOV R191, R67 ;  /* 0x0000004300bf7202 */ /* 0x000fe40000000f00 */
        /* <DEDUP_REMOVED lines=9> */
[C---:B----4-:R-:W-:Y:S08]  /*57680*/  HMMA.1688.F32.TF32 R76, R236.reuse, R68, R76 ;  /* 0x00000044ec4c723c */ /* 0x050ff0000008104c */
[----:B------:R-:W-:Y:S11]  /*57690*/  HMMA.1688.F32.TF32 R140, R236, R28, R140 ;  /* 0x0000001cec8c723c */ /* 0x000ff6000008108c */
[----:B------:R-:W-:Y:S05]  /*576a0*/  @!UPT UIADD3 URZ, URZ, URZ, URZ ;  /* 0x0000003f3f3ff290 */ /* 0x000fea000fffe03f */
[----:B------:R-:W-:Y:S01]  /*576b0*/  IMAD.MOV.U32 R168, RZ, RZ, R76 ;  /* 0x000000ffffa87224 */ /* 0x000fe200078e004c */
[----:B------:R-:W-:Y:S01]  /*576c0*/  MOV R169, R77 ;  /* 0x0000004d00a97202 */ /* 0x000fe20000000f00 */
[----:B------:R-:W-:Y:S01]  /*576d0*/  IMAD.MOV.U32 R170, RZ, RZ, R78 ;  /* 0x000000ffffaa7224 */ /* 0x000fe200078e004e */
[----:B------:R-:W-:Y:S01]  /*576e0*/  MOV R171, R79 ;  /* 0x0000004f00ab7202 */ /* 0x000fe20000000f00 */
[----:B------:R-:W3:Y:S04]  /*576f0*/  LDL.LU.64 R76, [R1+0x9c0] ;  /* 0x0009c000014c7983 */ /* 0x000ee80000300a00 */
[----:B------:R-:W3:Y:S01]  /*57700*/  LDL.LU.64 R78, [R1+0x9c8] ;  /* 0x0009c800014e7983 */ /* 0x000ee20000300a00 */
[----:B------:R-:W-:Y:S01]  /*57710*/  IMAD.MOV.U32 R231, RZ, RZ, R140 ;  /* 0x000000ffffe77224 */ /* 0x000fe200078e008c */
[----:B------:R-:W-:Y:S01]  /*57720*/  MOV R151, R141 ;  /* 0x0000008d00977202 */ /* 0x000fe20000000f00 */
[----:B------:R-:W-:Y:S01]  /*57730*/  IMAD.MOV.U32 R155, RZ, RZ, R142 ;  /* 0x000000ffff9b7224 */ /* 0x000fe200078e008e */
[----:B------:R-:W-:-:S02]  /*57740*/  MOV R223, R143 ;  /* 0x0000008f00df7202 */ /* 0x000fc40000000f00 */
[C---:B------:R-:W-:Y:S08]  /*57750*/  HMMA.1688.F32.TF32 R140, R236.reuse, R8, R136 ;  /* 0x00000008ec8c723c */ /* 0x040ff00000081088 */
[C---:B------:R-:W-:Y:S08]  /*57760*/  HMMA.1688.F32.TF32 R136, R236.reuse, R12, R132 ;  /* 0x0000000cec88723c */ /* 0x040ff00000081084 */
[C---:B------:R-:W-:Y:S08]  /*57770*/  HMMA.1688.F32.TF32 R132, R236.reuse, R16, R100 ;  /* 0x00000010ec84723c */ /* 0x040ff00000081064 */
[C---:B------:R-:W-:Y:S08]  /*57780*/  HMMA.1688.F32.TF32 R100, R236.reuse, R20, R88 ;  /* 0x00000014ec64723c */ /* 0x040ff00000081058 */
[----:B------:R-:W-:Y:S01]  /*57790*/  HMMA.1688.F32.TF32 R88, R236, R104, R84 ;  /* 0x00000068ec58723c */ /* 0x000fe20000081054 */
[----:B------:R-:W-:Y:S04]  /*577a0*/  STL.64 [R1+0x400], R140 ;  /* 0x0004008c01007387 */ /* 0x000fe80000100a00 */
[----:B------:R-:W-:Y:S04]  /*577b0*/  STL.64 [R1+0x408], R142 ;  /* 0x0004088e01007387 */ /* 0x000fe80000100a00 */
[----:B------:R-:W-:Y:S04]  /*577c0*/  STL.64 [R1+0x410], R136 ;  /* 0x0004108801007387 */ /* 0x000fe80000100a00 */
[----:B------:R-:W-:Y:S01]  /*577d0*/  STL.64 [R1+0x418], R138 ;  /* 0x0004188a01007387 */ /* 0x000fe20000100a00 */
[C---:B------:R-:W-:Y:S03]  /*577e0*/  HMMA.1688.F32.TF32 R84, R240.reuse, R24, R72 ;  /* 0x00000018f054723c */ /* 0x040fe60000081048 */
[----:B------:R-:W-:Y:S04]  /*577f0*/  STL.64 [R1+0x420], R132 ;  /* 0x0004208401007387 */ /* 0x000fe80000100a00 */
[----:B------:R-:W-:Y:S04]  /*57800*/  STL.64 [R1+0x428], R134 ;  /* 0x0004288601007387 */ /* 0x000fe80000100a00 */
[----:B------:R-:W-:Y:S04]  /*57810*/  STL.64 [R1+0x440], R100 ;  /* 0x0004406401007387 */ /* 0x000fe80000100a00 */
[----:B------:R-:W-:Y:S04]  /*57820*/  STL.64 [R1+0x448], R102 ;  /* 0x0004486601007387 */ /* 0x000fe80000100a00 */
[----:B------:R-:W4:Y:S04]  /*57830*/  LDL.LU.64 R72, [R1+0x1390] ;  /* 0x0013900001487983 */ /* 0x000f280000300a00 */
[----:B------:R-:W-:Y:S04]  /*57840*/  STL.64 [R1+0x430], R88 ;  /* 0x0004305801007387 */ /* 0x000fe80000100a00 */
[----:B------:R-:W-:Y:S04]  /*57850*/  STL.64 [R1+0x438], R90 ;  /* 0x0004385a01007387 */ /* 0x000fe80000100a00 */
[----:B------:R-:W4:Y:S04]  /*57860*/  LDL.LU.64 R74, [R1+0x1398] ;  /* 0x00139800014a7983 */ /* 0x000f280000300a00 */
[----:B------:R-:W-:Y:S04]  /*57870*/  STL.64 [R1+0x450], R84 ;  /* 0x0004505401007387 */ /* 0x000fe80000100a00 */
[----:B------:R1:W-:Y:S04]  /*57880*/  STL.64 [R1+0x458], R86 ;  /* 0x0004585601007387 */ /* 0x0003e80000100a00 */
[----:B------:R-:W-:Y:S04]  /*57890*/  LDS R236, [R252+0x200] ;  /* 0x00020000fcec7984 */ /* 0x000fe80000000800 */
[----:B------:R-:W-:Y:S01]  /*578a0*/  LDS R238, [R252+0x1200] ;  /* 0x00120000fcee7984 */ /* 0x000fe20000000800 */
[C---:B-1----:R-:W-:Y:S03]  /*578b0*/  HMMA.1688.F32.TF32 R84, R240.reuse, R4, R80 ;  /* 0x00000004f054723c */ /* 0x042fe60000081050 */
[----:B------:R-:W-:Y:S04]  /*578c0*/  LDS R237, [R3+0x200] ;  /* 0x0002000003ed7984 */ /* 0x000fe80000000800 */
[----:B------:R-:W1:Y:S01]  /*578d0*/  LDS R239, [R3+0x1200] ;  /* 0x0012000003ef7984 */ /* 0x000e620000000800 */
[C---:B--2---:R-:W-:Y:S03]  /*578e0*/  HMMA.1688.F32.TF32 R80, R240.reuse, R216, R64 ;  /* 0x000000d8f050723c */ /* 0x044fe60000081040 */
[----:B------:R-:W2:Y:S11]  /*578f0*/  LDL.LU.64 R64, [R1+0x1380] ;  /* 0x0013800001407983 */ /* 0x000eb60000300a00 */
[----:B------:R-:W-:Y:S01]  /*57900*/  @!UPT UIADD3 URZ, URZ, URZ, URZ ;  /* 0x0000003f3f3ff290 */ /* 0x000fe2000fffe03f */
[----:B------:R-:W-:Y:S04]  /*57910*/  STL.64 [R1+0x460], R84 ;  /* 0x0004605401007387 */ /* 0x000fe80000100a00 */
[----:B------:R-:W-:Y:S04]  /*57920*/  STL.64 [R1+0x468], R86 ;  /* 0x0004685601007387 */ /* 0x000fe80000100a00 */
[----:B------:R-:W2:Y:S01]  /*57930*/  LDL.LU.64 R66, [R1+0x1388] ;  /* 0x0013880001427983 */ /* 0x000ea20000300a00 */
[C---:B---3--:R-:W-:Y:S03]  /*57940*/  HMMA.1688.F32.TF32 R76, R240.reuse, R124, R76 ;  /* 0x0000007cf04c723c */ /* 0x048fe6000008104c */
[----:B------:R-:W-:Y:S04]  /*57950*/  STL.64 [R1+0x470], R80 ;  /* 0x0004705001007387 */ /* 0x000fe80000100a00 */
[----:B------:R-:W-:Y:S04]  /*57960*/  STL.64 [R1+0x478], R82 ;  /* 0x0004785201007387 */ /* 0x000fe80000100a00 */
[----:B------:R-:W3:Y:S04]  /*57970*/  LDL.LU.64 R144, [R1+0x1400] ;  /* 0x0014000001907983 */ /* 0x000ee80000300a00 */
[----:B------:R-:W3:Y:S08]  /*57980*/  LDL.LU.64 R146, [R1+0x1408] ;  /* 0x0014080001927983 */ /* 0x000ef00000300a00 */
[----:B------:R1:W-:Y:S04]  /*57990*/  STL.64 [R1+0x480], R76 ;  /* 0x0004804c01007387 */ /* 0x0003e80000100a00 */
[----:B------:R1:W-:Y:S04]  /*579a0*/  STL.64 [R1+0x488], R78 ;  /* 0x0004884e01007387 */ /* 0x0003e80000100a00 */
        /* <DEDUP_REMOVED lines=10> */
[----:B-1----:R-:W3:Y:S04]  /*57a50*/  LDL.LU.64 R76, [R1+0x1600] ;  /* 0x00160000014c7983 */ /* 0x002ee80000300a00 */
[----:B------:R-:W3:Y:S04]  /*57a60*/  LDL.LU.64 R78, [R1+0x1608] ;  /* 0x00160800014e7983 */ /* 0x000ee80000300a00 */
[----:B------:R-:W3:Y:S01]  /*57a70*/  LDL.LU.64 R80, [R1+0x15f0] ;  /* 0x0015f00001507983 */ /* 0x000ee20000300a00 */
[C---:B----4-:R-:W-:Y:S03]  /*57a80*/  HMMA.1688.F32.TF32 R72, R240.reuse, R120, R72 ;  /* 0x00000078f048723c */ /* 0x050fe60000081048 */
[----:B------:R-:W4:Y:S11]  /*57a90*/  LDL.LU.64 R82, [R1+0x15f8] ;  /* 0x0015f80001527983 */ /* 0x000f360000300a00 */
[----:B------:R-:W-:Y:S09]  /*57aa0*/  @!UPT UIADD3 URZ, URZ, URZ, URZ ;  /* 0x0000003f3f3ff290 */ /* 0x000ff2000fffe03f */
[----:B------:R1:W-:Y:S04]  /*57ab0*/  STL.64 [R1+0x490], R72 ;  /* 0x0004904801007387 */ /* 0x0003e80000100a00 */
[----:B------:R1:W-:Y:S04]  /*57ac0*/  STL.64 [R1+0x498], R74 ;  /* 0x0004984a01007387 */ /* 0x0003e80000100a00 */
[----:B------:R-:W4:Y:S04]  /*57ad0*/  LDL.LU.64 R84, [R1+0x15e0] ;  /* 0x0015e00001547983 */ /* 0x000f280000300a00 */
[----:B------:R-:W4:Y:S04]  /*57ae0*/  LDL.LU.64 R86, [R1+0x15e8] ;  /* 0x0015e80001567983 */ /* 0x000f280000300a00 */
[----:B-1----:R-:W4:Y:S04]  /*57af0*/  LDL.LU.64 R72, [R1+0x15d0] ;  /* 0x0015d00001487983 */ /* 0x002f280000300a00 */
[----:B------:R-:W4:Y:S01]  /*57b00*/  LDL.LU.64 R74, [R1+0x15d8] ;  /* 0x0015d800014a7983 */ /* 0x000f220000300a00 */
[C---:B--2---:R-:W-:Y:S03]  /*57b10*/  HMMA.1688.F32.TF32 R156, R240.reuse, R116, R64 ;  /* 0x00000074f09c723c */ /* 0x044fe60000081040 */
[----:B------:R-:W2:Y:S04]  /*57b20*/  LDL.LU.64 R64, [R1+0x580] ;  /* 0x0005800001407983 */ /* 0x000ea80000300a00 */
[----:B------:R-:W2:Y:S11]  /*57b30*/  LDL.LU.64 R66, [R1+0x588] ;  /* 0x0005880001427983 */ /* 0x000eb60000300a00 */
[----:B------:R-:W-:Y:S05]  /*57b40*/  @!UPT UIADD3 URZ, URZ, URZ, URZ ;  /* 0x0000003f3f3ff290 */ /* 0x000fea000fffe03f */
[----:B------:R-:W-:Y:S04]  /*57b50*/  STL.64 [R1+0x4a0], R156 ;  /* 0x0004a09c01007387 */ /* 0x000fe80000100a00 */
[----:B------:R3:W-:Y:S02]  /*57b60*/  STL.64 [R1+0x4a8], R158 ;  /* 0x0004a89e01007387 */ /* 0x0007e40000100a00 */
[C---:B---3--:R-:W-:Y:S08]  /*57b70*/  HMMA.1688.F32.TF32 R156, R240.reuse, R112, R144 ;  /* 0x00000070f09c723c */ /* 0x048ff00000081090 */
[C---:B------:R-:W-:Y:S08]  /*57b80*/  HMMA.1688.F32.TF32 R144, R240.reuse, R108, R140 ;  /* 0x0000006cf090723c */ /* 0x040ff0000008108c */
[C---:B------:R-:W-:Y:S08]  /*57b90*/  HMMA.1688.F32.TF32 R140, R240.reuse, R96, R136 ;  /* 0x00000060f08c723c */ /* 0x040ff00000081088 */
[C---:B------:R-:W-:Y:S08]  /*57ba0*/  HMMA.1688.F32.TF32 R136, R240.reuse, R68, R132 ;  /* 0x00000044f088723c */ /* 0x040ff00000081084 */
[C---:B------:R-:W-:Y:S08]  /*57bb0*/  HMMA.1688.F32.TF32 R132, R240.reuse, R28, R100 ;  /* 0x0000001cf084723c */ /* 0x040ff00000081064 */
[C---:B------:R-:W-:Y:S08]  /*57bc0*/  HMMA.1688.F32.TF32 R100, R240.reuse, R8, R88 ;  /* 0x00000008f064723c */ /* 0x040ff00000081058 */
[C---:B------:R-:W-:Y:S01]  /*57bd0*/  HMMA.1688.F32.TF32 R88, R240.reuse, R12, R76 ;  /* 0x0000000cf058723c */ /* 0x040fe2000008104c */
        /* <DEDUP_REMOVED lines=10> */
[----:B------:R-:W3:Y:S04]  /*57c80*/  LDL.LU.64 R76, [R1+0x570] ;  /* 0x00057000014c7983 */ /* 0x000ee80000300a00 */
[----:B------:R-:W-:Y:S04]  /*57c90*/  STL.64 [R1+0x530], R100 ;  /* 0x0005306401007387 */ /* 0x000fe80000100a00 */
[----:B------:R-:W-:Y:S04]  /*57ca0*/  STL.64 [R1+0x538], R102 ;  /* 0x0005386601007387 */ /* 0x000fe80000100a00 */
[----:B------:R-:W3:Y:S04]  /*57cb0*/  LDL.LU.64 R78, [R1+0x578] ;  /* 0x00057800014e7983 */ /* 0x000ee80000300a00 */
[----:B------:R-:W-:Y:S04]  /*57cc0*/  STL.64 [R1+0x520], R88 ;  /* 0x0005205801007387 */ /* 0x000fe80000100a00 */
[----:B------:R4:W-:Y:S02]  /*57cd0*/  STL.64 [R1+0x528], R90 ;  /* 0x0005285a01007387 */ /* 0x0009e40000100a00 */
[C---:B----4-:R-:W-:Y:S02]  /*57ce0*/  HMMA.1688.F32.TF32 R88, R240.reuse, R16, R80 ;  /* 0x00000010f058723c */ /* 0x050fe40000081050 */
[----:B------:R-:W4:Y:S04]  /*57cf0*/  LDL.LU.64 R80, [R1+0x4f0] ;  /* 0x0004f00001507983 */ /* 0x000f280000300a00 */
[----:B------:R-:W4:Y:S11]  /*57d00*/  LDL.LU.64 R82, [R1+0x4f8] ;  /* 0x0004f80001527983 */ /* 0x000f360000300a00 */
[----:B------:R-:W-:Y:S06]  /*57d10*/  @!UPT UIADD3 URZ, URZ, URZ, URZ ;  /* 0x0000003f3f3ff290 */ /* 0x000fec000fffe03f */
[----:B------:R-:W-:Y:S04]  /*57d20*/  STL.64 [R1+0x510], R88 ;  /* 0x0005105801007387 */ /* 0x000fe80000100a00 */
[----:B------:R1:W-:Y:S02]  /*57d30*/  STL.64 [R1+0x518], R90 ;  /* 0x0005185a01007387 */ /* 0x0003e40000100a00 */
[C---:B-1----:R-:W-:Y:S08]  /*57d40*/  HMMA.1688.F32.TF32 R88, R240.reuse, R20, R84 ;  /* 0x00000014f058723c */ /* 0x042ff00000081054 */
[----:B------:R-:W-:Y:S01]  /*57d50*/  HMMA.1688.F32.TF32 R84, R240, R104, R72 ;  /* 0x00000068f054723c */ /* 0x000fe20000081048 */
[----:B------:R-:W4:Y:S04]  /*57d60*/  LDL.LU.64 R72, [R1+0x590] ;  /* 0x0005900001487983 */ /* 0x000f280000300a00 */
[----:B------:R-:W-:Y:S04]  /*57d70*/  LDS R240, [R52+0x200] ;  /* 0x0002000034f07984 */ /* 0x000fe80000000800 */
[----:B------:R-:W-:Y:S04]  /*57d80*/  LDS R242, [R52+0x1200] ;  /* 0x0012000034f27984 */ /* 0x000fe80000000800 */
[----:B------:R-:W-:Y:S04]  /*57d90*/  LDS R241, [R95+0x200] ;  /* 0x000200005ff17984 */ /* 0x000fe80000000800 */
[----:B------:R1:W-:Y:S04]  /*57da0*/  STL.64 [R1+0x500], R88 ;  /* 0x0005005801007387 */ /* 0x0003e80000100a00 */
[----:B------:R1:W-:Y:S04]  /*57db0*/  STL.64 [R1+0x508], R90 ;  /* 0x0005085a01007387 */ /* 0x0003e80000100a00 */
[----:B------:R-:W4:Y:S04]  /*57dc0*/  LDL.LU.64 R74, [R1+0x598] ;  /* 0x00059800014a7983 */ /* 0x000f280000300a00 */
[----:B------:R1:W-:Y:S04]  /*57dd0*/  STL.64 [R1+0x4e0], R84 ;  /* 0x0004e05401007387 */ /* 0x0003e80000100a00 */
[----:B------:R1:W-:Y:S04]  /*57de0*/  STL.64 [R1+0x4e8], R86 ;  /* 0x0004e85601007387 */ /* 0x0003e80000100a00 */
[----:B------:R-:W4:Y:S04]  /*57df0*/  LDL.LU.64 R100, [R1+0x5e0] ;  /* 0x0005e00001647983 */ /* 0x000f280000300a00 */
[----:B------:R-:W4:Y:S04]  /*57e00*/  LDL.LU.64 R102, [R1+0x5e8] ;  /* 0x0005e80001667983 */ /* 0x000f280000300a00 */
[----:B------:R-:W1:Y:S01]  /*57e10*/  LDS R243, [R95+0x1200] ;  /* 0x001200005ff37984 */ /* 0x000e620000000800 */
[C---:B--2---:R-:W-:Y:S11]  /*57e20*/  HMMA.1688.F32.TF32 R64, R232.reuse, R24, R64 ;  /* 0x00000018e840723c */ /* 0x044ff60000081040 */
[----:B------:R-:W-:Y:S11]  /*57e30*/  @!UPT UIADD3 URZ, URZ, URZ, URZ ;  /* 0x0000003f3f3ff290 */ /* 0x000ff6000fffe03f */
[----:B------:R-:W-:Y:S01]  /*57e40*/  @!UPT UIADD3 URZ, URZ, URZ, URZ ;  /* 0x0000003f3f3ff290 */ /* 0x000fe2000fffe03f */
[----:B------:R2:W-:Y:S04]  /*57e50*/  STL.64 [R1+0x660], R64 ;  /* 0x0006604001007387 */ /* 0x0005e80000100a00 */
[----:B------:R2:W-:Y:S04]  /*57e60*/  STL.64 [R1+0x668], R66 ;  /* 0x0006684201007387 */ /* 0x0005e80000100a00 */
[----:B-1----:R-:W4:Y:S04]  /*57e70*/  LDL.LU.64 R88, [R1+0x5d0] ;  /* 0x0005d00001587983 */ /* 0x002f280000300a00 */
[----:B------:R-:W4:Y:S04]  /*57e80*/  LDL.LU.64 R90, [R1+0x5d8] ;  /* 0x0005d800015a7983 */ /* 0x000f280000300a00 */
[----:B------:R-:W4:Y:S04]  /*57e90*/  LDL.LU.64 R84, [R1+0x5c0] ;  /* 0x0005c00001547983 */ /* 0x000f280000300a00 */
[----:B------:R-:W4:Y:S04]  /*57ea0*/  LDL.LU.64 R86, [R1+0x5c8] ;  /* 0x0005c80001567983 */ /* 0x000f280000300a00 */
[----:B--2---:R-:W2:Y:S04]  /*57eb0*/  LDL.LU.64 R64, [R1+0x5b0] ;  /* 0x0005b00001407983 */ /* 0x004ea80000300a00 */
[----:B------:R-:W2:Y:S01]  /*57ec0*/  LDL.LU.64 R66, [R1+0x5b8] ;  /* 0x0005b80001427983 */ /* 0x000ea20000300a00 */
[C---:B---3--:R-:W-:Y:S03]  /*57ed0*/  HMMA.1688.F32.TF32 R132, R232.reuse, R4, R76 ;  /* 0x00000004e884723c */ /* 0x048fe6000008104c */
[----:B------:R-:W3:Y:S04]  /*57ee0*/  LDL.LU.64 R76, [R1+0x5a0] ;  /* 0x0005a000014c7983 */ /* 0x000ee80000300a00 */
[----:B------:R-:W3:Y:S11]  /*57ef0*/  LDL.LU.64 R78, [R1+0x5a8] ;  /* 0x0005a800014e7983 */ /* 0x000ef60000300a00 */
[----:B------:R-:W-:Y:S05]  /*57f00*/  @!UPT UIADD3 URZ, URZ, URZ, URZ ;  /* 0x0000003f3f3ff290 */ /* 0x000fea000fffe03f */
        /* <DEDUP_REMOVED lines=8> */
[C---:B-1----:R-:W-:Y:S02]  /*57f90*/  HMMA.1688.F32.TF32 R132, R232.reuse, R124, R72 ;  /* 0x0000007ce884723c */ /* 0x042fe40000081048 */
[----:B------:R-:W4:Y:S04]  /*57fa0*/  LDL.LU.64 R72, [R1+0x730] ;  /* 0x0007300001487983 */ /* 0x000f280000300a00 */
[----:B------:R-:W4:Y:S11]  /*57fb0*/  LDL.LU.64 R74, [R1+0x738] ;  /* 0x00073800014a7983 */ /* 0x000f360000300a00 */
[----:B------:R-:W-:Y:S06]  /*57fc0*/  @!UPT UIADD3 URZ, URZ, URZ, URZ ;  /* 0x0000003f3f3ff290 */ /* 0x000fec000fffe03f */
[----:B------:R-:W-:Y:S04]  /*57fd0*/  STL.64 [R1+0x630], R132 ;  /* 0x0006308401007387 */ /* 0x000fe80000100a00 */
[----:B------:R1:W-:Y:S02]  /*57fe0*/  STL.64 [R1+0x638], R134 ;  /* 0x0006388601007387 */ /* 0x0003e40000100a00 */
[C---:B-1----:R-:W-:Y:S11]  /*57ff0*/  HMMA.1688.F32.TF32 R132, R232.reuse, R120, R100 ;  /* 0x00000078e884723c */ /* 0x042ff60000081064 */
[----:B------:R-:W-:Y:S11]  /*58000*/  @!UPT UIADD3 URZ, URZ, URZ, URZ ;  /* 0x0000003f3f3ff290 */ /* 0x000ff6000fffe03f */
[----:B------:R-:W-:Y:S01]  /*58010*/  @!UPT UIADD3 URZ, URZ, URZ, URZ ;  /* 0x0000003f3f3ff290 */ /* 0x000fe2000fffe03f */
[----:B------:R-:W-:Y:S04]  /*58020*/  STL.64 [R1+0x620], R132 ;  /* 0x0006208401007387 */ /* 0x000fe80000100a00 */
[----:B------:R-:W-:Y:S01]  /*58030*/  STL.64 [R1+0x628], R134 ;  /* 0x0006288601007387 */ /* 0x000fe20000100a00 */
[C---:B------:R-:W-:Y:S08]  /*58040*/  HMMA.1688.F32.TF32 R100, R232.reuse, R116, R88 ;  /* 0x00000074e864723c */ /* 0x040ff00000081058 */
[C---:B------:R-:W-:Y:S08]  /*58050*/  HMMA.1688.F32.TF32 R88, R232.reuse, R112, R84 ;  /* 0x00000070e858723c */ /* 0x040ff00000081054 */
[C---:B--2---:R-:W-:Y:S07]  /*58060*/  HMMA.1688.F32.TF32 R84, R232.reuse, R108, R64 ;  /* 0x0000006ce854723c */ /* 0x044fee0000081040 */
[----:B------:R-:W-:Y:S04]  /*58070*/  STL.64 [R1+0x610], R100 ;  /* 0x0006106401007387 */ /* 0x000fe80000100a00 */
[----:B------:R-:W-:Y:S04]  /*58080*/  STL.64 [R1+0x618], R102 ;  /* 0x0006186601007387 */ /* 0x000fe80000100a00 */
[----:B------:R-:W2:Y:S04]  /*58090*/  LDL.LU.64 R64, [R1+0x700] ;  /* 0x0007000001407983 */ /* 0x000ea80000300a00 */
[----:B------:R-:W-:Y:S04]  /*580a0*/  STL.64 [R1+0x600], R88 ;  /* 0x0006005801007387 */ /* 0x000fe80000100a00 */
[----:B------:R-:W-:Y:S04]  /*580b0*/  STL.64 [R1+0x608], R90 ;  /* 0x0006085a01007387 */ /* 0x000fe80000100a00 */
[----:B------:R-:W2:Y:S04]  /*580c0*/  LDL.LU.64 R66, [R1+0x708] ;  /* 0x0007080001427983 */ /* 0x000ea80000300a00 */
[----:B------:R-:W-:Y:S04]  /*580d0*/  STL.64 [R1+0x5f0], R84 ;  /* 0x0005f05401007387 */ /* 0x000fe80000100a00 */
[----:B------:R3:W-:Y:S02]  /*580e0*/  STL.64 [R1+0x5f8], R86 ;  /* 0x0005f85601007387 */ /* 0x0007e40000100a00 */
[C---:B---3--:R-:W-:Y:S02]  /*580f0*/  HMMA.1688.F32.TF32 R84, R232.reuse, R96, R76 ;  /* 0x00000060e854723c */ /* 0x048fe4000008104c */
[----:B------:R-:W3:Y:S04]  /*58100*/  LDL.LU.64 R76, [R1+0x6f0] ;  /* 0x0006f000014c7983 */ /* 0x000ee80000300a00 */
[----:B------:R-:W3:Y:S02]  /*58110*/  LDL.LU.64 R78, [R1+0x6f8] ;  /* 0x0006f800014e7983 */ /* 0x000ee40000300a00 */
[C---:B----4-:R-:W-:Y:S11]  /*58120*/  HMMA.1688.F32.TF32 R80, R232.reuse, R68, R80 ;  /* 0x00000044e850723c */ /* 0x050ff60000081050 */
[----:B------:R-:W-:Y:S04]  /*58130*/  @!UPT UIADD3 URZ, URZ, URZ, URZ ;  /* 0x0000003f3f3ff290 */ /* 0x000fe8000fffe03f */
[----:B------:R1:W-:Y:S04]  /*58140*/  STL.64 [R1+0x5e0], R84 ;  /* 0x0005e05401007387 */ /* 0x0003e80000100a00 */
[----:B------:R4:W-:Y:S04]  /*58150*/  STL.64 [R1+0x5e8], R86 ;  /* 0x0005e85601007387 */ /* 0x0009e80000100a00 */
[----:B------:R-:W3:Y:S04]  /*58160*/  LDL.LU.64 R136, [R1+0x6d0] ;  /* 0x0006d00001887983 */ /* 0x000ee80000300a00 */
[----:B------:R-:W3:Y:S04]  /*58170*/  LDL.LU.64 R138, [R1+0x6d8] ;  /* 0x0006d800018a7983 */ /* 0x000ee80000300a00 */
[----:B------:R1:W-:Y:S04]  /*58180*/  STL.64 [R1+0x5d0], R80 ;  /* 0x0005d05001007387 */ /* 0x0003e80000100a00 */
[----:B------:R1:W-:Y:S04]  /*58190*/  STL.64 [R1+0x5d8], R82 ;  /* 0x0005d85201007387 */ /* 0x0003e80000100a00 */
[----:B------:R-:W3:Y:S04]  /*581a0*/  LDL.LU.64 R132, [R1+0x6b0] ;  /* 0x0006b00001847983 */ /* 0x000ee80000300a00 */
[----:B------:R-:W3:Y:S01]  /*581b0*/  LDL.LU.64 R134, [R1+0x6b8] ;  /* 0x0006b80001867983 */ /* 0x000ee20000300a00 */
[C---:B------:R-:W-:Y:S11]  /*581c0*/  HMMA.1688.F32.TF32 R72, R232.reuse, R28, R72 ;  /* 0x0000001ce848723c */ /* 0x040ff60000081048 */
[----:B------:R-:W-:Y:S11]  /*581d0*/  @!UPT UIADD3 URZ, URZ, URZ, URZ ;  /* 0x0000003f3f3ff290 */ /* 0x000ff6000fffe03f */
[----:B------:R-:W-:Y:S01]  /*581e0*/  @!UPT UIADD3 URZ, URZ, URZ, URZ ;  /* 0x0000003f3f3ff290 */ /* 0x000fe2000fffe03f */
[----:B------:R1:W-:Y:S04]  /*581f0*/  STL.64 [R1+0x5c0], R72 ;  /* 0x0005c04801007387 */ /* 0x0003e80000100a00 */
[----:B------:R1:W-:Y:S04]  /*58200*/  STL.64 [R1+0x5c8], R74 ;  /* 0x0005c84a01007387 */ /* 0x0003e80000100a00 */
[----:B------:R-:W3:Y:S04]  /*58210*/  LDL.LU.64 R100, [R1+0x690] ;  /* 0x0006900001647983 */ /* 0x000ee80000300a00 */
[----:B------:R-:W3:Y:S04]  /*58220*/  LDL.LU.64 R102, [R1+0x698] ;  /* 0x0006980001667983 */ /* 0x000ee80000300a00 */
[----:B------:R-:W3:Y:S04]  /*58230*/  LDL.LU.64 R88, [R1+0x7b0] ;  /* 0x0007b00001587983 */ /* 0x000ee80000300a00 */
[----:B------:R-:W3:Y:S04]  /*58240*/  LDL.LU.64 R90, [R1+0x7b8] ;  /* 0x0007b800015a7983 */ /* 0x000ee80000300a00 */
[----:B-1----:R-:W3:Y:S04]  /*58250*/  LDL.LU.64 R84, [R1+0x7a0] ;  /* 0x0007a00001547983 */ /* 0x002ee80000300a00 */
[----:B----4-:R-:W4:Y:S04]  /*58260*/  LDL.LU.64 R86, [R1+0x7a8] ;  /* 0x0007a80001567983 */ /* 0x010f280000300a00 */
[----:B------:R-:W4:Y:S04]  /*58270*/  LDL.LU.64 R80, [R1+0x7d0] ;  /* 0x0007d00001507983 */ /* 0x000f280000300a00 */
[----:B------:R-:W4:Y:S04]  /*58280*/  LDL.LU.64 R82, [R1+0x7d8] ;  /* 0x0007d80001527983 */ /* 0x000f280000300a00 */
[----:B------:R-:W4:Y:S04]  /*58290*/  LDL.LU.64 R72, [R1+0x7c0] ;  /* 0x0007c00001487983 */ /* 0x000f280000300a00 */
[----:B------:R-:W4:Y:S01]  /*582a0*/  LDL.LU.64 R74, [R1+0x7c8] ;  /* 0x0007c800014a7983 */ /* 0x000f220000300a00 */
[C---:B--2---:R-:W-:Y:S03]  /*582b0*/  HMMA.1688.F32.TF32 R140, R232.reuse, R8, R64 ;  /* 0x00000008e88c723c */ /* 0x044fe60000081040 */
[----:B------:R-:W2:Y:S04]  /*582c0*/  LDL.LU.64 R64, [R1+0x8f0] ;  /* 0x0008f00001407983 */ /* 0x000ea80000300a00 */
[----:B------:R-:W2:Y:S11]  /*582d0*/  LDL.LU.64 R66, [R1+0x8f8] ;  /* 0x0008f80001427983 */ /* 0x000eb60000300a00 */
[----:B------:R-:W-:Y:S05]  /*582e0*/  @!UPT UIADD3 URZ, URZ, URZ, URZ ;  /* 0x0000003f3f3ff290 */ /* 0x000fea000fffe03f */
[----:B------:R-:W-:Y:S04]  /*582f0*/  STL.64 [R1+0x5b0], R140 ;  /* 0x0005b08c01007387 */ /* 0x000fe80000100a00 */
[----:B------:R3:W-:Y:S02]  /*58300*/  STL.64 [R1+0x5b8], R142 ;  /* 0x0005b88e01007387 */ /* 0x0007e40000100a00 */
[C---:B---3--:R-:W-:Y:S02]  /*58310*/  HMMA.1688.F32.TF32 R140, R232.reuse, R12, R76 ;  /* 0x0000000ce88c723c */ /* 0x048fe4000008104c */
[----:B------:R-:W3:Y:S04]  /*58320*/  LDL.LU.64 R76, [R1+0x7e0] ;  /* 0x0007e000014c7983 */ /* 0x000ee80000300a00 */
[----:B------:R-:W3:Y:S11]  /*58330*/  LDL.LU.64 R78, [R1+0x7e8] ;  /* 0x0007e800014e7983 */ /* 0x000ef60000300a00 */
[----:B------:R-:W-:Y:S06]  /*58340*/  @!UPT UIADD3 URZ, URZ, URZ, URZ ;  /* 0x0000003f3f3ff290 */ /* 0x000fec000fffe03f */
[----:B------:R-:W-:Y:S01]  /*58350*/  STL.64 [R1+0x5a0], R140 ;  /* 0x0005a08c01007387 */ /* 0x000fe20000100a00 */
[C---:B------:R-:W-:Y:S03]  /*58360*/  HMMA.1688.F32.TF32 R136, R232.reuse, R16, R136 ;  /* 0x00000010e888723c */ /* 0x040fe60000081088 */
[----:B------:R-:W-:Y:S05]  /*58370*/  STL.64 [R1+0x5a8], R142 ;  /* 0x0005a88e01007387 */ /* 0x000fea0000100a00 */
[C---:B------:R-:W-:Y:S11]  /*58380*/  HMMA.1688.F32.TF32 R132, R232.reuse, R20, R132 ;  /* 0x00000014e884723c */ /* 0x040ff60000081084 */
[----:B------:R-:W-:Y:S04]  /*58390*/  @!UPT UIADD3 URZ, URZ, URZ, URZ ;  /* 0x0000003f3f3ff290 */ /* 0x000fe8000fffe03f */
[----:B------:R-:W-:Y:S04]  /*583a0*/  STL.64 [R1+0x590], R136 ;  /* 0x0005908801007387 */ /* 0x000fe80000100a00 */
[----:B------:R-:W-:Y:S04]  /*583b0*/  STL.64 [R1+0x598], R138 ;  /* 0x0005988a01007387 */ /* 0x000fe80000100a00 */
[----:B------:R-:W-:Y:S04]  /*583c0*/  STL.64 [R1+0x580], R132 ;  /* 0x0005808401007387 */ /* 0x000fe80000100a00 */
[----:B------:R-:W-:Y:S01]  /*583d0*/  STL.64 [R1+0x588], R134 ;  /* 0x0005888601007387 */ /* 0x000fe20000100a00 */
[----:B------:R-:W-:Y:S03]  /*583e0*/  HMMA.1688.F32.TF32 R100, R232, R104, R100 ;  /* 0x00000068e864723c */ /* 0x000fe60000081064 */
[----:B------:R-:W-:Y:S04]  /*583f0*/  LDS R232, [R252+0x280] ;  /* 0x00028000fce87984 */ /* 0x000fe80000000800 */
[----:B------:R-:W-:Y:S04]  /*58400*/  LDS R234, [R252+0x1280] ;  /* 0x00128000fcea7984 */ /* 0x000fe80000000800 */
[----:B------:R-:W-:Y:S04]  /*58410*/  LDS R233, [R3+0x280] ;  /* 0x0002800003e97984 */ /* 0x000fe80000000800 */
[----:B------:R-:W1:Y:S08]  /*58420*/  LDS R235, [R3+0x1280] ;  /* 0x0012800003eb7984 */ /* 0x000e700000000800 */
[----:B------:R-:W-:Y:S04]  /*58430*/  STL.64 [R1+0x4f0], R100 ;  /* 0x0004f06401007387 */ /* 0x000fe80000100a00 */
[----:B------:R4:W-:Y:S02]  /*58440*/  STL.64 [R1+0x4f8], R102 ;  /* 0x0004f86601007387 */ /* 0x0009e40000100a00 */
[C---:B----4-:R-:W-:Y:S08]  /*58450*/  HMMA.1688.F32.TF32 R100, R236.reuse, R24, R88 ;  /* 0x00000018ec64723c */ /* 0x050ff00000081058 */
[C---:B------:R-:W-:Y:S08]  /*58460*/  HMMA.1688.F32.TF32 R88, R236.reuse, R4, R84 ;  /* 0x00000004ec58723c */ /* 0x040ff00000081054 */
[C---:B------:R-:W-:Y:S07]  /*58470*/  HMMA.1688.F32.TF32 R84, R236.reuse, R216, R80 ;  /* 0x000000d8ec54723c */ /* 0x040fee0000081050 */
[----:B------:R-:W-:Y:S01]  /*58480*/  STL.64 [R1+0x570], R100 ;  /* 0x0005706401007387 */ /* 0x000fe20000100a00 */
[C---:B------:R-:W-:Y:S03]  /*58490*/  HMMA.1688.F32.TF32 R80, R236.reuse, R124, R72 ;  /* 0x0000007cec50723c */ /* 0x040fe60000081048 */
        /* <DEDUP_REMOVED lines=8> */
[----:B------:R2:W-:Y:S02]  /*58520*/  STL.64 [R1+0x6d8], R82 ;  /* 0x0006d85201007387 */ /* 0x0005e40000100a00 */
[C---:B--2---:R-:W-:Y:S02]  /*58530*/  HMMA.1688.F32.TF32 R80, R236.reuse, R120, R64 ;  /* 0x00000078ec50723c */ /* 0x044fe40000081040 */
[----:B------:R-:W2:Y:S04]  /*58540*/  LDL.LU.64 R64, [R1+0x12d0] ;  /* 0x0012d00001407983 */ /* 0x000ea80000300a00 */
[----:B------:R-:W2:Y:S11]  /*58550*/  LDL.LU.64 R66, [R1+0x12d8] ;  /* 0x0012d80001427983 */ /* 0x000eb60000300a00 */
[----:B------:R-:W-:Y:S06]  /*58560*/  @!UPT UIADD3 URZ, URZ, URZ, URZ ;  /* 0x0000003f3f3ff290 */ /* 0x000fec000fffe03f */
[----:B------:R1:W-:Y:S04]  /*58570*/  STL.64 [R1+0x6f0], R80 ;  /* 0x0006f05001007387 */ /* 0x0003e80000100a00 */
[----:B------:R1:W-:Y:S04]  /*58580*/  STL.64 [R1+0x6f8], R82 ;  /* 0x0006f85201007387 */ /* 0x0003e80000100a00 */
[----:B------:R-:W2:Y:S04]  /*58590*/  LDL.LU.64 R160, [R1+0x13c0] ;  /* 0x0013c00001a07983 */ /* 0x000ea80000300a00 */
[----:B------:R-:W2:Y:S01]  /*585a0*/  LDL.LU.64 R162, [R1+0x13c8] ;  /* 0x0013c80001a27983 */ /* 0x000ea20000300a00 */
[C---:B---3--:R-:W-:Y:S11]  /*585b0*/  HMMA.1688.F32.TF32 R76, R236.reuse, R116, R76 ;  /* 0x00000074ec4c723c */ /* 0x048ff6000008104c */
[----:B------:R-:W-:Y:S11]  /*585c0*/  @!UPT UIADD3 URZ, URZ, URZ, URZ ;  /* 0x0000003f3f3ff290 */ /* 0x000ff6000fffe03f */
[----:B------:R-:W-:Y:S01]  /*585d0*/  @!UPT UIADD3 URZ, URZ, URZ, URZ ;  /* 0x0000003f3f3ff290 */ /* 0x000fe2000fffe03f */
[----:B------:R3:W-:Y:S04]  /*585e0*/  STL.64 [R1+0x700], R76 ;  /* 0x0007004c01007387 */ /* 0x0007e80000100a00 */
[----:B------:R1:W-:Y:S04]  /*585f0*/  STL.64 [R1+0x708], R78 ;  /* 0x0007084e01007387 */ /* 0x0003e80000100a00 */
        /* <DEDUP_REMOVED lines=16> */
[----:B-1----:R-:W2:Y:S04]  /*58700*/  LDL.LU.64 R80, [R1+0x800] ;  /* 0x0008000001507983 */ /* 0x002ea80000300a00 */
[----:B------:R-:W2:Y:S04]  /*58710*/  LDL.LU.64 R82, [R1+0x808] ;  /* 0x0008080001527983 */ /* 0x000ea80000300a00 */
[----:B---3--:R-:W3:Y:S04]  /*58720*/  LDL.LU.64 R76, [R1+0x810] ;  /* 0x00081000014c7983 */ /* 0x008ee80000300a00 */
[----:B------:R-:W3:Y:S01]  /*58730*/  LDL.LU.64 R78, [R1+0x818] ;  /* 0x00081800014e7983 */ /* 0x000ee20000300a00 */
[C---:B----4-:R-:W-:Y:S03]  /*58740*/  HMMA.1688.F32.TF32 R184, R236.reuse, R112, R72 ;  /* 0x00000070ecb8723c */ /* 0x050fe60000081048 */
        /* <DEDUP_REMOVED lines=18> */
[C---:B------:R-:W-:Y:S08]  /*58870*/  HMMA.1688.F32.TF32 R144, R236.reuse, R8, R140 ;  /* 0x00000008ec90723c */ /* 0x040ff0000008108c */
[C---:B------:R-:W-:Y:S08]  /*58880*/  HMMA.1688.F32.TF32 R140, R236.reuse, R12, R136 ;  /* 0x0000000cec8c723c */ /* 0x040ff00000081088 */
[C---:B------:R-:W-:Y:S08]  /*58890*/  HMMA.1688.F32.TF32 R136, R236.reuse, R16, R132 ;  /* 0x00000010ec88723c */ /* 0x040ff00000081084 */
[C---:B------:R-:W-:Y:S08]  /*588a0*/  HMMA.1688.F32.TF32 R132, R236.reuse, R20, R100 ;  /* 0x00000014ec84723c */ /* 0x040ff00000081064 */
[----:B------:R-:W-:Y:S01]  /*588b0*/  HMMA.1688.F32.TF32 R100, R236, R104, R88 ;  /* 0x00000068ec64723c */ /* 0x000fe20000081058 */
[----:B------:R-:W-:Y:S04]  /*588c0*/  STL.64 [R1+0x780], R160 ;  /* 0x000780a001007387 */ /* 0x000fe80000100a00 */
[----:B------:R-:W-:Y:S03]  /*588d0*/  LDS R236, [R252+0x300] ;  /* 0x00030000fcec7984 */ /* 0x000fe60000000800 */
[C---:B------:R-:W-:Y:S01]  /*588e0*/  HMMA.1688.F32.TF32 R88, R240.reuse, R24, R84 ;  /* 0x00000018f058723c */ /* 0x040fe20000081054 */
[----:B------:R-:W-:Y:S04]  /*588f0*/  STL.64 [R1+0x788], R162 ;  /* 0x000788a201007387 */ /* 0x000fe80000100a00 */
[----:B------:R-:W-:Y:S03]  /*58900*/  LDS R238, [R252+0x1300] ;  /* 0x00130000fcee7984 */ /* 0x000fe60000000800 */
        /* <DEDUP_REMOVED lines=13> */
[C---:B---3--:R-:W-:Y:S03]  /*589e0*/  HMMA.1688.F32.TF32 R76, R240.reuse, R216, R76 ;  /* 0x000000d8f04c723c */ /* 0x048fe6000008104c */
[----:B------:R-:W-:Y:S04]  /*589f0*/  STL.64 [R1+0x7f0], R88 ;  /* 0x0007f05801007387 */ /* 0x000fe80000100a00 */
[----:B------:R-:W-:Y:S04]  /*58a00*/  STL.64 [R1+0x7f8], R90 ;  /* 0x0007f85a01007387 */ /* 0x000fe80000100a00 */
[----:B------:R-:W3:Y:S04]  /*58a10*/  LDL.LU.64 R80, [R1+0x840] ;  /* 0x0008400001507983 */ /* 0x000ee80000300a00 */
[----:B------:R-:W-:Y:S04]  /*58a20*/  STL.64 [R1+0x800], R84 ;  /* 0x0008005401007387 */ /* 0x000fe80000100a00 */
[----:B------:R-:W-:Y:S04]  /*58a30*/  STL.64 [R1+0x808], R86 ;  /* 0x0008085601007387 */ /* 0x000fe80000100a00 */
[----:B------:R-:W3:Y:S04]  /*58a40*/  LDL.LU.64 R82, [R1+0x848] ;  /* 0x0008480001527983 */ /* 0x000ee80000300a00 */
[----:B------:R-:W-:Y:S04]  /*58a50*/  STL.64 [R1+0x810], R76 ;  /* 0x0008104c01007387 */ /* 0x000fe80000100a00 */
[----:B------:R4:W-:Y:S04]  /*58a60*/  STL.64 [R1+0x818], R78 ;  /* 0x0008184e01007387 */ /* 0x0009e80000100a00 */
[----:B------:R-:W-:Y:S04]  /*58a70*/  LDS R237, [R3+0x300] ;  /* 0x0003000003ed7984 */ /* 0x000fe80000000800 */
[----:B------:R-:W-:Y:S01]  /*58a80*/  LDS R239, [R3+0x1300] ;  /* 0x0013000003ef7984 */ /* 0x000fe20000000800 */
[C---:B----4-:R-:W-:Y:S03]  /*58a90*/  HMMA.1688.F32.TF32 R76, R240.reuse, R124, R72 ;  /* 0x0000007cf04c723c */ /* 0x050fe60000081048 */
[----:B------:R-:W4:Y:S04]  /*58aa0*/  LDL.LU.64 R72, [R1+0x850] ;  /* 0x0008500001487983 */ /* 0x000f280000300a00 */
[----:B------:R-:W4:Y:S11]  /*58ab0*/  LDL.LU.64 R74, [R1+0x858] ;  /* 0x00085800014a7983 */ /* 0x000f360000300a00 */
[----:B------:R-:W-:Y:S05]  /*58ac0*/  @!UPT UIADD3 URZ, URZ, URZ, URZ ;  /* 0x0000003f3f3ff290 */ /* 0x000fea000fffe03f */
[----:B------:R1:W-:Y:S04]  /*58ad0*/  STL.64 [R1+0x820], R76 ;  /* 0x0008204c01007387 */ /* 0x0003e80000100a00 */
[----:B------:R2:W-:Y:S04]  /*58ae0*/  STL.64 [R1+0x828], R78 ;  /* 0x0008284e01007387 */ /* 0x0005e80000100a00 */
[----:B-1----:R-:W4:Y:S04]  /*58af0*/  LDL.LU.64 R76, [R1+0x860] ;  /* 0x00086000014c7983 */ /* 0x002f280000300a00 */
[----:B--2---:R-:W2:Y:S01]  /*58b00*/  LDL.LU.64 R78, [R1+0x868] ;  /* 0x00086800014e7983 */ /* 0x004ea20000300a00 */
[C---:B------:R-:W-:Y:S11]  /*58b10*/  HMMA.1688.F32.TF32 R64, R240.reuse, R120, R64 ;  /* 0x00000078f040723c */ /* 0x040ff60000081040 */
        /* <DEDUP_REMOVED lines=32> */
[C---:B--2---:R-:W-:Y:S02]  /*58d20*/  HMMA.1688.F32.TF32 R156, R240.reuse, R108, R76 ;  /* 0x0000006cf09c723c */ /* 0x044fe4000008104c */
[----:B------:R-:W4:Y:S04]  /*58d30*/  LDL.LU.64 R76, [R1+0x930] ;  /* 0x00093000014c7983 */ /* 0x000f280000300a00 */
[----:B------:R-:W4:Y:S11]  /*58d40*/  LDL.LU.64 R78, [R1+0x938] ;  /* 0x00093800014e7983 */ /* 0x000f360000300a00 */
[----:B------:R-:W-:Y:S06]  /*58d50*/  @!UPT UIADD3 URZ, URZ, URZ, URZ ;  /* 0x0000003f3f3ff290 */ /* 0x000fec000fffe03f */
[----:B------:R-:W-:Y:S04]  /*58d60*/  STL.64 [R1+0x860], R156 ;  /* 0x0008609c01007387 */ /* 0x000fe80000100a00 */
[----:B------:R1:W-:Y:S02]  /*58d70*/  STL.64 [R1+0x868], R158 ;  /* 0x0008689e01007387 */ /* 0x0003e40000100a00 */
[C---:B-1----:R-:W-:Y:S08]  /*58d80*/  HMMA.1688.F32.TF32 R156, R240.reuse, R96, R144 ;  /* 0x00000060f09c723c */ /* 0x042ff00000081090 */
        /* <DEDUP_REMOVED lines=14> */
[----:B------:R-:W-:Y:S03]  /*58e70*/  HMMA.1688.F32.TF32 R84, R240, R104, R64 ;  /* 0x00000068f054723c */ /* 0x000fe60000081040 */
[----:B------:R-:W-:Y:S04]  /*58e80*/  STL.64 [R1+0x8c0], R132 ;  /* 0x0008c08401007387 */ /* 0x000fe80000100a00 */
[----:B------:R-:W-:Y:S04]  /*58e90*/  STL.64 [R1+0x8c8], R134 ;  /* 0x0008c88601007387 */ /* 0x000fe80000100a00 */
[----:B------:R-:W-:Y:S04]  /*58ea0*/  STL.64 [R1+0x8b0], R100 ;  /* 0x0008b06401007387 */ /* 0x000fe80000100a00 */
[----:B------:R-:W-:Y:S04]  /*58eb0*/  STL.64 [R1+0x8b8], R102 ;  /* 0x0008b86601007387 */ /* 0x000fe80000100a00 */
[----:B------:R-:W2:Y:S04]  /*58ec0*/  LDL.LU.64 R64, [R1+0x940] ;  /* 0x0009400001407983 */ /* 0x000ea80000300a00 */
[----:B------:R-:W-:Y:S04]  /*58ed0*/  STL.64 [R1+0x8a0], R88 ;  /* 0x0008a05801007387 */ /* 0x000fe80000100a00 */
[----:B------:R-:W-:Y:S04]  /*58ee0*/  STL.64 [R1+0x8a8], R90 ;  /* 0x0008a85a01007387 */ /* 0x000fe80000100a00 */
[----:B------:R-:W2:Y:S04]  /*58ef0*/  LDL.LU.64 R66, [R1+0x948] ;  /* 0x0009480001427983 */ /* 0x000ea80000300a00 */
[----:B------:R-:W-:Y:S04]  /*58f00*/  STL.64 [R1+0x880], R84 ;  /* 0x0008805401007387 */ /* 0x000fe80000100a00 */
[----:B------:R3:W-:Y:S04]  /*58f10*/  STL.64 [R1+0x888], R86 ;  /* 0x0008885601007387 */ /* 0x0007e80000100a00 */
[----:B------:R-:W-:Y:S04]  /*58f20*/  LDS R240, [R52+0x280] ;  /* 0x0002800034f07984 */ /* 0x000fe80000000800 */
[----:B------:R-:W-:Y:S04]  /*58f30*/  LDS R242, [R52+0x1280] ;  /* 0x0012800034f27984 */ /* 0x000fe80000000800 */
[----:B------:R-:W-:Y:S04]  /*58f40*/  LDS R241, [R95+0x280] ;  /* 0x000280005ff17984 */ /* 0x000fe80000000800 */
[----:B------:R-:W1:Y:S01]  /*58f50*/  LDS R243, [R95+0x1280] ;  /* 0x001280005ff37984 */ /* 0x000e620000000800 */
        /* <DEDUP_REMOVED lines=8> */
[----:B------:R-:W4:Y:S02]  /*58fe0*/  LDL.LU.64 R74, [R1+0x958] ;  /* 0x00095800014a7983 */ /* 0x000f240000300a00 */
[C---:B------:R-:W-:Y:S11]  /*58ff0*/  HMMA.1688.F32.TF32 R76, R232.reuse, R216, R76 ;  /* 0x000000d8e84c723c */ /* 0x040ff6000008104c */
[----:B------:R-:W-:Y:S04]  /*59000*/  @!UPT UIADD3 URZ, URZ, URZ, URZ ;  /* 0x0000003f3f3ff290 */ /* 0x000fe8000fffe03f */
[----:B------:R1:W-:Y:S04]  /*59010*/  STL.64 [R1+0x9e0], R84 ;  /* 0x0009e05401007387 */ /* 0x0003e80000100a00 */
[----:B------:R1:W-:Y:S04]  /*59020*/  STL.64 [R1+0x9e8], R86 ;  /* 0x0009e85601007387 */ /* 0x0003e80000100a00 */
[----:B------:R-:W4:Y:S04]  /*59030*/  LDL.LU.64 R100, [R1+0x980] ;  /* 0x0009800001647983 */ /* 0x000f280000300a00 */
[----:B------:R-:W4:Y:S04]  /*59040*/  LDL.LU.64 R102, [R1+0x988] ;  /* 0x0009880001667983 */ /* 0x000f280000300a00 */
[----:B------:R1:W-:Y:S04]  /*59050*/  STL.64 [R1+0x9d0], R76 ;  /* 0x0009d04c01007387 */ /* 0x0003e80000100a00 */
[----:B------:R1:W-:Y:S04]  /*59060*/  STL.64 [R1+0x9d8], R78 ;  /* 0x0009d84e01007387 */ /* 0x0003e80000100a00 */
[----:B------:R-:W4:Y:S04]  /*59070*/  LDL.LU.64 R88, [R1+0x970] ;  /* 0x0009700001587983 */ /* 0x000f280000300a00 */
[----:B------:R-:W4:Y:S04]  /*59080*/  LDL.LU.64 R90, [R1+0x978] ;  /* 0x00097800015a7983 */ /* 0x000f280000300a00 */
[----:B-1----:R-:W4:Y:S04]  /*59090*/  LDL.LU.64 R84, [R1+0xc50] ;  /* 0x000c500001547983 */ /* 0x002f280000300a00 */
        /* <DEDUP_REMOVED lines=15> */
[C---:B----4-:R-:W-:Y:S02]  /*59190*/  HMMA.1688.F32.TF32 R132, R232.reuse, R116, R72 ;  /* 0x00000074e884723c */ /* 0x050fe40000081048 */
[----:B------:R-:W3:Y:S04]  /*591a0*/  LDL.LU.64 R72, [R1+0x1340] ;  /* 0x0013400001487983 */ /* 0x000ee80000300a00 */
[----:B------:R-:W3:Y:S11]  /*591b0*/  LDL.LU.64 R74, [R1+0x1348] ;  /* 0x00134800014a7983 */ /* 0x000ef60000300a00 */
[----:B------:R-:W-:Y:S06]  /*591c0*/  @!UPT UIADD3 URZ, URZ, URZ, URZ ;  /* 0x0000003f3f3ff290 */ /* 0x000fec000fffe03f */
[----:B------:R-:W-:Y:S01]  /*591d0*/  STL.64 [R1+0x9a0], R132 ;  /* 0x0009a08401007387 */ /* 0x000fe20000100a00 */
[C---:B------:R-:W-:Y:S03]  /*591e0*/  HMMA.1688.F32.TF32 R100, R232.reuse, R112, R100 ;  /* 0x00000070e864723c */ /* 0x040fe60000081064 */
[----:B------:R-:W-:Y:S05]  /*591f0*/  STL.64 [R1+0x9a8], R134 ;  /* 0x0009a88601007387 */ /* 0x000fea0000100a00 */
[C---:B------:R-:W-:Y:S08]  /*59200*/  HMMA.1688.F32.TF32 R88, R232.reuse, R108, R88 ;  /* 0x0000006ce858723c */ /* 0x040ff00000081058 */
[C---:B------:R-:W-:Y:S07]  /*59210*/  HMMA.1688.F32.TF32 R84, R232.reuse, R96, R84 ;  /* 0x00000060e854723c */ /* 0x040fee0000081054 */
[----:B------:R-:W-:Y:S04]  /*59220*/  STL.64 [R1+0x990], R100 ;  /* 0x0009906401007387 */ /* 0x000fe80000100a00 */
[----:B------:R-:W-:Y:S04]  /*59230*/  STL.64 [R1+0x998], R102 ;  /* 0x0009986601007387 */ /* 0x000fe80000100a00 */
[----:B------:R-:W-:Y:S04]  /*59240*/  STL.64 [R1+0x980], R88 ;  /* 0x0009805801007387 */ /* 0x000fe80000100a00 */
[----:B------:R-:W-:Y:S04]  /*59250*/  STL.64 [R1+0x988], R90 ;  /* 0x0009885a01007387 */ /* 0x000fe80000100a00 */
        /* <DEDUP_REMOVED lines=22> */
[----:B------:R-:W2:Y:S01]  /*593c0*/  LDL.LU.64 R134, [R1+0x908] ;  /* 0x0009080001867983 */ /* 0x000ea20000300a00 */
        /* <DEDUP_REMOVED lines=9> */
[----:B-1----:R-:W2:Y:S04]  /*59460*/  LDL.LU.64 R84, [R1+0xa20] ;  /* 0x000a200001547983 */ /* 0x002ea80000300a00 */
[----:B------:R-:W2:Y:S04]  /*59470*/  LDL.LU.64 R86, [R1+0xa28] ;  /* 0x000a280001567983 */ /* 0x000ea80000300a00 */
[----:B---3--:R-:W3:Y:S04]  /*59480*/  LDL.LU.64 R80, [R1+0xa30] ;  /* 0x000a300001507983 */ /* 0x008ee80000300a00 */
[----:B------:R-:W3:Y:S04]  /*59490*/  LDL.LU.64 R82, [R1+0xa38] ;  /* 0x000a380001527983 */ /* 0x000ee80000300a00 */
[----:B------:R-:W3:Y:S04]  /*594a0*/  LDL.LU.64 R72, [R1+0xa40] ;  /* 0x000a400001487983 */ /* 0x000ee80000300a00 */
        /* <DEDUP_REMOVED lines=9> */
[----:B------:R-:W2:Y:S02]  /*59540*/  LDL.LU.64 R66, [R1+0xa68] ;  /* 0x000a680001427983 */ /* 0x000ea40000300a00 */
[----:B------:R-:W-:Y:S11]  /*59550*/  HMMA.1688.F32.TF32 R136, R232, R104, R136 ;  /* 0x00000068e888723c */ /* 0x000ff60000081088 */
[----:B------:R-:W-:Y:S04]  /*59560*/  @!UPT UIADD3 URZ, URZ, URZ, URZ ;  /* 0x0000003f3f3ff290 */ /* 0x000fe8000fffe03f */
[----:B------:R-:W-:Y:S04]  /*59570*/  STL.64 [R1+0x910], R140 ;  /* 0x0009108c01007387 */ /* 0x000fe80000100a00 */
[----:B------:R-:W-:Y:S04]  /*59580*/  STL.64 [R1+0x918], R142 ;  /* 0x0009188e01007387 */ /* 0x000fe80000100a00 */
[----:B------:R-:W-:Y:S04]  /*59590*/  LDS R232, [R52+0x300] ;  /* 0x0003000034e87984 */ /* 0x000fe80000000800 */
[----:B------:R-:W-:Y:S04]  /*595a0*/  LDS R234, [R52+0x1300] ;  /* 0x0013000034ea7984 */ /* 0x000fe80000000800 */
[----:B------:R-:W-:Y:S04]  /*595b0*/  LDS R233, [R95+0x300] ;  /* 0x000300005fe97984 */ /* 0x000fe80000000800 */
[----:B------:R-:W1:Y:S04]  /*595c0*/  LDS R235, [R95+0x1300] ;  /* 0x001300005feb7984 */ /* 0x000e680000000800 */
        /* <DEDUP_REMOVED lines=10> */
[C---:B---3--:R-:W-:Y:S01]  /*59670*/  HMMA.1688.F32.TF32 R84, R240.reuse, R120, R80 ;  /* 0x00000078f054723c */ /* 0x048fe20000081050 */
[----:B------:R-:W-:Y:S04]  /*59680*/  STL.64 [R1+0xa00], R132 ;  /* 0x000a008401007387 */ /* 0x000fe80000100a00 */
[----:B------:R-:W-:Y:S04]  /*59690*/  STL.64 [R1+0xa08], R134 ;  /* 0x000a088601007387 */ /* 0x000fe80000100a00 */
[----:B------:R-:W-:Y:S01]  /*596a0*/  STL.64 [R1+0xa10], R100 ;  /* 0x000a106401007387 */ /* 0x000fe20000100a00 */
[C---:B------:R-:W-:Y:S03]  /*596b0*/  HMMA.1688.F32.TF32 R80, R240.reuse, R116, R72 ;  /* 0x00000074f050723c */ /* 0x040fe60000081048 */
[----:B------:R-:W-:Y:S04]  /*596c0*/  STL.64 [R1+0xa18], R102 ;  /* 0x000a186601007387 */ /* 0x000fe80000100a00 */
[----:B------:R-:W-:Y:S04]  /*596d0*/  STL.64 [R1+0xa20], R88 ;  /* 0x000a205801007387 */ /* 0x000fe80000100a00 */
[----:B------:R-:W-:Y:S04]  /*596e0*/  STL.64 [R1+0xa28], R90 ;  /* 0x000a285a01007387 */ /* 0x000fe80000100a00 */
[----:B------:R-:W3:Y:S04]  /*596f0*/  LDL.LU.64 R72, [R1+0xa70] ;  /* 0x000a700001487983 */ /* 0x000ee80000300a00 */
[----:B------:R-:W-:Y:S04]  /*59700*/  STL.64 [R1+0xa30], R84 ;  /* 0x000a305401007387 */ /* 0x000fe80000100a00 */
[----:B------:R-:W-:Y:S04]  /*59710*/  STL.64 [R1+0xa38], R86 ;  /* 0x000a385601007387 */ /* 0x000fe80000100a00 */
[----:B------:R-:W3:Y:S04]  /*59720*/  LDL.LU.64 R74, [R1+0xa78] ;  /* 0x000a7800014a7983 */ /* 0x000ee80000300a00 */
[----:B------:R-:W-:Y:S01]  /*59730*/  STL.64 [R1+0xa40], R80 ;  /* 0x000a405001007387 */ /* 0x000fe20000100a00 */
[C---:B----4-:R-:W-:Y:S03]  /*59740*/  HMMA.1688.F32.TF32 R76, R240.reuse, R112, R76 ;  /* 0x00000070f04c723c */ /* 0x050fe6000008104c */
[----:B------:R-:W-:Y:S04]  /*59750*/  STL.64 [R1+0xa48], R82 ;  /* 0x000a485201007387 */ /* 0x000fe80000100a00 */
[----:B------:R-:W4:Y:S04]  /*59760*/  LDL.LU.64 R160, [R1+0xa90] ;  /* 0x000a900001a07983 */ /* 0x000f280000300a00 */
[----:B------:R-:W4:Y:S11]  /*59770*/  LDL.LU.64 R162, [R1+0xa98] ;  /* 0x000a980001a27983 */ /* 0x000f360000300a00 */
[----:B------:R-:W-:Y:S01]  /*59780*/  @!UPT UIADD3 URZ, URZ, URZ, URZ ;  /* 0x0000003f3f3ff290 */ /* 0x000fe2000fffe03f */
[----:B------:R-:W-:Y:S04]  /*59790*/  STL.64 [R1+0xa50], R76 ;  /* 0x000a504c01007387 */ /* 0x000fe80000100a00 */
[----:B------:R-:W-:Y:S04]  /*597a0*/  STL.64 [R1+0xa58], R78 ;  /* 0x000a584e01007387 */ /* 0x000fe80000100a00 */
[----:B------:R-:W4:Y:S04]  /*597b0*/  LDL.LU.64 R156, [R1+0xaa0] ;  /* 0x000aa000019c7983 */ /* 0x000f280000300a00 */
[----:B------:R-:W4:Y:S01]  /*597c0*/  LDL.LU.64 R158, [R1+0xaa8] ;  /* 0x000aa800019e7983 */ /* 0x000f220000300a00 */
[C---:B--2---:R-:W-:Y:S11]  /*597d0*/  HMMA.1688.F32.TF32 R64, R240.reuse, R108, R64 ;  /* 0x0000006cf040723c */ /* 0x044ff60000081040 */
[----:B------:R-:W-:Y:S11]  /*597e0*/  @!UPT UIADD3 URZ, URZ, URZ, URZ ;  /* 0x0000003f3f3ff290 */ /* 0x000ff6000fffe03f */
[----:B------:R-:W-:Y:S01]  /*597f0*/  @!UPT UIADD3 URZ, URZ, URZ, URZ ;  /* 0x0000003f3f3ff290 */ /* 0x000fe2000fffe03f */
[----:B------:R1:W-:Y:S04]  /*59800*/  STL.64 [R1+0xa60], R64 ;  /* 0x000a604001007387 */ /* 0x0003e80000100a00 */
[----:B------:R2:W-:Y:S04]  /*59810*/  STL.64 [R1+0xa68], R66 ;  /* 0x000a684201007387 */ /* 0x0005e80000100a00 */
[----:B-1----:R-:W4:Y:S04]  /*59820*/  LDL.LU.64 R64, [R1+0xab0] ;  /* 0x000ab00001407983 */ /* 0x002f280000300a00 */
[----:B--2---:R-:W2:Y:S04]  /*59830*/  LDL.LU.64 R66, [R1+0xab8] ;  /* 0x000ab80001427983 */ /* 0x004ea80000300a00 */
        /* <DEDUP_REMOVED lines=20> */
[----:B------:R-:W3:Y:S11]  /*59980*/  LDL.LU.64 R74, [R1+0xbe8] ;  /* 0x000be800014a7983 */ /* 0x000ef60000300a00 */
[----:B------:R-:W-:Y:S05]  /*59990*/  @!UPT UIADD3 URZ, URZ, URZ, URZ ;  /* 0x0000003f3f3ff290 */ /* 0x000fea000fffe03f */
[----:B------:R-:W-:Y:S04]  /*599a0*/  STL.64 [R1+0xa70], R184 ;  /* 0x000a70b801007387 */ /* 0x000fe80000100a00 */
[----:B------:R4:W-:Y:S02]  /*599b0*/  STL.64 [R1+0xa78], R186 ;  /* 0x000a78ba01007387 */ /* 0x0009e40000100a00 */
[C---:B----4-:R-:W-:Y:S08]  /*599c0*/  HMMA.1688.F32.TF32 R184, R240.reuse, R68, R160 ;  /* 0x00000044f0b8723c */ /* 0x050ff000000810a0 */
[C---:B------:R-:W-:Y:S11]  /*599d0*/  HMMA.1688.F32.TF32 R160, R240.reuse, R28, R156 ;  /* 0x0000001cf0a0723c */ /* 0x040ff6000008109c */
[----:B------:R-:W-:Y:S04]  /*599e0*/  @!UPT UIADD3 URZ, URZ, URZ, URZ ;  /* 0x0000003f3f3ff290 */ /* 0x000fe8000fffe03f */
[----:B------:R-:W-:Y:S04]  /*599f0*/  STL.64 [R1+0xa90], R184 ;  /* 0x000a90b801007387 */ /* 0x000fe80000100a00 */
[----:B------:R-:W-:Y:S01]  /*59a00*/  STL.64 [R1+0xa98], R186 ;  /* 0x000a98ba01007387 */ /* 0x000fe20000100a00 */
[C---:B--2---:R-:W-:Y:S03]  /*59a10*/  HMMA.1688.F32.TF32 R156, R240.reuse, R8, R64 ;  /* 0x00000008f09c723c */ /* 0x044fe60000081040 */
[----:B------:R-:W4:Y:S04]  /*59a20*/  LDL.LU.64 R64, [R1+0xc40] ;  /* 0x000c400001407983 */ /* 0x000f280000300a00 */
[----:B------:R-:W-:Y:S04]  /*59a30*/  STL.64 [R1+0xaa0], R160 ;  /* 0x000aa0a001007387 */ /* 0x000fe80000100a00 */
[----:B------:R-:W-:Y:S04]  /*59a40*/  STL.64 [R1+0xaa8], R162 ;  /* 0x000aa8a201007387 */ /* 0x000fe80000100a00 */
[----:B------:R-:W4:Y:S08]  /*59a50*/  LDL.LU.64 R66, [R1+0xc48] ;  /* 0x000c480001427983 */ /* 0x000f300000300a00 */
[----:B------:R-:W-:Y:S04]  /*59a60*/  STL.64 [R1+0xab0], R156 ;  /* 0x000ab09c01007387 */ /* 0x000fe80000100a00 */
[----:B------:R1:W-:Y:S02]  /*59a70*/  STL.64 [R1+0xab8], R158 ;  /* 0x000ab89e01007387 */ /* 0x0003e40000100a00 */
[C---:B-1----:R-:W-:Y:S08]  /*59a80*/  HMMA.1688.F32.TF32 R156, R240.reuse, R12, R144 ;  /* 0x0000000cf09c723c */ /* 0x042ff00000081090 */
[C---:B------:R-:W-:Y:S08]  /*59a90*/  HMMA.1688.F32.TF32 R144, R240.reuse, R16, R140 ;  /* 0x00000010f090723c */ /* 0x040ff0000008108c */
[C---:B------:R-:W-:Y:S08]  /*59aa0*/  HMMA.1688.F32.TF32 R140, R240.reuse, R20, R136 ;  /* 0x00000014f08c723c */ /* 0x040ff00000081088 */
[----:B------:R-:W-:Y:S01]  /*59ab0*/  HMMA.1688.F32.TF32 R136, R240, R104, R132 ;  /* 0x00000068f088723c */ /* 0x000fe20000081084 */
[----:B------:R-:W-:Y:S04]  /*59ac0*/  STL.64 [R1+0xac0], R156 ;  /* 0x000ac09c01007387 */ /* 0x000fe80000100a00 */
[----:B------:R-:W-:Y:S03]  /*59ad0*/  LDS R240, [R252+0x380] ;  /* 0x00038000fcf07984 */ /* 0x000fe60000000800 */
[C---:B------:R-:W-:Y:S01]  /*59ae0*/  HMMA.1688.F32.TF32 R132, R236.reuse, R24, R100 ;  /* 0x00000018ec84723c */ /* 0x040fe20000081064 */
[----:B------:R-:W-:Y:S04]  /*59af0*/  LDS R242, [R252+0x1380] ;  /* 0x00138000fcf27984 */ /* 0x000fe80000000800 */
[----:B------:R-:W-:Y:S03]  /*59b00*/  LDS R241, [R3+0x380] ;  /* 0x0003800003f17984 */ /* 0x000fe60000000800 */
[C---:B------:R-:W-:Y:S01]  /*59b10*/  HMMA.1688.F32.TF32 R100, R236.reuse, R4, R88 ;  /* 0x00000004ec64723c */ /* 0x040fe20000081058 */
[----:B------:R-:W-:Y:S07]  /*59b20*/  LDS R243, [R3+0x1380] ;  /* 0x0013800003f37984 */ /* 0x000fee0000000800 */
[C---:B------:R-:W-:Y:S08]  /*59b30*/  HMMA.1688.F32.TF32 R88, R236.reuse, R216, R84 ;  /* 0x000000d8ec58723c */ /* 0x040ff00000081054 */
[C---:B------:R-:W-:Y:S01]  /*59b40*/  HMMA.1688.F32.TF32 R84, R236.reuse, R124, R80 ;  /* 0x0000007cec54723c */ /* 0x040fe20000081050 */
[----:B------:R-:W-:Y:S04]  /*59b50*/  STL.64 [R1+0xac8], R158 ;  /* 0x000ac89e01007387 */ /* 0x000fe80000100a00 */
[----:B------:R1:W-:Y:S04]  /*59b60*/  STL.64 [R1+0xad0], R144 ;  /* 0x000ad09001007387 */ /* 0x0003e80000100a00 */
[----:B------:R4:W-:Y:S04]  /*59b70*/  STL.64 [R1+0xad8], R146 ;  /* 0x000ad89201007387 */ /* 0x0009e80000100a00 */
[----:B------:R1:W-:Y:S04]  /*59b80*/  STL.64 [R1+0xaf0], R140 ;  /* 0x000af08c01007387 */ /* 0x0003e80000100a00 */
[----:B------:R1:W-:Y:S04]  /*59b90*/  STL.64 [R1+0xaf8], R142 ;  /* 0x000af88e01007387 */ /* 0x0003e80000100a00 */
[----:B------:R1:W-:Y:S04]  /*59ba0*/  STL.64 [R1+0xae0], R136 ;  /* 0x000ae08801007387 */ /* 0x0003e80000100a00 */
[----:B------:R1:W-:Y:S04]  /*59bb0*/  STL.64 [R1+0xae8], R138 ;  /* 0x000ae88a01007387 */ /* 0x0003e80000100a00 */
[----:B------:R-:W-:Y:S04]  /*59bc0*/  STL.64 [R1+0xb00], R132 ;  /* 0x000b008401007387 */ /* 0x000fe80000100a00 */
[----:B------:R-:W-:Y:S01]  /*59bd0*/  STL.64 [R1+0xb08], R134 ;  /* 0x000b088601007387 */ /* 0x000fe20000100a00 */
[C---:B------:R-:W-:Y:S03]  /*59be0*/  HMMA.1688.F32.TF32 R80, R236.reuse, R120, R76 ;  /* 0x00000078ec50723c */ /* 0x040fe6000008104c */
[----:B------:R-:W-:Y:S04]  /*59bf0*/  STL.64 [R1+0xb10], R100 ;  /* 0x000b106401007387 */ /* 0x000fe80000100a00 */
[----:B------:R-:W-:Y:S04]  /*59c00*/  STL.64 [R1+0xb18], R102 ;  /* 0x000b186601007387 */ /* 0x000fe80000100a00 */
[----:B------:R-:W-:Y:S04]  /*59c10*/  STL.64 [R1+0xb20], R88 ;  /* 0x000b205801007387 */ /* 0x000fe80000100a00 */
[----:B------:R-:W-:Y:S04]  /*59c20*/  STL.64 [R1+0xb28], R90 ;  /* 0x000b285a01007387 */ /* 0x000fe80000100a00 */
[----:B------:R-:W2:Y:S04]  /*59c30*/  LDL.LU.64 R76, [R1+0xc10] ;  /* 0x000c1000014c7983 */ /* 0x000ea80000300a00 */
[----:B------:R-:W-:Y:S04]  /*59c40*/  STL.64 [R1+0xb30], R84 ;  /* 0x000b305401007387 */ /* 0x000fe80000100a00 */
[----:B------:R-:W-:Y:S04]  /*59c50*/  STL.64 [R1+0xb38], R86 ;  /* 0x000b385601007387 */ /* 0x000fe80000100a00 */
[----:B------:R-:W2:Y:S01]  /*59c60*/  LDL.LU.64 R78, [R1+0xc18] ;  /* 0x000c1800014e7983 */ /* 0x000ea20000300a00 */
[C---:B---3--:R-:W-:Y:S03]  /*59c70*/  HMMA.1688.F32.TF32 R72, R236.reuse, R116, R72 ;  /* 0x00000074ec48723c */ /* 0x048fe60000081048 */
[----:B------:R-:W-:Y:S04]  /*59c80*/  STL.64 [R1+0xb40], R80 ;  /* 0x000b405001007387 */ /* 0x000fe80000100a00 */
[----:B------:R-:W-:Y:S04]  /*59c90*/  STL.64 [R1+0xb48], R82 ;  /* 0x000b485201007387 */ /* 0x000fe80000100a00 */
[----:B-1----:R-:W2:Y:S04]  /*59ca0*/  LDL.LU.64 R144, [R1+0xc80] ;  /* 0x000c800001907983 */ /* 0x002ea80000300a00 */
[----:B----4-:R-:W2:Y:S08]  /*59cb0*/  LDL.LU.64 R146, [R1+0xc88] ;  /* 0x000c880001927983 */ /* 0x010eb00000300a00 */
[----:B------:R1:W-:Y:S04]  /*59cc0*/  STL.64 [R1+0xbf0], R72 ;  /* 0x000bf04801007387 */ /* 0x0003e80000100a00 */
[----:B------:R4:W-:Y:S04]  /*59cd0*/  STL.64 [R1+0xbf8], R74 ;  /* 0x000bf84a01007387 */ /* 0x0009e80000100a00 */
[----:B------:R-:W2:Y:S04]  /*59ce0*/  LDL.LU.64 R140, [R1+0xc70] ;  /* 0x000c7000018c7983 */ /* 0x000ea80000300a00 */
[----:B------:R-:W2:Y:S04]  /*59cf0*/  LDL.LU.64 R142, [R1+0xc78] ;  /* 0x000c7800018e7983 */ /* 0x000ea80000300a00 */
[----:B------:R-:W2:Y:S04]  /*59d00*/  LDL.LU.64 R136, [R1+0xd00] ;  /* 0x000d000001887983 */ /* 0x000ea80000300a00 */
[----:B------:R-:W2:Y:S01]  /*59d10*/  LDL.LU.64 R138, [R1+0xd08] ;  /* 0x000d0800018a7983 */ /* 0x000ea20000300a00 */
[C---:B------:R-:W-:Y:S11]  /*59d20*/  HMMA.1688.F32.TF32 R64, R236.reuse, R112, R64 ;  /* 0x00000070ec40723c */ /* 0x040ff60000081040 */
[----:B------:R-:W-:Y:S11]  /*59d30*/  @!UPT UIADD3 URZ, URZ, URZ, URZ ;  /* 0x0000003f3f3ff290 */ /* 0x000ff6000fffe03f */
[----:B------:R-:W-:Y:S01]  /*59d40*/  @!UPT UIADD3 URZ, URZ, URZ, URZ ;  /* 0x0000003f3f3ff290 */ /* 0x000fe2000fffe03f */
[----:B------:R4:W-:Y:S04]  /*59d50*/  STL.64 [R1+0xc20], R64 ;  /* 0x000c204001007387 */ /* 0x0009e80000100a00 */
[----:B------:R4:W-:Y:S04]  /*59d60*/  STL.64 [R1+0xc28], R66 ;  /* 0x000c284201007387 */ /* 0x0009e80000100a00 */
[----:B-1----:R-:W3:Y:S04]  /*59d70*/  LDL.LU.64 R72, [R1+0xcf0] ;  /* 0x000cf00001487983 */ /* 0x002ee80000300a00 */
[----:B----4-:R-:W3:Y:S04]  /*59d80*/  LDL.LU.64 R74, [R1+0xcf8] ;  /* 0x000cf800014a7983 */ /* 0x010ee80000300a00 */
        /* <DEDUP_REMOVED lines=18> */
[C---:B-1----:R-:W-:Y:S08]  /*59eb0*/  HMMA.1688.F32.TF32 R156, R236.reuse, R96, R144 ;  /* 0x00000060ec9c723c */ /* 0x042ff00000081090 */
[C---:B------:R-:W-:Y:S08]  /*59ec0*/  HMMA.1688.F32.TF32 R144, R236.reuse, R68, R140 ;  /* 0x00000044ec90723c */ /* 0x040ff0000008108c */
[C---:B------:R-:W-:Y:S07]  /*59ed0*/  HMMA.1688.F32.TF32 R140, R236.reuse, R28, R136 ;  /* 0x0000001cec8c723c */ /* 0x040fee0000081088 */
[----:B------:R-:W-:Y:S04]  /*59ee0*/  STL.64 [R1+0xc80], R156 ;  /* 0x000c809c01007387 */ /* 0x000fe80000100a00 */
[----:B------:R-:W-:Y:S04]  /*59ef0*/  STL.64 [R1+0xc88], R158 ;  /* 0x000c889e01007387 */ /* 0x000fe80000100a00 */
[----:B------:R-:W-:Y:S04]  /*59f00*/  STL.64 [R1+0xd30], R144 ;  /* 0x000d309001007387 */ /* 0x000fe80000100a00 */
[----:B------:R-:W-:Y:S01]  /*59f10*/  STL.64 [R1+0xd38], R146 ;  /* 0x000d389201007387 */ /* 0x000fe20000100a00 */
[C---:B---3--:R-:W-:Y:S03]  /*59f20*/  HMMA.1688.F32.TF32 R136, R236.reuse, R8, R72 ;  /* 0x00000008ec88723c */ /* 0x048fe60000081048 */
[----:B------:R-:W3:Y:S04]  /*59f30*/  LDL.LU.64 R72, [R1+0xa80] ;  /* 0x000a800001487983 */ /* 0x000ee80000300a00 */
[----:B------:R-:W-:Y:S04]  /*59f40*/  STL.64 [R1+0xd20], R140 ;  /* 0x000d208c01007387 */ /* 0x000fe80000100a00 */
[----:B------:R-:W-:Y:S04]  /*59f50*/  STL.64 [R1+0xd28], R142 ;  /* 0x000d288e01007387 */ /* 0x000fe80000100a00 */
[----:B------:R-:W3:Y:S08]  /*59f60*/  LDL.LU.64 R74, [R1+0xa88] ;  /* 0x000a8800014a7983 */ /* 0x000ef00000300a00 */
[----:B------:R-:W-:Y:S04]  /*59f70*/  STL.64 [R1+0xd10], R136 ;  /* 0x000d108801007387 */ /* 0x000fe80000100a00 */
[----:B------:R4:W-:Y:S02]  /*59f80*/  STL.64 [R1+0xd18], R138 ;  /* 0x000d188a01007387 */ /* 0x0009e40000100a00 */
[C---:B----4-:R-:W-:Y:S08]  /*59f90*/  HMMA.1688.F32.TF32 R136, R236.reuse, R12, R132 ;  /* 0x0000000cec88723c */ /* 0x050ff00000081084 */
[C---:B------:R-:W-:Y:S08]  /*59fa0*/  HMMA.1688.F32.TF32 R132, R236.reuse, R16, R100 ;  /* 0x00000010ec84723c */ /* 0x040ff00000081064 */
[C---:B------:R-:W-:Y:S07]  /*59fb0*/  HMMA.1688.F32.TF32 R100, R236.reuse, R20, R88 ;  /* 0x00000014ec64723c */ /* 0x040fee0000081058 */
[----:B------:R1:W-:Y:S01]  /*59fc0*/  STL.64 [R1+0xd00], R136 ;  /* 0x000d008801007387 */ /* 0x0003e20000100a00 */
[----:B------:R-:W-:Y:S03]  /*59fd0*/  HMMA.1688.F32.TF32 R88, R236, R104, R64 ;  /* 0x00000068ec58723c */ /* 0x000fe60000081040 */
[----:B------:R4:W-:Y:S04]  /*59fe0*/  STL.64 [R1+0xd08], R138 ;  /* 0x000d088a01007387 */ /* 0x0009e80000100a00 */
[----:B------:R1:W-:Y:S04]  /*59ff0*/  STL.64 [R1+0xcf0], R132 ;  /* 0x000cf08401007387 */ /* 0x0003e80000100a00 */
[----:B------:R1:W-:Y:S04]  /*5a000*/  STL.64 [R1+0xcf8], R134 ;  /* 0x000cf88601007387 */ /* 0x0003e80000100a00 */
[----:B------:R-:W3:Y:S04]  /*5a010*/  LDL.LU.64 R64, [R1+0x760] ;  /* 0x0007600001407983 */ /* 0x000ee80000300a00 */
[----:B------:R-:W-:Y:S04]  /*5a020*/  STL.64 [R1+0xce0], R100 ;  /* 0x000ce06401007387 */ /* 0x000fe80000100a00 */
[----:B------:R-:W-:Y:S04]  /*5a030*/  STL.64 [R1+0xce8], R102 ;  /* 0x000ce86601007387 */ /* 0x000fe80000100a00 */
[----:B------:R-:W3:Y:S01]  /*5a040*/  LDL.LU.64 R66, [R1+0x768] ;  /* 0x0007680001427983 */ /* 0x000ee20000300a00 */
[C---:B------:R-:W-:Y:S08]  /*5a050*/  HMMA.1688.F32.TF32 R84, R232.reuse, R24, R84 ;  /* 0x00000018e854723c */ /* 0x040ff00000081054 */
[C---:B------:R-:W-:Y:S01]  /*5a060*/  HMMA.1688.F32.TF32 R80, R232.reuse, R4, R80 ;  /* 0x00000004e850723c */ /* 0x040fe20000081050 */
[----:B------:R-:W-:Y:S04]  /*5a070*/  STL.64 [R1+0xcb0], R88 ;  /* 0x000cb05801007387 */ /* 0x000fe80000100a00 */
[----:B------:R-:W-:Y:S04]  /*5a080*/  STL.64 [R1+0xcb8], R90 ;  /* 0x000cb85a01007387 */ /* 0x000fe80000100a00 */
[----:B-1----:R-:W3:Y:S04]  /*5a090*/  LDL.LU.64 R136, [R1+0x740] ;  /* 0x0007400001887983 */ /* 0x002ee80000300a00 */
[----:B------:R-:W-:Y:S04]  /*5a0a0*/  LDS R236, [R52+0x380] ;  /* 0x0003800034ec7984 */ /* 0x000fe80000000800 */
[----:B------:R-:W-:Y:S01]  /*5a0b0*/  STL.64 [R1+0xcd0], R84 ;  /* 0x000cd05401007387 */ /* 0x000fe20000100a00 */
[C---:B--2---:R-:W-:Y:S03]  /*5a0c0*/  HMMA.1688.F32.TF32 R76, R232.reuse, R216, R76 ;  /* 0x000000d8e84c723c */ /* 0x044fe6000008104c */
[----:B------:R-:W-:Y:S04]  /*5a0d0*/  STL.64 [R1+0xcd8], R86 ;  /* 0x000cd85601007387 */ /* 0x000fe80000100a00 */
[----:B----4-:R-:W2:Y:S04]  /*5a0e0*/  LDL.LU.64 R138, [R1+0x748] ;  /* 0x00074800018a7983 */ /* 0x010ea80000300a00 */
[----:B------:R-:W-:Y:S04]  /*5a0f0*/  STL.64 [R1+0xca0], R80 ;  /* 0x000ca05001007387 */ /* 0x000fe80000100a00 */
[----:B------:R-:W-:Y:S04]  /*5a100*/  STL.64 [R1+0xca8], R82 ;  /* 0x000ca85201007387 */ /* 0x000fe80000100a00 */
[----:B------:R-:W4:Y:S04]  /*5a110*/  LDL.LU.64 R132, [R1+0x720] ;  /* 0x0007200001847983 */ /* 0x000f280000300a00 */
[----:B------:R-:W4:Y:S04]  /*5a120*/  LDL.LU.64 R134, [R1+0x728] ;  /* 0x0007280001867983 */ /* 0x000f280000300a00 */
[----:B------:R-:W-:Y:S04]  /*5a130*/  STL.64 [R1+0xc70], R76 ;  /* 0x000c704c01007387 */ /* 0x000fe80000100a00 */
[----:B------:R3:W-:Y:S04]  /*5a140*/  STL.64 [R1+0xc78], R78 ;  /* 0x000c784e01007387 */ /* 0x0007e80000100a00 */
        /* <DEDUP_REMOVED lines=8> */
[----:B------:R-:W-:Y:S04]  /*5a1d0*/  STL.64 [R1+0xc48], R78 ;  /* 0x000c484e01007387 */ /* 0x000fe80000100a00 */
[----:B------:R-:W3:Y:S04]  /*5a1e0*/  LDL.LU.64 R100, [R1+0x6e0] ;  /* 0x0006e00001647983 */ /* 0x000ee80000300a00 */
[----:B------:R-:W3:Y:S04]  /*5a1f0*/  LDL.LU.64 R102, [R1+0x6e8] ;  /* 0x0006e80001667983 */ /* 0x000ee80000300a00 */
        /* <DEDUP_REMOVED lines=9> */
[----:B-1----:R-:W3:Y:S04]  /*5a290*/  LDL.LU.64 R64, [R1+0x6c0] ;  /* 0x0006c00001407983 */ /* 0x002ee80000300a00 */
[----:B------:R-:W3:Y:S01]  /*5a2a0*/  LDL.LU.64 R66, [R1+0x6c8] ;  /* 0x0006c80001427983 */ /* 0x000ee20000300a00 */
[C---:B--2---:R-:W-:Y:S03]  /*5a2b0*/  HMMA.1688.F32.TF32 R140, R232.reuse, R116, R136 ;  /* 0x00000074e88c723c */ /* 0x044fe60000081088 */
[----:B------:R-:W2:Y:S04]  /*5a2c0*/  LDL.LU.64 R80, [R1+0x6a0] ;  /* 0x0006a00001507983 */ /* 0x000ea80000300a00 */
[----:B------:R-:W2:Y:S01]  /*5a2d0*/  LDL.LU.64 R82, [R1+0x6a8] ;  /* 0x0006a80001527983 */ /* 0x000ea20000300a00 */
[C---:B----4-:R-:W-:Y:S03]  /*5a2e0*/  HMMA.1688.F32.TF32 R136, R232.reuse, R112, R132 ;  /* 0x00000070e888723c */ /* 0x050fe60000081084 */
[----:B------:R-:W4:Y:S04]  /*5a2f0*/  LDL.LU.64 R76, [R1+0x680] ;  /* 0x00068000014c7983 */ /* 0x000f280000300a00 */
[----:B------:R-:W4:Y:S08]  /*5a300*/  LDL.LU.64 R78, [R1+0x688] ;  /* 0x00068800014e7983 */ /* 0x000f300000300a00 */
[----:B------:R-:W-:Y:S04]  /*5a310*/  STL.64 [R1+0xbe0], R140 ;  /* 0x000be08c01007387 */ /* 0x000fe80000100a00 */
[----:B------:R-:W-:Y:S01]  /*5a320*/  STL.64 [R1+0xbe8], R142 ;  /* 0x000be88e01007387 */ /* 0x000fe20000100a00 */
[C---:B---3--:R-:W-:Y:S03]  /*5a330*/  HMMA.1688.F32.TF32 R132, R232.reuse, R108, R72 ;  /* 0x0000006ce884723c */ /* 0x048fe60000081048 */
[----:B------:R-:W3:Y:S04]  /*5a340*/  LDL.LU.64 R72, [R1+0x670] ;  /* 0x0006700001487983 */ /* 0x000ee80000300a00 */
[----:B------:R-:W-:Y:S04]  /*5a350*/  STL.64 [R1+0xbc0], R136 ;  /* 0x000bc08801007387 */ /* 0x000fe80000100a00 */
[----:B------:R-:W-:Y:S04]  /*5a360*/  STL.64 [R1+0xbc8], R138 ;  /* 0x000bc88a01007387 */ /* 0x000fe80000100a00 */
[----:B------:R-:W3:Y:S01]  /*5a370*/  LDL.LU.64 R74, [R1+0x678] ;  /* 0x00067800014a7983 */ /* 0x000ee20000300a00 */
[C---:B------:R-:W-:Y:S07]  /*5a380*/  HMMA.1688.F32.TF32 R100, R232.reuse, R96, R100 ;  /* 0x00000060e864723c */ /* 0x040fee0000081064 */
[----:B------:R-:W-:Y:S04]  /*5a390*/  STL.64 [R1+0xba0], R132 ;  /* 0x000ba08401007387 */ /* 0x000fe80000100a00 */
[----:B------:R-:W-:Y:S11]  /*5a3a0*/  STL.64 [R1+0xba8], R134 ;  /* 0x000ba88601007387 */ /* 0x000ff60000100a00 */
[----:B------:R-:W-:Y:S01]  /*5a3b0*/  @!UPT UIADD3 URZ, URZ, URZ, URZ ;  /* 0x0000003f3f3ff290 */ /* 0x000fe2000fffe03f */
[----:B------:R-:W-:Y:S04]  /*5a3c0*/  STL.64 [R1+0xb80], R100 ;  /* 0x000b806401007387 */ /* 0x000fe80000100a00 */
[----:B------:R1:W-:Y:S04]  /*5a3d0*/  STL.64 [R1+0xb88], R102 ;  /* 0x000b886601007387 */ /* 0x0003e80000100a00 */
[----:B------:R-:W3:Y:S01]  /*5a3e0*/  LDL.LU R52, [R1+0x74fc] ;  /* 0x0074fc0001347983 */ /* 0x000ee20000300800 */
[C---:B-1----:R-:W-:Y:S08]  /*5a3f0*/  HMMA.1688.F32.TF32 R100, R232.reuse, R68, R88 ;  /* 0x00000044e864723c */ /* 0x042ff00000081058 */
[C---:B------:R-:W-:Y:S11]  /*5a400*/  HMMA.1688.F32.TF32 R88, R232.reuse, R28, R84 ;  /* 0x0000001ce858723c */ /* 0x040ff60000081054 */
[----:B------:R-:W-:Y:S04]  /*5a410*/  @!UPT UIADD3 URZ, URZ, URZ, URZ ;  /* 0x0000003f3f3ff290 */ /* 0x000fe8000fffe03f */
[----:B------:R1:W-:Y:S04]  /*5a420*/  STL.64 [R1+0xb70], R100 ;  /* 0x000b706401007387 */ /* 0x0003e80000100a00 */
[----:B------:R1:W-:Y:S01]  /*5a430*/  STL.64 [R1+0xb78], R102 ;  /* 0x000b786601007387 */ /* 0x0003e20000100a00 */
[C---:B------:R-:W-:Y:S03]  /*5a440*/  HMMA.1688.F32.TF32 R84, R232.reuse, R8, R64 ;  /* 0x00000008e854723c */ /* 0x040fe60000081040 */
[----:B------:R-:W3:Y:S04]  /*5a450*/  LDL.LU.64 R64, [R1+0x560] ;  /* 0x0005600001407983 */ /* 0x000ee80000300a00 */
[----:B------:R1:W-:Y:S04]  /*5a460*/  STL.64 [R1+0xb50], R88 ;  /* 0x000b505801007387 */ /* 0x0003e80000100a00 */
[----:B------:R1:W-:Y:S04]  /*5a470*/  STL.64 [R1+0xb58], R90 ;  /* 0x000b585a01007387 */ /* 0x0003e80000100a00 */
[----:B------:R-:W3:Y:S01]  /*5a480*/  LDL.LU.64 R66, [R1+0x568] ;  /* 0x0005680001427983 */ /* 0x000ee20000300a00 */
[C---:B--2---:R-:W-:Y:S08]  /*5a490*/  HMMA.1688.F32.TF32 R80, R232.reuse, R12, R80 ;  /* 0x0000000ce850723c */ /* 0x044ff00000081050 */
[C---:B----4-:R-:W-:Y:S01]  /*5a4a0*/  HMMA.1688.F32.TF32 R76, R232.reuse, R16, R76 ;  /* 0x00000010e84c723c */ /* 0x050fe2000008104c */
[----:B------:R2:W-:Y:S04]  /*5a4b0*/  STL.64 [R1+0x760], R84 ;  /* 0x0007605401007387 */ /* 0x0005e80000100a00 */
[----:B------:R4:W-:Y:S04]  /*5a4c0*/  STL.64 [R1+0x768], R86 ;  /* 0x0007685601007387 */ /* 0x0009e80000100a00 */
[----:B------:R-:W3:Y:S06]  /*5a4d0*/  LDL.LU.64 R140, [R1+0xc00] ;  /* 0x000c0000018c7983 */ /* 0x000eec0000300a00 */
[----:B------:R1:W-:Y:S04]  /*5a4e0*/  STL.64 [R1+0x720], R80 ;  /* 0x0007205001007387 */ /* 0x0003e80000100a00 */
[----:B------:R1:W-:Y:S04]  /*5a4f0*/  STL.64 [R1+0x728], R82 ;  /* 0x0007285201007387 */ /* 0x0003e80000100a00 */
[----:B------:R-:W3:Y:S04]  /*5a500*/  LDL.LU.64 R142, [R1+0xc08] ;  /* 0x000c0800018e7983 */ /* 0x000ee80000300a00 */
[----:B------:R1:W-:Y:S04]  /*5a510*/  STL.64 [R1+0x6e0], R76 ;  /* 0x0006e04c01007387 */ /* 0x0003e80000100a00 */
[----:B------:R1:W-:Y:S04]  /*5a520*/  STL.64 [R1+0x6e8], R78 ;  /* 0x0006e84e01007387 */ /* 0x0003e80000100a00 */
[----:B------:R-:W3:Y:S04]  /*5a530*/  LDL.LU.64 R136, [R1+0xbd0] ;  /* 0x000bd00001887983 */ /* 0x000ee80000300a00 */
[----:B------:R-:W3:Y:S04]  /*5a540*/  LDL.LU.64 R138, [R1+0xbd8] ;  /* 0x000bd800018a7983 */ /* 0x000ee80000300a00 */
[----:B------:R-:W3:Y:S04]  /*5a550*/  LDL.LU.64 R132, [R1+0xc60] ;  /* 0x000c600001847983 */ /* 0x000ee80000300a00 */
[----:B------:R-:W3:Y:S02]  /*5a560*/  LDL.LU.64 R134, [R1+0xc68] ;  /* 0x000c680001867983 */ /* 0x000ee40000300a00 */
[C---:B---3--:R-:W-:Y:S11]  /*5a570*/  HMMA.1688.F32.TF32 R72, R232.reuse, R20, R72 ;  /* 0x00000014e848723c */ /* 0x048ff60000081048 */
[----:B------:R-:W-:Y:S11]  /*5a580*/  @!UPT UIADD3 URZ, URZ, URZ, URZ ;  /* 0x0000003f3f3ff290 */ /* 0x000ff6000fffe03f */
[----:B------:R-:W-:Y:S01]  /*5a590*/  @!UPT UIADD3 URZ, URZ, URZ, URZ ;  /* 0x0000003f3f3ff290 */ /* 0x000fe2000fffe03f */
[----:B------:R2:W-:Y:S04]  /*5a5a0*/  STL.64 [R1+0x6a0], R72 ;  /* 0x0006a04801007387 */ /* 0x0005e80000100a00 */
[----:B------:R2:W-:Y:S04]  /*5a5b0*/  STL.64 [R1+0x6a8], R74 ;  /* 0x0006a84a01007387 */ /* 0x0005e80000100a00 */
[----:B-1----:R-:W3:Y:S04]  /*5a5c0*/  LDL.LU.64 R100, [R1+0xc30] ;  /* 0x000c300001647983 */ /* 0x002ee80000300a00 */
[----:B------:R-:W3:Y:S04]  /*5a5d0*/  LDL.LU.64 R102, [R1+0xc38] ;  /* 0x000c380001667983 */ /* 0x000ee80000300a00 */
[----:B------:R-:W3:Y:S04]  /*5a5e0*/  LDL.LU.64 R88, [R1+0xcc0] ;  /* 0x000cc00001587983 */ /* 0x000ee80000300a00 */
[----:B------:R-:W3:Y:S04]  /*5a5f0*/  LDL.LU.64 R90, [R1+0xcc8] ;  /* 0x000cc800015a7983 */ /* 0x000ee80000300a00 */
[----:B--2---:R-:W2:Y:S04]  /*5a600*/  LDL.LU.64 R84, [R1+0xc90] ;  /* 0x000c900001547983 */ /* 0x004ea80000300a00 */
[----:B----4-:R-:W2:Y:S04]  /*5a610*/  LDL.LU.64 R86, [R1+0xc98] ;  /* 0x000c980001567983 */ /* 0x010ea80000300a00 */
[----:B------:R-:W4:Y:S04]  /*5a620*/  LDL.LU.64 R80, [R1+0x1230] ;  /* 0x0012300001507983 */ /* 0x000f280000300a00 */
[----:B------:R-:W4:Y:S04]  /*5a630*/  LDL.LU.64 R82, [R1+0x1238] ;  /* 0x0012380001527983 */ /* 0x000f280000300a00 */
[----:B------:R-:W4:Y:S04]  /*5a640*/  LDL.LU.64 R76, [R1+0xd40] ;  /* 0x000d4000014c7983 */ /* 0x000f280000300a00 */
[----:B------:R-:W4:Y:S04]  /*5a650*/  LDL.LU.64 R78, [R1+0xd48] ;  /* 0x000d4800014e7983 */ /* 0x000f280000300a00 */
[----:B------:R-:W4:Y:S04]  /*5a660*/  LDL.LU.64 R72, [R1+0x12b0] ;  /* 0x0012b00001487983 */ /* 0x000f280000300a00 */
[----:B------:R-:W4:Y:S01]  /*5a670*/  LDL.LU.64 R74, [R1+0x12b8] ;  /* 0x0012b800014a7983 */ /* 0x000f220000300a00 */
[----:B------:R-:W-:Y:S01]  /*5a680*/  HMMA.1688.F32.TF32 R64, R232, R104, R64 ;  /* 0x00000068e840723c */ /* 0x000fe20000081040 */
[----:B------:R-:W-:Y:S01]  /*5a690*/  IMAD.MOV.U32 R244, RZ, RZ, R53 ;  /* 0x000000fffff47224 */ /* 0x000fe200078e0035 */
[----:B------:R-:W-:Y:S01]  /*5a6a0*/  MOV R245, R54 ;  /* 0x0000003600f57202 */ /* 0x000fe20000000f00 */
[----:B------:R-:W-:Y:S01]  /*5a6b0*/  IMAD.MOV.U32 R246, RZ, RZ, R55 ;  /* 0x000000fffff67224 */ /* 0x000fe200078e0037 */
[----:B------:R-:W-:Y:S01]  /*5a6c0*/  MOV R247, R128 ;  /* 0x0000008000f77202 */ /* 0x000fe20000000f00 */
[----:B------:R-:W-:Y:S01]  /*5a6d0*/  IMAD.MOV.U32 R248, RZ, RZ, R129 ;  /* 0x000000fffff87224 */ /* 0x000fe200078e0081 */
[----:B------:R-:W-:Y:S01]  /*5a6e0*/  MOV R249, R130 ;  /* 0x0000008200f97202 */ /* 0x000fe20000000f00 */
[----:B------:R-:W-:Y:S01]  /*5a6f0*/  IMAD.MOV.U32 R250, RZ, RZ, R131 ;  /* 0x000000fffffa7224 */ /* 0x000fe200078e0083 */
[----:B------:R-:W-:Y:S01]  /*5a700*/  HMMA.1688.F32.TF32 R32, R236, R68, R32 ;  /* 0x00000044ec20723c */ /* 0x000fe20000081020 */
[----:B------:R-:W-:Y:S04]  /*5a710*/  LDS R232, [R252+0x2000] ;  /* 0x00200000fce87984 */ /* 0x000fe80000000800 */
[----:B------:R-:W-:Y:S04]  /*5a720*/  LDS R234, [R252+0x3000] ;  /* 0x00300000fcea7984 */ /* 0x000fe80000000800 */
[----:B------:R-:W-:Y:S04]  /*5a730*/  LDS R233, [R3+0x2000] ;  /* 0x0020000003e97984 */ /* 0x000fe80000000800 */
[----:B------:R-:W1:Y:S04]  /*5a740*/  LDS R235, [R3+0x3000] ;  /* 0x0030000003eb7984 */ /* 0x000e680000000800 */
[----:B------:R1:W-:Y:S04]  /*5a750*/  STL.64 [R1+0x560], R64 ;  /* 0x0005604001007387 */ /* 0x0003e80000100a00 */
[----:B------:R1:W-:Y:S04]  /*5a760*/  STL.64 [R1+0x568], R66 ;  /* 0x0005684201007387 */ /* 0x0003e80000100a00 */
[----:B-1----:R-:W4:Y:S04]  /*5a770*/  LDL.LU.64 R64, [R1+0x12a0] ;  /* 0x0012a00001407983 */ /* 0x002f280000300a00 */
[----:B------:R-:W4:Y:S01]  /*5a780*/  LDL.LU.64 R66, [R1+0x12a8] ;  /* 0x0012a80001427983 */ /* 0x000f220000300a00 */
[C---:B------:R-:W-:Y:S08]  /*5a790*/  HMMA.1688.F32.TF32 R140, R240.reuse, R24, R140 ;  /* 0x00000018f08c723c */ /* 0x040ff0000008108c */
[C---:B------:R-:W-:Y:S08]  /*5a7a0*/  HMMA.1688.F32.TF32 R136, R240.reuse, R4, R136 ;  /* 0x00000004f088723c */ /* 0x040ff00000081088 */
[C---:B------:R-:W-:Y:S07]  /*5a7b0*/  HMMA.1688.F32.TF32 R132, R240.reuse, R216, R132 ;  /* 0x000000d8f084723c */ /* 0x040fee0000081084 */
[----:B------:R-:W-:Y:S04]  /*5a7c0*/  STL.64 [R1+0x670], R140 ;  /* 0x0006708c01007387 */ /* 0x000fe80000100a00 */
[----:B------:R-:W-:Y:S04]  /*5a7d0*/  STL.64 [R1+0x678], R142 ;  /* 0x0006788e01007387 */ /* 0x000fe80000100a00 */
[----:B------:R-:W-:Y:S04]  /*5a7e0*/  STL.64 [R1+0x680], R136 ;  /* 0x0006808801007387 */ /* 0x000fe80000100a00 */
[----:B------:R-:W-:Y:S04]  /*5a7f0*/  STL.64 [R1+0x688], R138 ;  /* 0x0006888a01007387 */ /* 0x000fe80000100a00 */
[----:B------:R-:W-:Y:S04]  /*5a800*/  STL.64 [R1+0x6c0], R132 ;  /* 0x0006c08401007387 */ /* 0x000fe80000100a00 */
[----:B------:R-:W-:Y:S01]  /*5a810*/  STL.64 [R1+0x6c8], R134 ;  /* 0x0006c88601007387 */ /* 0x000fe20000100a00 */
[C---:B---3--:R-:W-:Y:S08]  /*5a820*/  HMMA.1688.F32.TF32 R100, R240.reuse, R124, R100 ;  /* 0x0000007cf064723c */ /* 0x048ff00000081064 */
[C---:B------:R-:W-:Y:S08]  /*5a830*/  HMMA.1688.F32.TF32 R88, R240.reuse, R120, R88 ;  /* 0x00000078f058723c */ /* 0x040ff00000081058 */
[C---:B--2---:R-:W-:Y:S08]  /*5a840*/  HMMA.1688.F32.TF32 R84, R240.reuse, R116, R84 ;  /* 0x00000074f054723c */ /* 0x044ff00000081054 */
[C---:B----4-:R-:W-:Y:S08]  /*5a850*/  HMMA.1688.F32.TF32 R80, R240.reuse, R112, R80 ;  /* 0x00000070f050723c */ /* 0x050ff00000081050 */
[C---:B------:R-:W-:Y:S01]  /*5a860*/  HMMA.1688.F32.TF32 R76, R240.reuse, R108, R76 ;  /* 0x0000006cf04c723c */ /* 0x040fe2000008104c */
[----:B------:R-:W-:Y:S04]  /*5a870*/  STL.64 [R1+0x710], R100 ;  /* 0x0007106401007387 */ /* 0x000fe80000100a00 */
[----:B------:R-:W-:Y:S04]  /*5a880*/  STL.64 [R1+0x718], R102 ;  /* 0x0007186601007387 */ /* 0x000fe80000100a00 */
[----:B------:R-:W-:Y:S04]  /*5a890*/  STL.64 [R1+0x740], R88 ;  /* 0x0007405801007387 */ /* 0x000fe80000100a00 */
[----:B------:R-:W-:Y:S04]  /*5a8a0*/  STL.64 [R1+0x748], R90 ;  /* 0x0007485a01007387 */ /* 0x000fe80000100a00 */
[----:B------:R-:W-:Y:S01]  /*5a8b0*/  STL.64 [R1+0xa80], R84 ;  /* 0x000a805401007387 */ /* 0x000fe20000100a00 */
[C---:B------:R-:W-:Y:S03]  /*5a8c0*/  HMMA.1688.F32.TF32 R72, R240.reuse, R96, R72 ;  /* 0x00000060f048723c */ /* 0x040fe60000081048 */
[----:B------:R-:W-:Y:S04]  /*5a8d0*/  STL.64 [R1+0xa88], R86 ;  /* 0x000a885601007387 */ /* 0x000fe80000100a00 */
[----:B------:R-:W2:Y:S04]  /*5a8e0*/  LDL.LU.64 R160, [R1+0x1290] ;  /* 0x0012900001a07983 */ /* 0x000ea80000300a00 */
[----:B------:R-:W-:Y:S04]  /*5a8f0*/  STL.64 [R1+0xb90], R80 ;  /* 0x000b905001007387 */ /* 0x000fe80000100a00 */
[----:B------:R-:W-:Y:S04]  /*5a900*/  STL.64 [R1+0xb98], R82 ;  /* 0x000b985201007387 */ /* 0x000fe80000100a00 */
[----:B------:R-:W2:Y:S04]  /*5a910*/  LDL.LU.64 R162, [R1+0x1298] ;  /* 0x0012980001a27983 */ /* 0x000ea80000300a00 */
[----:B------:R-:W-:Y:S04]  /*5a920*/  STL.64 [R1+0xbb0], R76 ;  /* 0x000bb04c01007387 */ /* 0x000fe80000100a00 */
[----:B------:R-:W-:Y:S04]  /*5a930*/  STL.64 [R1+0xbb8], R78 ;  /* 0x000bb84e01007387 */ /* 0x000fe80000100a00 */
[----:B------:R-:W3:Y:S04]  /*5a940*/  LDL.LU.64 R156, [R1+0x1280] ;  /* 0x00128000019c7983 */ /* 0x000ee80000300a00 */
[----:B------:R-:W3:Y:S04]  /*5a950*/  LDL.LU.64 R158, [R1+0x1288] ;  /* 0x00128800019e7983 */ /* 0x000ee80000300a00 */
[----:B------:R1:W-:Y:S04]  /*5a960*/  STL.64 [R1+0xbd0], R72 ;  /* 0x000bd04801007387 */ /* 0x0003e80000100a00 */
[----:B------:R4:W-:Y:S04]  /*5a970*/  STL.64 [R1+0xbd8], R74 ;  /* 0x000bd84a01007387 */ /* 0x0009e80000100a00 */
[----:B-1----:R-:W3:Y:S04]  /*5a980*/  LDL.LU.64 R72, [R1+0x1270] ;  /* 0x0012700001487983 */ /* 0x002ee80000300a00 */
[----:B----4-:R-:W4:Y:S01]  /*5a990*/  LDL.LU.64 R74, [R1+0x1278] ;  /* 0x00127800014a7983 */ /* 0x010f220000300a00 */
[C---:B------:R-:W-:Y:S11]  /*5a9a0*/  HMMA.1688.F32.TF32 R64, R240.reuse, R68, R64 ;  /* 0x00000044f040723c */ /* 0x040ff60000081040 */
[----:B------:R-:W-:Y:S11]  /*5a9b0*/  @!UPT UIADD3 URZ, URZ, URZ, URZ ;  /* 0x0000003f3f3ff290 */ /* 0x000ff6000fffe03f */
[----:B------:R-:W-:Y:S01]  /*5a9c0*/  @!UPT UIADD3 URZ, URZ, URZ, URZ ;  /* 0x0000003f3f3ff290 */ /* 0x000fe2000fffe03f */
[----:B------:R1:W-:Y:S04]  /*5a9d0*/  STL.64 [R1+0xc00], R64 ;  /* 0x000c004001007387 */ /* 0x0003e80000100a00 */
[----:B------:R1:W-:Y:S04]  /*5a9e0*/  STL.64 [R1+0xc08], R66 ;  /* 0x000c084201007387 */ /* 0x0003e80000100a00 */
[----:B------:R-:W4:Y:S04]  /*5a9f0*/  LDL.LU.64 R144, [R1+0x1260] ;  /* 0x0012600001907983 */ /* 0x000f280000300a00 */
[----:B------:R-:W4:Y:S04]  /*5aa00*/  LDL.LU.64 R146, [R1+0x1268] ;  /* 0x0012680001927983 */ /* 0x000f280000300a00 */
[----:B------:R-:W4:Y:S04]  /*5aa10*/  LDL.LU.64 R140, [R1+0x1250] ;  /* 0x00125000018c7983 */ /* 0x000f280000300a00 */
[----:B------:R-:W4:Y:S04]  /*5aa20*/  LDL.LU.64 R142, [R1+0x1258] ;  /* 0x00125800018e7983 */ /* 0x000f280000300a00 */
[----:B-1----:R-:W4:Y:S04]  /*5aa30*/  LDL.LU.64 R64, [R1+0x1240] ;  /* 0x0012400001407983 */ /* 0x002f280000300a00 */
        /* <DEDUP_REMOVED lines=15> */
[C---:B--2---:R-:W-:Y:S08]  /*5ab30*/  HMMA.1688.F32.TF32 R184, R240.reuse, R28, R160 ;  /* 0x0000001cf0b8723c */ /* 0x044ff000000810a0 */
[C---:B---3--:R-:W-:Y:S11]  /*5ab40*/  HMMA.1688.F32.TF32 R160, R240.reuse, R8, R156 ;  /* 0x00000008f0a0723c */ /* 0x048ff6000008109c */
[----:B------:R-:W-:Y:S04]  /*5ab50*/  @!UPT UIADD3 URZ, URZ, URZ, URZ ;  /* 0x0000003f3f3ff290 */ /* 0x000fe8000fffe03f */
[----:B------:R-:W-:Y:S04]  /*5ab60*/  STL.64 [R1+0xc30], R184 ;  /* 0x000c30b801007387 */ /* 0x000fe80000100a00 */
[----:B------:R-:W-:Y:S01]  /*5ab70*/  STL.64 [R1+0xc38], R186 ;  /* 0x000c38ba01007387 */ /* 0x000fe20000100a00 */
[C---:B----4-:R-:W-:Y:S03]  /*5ab80*/  HMMA.1688.F32.TF32 R156, R240.reuse, R12, R72 ;  /* 0x0000000cf09c723c */ /* 0x050fe60000081048 */
[----:B------:R-:W2:Y:S04]  /*5ab90*/  LDL.LU.64 R72, [R1+0xa0] ;  /* 0x0000a00001487983 */ /* 0x000ea80000300a00 */
[----:B------:R-:W-:Y:S04]  /*5aba0*/  STL.64 [R1+0xc60], R160 ;  /* 0x000c60a001007387 */ /* 0x000fe80000100a00 */
[----:B------:R-:W-:Y:S04]  /*5abb0*/  STL.64 [R1+0xc68], R162 ;  /* 0x000c68a201007387 */ /* 0x000fe80000100a00 */
[----:B------:R-:W2:Y:S08]  /*5abc0*/  LDL.LU.64 R74, [R1+0xa8] ;  /* 0x0000a800014a7983 */ /* 0x000eb00000300a00 */
[----:B------:R-:W-:Y:S04]  /*5abd0*/  STL.64 [R1+0xc90], R156 ;  /* 0x000c909c01007387 */ /* 0x000fe80000100a00 */
[----:B------:R1:W-:Y:S02]  /*5abe0*/  STL.64 [R1+0xc98], R158 ;  /* 0x000c989e01007387 */ /* 0x0003e40000100a00 */
[C---:B-1----:R-:W-:Y:S08]  /*5abf0*/  HMMA.1688.F32.TF32 R156, R240.reuse, R16, R144 ;  /* 0x00000010f09c723c */ /* 0x042ff00000081090 */
[C---:B------:R-:W-:Y:S08]  /*5ac00*/  HMMA.1688.F32.TF32 R144, R240.reuse, R20, R140 ;  /* 0x00000014f090723c */ /* 0x040ff0000008108c */
[----:B------:R-:W-:Y:S07]  /*5ac10*/  HMMA.1688.F32.TF32 R140, R240, R104, R64 ;  /* 0x00000068f08c723c */ /* 0x000fee0000081040 */
[----:B------:R-:W-:Y:S04]  /*5ac20*/  STL.64 [R1+0xcc0], R156 ;  /* 0x000cc09c01007387 */ /* 0x000fe80000100a00 */
[----:B------:R-:W-:Y:S04]  /*5ac30*/  STL.64 [R1+0xcc8], R158 ;  /* 0x000cc89e01007387 */ /* 0x000fe80000100a00 */
[----:B------:R-:W3:Y:S04]  /*5ac40*/  LDL.LU.64 R64, [R1+0x60] ;  /* 0x0000600001407983 */ /* 0x000ee80000300a00 */
[----:B------:R-:W-:Y:S04]  /*5ac50*/  STL.64 [R1+0xdc0], R144 ;  /* 0x000dc09001007387 */ /* 0x000fe80000100a00 */
[----:B------:R-:W-:Y:S04]  /*5ac60*/  STL.64 [R1+0xdc8], R146 ;  /* 0x000dc89201007387 */ /* 0x000fe80000100a00 */
[----:B------:R-:W3:Y:S01]  /*5ac70*/  LDL.LU.64 R66, [R1+0x68] ;  /* 0x0000680001427983 */ /* 0x000ee20000300a00 */
[C---:B------:R-:W-:Y:S08]  /*5ac80*/  HMMA.1688.F32.TF32 R136, R236.reuse, R24, R136 ;  /* 0x00000018ec88723c */ /* 0x040ff00000081088 */
        /* <DEDUP_REMOVED lines=20> */
[----:B------:R-:W4:Y:S04]  /*5add0*/  LDL.LU R53, [R1+0x74f8] ;  /* 0x0074f80001357983 */ /* 0x000f280000300800 */
[----:B------:R-:W-:Y:S04]  /*5ade0*/  STL.64 [R1+0xd40], R76 ;  /* 0x000d404c01007387 */ /* 0x000fe80000100a00 */
[----:B------:R-:W-:Y:S04]  /*5adf0*/  STL.64 [R1+0xd48], R78 ;  /* 0x000d484e01007387 */ /* 0x000fe80000100a00 */
[----:B------:R-:W4:Y:S04]  /*5ae00*/  LDL.LU R54, [R1+0x74f4] ;  /* 0x0074f40001367983 */ /* 0x000f280000300800 */
[----:B------:R-:W4:Y:S04]  /*5ae10*/  LDL.LU R55, [R1+0x74f0] ;  /* 0x0074f00001377983 */ /* 0x000f280000300800 */
[----:B------:R-:W4:Y:S04]  /*5ae20*/  LDL.LU R128, [R1+0x74ec] ;  /* 0x0074ec0001807983 */ /* 0x000f280000300800 */
[----:B------:R-:W4:Y:S01]  /*5ae30*/  LDL.LU R129, [R1+0x74e8] ;  /* 0x0074e80001817983 */ /* 0x000f220000300800 */
[C---:B--2---:R-:W-:Y:S11]  /*5ae40*/  HMMA.1688.F32.TF32 R72, R236.reuse, R108, R72 ;  /* 0x0000006cec48723c */ /* 0x044ff60000081048 */
[----:B------:R-:W-:Y:S11]  /*5ae50*/  @!UPT UIADD3 URZ, URZ, URZ, URZ ;  /* 0x0000003f3f3ff290 */ /* 0x000ff6000fffe03f */
[----:B------:R-:W-:Y:S01]  /*5ae60*/  @!UPT UIADD3 URZ, URZ, URZ, URZ ;  /* 0x0000003f3f3ff290 */ /* 0x000fe2000fffe03f */
[----:B------:R-:W-:Y:S04]  /*5ae70*/  STL.64 [R1+0x300], R72 ;  /* 0x0003004801007387 */ /* 0x000fe80000100a00 */
[----:B------:R3:W-:Y:S04]  /*5ae80*/  STL.64 [R1+0x308], R74 ;  /* 0x0003084a01007387 */ /* 0x0007e80000100a00 */
[----:B------:R-:W2:Y:S04]  /*5ae90*/  LDL.LU R130, [R1+0x74e4] ;  /* 0x0074e40001827983 */ /* 0x000ea80000300800 */
[----:B------:R-:W2:Y:S01]  /*5aea0*/  LDL.LU R131, [R1+0x74e0] ;  /* 0x0074e00001837983 */ /* 0x000ea20000300800 */
[C---:B---3--:R-:W-:Y:S08]  /*5aeb0*/  HMMA.1688.F32.TF32 R72, R236.reuse, R96, R64 ;  /* 0x00000060ec48723c */ /* 0x048ff00000081040 */
[C---:B------:R-:W-:Y:S08]  /*5aec0*/  HMMA.1688.F32.TF32 R64, R236.reuse, R28, R36 ;  /* 0x0000001cec40723c */ /* 0x040ff00000081024 */
[C---:B------:R-:W-:Y:S07]  /*5aed0*/  HMMA.1688.F32.TF32 R36, R236.reuse, R8, R40 ;  /* 0x00000008ec24723c */ /* 0x040fee0000081028 */
[----:B------:R-:W-:Y:S04]  /*5aee0*/  STL.64 [R1+0x190], R72 ;  /* 0x0001904801007387 */ /* 0x000fe80000100a00 */
[----:B------:R-:W-:Y:S04]  /*5aef0*/  STL.64 [R1+0x198], R74 ;  /* 0x0001984a01007387 */ /* 0x000fe80000100a00 */
[----:B------:R-:W-:Y:S04]  /*5af00*/  STL.64 [R1+0xf0], R32 ;  /* 0x0000f02001007387 */ /* 0x000fe80000100a00 */
[----:B------:R1:W-:Y:S02]  /*5af10*/  STL.64 [R1+0xf8], R34 ;  /* 0x0000f82201007387 */ /* 0x0003e40000100a00 */
[----:B-1----:R-:W-:Y:S02]  /*5af20*/  HMMA.1688.F32.TF32 R32, R236, R12, R44 ;  /* 0x0000000cec20723c */ /* 0x002fe4000008102c */
[----:B------:R-:W-:Y:S04]  /*5af30*/  STL.64 [R1+0xb0], R64 ;  /* 0x0000b04001007387 */ /* 0x000fe80000100a00 */
[----:B------:R-:W-:Y:S04]  /*5af40*/  STL.64 [R1+0xb8], R66 ;  /* 0x0000b84201007387 */ /* 0x000fe80000100a00 */
[----:B------:R-:W-:Y:S04]  /*5af50*/  STL.64 [R1+0xdd0], R36 ;  /* 0x000dd02401007387 */ /* 0x000fe80000100a00 */
[----:B------:R-:W-:Y:S09]  /*5af60*/  STL.64 [R1+0xdd8], R38 ;  /* 0x000dd82601007387 */ /* 0x000ff20000100a00 */
[----:B------:R1:W-:Y:S01]  /*5af70*/  STL [R1+0xde0], R32 ;  /* 0x000de02001007387 */ /* 0x0003e20000100800 */
[----:B------:R-:W-:Y:S01]  /*5af80*/  IMAD.MOV.U32 R217, RZ, RZ, R33 ;  /* 0x000000ffffd97224 */ /* 0x000fe200078e0021 */
[----:B------:R-:W-:Y:S01]  /*5af90*/  MOV R216, R34 ;  /* 0x0000002200d87202 */ /* 0x000fe20000000f00 */
[----:B------:R-:W-:-:S02]  /*5afa0*/  IMAD.MOV.U32 R121, RZ, RZ, R35 ;  /* 0x000000ffff797224 */ /* 0x000fc400078e0023 */
[C---:B-1----:R-:W-:Y:S11]  /*5afb0*/  HMMA.1688.F32.TF32 R32, R236.reuse, R16, R48 ;  /* 0x00000010ec20723c */ /* 0x042ff60000081030 */
[----:B------:R-:W-:Y:S11]  /*5afc0*/  @!UPT UIADD3 URZ, URZ, URZ, URZ ;  /* 0x0000003f3f3ff290 */ /* 0x000ff6000fffe03f */
[----:B------:R-:W-:Y:S02]  /*5afd0*/  @!UPT UIADD3 URZ, URZ, URZ, URZ ;  /* 0x0000003f3f3ff290 */ /* 0x000fe4000fffe03f */
[----:B------:R-:W-:Y:S01]  /*5afe0*/  MOV R120, R32 ;  /* 0x0000002000787202 */ /* 0x000fe20000000f00 */
[----:B------:R-:W-:Y:S01]  /*5aff0*/  IMAD.MOV.U32 R97, RZ, RZ, R33 ;  /* 0x000000ffff617224 */ /* 0x000fe200078e0021 */
[----:B------:R-:W-:Y:S01]  /*5b000*/  MOV R96, R34 ;  /* 0x0000002200607202 */ /* 0x000fe20000000f00 */
[----:B------:R-:W-:Y:S02]  /*5b010*/  IMAD.MOV.U32 R69, RZ, RZ, R35 ;  /* 0x000000ffff457224 */ /* 0x000fe400078e0023 */
[----:B----4-:R-:W-:Y:S11]  /*5b020*/  HMMA.1688.F32.TF32 R32, R236, R20, R52 ;  /* 0x00000014ec20723c */ /* 0x010ff60000081034 */
[----:B------:R-:W-:Y:S11]  /*5b030*/  @!UPT UIADD3 URZ, URZ, URZ, URZ ;  /* 0x0000003f3f3ff290 */ /* 0x000ff6000fffe03f */
[----:B------:R-:W-:Y:S02]  /*5b040*/  @!UPT UIADD3 URZ, URZ, URZ, URZ ;  /* 0x0000003f3f3ff290 */ /* 0x000fe4000fffe03f */
[----:B------:R-:W-:Y:S01]  /*5b050*/  MOV R9, R32 ;  /* 0x0000002000097202 */ /* 0x000fe20000000f00 */
[----:B------:R-:W-:Y:S01]  /*5b060*/  IMAD.MOV.U32 R8, RZ, RZ, R33 ;  /* 0x000000ffff087224 */ /* 0x000fe200078e0021 */
[----:B------:R-:W-:Y:S01]  /*5b070*/  MOV R5, R34 ;  /* 0x0000002200057202 */ /* 0x000fe20000000f00 */
[----:B------:R-:W-:Y:S01]  /*5b080*/  IMAD.MOV.U32 R4, RZ, RZ, R35 ;  /* 0x000000ffff047224 */ /* 0x000fe200078e0023 */
[----:B------:R-:W-:Y:S01]  /*5b090*/  MOV R251, R2 ;  /* 0x0000000200fb7202 */ /* 0x000fe20000000f00 */
[----:B------:R1:W-:Y:S01]  /*5b0a0*/  STL [R1+0x7218], R217 ;  /* 0x007218d901007387 */ /* 0x0003e20000100800 */
[----:B------:R-:W-:-:S03]  /*5b0b0*/  MOV R64, R10 ;  /* 0x0000000a00407202 */ /* 0x000fc60000000f00 */
[----:B-1----:R-:W3:Y:S01]  /*5b0c0*/  LDL R217, [R1+0xb64] ;  /* 0x000b640001d97983 */ /* 0x002ee20000100800 */
[----:B------:R-:W-:Y:S01]  /*5b0d0*/  IMAD.MOV.U32 R65, RZ, RZ, R11 ;  /* 0x000000ffff417224 */ /* 0x000fe200078e000b */
[----:B------:R-:W-:Y:S01]  /*5b0e0*/  MOV R66, R23 ;  /* 0x0000001700427202 */ /* 0x000fe20000000f00 */
[----:B------:R-:W-:Y:S01]  /*5b0f0*/  IMAD.MOV.U32 R67, RZ, RZ, R22 ;  /* 0x000000ffff437224 */ /* 0x000fe200078e0016 */
[----:B--2---:R-:W-:Y:S11]  /*5b100*/  HMMA.1688.F32.TF32 R32, R236, R104, R128 ;  /* 0x00000068ec20723c */ /* 0x004ff60000081080 */
[----:B------:R-:W-:Y:S11]  /*5b110*/  @!UPT UIADD3 URZ, URZ, URZ, URZ ;  /* 0x0000003f3f3ff290 */ /* 0x000ff6000fffe03f */
[----:B------:R-:W-:Y:S02]  /*5b120*/  @!UPT UIADD3 URZ, URZ, URZ, URZ ;  /* 0x0000003f3f3ff290 */ /* 0x000fe4000fffe03f */
[----:B------:R-:W-:Y:S01]  /*5b130*/  MOV R17, R32 ;  /* 0x0000002000117202 */ /* 0x000fe20000000f00 */
[----:B------:R-:W-:Y:S01]  /*5b140*/  IMAD.MOV.U32 R16, RZ, RZ, R33 ;  /* 0x000000ffff107224 */ /* 0x000fe200078e0021 */
[----:B------:R-:W-:Y:S01]  /*5b150*/  MOV R13, R34 ;  /* 0x00000022000d7202 */ /* 0x000fe20000000f00 */
[----:B------:R-:W-:Y:S02]  /*5b160*/  IMAD.MOV.U32 R12, RZ, RZ, R35 ;  /* 0x000000ffff0c7224 */ /* 0x000fe400078e0023 */
[C---:B------:R-:W-:Y:S11]  /*5b170*/  HMMA.1688.F32.TF32 R32, R232.reuse, R26, R244 ;  /* 0x0000001ae820723c */ /* 0x040ff600000810f4 */
[----:B------:R-:W-:Y:S11]  /*5b180*/  @!UPT UIADD3 URZ, URZ, URZ, URZ ;  /* 0x0000003f3f3ff290 */ /* 0x000ff6000fffe03f */
[----:B------:R-:W-:Y:S02]  /*5b190*/  @!UPT UIADD3 URZ, URZ, URZ, URZ ;  /* 0x0000003f3f3ff290 */ /* 0x000fe4000fffe03f */
[----:B------:R-:W-:Y:S01]  /*5b1a0*/  MOV R68, R32 ;  /* 0x0000002000447202 */ /* 0x000fe20000000f00 */
[----:B------:R-:W-:Y:S01]  /*5b1b0*/  IMAD.MOV.U32 R29, RZ, RZ, R33 ;  /* 0x000000ffff1d7224 */ /* 0x000fe200078e0021 */
[----:B------:R-:W-:Y:S01]  /*5b1c0*/  MOV R28, R34 ;  /* 0x00000022001c7202 */ /* 0x000fe20000000f00 */
[----:B------:R-:W-:Y:S02]  /*5b1d0*/  IMAD.MOV.U32 R25, RZ, RZ, R35 ;  /* 0x000000ffff197224 */ /* 0x000fe400078e0023 */
[----:B------:R-:W-:Y:S07]  /*5b1e0*/  HMMA.1688.F32.TF32 R32, R232, R6, R248 ;  /* 0x00000006e820723c */ /* 0x000fee00000810f8 */
[----:B------:R-:W-:Y:S01]  /*5b1f0*/  MOV R248, R106 ;  /* 0x0000006a00f87202 */ /* 0x000fe20000000f00 */
[----:B------:R-:W-:Y:S01]  /*5b200*/  IMAD.MOV.U32 R249, RZ, RZ, R107 ;  /* 0x000000fffff97224 */ /* 0x000fe200078e006b */
[----:B------:R-:W2:Y:S01]  /*5b210*/  LDL.LU R106, [R1+0x74dc] ;  /* 0x0074dc00016a7983 */ /* 0x000ea20000300800 */
[----:B------:R-:W-:Y:S01]  /*5b220*/  MOV R250, R30 ;  /* 0x0000001e00fa7202 */ /* 0x000fe20000000f00 */
[----:B------:R-:W-:-:S02]  /*5b230*/  IMAD.MOV.U32 R251, RZ, RZ, R31 ;  /* 0x000000fffffb7224 */ /* 0x000fc400078e001f */
[----:B------:R-:W4:Y:S04]  /*5b240*/  LDL.LU R107, [R1+0x74d8] ;  /* 0x0074d800016b7983 */ /* 0x000f280000300800 */
[----:B------:R-:W3:Y:S04]  /*5b250*/  LDL.LU R30, [R1+0x74d4] ;  /* 0x0074d400011e7983 */ /* 0x000ee80000300800 */
[----:B------:R-:W3:Y:S04]  /*5b260*/  LDL.LU R31, [R1+0x74d0] ;  /* 0x0074d000011f7983 */ /* 0x000ee80000300800 */
[----:B------:R-:W3:Y:S04]  /*5b270*/  LDL.LU R10, [R1+0x74cc] ;  /* 0x0074cc00010a7983 */ /* 0x000ee80000300800 */
[----:B------:R-:W3:Y:S04]  /*5b280*/  LDL.LU R11, [R1+0x74c8] ;  /* 0x0074c800010b7983 */ /* 0x000ee80000300800 */
[----:B------:R-:W3:Y:S04]  /*5b290*/  LDL.LU R23, [R1+0x74c4] ;  /* 0x0074c40001177983 */ /* 0x000ee80000300800 */
[----:B------:R-:W3:Y:S01]  /*5b2a0*/  LDL.LU R22, [R1+0x74c0] ;  /* 0x0074c00001167983 */ /* 0x000ee20000300800 */
[----:B------:R-:W-:Y:S01]  /*5b2b0*/  MOV R72, R99 ;  /* 0x0000006300487202 */ /* 0x000fe20000000f00 */
[----:B------:R-:W-:Y:S01]  /*5b2c0*/  IMAD.MOV.U32 R73, RZ, RZ, R98 ;  /* 0x000000ffff497224 */ /* 0x000fe200078e0062 */
[----:B------:R-:W-:Y:S01]  /*5b2d0*/  MOV R74, R71 ;  /* 0x00000047004a7202 */ /* 0x000fe20000000f00 */
[----:B------:R-:W3:Y:S01]  /*5b2e0*/  LDL.LU R99, [R1+0x74bc] ;  /* 0x0074bc0001637983 */ /* 0x000ee20000300800 */
[----:B------:R-:W-:Y:S01]  /*5b2f0*/  IMAD.MOV.U32 R75, RZ, RZ, R70 ;  /* 0x000000ffff4b7224 */ /* 0x000fe200078e0046 */
[----:B------:R-:W-:-:S02]  /*5b300*/  MOV R184, R15 ;  /* 0x0000000f00b87202 */ /* 0x000fc40000000f00 */
[----:B------:R-:W3:Y:S01]  /*5b310*/  LDL.LU R98, [R1+0x74b8] ;  /* 0x0074b80001627983 */ /* 0x000ee20000300800 */
[----:B------:R-:W-:-:S03]  /*5b320*/  IMAD.MOV.U32 R185, RZ, RZ, R14 ;  /* 0x000000ffffb97224 */ /* 0x000fc600078e000e */
[----:B------:R-:W3:Y:S01]  /*5b330*/  LDL.LU R71, [R1+0x74b4] ;  /* 0x0074b40001477983 */ /* 0x000ee20000300800 */
[----:B------:R-:W-:-:S03]  /*5b340*/  MOV R186, R19 ;  /* 0x0000001300ba7202 */ /* 0x000fc60000000f00 */
[----:B------:R-:W3:Y:S01]  /*5b350*/  LDL.LU R70, [R1+0x74b0] ;  /* 0x0074b00001467983 */ /* 0x000ee20000300800 */
[----:B------:R-:W-:-:S03]  /*5b360*/  IMAD.MOV.U32 R187, RZ, RZ, R18 ;  /* 0x000000ffffbb7224 */ /* 0x000fc600078e0012 */
[----:B------:R-:W3:Y:S04]  /*5b370*/  LDL.LU R15, [R1+0x74ac] ;  /* 0x0074ac00010f7983 */ /* 0x000ee80000300800 */
[----:B------:R-:W3:Y:S04]  /*5b380*/  LDL.LU R14, [R1+0x74a8] ;  /* 0x0074a800010e7983 */ /* 0x000ee80000300800 */
[----:B------:R-:W3:Y:S04]  /*5b390*/  LDL.LU R19, [R1+0x74a4] ;  /* 0x0074a40001137983 */ /* 0x000ee80000300800 */
[----:B------:R-:W3:Y:S01]  /*5b3a0*/  LDL.LU R18, [R1+0x74a0] ;  /* 0x0074a00001127983 */ /* 0x000ee20000300800 */
[----:B--2---:R-:W-:Y:S01]  /*5b3b0*/  IMAD.MOV.U32 R135, RZ, RZ, R106 ;  /* 0x000000ffff877224 */ /* 0x004fe200078e006a */
[----:B----4-:R-:W-:Y:S01]  /*5b3c0*/  MOV R134, R107 ;  /* 0x0000006b00867202 */ /* 0x010fe20000000f00 */
[----:B---3--:R-:W-:Y:S01]  /*5b3d0*/  IMAD.MOV.U32 R133, RZ, RZ, R30 ;  /* 0x000000ffff857224 */ /* 0x008fe200078e001e */
[----:B------:R-:W-:-:S02]  /*5b3e0*/  MOV R132, R31 ;  /* 0x0000001f00847202 */ /* 0x000fc40000000f00 */
[----:B------:R-:W2:Y:S04]  /*5b3f0*/  LDL.LU R31, [R1+0x749c] ;  /* 0x00749c00011f7983 */ /* 0x000ea80000300800 */
[----:B------:R-:W3:Y:S04]  /*5b400*/  LDL.LU R30, [R1+0x7498] ;  /* 0x00749800011e7983 */ /* 0x000ee80000300800 */
[----:B------:R-:W4:Y:S04]  /*5b410*/  LDL.LU R107, [R1+0x7494] ;  /* 0x00749400016b7983 */ /* 0x000f280000300800 */
[----:B------:R-:W2:Y:S04]  /*5b420*/  LDL.LU R106, [R1+0x7490] ;  /* 0x00749000016a7983 */ /* 0x000ea80000300800 */
[----:B------:R-:W3:Y:S01]  /*5b430*/  LDL.LU R76, [R1+0x70] ;  /* 0x00007000014c7983 */ /* 0x000ee20000300800 */
[----:B------:R-:W-:-:S03]  /*5b440*/  MOV R144, R22 ;  /* 0x0000001600907202 */ /* 0x000fc60000000f00 */
[----:B------:R-:W3:Y:S01]  /*5b450*/  LDL.LU R77, [R1+0x74] ;  /* 0x00007400014d7983 */ /* 0x000ee20000300800 */
[----:B------:R-:W-:-:S03]  /*5b460*/  IMAD.MOV.U32 R145, RZ, RZ, R23 ;  /* 0x000000ffff917224 */ /* 0x000fc600078e0017 */
[----:B------:R-:W3:Y:S04]  /*5b470*/  LDL.LU R78, [R1+0x78] ;  /* 0x00007800014e7983 */ /* 0x000ee80000300800 */
[----:B------:R-:W3:Y:S04]  /*5b480*/  LDL.LU R79, [R1+0x7c] ;  /* 0x00007c00014f7983 */ /* 0x000ee80000300800 */
[----:B------:R-:W3:Y:S01]  /*5b490*/  LDL.LU R22, [R1+0x748c] ;  /* 0x00748c0001167983 */ /* 0x000ee20000300800 */
[----:B------:R-:W-:-:S03]  /*5b4a0*/  MOV R146, R11 ;  /* 0x0000000b00927202 */ /* 0x000fc60000000f00 */
[----:B------:R-:W3:Y:S01]  /*5b4b0*/  LDL.LU R23, [R1+0x7488] ;  /* 0x0074880001177983 */ /* 0x000ee20000300800 */
[----:B------:R-:W-:-:S03]  /*5b4c0*/  IMAD.MOV.U32 R147, RZ, RZ, R10 ;  /* 0x000000ffff937224 */ /* 0x000fc600078e000a */
[----:B------:R-:W3:Y:S04]  /*5b4d0*/  LDL.LU R11, [R1+0x7484] ;  /* 0x00748400010b7983 */ /* 0x000ee80000300800 */
[----:B------:R-:W3:Y:S01]  /*5b4e0*/  LDL.LU R10, [R1+0x7480] ;  /* 0x00748000010a7983 */ /* 0x000ee20000300800 */
[----:B------:R-:W-:Y:S01]  /*5b4f0*/  IMAD.MOV.U32 R85, RZ, RZ, R19 ;  /* 0x000000ffff557224 */ /* 0x000fe200078e0013 */
[----:B------:R-:W-:Y:S01]  /*5b500*/  MOV R84, R18 ;  /* 0x0000001200547202 */ /* 0x000fe20000000f00 */
        /* <DEDUP_REMOVED lines=15> */
[----:B------:R-:W-:-:S02]  /*5b600*/  MOV R244, R122 ;  /* 0x0000007a00f47202 */ /* 0x000fc40000000f00 */
[----:B------:R-:W-:Y:S01]  /*5b610*/  MOV R246, R127 ;  /* 0x0000007f00f67202 */ /* 0x000fe20000000f00 */
[----:B------:R-:W-:Y:S02]  /*5b620*/  IMAD.MOV.U32 R247, RZ, RZ, R123 ;  /* 0x000000fffff77224 */ /* 0x000fe400078e007b */
[----:B----4-:R-:W-:Y:S01]  /*5b630*/  IMAD.MOV.U32 R101, RZ, RZ, R107 ;  /* 0x000000ffff657224 */ /* 0x010fe200078e006b */
[----:B--2---:R-:W-:Y:S02]  /*5b640*/  MOV R100, R106 ;  /* 0x0000006a00647202 */ /* 0x004fe40000000f00 */
[----:B------:R-:W2:Y:S04]  /*5b650*/  LDL.LU R106, [R1+0x747c] ;  /* 0x00747c00016a7983 */ /* 0x000ea80000300800 */
[----:B------:R-:W2:Y:S01]  /*5b660*/  LDL.LU R107, [R1+0x7478] ;  /* 0x00747800016b7983 */ /* 0x000ea20000300800 */
[----:B---3--:R-:W-:Y:S01]  /*5b670*/  MOV R158, R30 ;  /* 0x0000001e009e7202 */ /* 0x008fe20000000f00 */
[----:B------:R-:W-:Y:S01]  /*5b680*/  IMAD.MOV.U32 R159, RZ, RZ, R31 ;  /* 0x000000ffff9f7224 */ /* 0x000fe200078e001f */
[----:B------:R-:W-:-:S02]  /*5b690*/  MOV R102, R22 ;  /* 0x0000001600667202 */ /* 0x000fc40000000f00 */
[----:B------:R-:W3:Y:S01]  /*5b6a0*/  LDL.LU R22, [R1+0x7474] ;  /* 0x0074740001167983 */ /* 0x000ee20000300800 */
[----:B------:R-:W-:-:S03]  /*5b6b0*/  IMAD.MOV.U32 R103, RZ, RZ, R23 ;  /* 0x000000ffff677224 */ /* 0x000fc600078e0017 */
[----:B------:R-:W3:Y:S04]  /*5b6c0*/  LDL.LU R23, [R1+0x7470] ;  /* 0x0074700001177983 */ /* 0x000ee80000300800 */
[----:B------:R-:W4:Y:S01]  /*5b6d0*/  LDL.LU R18, [R1+0x746c] ;  /* 0x00746c0001127983 */ /* 0x000f220000300800 */
[----:B------:R-:W-:Y:S01]  /*5b6e0*/  IMAD.MOV.U32 R157, RZ, RZ, R11 ;  /* 0x000000ffff9d7224 */ /* 0x000fe200078e000b */
[----:B------:R-:W-:Y:S02]  /*5b6f0*/  MOV R156, R10 ;  /* 0x0000000a009c7202 */ /* 0x000fe40000000f00 */
[----:B------:R-:W4:Y:S04]  /*5b700*/  LDL.LU R19, [R1+0x7468] ;  /* 0x0074680001137983 */ /* 0x000f280000300800 */
        /* <DEDUP_REMOVED lines=21> */
[----:B------:R-:W3:Y:S01]  /*5b860*/  LDL.LU R123, [R1+0x7410] ;  /* 0x00741000017b7983 */ /* 0x000ee20000300800 */
[----:B------:R-:W-:Y:S01]  /*5b870*/  MOV R24, R32 ;  /* 0x0000002000187202 */ /* 0x000fe20000000f00 */
[----:B------:R-:W-:Y:S01]  /*5b880*/  IMAD.MOV.U32 R21, RZ, RZ, R33 ;  /* 0x000000ffff157224 */ /* 0x000fe200078e0021 */
[----:B------:R-:W-:Y:S01]  /*5b890*/  MOV R20, R34 ;  /* 0x0000002200147202 */ /* 0x000fe20000000f00 */
[----:B------:R-:W-:Y:S01]  /*5b8a0*/  IMAD.MOV.U32 R2, RZ, RZ, R35 ;  /* 0x000000ffff027224 */ /* 0x000fe200078e0023 */
[C---:B--2---:R-:W-:Y:S08]  /*5b8b0*/  HMMA.1688.F32.TF32 R36, R232.reuse, R126, R100 ;  /* 0x0000007ee824723c */ /* 0x044ff00000081064 */
[C---:B------:R-:W-:Y:S11]  /*5b8c0*/  HMMA.1688.F32.TF32 R40, R232.reuse, R118, R84 ;  /* 0x00000076e828723c */ /* 0x040ff60000081054 */
[----:B------:R-:W-:Y:S05]  /*5b8d0*/  @!UPT UIADD3 URZ, URZ, URZ, URZ ;  /* 0x0000003f3f3ff290 */ /* 0x000fea000fffe03f */
[----:B------:R-:W-:Y:S01]  /*5b8e0*/  MOV R109, R36 ;  /* 0x00000024006d7202 */ /* 0x000fe20000000f00 */
[----:B------:R-:W-:Y:S01]  /*5b8f0*/  IMAD.MOV.U32 R108, RZ, RZ, R37 ;  /* 0x000000ffff6c7224 */ /* 0x000fe200078e0025 */
[----:B------:R-:W-:Y:S01]  /*5b900*/  MOV R105, R38 ;  /* 0x0000002600697202 */ /* 0x000fe20000000f00 */
[----:B------:R-:W-:Y:S02]  /*5b910*/  IMAD.MOV.U32 R104, RZ, RZ, R39 ;  /* 0x000000ffff687224 */ /* 0x000fe400078e0027 */
[C---:B---3--:R-:W-:Y:S08]  /*5b920*/  HMMA.1688.F32.TF32 R36, R232.reuse, R122, R156 ;  /* 0x0000007ae824723c */ /* 0x048ff0000008109c */
[C---:B------:R-:W-:Y:S11]  /*5b930*/  HMMA.1688.F32.TF32 R44, R232.reuse, R110, R144 ;  /* 0x0000006ee82c723c */ /* 0x040ff60000081090 */
[----:B------:R-:W-:Y:S04]  /*5b940*/  @!UPT UIADD3 URZ, URZ, URZ, URZ ;  /* 0x0000003f3f3ff290 */ /* 0x000fe8000fffe03f */
[----:B------:R1:W-:Y:S01]  /*5b950*/  STL.64 [R1+0xef0], R36 ;  /* 0x000ef02401007387 */ /* 0x0003e20000100a00 */
[----:B------:R-:W-:Y:S01]  /*5b960*/  MOV R125, R38 ;  /* 0x00000026007d7202 */ /* 0x000fe20000000f00 */
[----:B------:R-:W-:Y:S02]  /*5b970*/  IMAD.MOV.U32 R124, RZ, RZ, R39 ;  /* 0x000000ffff7c7224 */ /* 0x000fe400078e0027 */
[----:B------:R-:W-:Y:S04]  /*5b980*/  STL.64 [R1+0xee0], R40 ;  /* 0x000ee02801007387 */ /* 0x000fe80000100a00 */
[----:B------:R2:W-:Y:S01]  /*5b990*/  STL.64 [R1+0xee8], R42 ;  /* 0x000ee82a01007387 */ /* 0x0005e20000100a00 */
[C---:B-1----:R-:W-:Y:S08]  /*5b9a0*/  HMMA.1688.F32.TF32 R36, R232.reuse, R114, R208 ;  /* 0x00000072e824723c */ /* 0x042ff000000810d0 */
[C---:B--2---:R-:W-:Y:S11]  /*5b9b0*/  HMMA.1688.F32.TF32 R40, R232.reuse, R98, R132 ;  /* 0x00000062e828723c */ /* 0x044ff60000081084 */
[----:B------:R-:W-:Y:S04]  /*5b9c0*/  @!UPT UIADD3 URZ, URZ, URZ, URZ ;  /* 0x0000003f3f3ff290 */ /* 0x000fe8000fffe03f */
[----:B------:R-:W-:Y:S04]  /*5b9d0*/  STL.64 [R1+0xed0], R36 ;  /* 0x000ed02401007387 */ /* 0x000fe80000100a00 */
[----:B------:R-:W-:Y:S04]  /*5b9e0*/  STL.64 [R1+0xed8], R38 ;  /* 0x000ed82601007387 */ /* 0x000fe80000100a00 */
[----:B------:R-:W-:Y:S04]  /*5b9f0*/  STL.64 [R1+0xec0], R44 ;  /* 0x000ec02c01007387 */ /* 0x000fe80000100a00 */
[----:B------:R-:W-:Y:S04]  /*5ba00*/  STL.64 [R1+0xec8], R46 ;  /* 0x000ec82e01007387 */ /* 0x000fe80000100a00 */
[----:B------:R-:W-:Y:S04]  /*5ba10*/  STL.64 [R1+0xeb0], R40 ;  /* 0x000eb02801007387 */ /* 0x000fe80000100a00 */
[----:B------:R1:W-:Y:S01]  /*5ba20*/  STL.64 [R1+0xeb8], R42 ;  /* 0x000eb82a01007387 */ /* 0x0003e20000100a00 */
[C---:B------:R-:W-:Y:S03]  /*5ba30*/  HMMA.1688.F32.TF32 R48, R232.reuse, R30, R204 ;  /* 0x0000001ee830723c */ /* 0x040fe600000810cc */
[----:B------:R-:W-:Y:S04]  /*5ba40*/  LDS R36, [R252+0x2080] ;  /* 0x00208000fc247984 */ /* 0x000fe80000000800 */
[----:B------:R-:W-:Y:S01]  /*5ba50*/  LDS R38, [R252+0x3080] ;  /* 0x00308000fc267984 */ /* 0x000fe20000000800 */
[C---:B-1----:R-:W-:Y:S03]  /*5ba60*/  HMMA.1688.F32.TF32 R40, R232.reuse, R70, R192 ;  /* 0x00000046e828723c */ /* 0x042fe600000810c0 */
[----:B------:R-:W-:Y:S04]  /*5ba70*/  LDS R37, [R3+0x2080] ;  /* 0x0020800003257984 */ /* 0x000fe80000000800 */
[----:B------:R-:W-:Y:S01]  /*5ba80*/  LDS R39, [R3+0x3080] ;  /* 0x0030800003277984 */ /* 0x000fe20000000800 */
[C---:B------:R-:W-:Y:S11]  /*5ba90*/  HMMA.1688.F32.TF32 R44, R232.reuse, R10, R184 ;  /* 0x0000000ae82c723c */ /* 0x040ff600000810b8 */
[----:B------:R-:W-:Y:S04]  /*5baa0*/  @!UPT UIADD3 URZ, URZ, URZ, URZ ;  /* 0x0000003f3f3ff290 */ /* 0x000fe8000fffe03f */
[----:B------:R-:W-:Y:S04]  /*5bab0*/  STL.64 [R1+0x1510], R40 ;  /* 0x0015102801007387 */ /* 0x000fe80000100a00 */
[----:B------:R1:W-:Y:S02]  /*5bac0*/  STL.64 [R1+0x1518], R42 ;  /* 0x0015182a01007387 */ /* 0x0003e40000100a00 */
[C---:B-1----:R-:W-:Y:S02]  /*5bad0*/  HMMA.1688.F32.TF32 R40, R232.reuse, R14, R72 ;  /* 0x0000000ee828723c */ /* 0x042fe40000081048 */
[----:B------:R-:W-:Y:S04]  /*5bae0*/  STL.64 [R1+0x1500], R48 ;  /* 0x0015003001007387 */ /* 0x000fe80000100a00 */
[----:B------:R4:W-:Y:S04]  /*5baf0*/  STL.64 [R1+0x1508], R50 ;  /* 0x0015083201007387 */ /* 0x0009e80000100a00 */
[----:B------:R-:W-:Y:S04]  /*5bb00*/  STL.64 [R1+0x14f0], R44 ;  /* 0x0014f02c01007387 */ /* 0x000fe80000100a00 */
[----:B------:R1:W-:Y:S01]  /*5bb10*/  STL.64 [R1+0x14f8], R46 ;  /* 0x0014f82e01007387 */ /* 0x0003e20000100a00 */
[C---:B----4-:R-:W-:Y:S08]  /*5bb20*/  HMMA.1688.F32.TF32 R48, R232.reuse, R18, R64 ;  /* 0x00000012e830723c */ /* 0x050ff00000081040 */
[----:B------:R-:W-:Y:S01]  /*5bb30*/  STL.64 [R1+0x14e0], R40 ;  /* 0x0014e02801007387 */ /* 0x000fe20000100a00 */
[C---:B-1----:R-:W-:Y:S03]  /*5bb40*/  HMMA.1688.F32.TF32 R44, R232.reuse, R22, R244 ;  /* 0x00000016e82c723c */ /* 0x042fe600000810f4 */
[----:B------:R1:W-:Y:S05]  /*5bb50*/  STL.64 [R1+0x14e8], R42 ;  /* 0x0014e82a01007387 */ /* 0x0003ea0000100a00 */
[C---:B-1----:R-:W-:Y:S06]  /*5bb60*/  HMMA.1688.F32.TF32 R40, R232.reuse, R106, R248 ;  /* 0x0000006ae828723c */ /* 0x042fec00000810f8 */
[----:B------:R-:W-:Y:S04]  /*5bb70*/  STL.64 [R1+0x14d0], R48 ;  /* 0x0014d03001007387 */ /* 0x000fe80000100a00 */
[----:B------:R-:W-:Y:S04]  /*5bb80*/  STL.64 [R1+0x14d8], R50 ;  /* 0x0014d83201007387 */ /* 0x000fe80000100a00 */
[----:B------:R-:W2:Y:S04]  /*5bb90*/  LDL.LU R240, [R1] ;  /* 0x0000000001f07983 */ /* 0x000ea80000300800 */
[----:B------:R1:W-:Y:S04]  /*5bba0*/  STL.64 [R1+0x14c0], R44 ;  /* 0x0014c02c01007387 */ /* 0x0003e80000100a00 */
[----:B------:R3:W-:Y:S04]  /*5bbb0*/  STL.64 [R1+0x14c8], R46 ;  /* 0x0014c82e01007387 */ /* 0x0007e80000100a00 */
[----:B------:R-:W-:Y:S04]  /*5bbc0*/  STL.64 [R1+0xea0], R40 ;  /* 0x000ea02801007387 */ /* 0x000fe80000100a00 */
[----:B------:R-:W-:Y:S04]  /*5bbd0*/  STL.64 [R1+0xea8], R42 ;  /* 0x000ea82a01007387 */ /* 0x000fe80000100a00 */
[----:B------:R-:W2:Y:S04]  /*5bbe0*/  LDL.LU R241, [R1+0x4] ;  /* 0x0000040001f17983 */ /* 0x000ea80000300800 */
[----:B------:R-:W2:Y:S04]  /*5bbf0*/  LDL.LU R242, [R1+0x8] ;  /* 0x0000080001f27983 */ /* 0x000ea80000300800 */
[----:B------:R-:W2:Y:S04]  /*5bc00*/  LDL.LU R243, [R1+0xc] ;  /* 0x00000c0001f37983 */ /* 0x000ea80000300800 */
[----:B-1----:R-:W4:Y:S04]  /*5bc10*/  LDL.LU R44, [R1+0x10] ;  /* 0x00001000012c7983 */ /* 0x002f280000300800 */
[----:B------:R-:W4:Y:S04]  /*5bc20*/  LDL.LU R45, [R1+0x14] ;  /* 0x00001400012d7983 */ /* 0x000f280000300800 */
[----:B---3--:R-:W4:Y:S04]  /*5bc30*/  LDL.LU R46, [R1+0x18] ;  /* 0x00001800012e7983 */ /* 0x008f280000300800 */
[----:B------:R-:W4:Y:S04]  /*5bc40*/  LDL.LU R47, [R1+0x1c] ;  /* 0x00001c00012f7983 */ /* 0x000f280000300800 */
[----:B------:R-:W3:Y:S04]  /*5bc50*/  LDL.LU R52, [R1+0x30] ;  /* 0x0000300001347983 */ /* 0x000ee80000300800 */
[----:B------:R-:W3:Y:S04]  /*5bc60*/  LDL.LU R53, [R1+0x34] ;  /* 0x0000340001357983 */ /* 0x000ee80000300800 */
[----:B------:R-:W3:Y:S04]  /*5bc70*/  LDL.LU R54, [R1+0x38] ;  /* 0x0000380001367983 */ /* 0x000ee80000300800 */
[----:B------:R-:W3:Y:S04]  /*5bc80*/  LDL.LU R55, [R1+0x3c] ;  /* 0x00003c0001377983 */ /* 0x000ee80000300800 */
[----:B------:R-:W2:Y:S04]  /*5bc90*/  LDL.LU R128, [R1+0x40] ;  /* 0x0000400001807983 */ /* 0x000ea80000300800 */
[----:B------:R-:W2:Y:S04]  /*5bca0*/  LDL.LU R129, [R1+0x44] ;  /* 0x0000440001817983 */ /* 0x000ea80000300800 */
[----:B------:R-:W2:Y:S04]  /*5bcb0*/  LDL.LU R130, [R1+0x48] ;  /* 0x0000480001827983 */ /* 0x000ea80000300800 */
[----:B------:R-:W2:Y:S01]  /*5bcc0*/  LDL.LU R131, [R1+0x4c] ;  /* 0x00004c0001837983 */ /* 0x000ea20000300800 */
[----:B------:R-:W-:Y:S03]  /*5bcd0*/  HMMA.1688.F32.TF32 R32, R232, R218, R76 ;  /* 0x000000dae820723c */ /* 0x000fe6000008104c */
        /* <DEDUP_REMOVED lines=32> */
[----:B------:R-:W3:Y:S04]  /*5bee0*/  LDL.LU R208, [R1+0x290] ;  /* 0x0002900001d07983 */ /* 0x000ee80000300800 */
        /* <DEDUP_REMOVED lines=58> */
[----:B------:R-:W4:Y:S01]  /*5c290*/  LDL.LU R67, [R1+0x22c] ;  /* 0x00022c0001437983 */ /* 0x000f220000300800 */
[----:B------:R-:W-:Y:S01]  /*5c2a0*/  MOV R117, R32 ;  /* 0x0000002000757202 */ /* 0x000fe20000000f00 */
[----:B------:R-:W-:Y:S01]  /*5c2b0*/  IMAD.MOV.U32 R116, RZ, RZ, R33 ;  /* 0x000000ffff747224 */ /* 0x000fe200078e0021 */
[----:B------:R-:W-:Y:S01]  /*5c2c0*/  MOV R113, R34 ;  /* 0x0000002200717202 */ /* 0x000fe20000000f00 */
[----:B------:R-:W-:Y:S01]  /*5c2d0*/  IMAD.MOV.U32 R112, RZ, RZ, R35 ;  /* 0x000000ffff707224 */ /* 0x000fe200078e0023 */
[----:B------:R-:W-:Y:S04]  /*5c2e0*/  LDS R32, [R217+0x2000] ;  /* 0x00200000d9207984 */ /* 0x000fe80000000800 */
[----:B------:R-:W-:Y:S04]  /*5c2f0*/  LDS R34, [R217+0x3000] ;  /* 0x00300000d9227984 */ /* 0x000fe80000000800 */
[----:B------:R-:W-:Y:S04]  /*5c300*/  LDS R33, [R95+0x2000] ;  /* 0x002000005f217984 */ /* 0x000fe80000000800 */
[----:B------:R-:W2:Y:S04]  /*5c310*/  LDS R35, [R95+0x3000] ;  /* 0x003000005f237984 */ /* 0x000ea80000000800 */
[----:B------:R-:W4:Y:S04]  /*5c320*/  LDL.LU R48, [R1+0x20] ;  /* 0x0000200001307983 */ /* 0x000f280000300800 */
[----:B------:R-:W4:Y:S04]  /*5c330*/  LDL.LU R49, [R1+0x24] ;  /* 0x0000240001317983 */ /* 0x000f280000300800 */
[----:B------:R-:W4:Y:S04]  /*5c340*/  LDL.LU R50, [R1+0x28] ;  /* 0x0000280001327983 */ /* 0x000f280000300800 */
[----:B------:R-:W4:Y:S04]  /*5c350*/  LDL.LU R51, [R1+0x2c] ;  /* 0x00002c0001337983 */ /* 0x000f280000300800 */
[----:B------:R-:W-:Y:S04]  /*5c360*/  LDS R40, [R217+0x2080] ;  /* 0x00208000d9287984 */ /* 0x000fe80000000800 */
[----:B------:R-:W-:Y:S04]  /*5c370*/  LDS R42, [R217+0x3080] ;  /* 0x00308000d92a7984 */ /* 0x000fe80000000800 */
[----:B------:R-:W-:Y:S04]  /*5c380*/  LDS R41, [R95+0x2080] ;  /* 0x002080005f297984 */ /* 0x000fe80000000800 */
[----:B------:R-:W1:Y:S01]  /*5c390*/  LDS R43, [R95+0x3080] ;  /* 0x003080005f2b7984 */ /* 0x000e620000000800 */
[C---:B--2---:R-:W-:Y:S08]  /*5c3a0*/  HMMA.1688.F32.TF32 R144, R32.reuse, R14, R144 ;  /* 0x0000000e2090723c */ /* 0x044ff00000081090 */
[C---:B------:R-:W-:Y:S08]  /*5c3b0*/  HMMA.1688.F32.TF32 R132, R32.reuse, R18, R132 ;  /* 0x000000122084723c */ /* 0x040ff00000081084 */
[C---:B---3--:R-:W-:Y:S08]  /*5c3c0*/  HMMA.1688.F32.TF32 R208, R32.reuse, R10, R208 ;  /* 0x0000000a20d0723c */ /* 0x048ff000000810d0 */
[C---:B----4-:R-:W-:Y:S08]  /*5c3d0*/  HMMA.1688.F32.TF32 R156, R32.reuse, R70, R156 ;  /* 0x00000046209c723c */ /* 0x050ff0000008109c */
[C---:B------:R-:W-:Y:S08]  /*5c3e0*/  HMMA.1688.F32.TF32 R100, R32.reuse, R98, R100 ;  /* 0x000000622064723c */ /* 0x040ff00000081064 */
[C---:B------:R-:W-:Y:S08]  /*5c3f0*/  HMMA.1688.F32.TF32 R76, R32.reuse, R110, R76 ;  /* 0x0000006e204c723c */ /* 0x040ff0000008104c */
[C---:B------:R-:W-:Y:S08]  /*5c400*/  HMMA.1688.F32.TF32 R136, R32.reuse, R118, R136 ;  /* 0x000000762088723c */ /* 0x040ff00000081088 */
[C---:B------:R-:W-:Y:S08]  /*5c410*/  HMMA.1688.F32.TF32 R140, R32.reuse, R122, R140 ;  /* 0x0000007a208c723c */ /* 0x040ff0000008108c */
[C---:B------:R-:W-:Y:S08]  /*5c420*/  HMMA.1688.F32.TF32 R88, R32.reuse, R126, R88 ;  /* 0x0000007e2058723c */ /* 0x040ff00000081058 */
[C---:B------:R-:W-:Y:S08]  /*5c430*/  HMMA.1688.F32.TF32 R200, R32.reuse, R6, R200 ;  /* 0x0000000620c8723c */ /* 0x040ff000000810c8 */
[C---:B------:R-:W-:Y:S08]  /*5c440*/  HMMA.1688.F32.TF32 R160, R32.reuse, R26, R160 ;  /* 0x0000001a20a0723c */ /* 0x040ff000000810a0 */
[C---:B------:R-:W-:Y:S11]  /*5c450*/  HMMA.1688.F32.TF32 R196, R32.reuse, R218, R196 ;  /* 0x000000da20c4723c */ /* 0x040ff600000810c4 */
[----:B------:R-:W-:Y:S04]  /*5c460*/  @!UPT UIADD3 URZ, URZ, URZ, URZ ;  /* 0x0000003f3f3ff290 */ /* 0x000fe8000fffe03f */
[----:B------:R-:W-:Y:S04]  /*5c470*/  STL.64 [R1+0x14b0], R160 ;  /* 0x0014b0a001007387 */ /* 0x000fe80000100a00 */
[----:B------:R2:W-:Y:S01]  /*5c480*/  STL.64 [R1+0x14b8], R162 ;  /* 0x0014b8a201007387 */ /* 0x0005e20000100a00 */
[C---:B------:R-:W-:Y:S03]  /*5c490*/  HMMA.1688.F32.TF32 R80, R32.reuse, R114, R80 ;  /* 0x000000722050723c */ /* 0x040fe60000081050 */
[----:B--2---:R-:W2:Y:S04]  /*5c4a0*/  LDL.LU.64 R162, [R1+0x7408] ;  /* 0x0074080001a27983 */ /* 0x004ea80000300a00 */
[----:B------:R-:W2:Y:S04]  /*5c4b0*/  LDL.LU.64 R160, [R1+0x7400] ;  /* 0x0074000001a07983 */ /* 0x000ea80000300a00 */
[----:B------:R-:W-:Y:S04]  /*5c4c0*/  STL.64 [R1+0x14a0], R200 ;  /* 0x0014a0c801007387 */ /* 0x000fe80000100a00 */
[----:B------:R3:W-:Y:S01]  /*5c4d0*/  STL.64 [R1+0x14a8], R202 ;  /* 0x0014a8ca01007387 */ /* 0x0007e20000100a00 */
[C---:B------:R-:W-:Y:S03]  /*5c4e0*/  HMMA.1688.F32.TF32 R84, R32.reuse, R30, R84 ;  /* 0x0000001e2054723c */ /* 0x040fe60000081054 */
[----:B---3--:R-:W3:Y:S04]  /*5c4f0*/  LDL.LU.64 R202, [R1+0x73f8] ;  /* 0x0073f80001ca7983 */ /* 0x008ee80000300a00 */
[----:B------:R-:W3:Y:S04]  /*5c500*/  LDL.LU.64 R200, [R1+0x73f0] ;  /* 0x0073f00001c87983 */ /* 0x000ee80000300a00 */
[----:B------:R-:W-:Y:S04]  /*5c510*/  STL.64 [R1+0x1490], R196 ;  /* 0x001490c401007387 */ /* 0x000fe80000100a00 */
[----:B------:R4:W-:Y:S04]  /*5c520*/  STL.64 [R1+0x1498], R198 ;  /* 0x001498c601007387 */ /* 0x0009e80000100a00 */
[----:B----4-:R-:W4:Y:S04]  /*5c530*/  LDL.LU.64 R198, [R1+0x73e8] ;  /* 0x0073e80001c67983 */ /* 0x010f280000300a00 */
[----:B------:R-:W4:Y:S04]  /*5c540*/  LDL.LU.64 R196, [R1+0x73e0] ;  /* 0x0073e00001c47983 */ /* 0x000f280000300a00 */
[----:B------:R-:W-:Y:S04]  /*5c550*/  STL.64 [R1+0x1480], R88 ;  /* 0x0014805801007387 */ /* 0x000fe80000100a00 */
[----:B------:R1:W-:Y:S04]  /*5c560*/  STL.64 [R1+0x1488], R90 ;  /* 0x0014885a01007387 */ /* 0x0003e80000100a00 */
[----:B-1----:R-:W2:Y:S04]  /*5c570*/  LDL.LU.64 R90, [R1+0x73d8] ;  /* 0x0073d800015a7983 */ /* 0x002ea80000300a00 */
[----:B------:R-:W2:Y:S04]  /*5c580*/  LDL.LU.64 R88, [R1+0x73d0] ;  /* 0x0073d00001587983 */ /* 0x000ea80000300a00 */
[----:B------:R-:W-:Y:S04]  /*5c590*/  STL.64 [R1+0x1470], R140 ;  /* 0x0014708c01007387 */ /* 0x000fe80000100a00 */
[----:B------:R1:W-:Y:S04]  /*5c5a0*/  STL.64 [R1+0x1478], R142 ;  /* 0x0014788e01007387 */ /* 0x0003e80000100a00 */
[----:B-1----:R-:W2:Y:S04]  /*5c5b0*/  LDL.LU.64 R142, [R1+0x73c8] ;  /* 0x0073c800018e7983 */ /* 0x002ea80000300a00 */
[----:B------:R-:W2:Y:S04]  /*5c5c0*/  LDL.LU.64 R140, [R1+0x73c0] ;  /* 0x0073c000018c7983 */ /* 0x000ea80000300a00 */
[----:B------:R-:W-:Y:S04]  /*5c5d0*/  STL.64 [R1+0x1460], R136 ;  /* 0x0014608801007387 */ /* 0x000fe80000100a00 */
[----:B------:R1:W-:Y:S01]  /*5c5e0*/  STL.64 [R1+0x1468], R138 ;  /* 0x0014688a01007387 */ /* 0x0003e20000100a00 */
[C---:B------:R-:W-:Y:S03]  /*5c5f0*/  HMMA.1688.F32.TF32 R192, R32.reuse, R22, R192 ;  /* 0x0000001620c0723c */ /* 0x040fe600000810c0 */
        /* <DEDUP_REMOVED lines=8> */
[----:B------:R-:W-:Y:S03]  /*5c680*/  HMMA.1688.F32.TF32 R32, R32, R106, R204 ;  /* 0x0000006a2020723c */ /* 0x000fe600000810cc */
[----:B-1----:R-:W2:Y:S04]  /*5c690*/  LDL.LU.64 R78, [R1+0x7398] ;  /* 0x00739800014e7983 */ /* 0x002ea80000300a00 */
[----:B------:R-:W2:Y:S04]  /*5c6a0*/  LDL.LU.64 R76, [R1+0x7390] ;  /* 0x00739000014c7983 */ /* 0x000ea80000300a00 */
        /* <DEDUP_REMOVED lines=28> */
[----:B------:R-:W2:Y:S04]  /*5c870*/  LDL.LU.64 R206, [R1+0x7318] ;  /* 0x0073180001ce7983 */ /* 0x000ea80000300a00 */
[----:B------:R-:W2:Y:S04]  /*5c880*/  LDL.LU.64 R204, [R1+0x7310] ;  /* 0x0073100001cc7983 */ /* 0x000ea80000300a00 */
[----:B------:R1:W-:Y:S04]  /*5c890*/  STL.64 [R1+0xe90], R32 ;  /* 0x000e902001007387 */ /* 0x0003e80000100a00 */
[----:B------:R3:W-:Y:S04]  /*5c8a0*/  STL.64 [R1+0xe98], R34 ;  /* 0x000e982201007387 */ /* 0x0007e80000100a00 */
[----:B-1----:R-:W2:Y:S04]  /*5c8b0*/  LDL.LU R32, [R1+0x1e0] ;  /* 0x0001e00001207983 */ /* 0x002ea80000300800 */
[----:B------:R-:W2:Y:S04]  /*5c8c0*/  LDL.LU R33, [R1+0x1e4] ;  /* 0x0001e40001217983 */ /* 0x000ea80000300800 */
[----:B---3--:R-:W2:Y:S04]  /*5c8d0*/  LDL.LU R34, [R1+0x1e8] ;  /* 0x0001e80001227983 */ /* 0x008ea80000300800 */
[----:B------:R-:W2:Y:S01]  /*5c8e0*/  LDL.LU R35, [R1+0x1ec] ;  /* 0x0001ec0001237983 */ /* 0x000ea20000300800 */
[C---:B------:R-:W-:Y:S08]  /*5c8f0*/  HMMA.1688.F32.TF32 R184, R36.reuse, R26, R184 ;  /* 0x0000001a24b8723c */ /* 0x040ff000000810b8 */
[C---:B------:R-:W-:Y:S08]  /*5c900*/  HMMA.1688.F32.TF32 R72, R36.reuse, R6, R72 ;  /* 0x000000062448723c */ /* 0x040ff00000081048 */
[C---:B------:R-:W-:Y:S08]  /*5c910*/  HMMA.1688.F32.TF32 R64, R36.reuse, R218, R64 ;  /* 0x000000da2440723c */ /* 0x040ff00000081040 */
[C---:B------:R-:W-:Y:S01]  /*5c920*/  HMMA.1688.F32.TF32 R244, R36.reuse, R126, R244 ;  /* 0x0000007e24f4723c */ /* 0x040fe200000810f4 */
[----:B------:R-:W-:Y:S07]  /*5c930*/  STL.64 [R1+0xe80], R184 ;  /* 0x000e80b801007387 */ /* 0x000fee0000100a00 */
[C---:B------:R-:W-:Y:S01]  /*5c940*/  HMMA.1688.F32.TF32 R248, R36.reuse, R122, R248 ;  /* 0x0000007a24f8723c */ /* 0x040fe200000810f8 */
[----:B------:R1:W-:Y:S04]  /*5c950*/  STL.64 [R1+0xe88], R186 ;  /* 0x000e88ba01007387 */ /* 0x0003e80000100a00 */
[----:B-1----:R-:W3:Y:S04]  /*5c960*/  LDL.LU.64 R186, [R1+0x7308] ;  /* 0x0073080001ba7983 */ /* 0x002ee80000300a00 */
[----:B------:R-:W3:Y:S04]  /*5c970*/  LDL.LU.64 R184, [R1+0x7300] ;  /* 0x0073000001b87983 */ /* 0x000ee80000300a00 */
[----:B------:R-:W-:Y:S04]  /*5c980*/  STL.64 [R1+0xe70], R72 ;  /* 0x000e704801007387 */ /* 0x000fe80000100a00 */
        /* <DEDUP_REMOVED lines=14> */
[----:B------:R-:W4:Y:S01]  /*5ca70*/  LDL.LU.64 R248, [R1+0x72c0] ;  /* 0x0072c00001f87983 */ /* 0x000f220000300a00 */
[C---:B------:R-:W-:Y:S08]  /*5ca80*/  HMMA.1688.F32.TF32 R128, R36.reuse, R98, R128 ;  /* 0x000000622480723c */ /* 0x040ff00000081080 */
[C---:B------:R-:W-:Y:S08]  /*5ca90*/  HMMA.1688.F32.TF32 R48, R36.reuse, R30, R48 ;  /* 0x0000001e2430723c */ /* 0x040ff00000081030 */
[C---:B------:R-:W-:Y:S08]  /*5caa0*/  HMMA.1688.F32.TF32 R44, R36.reuse, R10, R44 ;  /* 0x0000000a242c723c */ /* 0x040ff0000008102c */
[C---:B--2---:R-:W-:Y:S11]  /*5cab0*/  HMMA.1688.F32.TF32 R32, R36.reuse, R118, R32 ;  /* 0x000000762420723c */ /* 0x044ff60000081020 */
[----:B------:R-:W-:Y:S11]  /*5cac0*/  @!UPT UIADD3 URZ, URZ, URZ, URZ ;  /* 0x0000003f3f3ff290 */ /* 0x000ff6000fffe03f */
[----:B------:R-:W-:Y:S01]  /*5cad0*/  @!UPT UIADD3 URZ, URZ, URZ, URZ ;  /* 0x0000003f3f3ff290 */ /* 0x000fe2000fffe03f */
[----:B------:R-:W-:Y:S04]  /*5cae0*/  STL.64 [R1+0x350], R32 ;  /* 0x0003502001007387 */ /* 0x000fe80000100a00 */
[----:B------:R1:W-:Y:S02]  /*5caf0*/  STL.64 [R1+0x358], R34 ;  /* 0x0003582201007387 */ /* 0x0003e40000100a00 */
[C---:B-1----:R-:W-:Y:S08]  /*5cb00*/  HMMA.1688.F32.TF32 R32, R36.reuse, R114, R232 ;  /* 0x000000722420723c */ /* 0x042ff000000810e8 */
[C---:B------:R-:W-:Y:S11]  /*5cb10*/  HMMA.1688.F32.TF32 R232, R36.reuse, R110, R236 ;  /* 0x0000006e24e8723c */ /* 0x040ff600000810ec */
[----:B------:R-:W-:Y:S04]  /*5cb20*/  @!UPT UIADD3 URZ, URZ, URZ, URZ ;  /* 0x0000003f3f3ff290 */ /* 0x000fe8000fffe03f */
[----:B------:R-:W-:Y:S04]  /*5cb30*/  STL.64 [R1+0x340], R32 ;  /* 0x0003402001007387 */ /* 0x000fe80000100a00 */
[----:B------:R1:W-:Y:S02]  /*5cb40*/  STL.64 [R1+0x348], R34 ;  /* 0x0003482201007387 */ /* 0x0003e40000100a00 */
[C---:B-1----:R-:W-:Y:S02]  /*5cb50*/  HMMA.1688.F32.TF32 R32, R36.reuse, R70, R52 ;  /* 0x000000462420723c */ /* 0x042fe40000081034 */
[----:B------:R-:W-:Y:S04]  /*5cb60*/  STL.64 [R1+0x330], R232 ;  /* 0x000330e801007387 */ /* 0x000fe80000100a00 */
[----:B------:R-:W-:Y:S04]  /*5cb70*/  STL.64 [R1+0x338], R234 ;  /* 0x000338ea01007387 */ /* 0x000fe80000100a00 */
[----:B------:R-:W-:Y:S04]  /*5cb80*/  STL.64 [R1+0x320], R128 ;  /* 0x0003208001007387 */ /* 0x000fe80000100a00 */
[----:B------:R-:W-:Y:S09]  /*5cb90*/  STL.64 [R1+0x328], R130 ;  /* 0x0003288201007387 */ /* 0x000ff20000100a00 */
[----:B------:R-:W-:Y:S04]  /*5cba0*/  STL.64 [R1+0x310], R32 ;  /* 0x0003102001007387 */ /* 0x000fe80000100a00 */
[----:B------:R1:W-:Y:S02]  /*5cbb0*/  STL.64 [R1+0x318], R34 ;  /* 0x0003182201007387 */ /* 0x0003e40000100a00 */
[C---:B-1----:R-:W-:Y:S02]  /*5cbc0*/  HMMA.1688.F32.TF32 R32, R36.reuse, R14, R240 ;  /* 0x0000000e2420723c */ /* 0x042fe400000810f0 */
[----:B------:R-:W-:Y:S04]  /*5cbd0*/  STL.64 [R1+0x2f0], R48 ;  /* 0x0002f03001007387 */ /* 0x000fe80000100a00 */
[----:B------:R-:W-:Y:S04]  /*5cbe0*/  STL.64 [R1+0x2f8], R50 ;  /* 0x0002f83201007387 */ /* 0x000fe80000100a00 */
[----:B------:R-:W-:Y:S04]  /*5cbf0*/  STL.64 [R1+0x2e0], R44 ;  /* 0x0002e02c01007387 */ /* 0x000fe80000100a00 */
[----:B------:R3:W-:Y:S09]  /*5cc00*/  STL.64 [R1+0x2e8], R46 ;  /* 0x0002e82e01007387 */ /* 0x0007f20000100a00 */
[----:B------:R-:W-:Y:S01]  /*5cc10*/  STL.64 [R1+0x260], R32 ;  /* 0x0002602001007387 */ /* 0x000fe20000100a00 */
[C---:B---3--:R-:W-:Y:S03]  /*5cc20*/  HMMA.1688.F32.TF32 R44, R36.reuse, R22, R244 ;  /* 0x00000016242c723c */ /* 0x048fe600000810f4 */
[----:B------:R1:W-:Y:S05]  /*5cc30*/  STL.64 [R1+0x268], R34 ;  /* 0x0002682201007387 */ /* 0x0003ea0000100a00 */
[C---:B----4-:R-:W-:Y:S08]  /*5cc40*/  HMMA.1688.F32.TF32 R48, R36.reuse, R18, R248 ;  /* 0x000000122430723c */ /* 0x050ff000000810f8 */
[----:B-1----:R-:W-:Y:S08]  /*5cc50*/  HMMA.1688.F32.TF32 R32, R36, R106, R64 ;  /* 0x0000006a2420723c */ /* 0x002ff00000081040 */
[C---:B------:R-:W-:Y:S07]  /*5cc60*/  HMMA.1688.F32.TF32 R36, R40.reuse, R26, R72 ;  /* 0x0000001a2824723c */ /* 0x040fee0000081048 */
[----:B------:R-:W-:Y:S04]  /*5cc70*/  STL.64 [R1+0x250], R48 ;  /* 0x0002503001007387 */ /* 0x000fe80000100a00 */
[----:B------:R-:W-:Y:S04]  /*5cc80*/  STL.64 [R1+0x258], R50 ;  /* 0x0002583201007387 */ /* 0x000fe80000100a00 */
[----:B------:R-:W-:Y:S04]  /*5cc90*/  STL.64 [R1+0x180], R44 ;  /* 0x0001802c01007387 */ /* 0x000fe80000100a00 */
[----:B------:R1:W-:Y:S04]  /*5cca0*/  STL.64 [R1+0x188], R46 ;  /* 0x0001882e01007387 */ /* 0x0003e80000100a00 */
[----:B------:R-:W-:Y:S04]  /*5ccb0*/  STL.64 [R1+0x100], R32 ;  /* 0x0001002001007387 */ /* 0x000fe80000100a00 */
[----:B------:R2:W-:Y:S01]  /*5ccc0*/  STL.64 [R1+0x108], R34 ;  /* 0x0001082201007387 */ /* 0x0005e20000100a00 */
[C---:B-1----:R-:W-:Y:S08]  /*5ccd0*/  HMMA.1688.F32.TF32 R44, R40.reuse, R6, R184 ;  /* 0x00000006282c723c */ /* 0x042ff000000810b8 */
[C---:B--2---:R-:W-:Y:S01]  /*5cce0*/  HMMA.1688.F32.TF32 R32, R40.reuse, R218, R204 ;  /* 0x000000da2820723c */ /* 0x044fe200000810cc */
[----:B------:R-:W-:Y:S04]  /*5ccf0*/  STL.64 [R1+0xe0], R36 ;  /* 0x0000e02401007387 */ /* 0x000fe80000100a00 */
[----:B------:R-:W-:Y:S03]  /*5cd00*/  STL.64 [R1+0xe8], R38 ;  /* 0x0000e82601007387 */ /* 0x000fe60000100a00 */
[C---:B------:R-:W-:Y:S08]  /*5cd10*/  HMMA.1688.F32.TF32 R48, R40.reuse, R122, R132 ;  /* 0x0000007a2830723c */ /* 0x040ff00000081084 */
[C---:B------:R-:W-:Y:S01]  /*5cd20*/  HMMA.1688.F32.TF32 R52, R40.reuse, R14, R136 ;  /* 0x0000000e2834723c */ /* 0x040fe20000081088 */
[----:B------:R-:W-:Y:S04]  /*5cd30*/  STL.64 [R1+0xd0], R44 ;  /* 0x0000d02c01007387 */ /* 0x000fe80000100a00 */
[----:B------:R1:W-:Y:S04]  /*5cd40*/  STL.64 [R1+0xd8], R46 ;  /* 0x0000d82e01007387 */ /* 0x0003e80000100a00 */
[----:B------:R-:W-:Y:S04]  /*5cd50*/  STL.64 [R1+0xc0], R32 ;  /* 0x0000c02001007387 */ /* 0x000fe80000100a00 */
[----:B------:R2:W-:Y:S01]  /*5cd60*/  STL.64 [R1+0xc8], R34 ;  /* 0x0000c82201007387 */ /* 0x0005e20000100a00 */
[C---:B-1----:R-:W-:Y:S01]  /*5cd70*/  HMMA.1688.F32.TF32 R44, R40.reuse, R118, R144 ;  /* 0x00000076282c723c */ /* 0x042fe20000081090 */
[----:B------:R-:W-:Y:S01]  /*5cd80*/  MOV R236, R212 ;  /* 0x000000d400ec7202 */ /* 0x000fe20000000f00 */
[----:B------:R-:W-:Y:S01]  /*5cd90*/  IMAD.MOV.U32 R237, RZ, RZ, R213 ;  /* 0x000000ffffed7224 */ /* 0x000fe200078e00d5 */
[----:B------:R-:W-:Y:S01]  /*5cda0*/  MOV R238, R214 ;  /* 0x000000d600ee7202 */ /* 0x000fe20000000f00 */
[----:B------:R-:W-:Y:S01]  /*5cdb0*/  IMAD.MOV.U32 R239, RZ, RZ, R215 ;  /* 0x000000ffffef7224 */ /* 0x000fe200078e00d7 */
[----:B------:R-:W-:Y:S01]  /*5cdc0*/  MOV R232, R224 ;  /* 0x000000e000e87202 */ /* 0x000fe20000000f00 */
[----:B------:R-:W-:Y:S01]  /*5cdd0*/  IMAD.MOV.U32 R233, RZ, RZ, R225 ;  /* 0x000000ffffe97224 */ /* 0x000fe200078e00e1 */
[----:B------:R-:W-:Y:S01]  /*5cde0*/  MOV R234, R226 ;  /* 0x000000e200ea7202 */ /* 0x000fe20000000f00 */
[C---:B--2---:R-:W-:Y:S01]  /*5cdf0*/  HMMA.1688.F32.TF32 R32, R40.reuse, R126, R192 ;  /* 0x0000007e2820723c */ /* 0x044fe200000810c0 */
        /* <DEDUP_REMOVED lines=21> */
[----:B------:R-:W-:Y:S04]  /*5cf50*/  LDS R36, [R252+0x2100] ;  /* 0x00210000fc247984 */ /* 0x000fe80000000800 */
[----:B------:R-:W-:Y:S04]  /*5cf60*/  STL.64 [R1+0x170], R32 ;  /* 0x0001702001007387 */ /* 0x000fe80000100a00 */
[----:B------:R1:W-:Y:S04]  /*5cf70*/  STL.64 [R1+0x178], R34 ;  /* 0x0001782201007387 */ /* 0x0003e80000100a00 */
[----:B------:R-:W-:Y:S04]  /*5cf80*/  STL.64 [R1+0x160], R48 ;  /* 0x0001603001007387 */ /* 0x000fe80000100a00 */
[----:B------:R2:W-:Y:S01]  /*5cf90*/  STL.64 [R1+0x168], R50 ;  /* 0x0001683201007387 */ /* 0x0005e20000100a00 */
[C---:B-1----:R-:W-:Y:S03]  /*5cfa0*/  HMMA.1688.F32.TF32 R32, R40.reuse, R114, R208 ;  /* 0x000000722820723c */ /* 0x042fe600000810d0 */
[----:B------:R-:W-:Y:S04]  /*5cfb0*/  STL.64 [R1+0x150], R44 ;  /* 0x0001502c01007387 */ /* 0x000fe80000100a00 */
[----:B------:R1:W-:Y:S01]  /*5cfc0*/  STL.64 [R1+0x158], R46 ;  /* 0x0001582e01007387 */ /* 0x0003e20000100a00 */
[C---:B--2---:R-:W-:Y:S03]  /*5cfd0*/  HMMA.1688.F32.TF32 R48, R40.reuse, R110, R84 ;  /* 0x0000006e2830723c */ /* 0x044fe60000081054 */
[----:B------:R-:W-:Y:S04]  /*5cfe0*/  LDS R38, [R252+0x3100] ;  /* 0x00310000fc267984 */ /* 0x000fe80000000800 */
[----:B------:R-:W-:Y:S01]  /*5cff0*/  LDS R37, [R3+0x2100] ;  /* 0x0021000003257984 */ /* 0x000fe20000000800 */
[C---:B-1----:R-:W-:Y:S03]  /*5d000*/  HMMA.1688.F32.TF32 R44, R40.reuse, R98, R156 ;  /* 0x00000062282c723c */ /* 0x042fe6000008109c */
[----:B------:R-:W1:Y:S04]  /*5d010*/  LDS R39, [R3+0x3100] ;  /* 0x0031000003277984 */ /* 0x000e680000000800 */
[----:B------:R-:W-:Y:S04]  /*5d020*/  STL.64 [R1+0x140], R32 ;  /* 0x0001402001007387 */ /* 0x000fe80000100a00 */
[----:B------:R-:W-:Y:S04]  /*5d030*/  STL.64 [R1+0x148], R34 ;  /* 0x0001482201007387 */ /* 0x000fe80000100a00 */
[----:B------:R-:W-:Y:S04]  /*5d040*/  STL.64 [R1+0x130], R48 ;  /* 0x0001303001007387 */ /* 0x000fe80000100a00 */
[----:B------:R-:W-:Y:S04]  /*5d050*/  STL.64 [R1+0x138], R50 ;  /* 0x0001383201007387 */ /* 0x000fe80000100a00 */
[----:B------:R-:W-:Y:S04]  /*5d060*/  LDS R33, [R95+0x2100] ;  /* 0x002100005f217984 */ /* 0x000fe80000000800 */
[----:B------:R-:W-:Y:S04]  /*5d070*/  STL.64 [R1+0x120], R44 ;  /* 0x0001202c01007387 */ /* 0x000fe80000100a00 */
[----:B------:R-:W-:Y:S04]  /*5d080*/  STL.64 [R1+0x128], R46 ;  /* 0x0001282e01007387 */ /* 0x000fe80000100a00 */
[----:B------:R2:W-:Y:S04]  /*5d090*/  LDS R35, [R95+0x3100] ;  /* 0x003100005f237984 */ /* 0x0005e80000000800 */
[----:B------:R-:W-:Y:S04]  /*5d0a0*/  LDS R32, [R217+0x2100] ;  /* 0x00210000d9207984 */ /* 0x000fe80000000800 */
[----:B--2---:R-:W2:Y:S01]  /*5d0b0*/  LDL.LU R95, [R1+0x72bc] ;  /* 0x0072bc00015f7983 */ /* 0x004ea20000300800 */
[C---:B------:R-:W-:Y:S03]  /*5d0c0*/  HMMA.1688.F32.TF32 R44, R40.reuse, R70, R100 ;  /* 0x00000046282c723c */ /* 0x040fe60000081064 */
[----:B------:R-:W3:Y:S04]  /*5d0d0*/  LDS R34, [R217+0x3100] ;  /* 0x00310000d9227984 */ /* 0x000ee80000000800 */
[----:B------:R-:W-:Y:S01]  /*5d0e0*/  LDS R100, [R217+0x2200] ;  /* 0x00220000d9647984 */ /* 0x000fe20000000800 */
[C---:B------:R-:W-:Y:S03]  /*5d0f0*/  HMMA.1688.F32.TF32 R48, R40.reuse, R10, R80 ;  /* 0x0000000a2830723c */ /* 0x040fe60000081050 */
[----:B------:R-:W-:Y:S11]  /*5d100*/  LDS R102, [R217+0x3200] ;  /* 0x00320000d9667984 */ /* 0x000ff60000000800 */
[----:B------:R-:W-:Y:S01]  /*5d110*/  @!UPT UIADD3 URZ, URZ, URZ, URZ ;  /* 0x0000003f3f3ff290 */ /* 0x000fe2000fffe03f */
[----:B------:R-:W-:Y:S04]  /*5d120*/  STL.64 [R1+0x13c0], R44 ;  /* 0x0013c02c01007387 */ /* 0x000fe80000100a00 */
[----:B------:R4:W-:Y:S02]  /*5d130*/  STL.64 [R1+0x13c8], R46 ;  /* 0x0013c82e01007387 */ /* 0x0009e40000100a00 */
[C---:B----4-:R-:W-:Y:S02]  /*5d140*/  HMMA.1688.F32.TF32 R44, R40.reuse, R30, R76 ;  /* 0x0000001e282c723c */ /* 0x050fe4000008104c */
[----:B------:R-:W-:Y:S04]  /*5d150*/  LDS R76, [R252+0x2180] ;  /* 0x00218000fc4c7984 */ /* 0x000fe80000000800 */
[----:B------:R-:W-:Y:S04]  /*5d160*/  LDS R78, [R252+0x3180] ;  /* 0x00318000fc4e7984 */ /* 0x000fe80000000800 */
[----:B------:R-:W-:Y:S04]  /*5d170*/  LDS R77, [R3+0x2180] ;  /* 0x00218000034d7984 */ /* 0x000fe80000000800 */
[----:B------:R-:W4:Y:S09]  /*5d180*/  LDS R79, [R3+0x3180] ;  /* 0x00318000034f7984 */ /* 0x000f320000000800 */
[----:B------:R-:W-:Y:S04]  /*5d190*/  STL.64 [R1+0x13b0], R44 ;  /* 0x0013b02c01007387 */ /* 0x000fe80000100a00 */
[----:B------:R1:W-:Y:S04]  /*5d1a0*/  STL.64 [R1+0x13b8], R46 ;  /* 0x0013b82e01007387 */ /* 0x0003e80000100a00 */
[----:B------:R-:W-:Y:S04]  /*5d1b0*/  STL.64 [R1+0x13a0], R48 ;  /* 0x0013a03001007387 */ /* 0x000fe80000100a00 */
[----:B------:R3:W-:Y:S01]  /*5d1c0*/  STL.64 [R1+0x13a8], R50 ;  /* 0x0013a83201007387 */ /* 0x0007e20000100a00 */
[C---:B-1----:R-:W-:Y:S08]  /*5d1d0*/  HMMA.1688.F32.TF32 R44, R40.reuse, R18, R140 ;  /* 0x00000012282c723c */ /* 0x042ff0000008108c */
[----:B---3--:R-:W-:Y:S01]  /*5d1e0*/  HMMA.1688.F32.TF32 R48, R40, R22, R88 ;  /* 0x000000162830723c */ /* 0x008fe20000081058 */
[----:B------:R-:W-:Y:S04]  /*5d1f0*/  STL.64 [R1+0x1390], R52 ;  /* 0x0013903401007387 */ /* 0x000fe80000100a00 */
[----:B------:R-:W-:Y:S10]  /*5d200*/  STL.64 [R1+0x1398], R54 ;  /* 0x0013983601007387 */ /* 0x000ff40000100a00 */
[----:B------:R1:W-:Y:S04]  /*5d210*/  STL.64 [R1+0x1380], R44 ;  /* 0x0013802c01007387 */ /* 0x0003e80000100a00 */
[----:B------:R3:W-:Y:S04]  /*5d220*/  STL.64 [R1+0x1388], R46 ;  /* 0x0013882e01007387 */ /* 0x0007e80000100a00 */
[----:B------:R4:W-:Y:S01]  /*5d230*/  STL.64 [R1+0x1370], R48 ;  /* 0x0013703001007387 */ /* 0x0009e20000100a00 */
[----:B-1----:R-:W-:-:S03]  /*5d240*/  MOV R44, R168 ;  /* 0x000000a8002c7202 */ /* 0x002fc60000000f00 */
[----:B------:R1:W-:Y:S01]  /*5d250*/  STL.64 [R1+0x1378], R50 ;  /* 0x0013783201007387 */ /* 0x0003e20000100a00 */
[----:B------:R-:W-:-:S03]  /*5d260*/  IMAD.MOV.U32 R45, RZ, RZ, R169 ;  /* 0x000000ffff2d7224 */ /* 0x000fc600078e00a9 */
[----:B------:R-:W2:Y:S01]  /*5d270*/  LDL.LU R168, [R1+0x72b8] ;  /* 0x0072b80001a87983 */ /* 0x000ea20000300800 */
[----:B---3--:R-:W-:Y:S01]  /*5d280*/  MOV R46, R170 ;  /* 0x000000aa002e7202 */ /* 0x008fe20000000f00 */
[----:B------:R-:W-:Y:S01]  /*5d290*/  IMAD.MOV.U32 R47, RZ, RZ, R171 ;  /* 0x000000ffff2f7224 */ /* 0x000fe200078e00ab */
[----:B----4-:R-:W-:Y:S01]  /*5d2a0*/  MOV R48, R56 ;  /* 0x0000003800307202 */ /* 0x010fe20000000f00 */
[----:B------:R-:W-:Y:S01]  /*5d2b0*/  IMAD.MOV.U32 R49, RZ, RZ, R57 ;  /* 0x000000ffff317224 */ /* 0x000fe200078e0039 */
[----:B------:R-:W-:Y:S02]  /*5d2c0*/  MOV R52, R188 ;  /* 0x000000bc00347202 */ /* 0x000fe40000000f00 */
[----:B-1----:R-:W-:Y:S01]  /*5d2d0*/  MOV R50, R58 ;  /* 0x0000003a00327202 */ /* 0x002fe20000000f00 */
[----:B------:R-:W-:Y:S01]  /*5d2e0*/  IMAD.MOV.U32 R51, RZ, RZ, R59 ;  /* 0x000000ffff337224 */ /* 0x000fe200078e003b */
[----:B------:R-:W-:Y:S01]  /*5d2f0*/  MOV R54, R190 ;  /* 0x000000be00367202 */ /* 0x000fe20000000f00 */
[----:B------:R-:W-:-:S02]  /*5d300*/  IMAD.MOV.U32 R53, RZ, RZ, R189 ;  /* 0x000000ffff357224 */ /* 0x000fc400078e00bd */
[----:B------:R-:W-:Y:S01]  /*5d310*/  IMAD.MOV.U32 R55, RZ, RZ, R191 ;  /* 0x000000ffff377224 */ /* 0x000fe200078e00bf */
[----:B--2---:R-:W-:Y:S11]  /*5d320*/  HMMA.1688.F32.TF32 R40, R40, R106, R92 ;  /* 0x0000006a2828723c */ /* 0x004ff6000008105c */
[----:B------:R-:W-:Y:S11]  /*5d330*/  @!UPT UIADD3 URZ, URZ, URZ, URZ ;  /* 0x0000003f3f3ff290 */ /* 0x000ff6000fffe03f */
[----:B------:R-:W-:Y:S01]  /*5d340*/  @!UPT UIADD3 URZ, URZ, URZ, URZ ;  /* 0x0000003f3f3ff290 */ /* 0x000fe2000fffe03f */
[----:B------:R-:W-:Y:S04]  /*5d350*/  STL.64 [R1+0x110], R40 ;  /* 0x0001102801007387 */ /* 0x000fe80000100a00 */
[----:B------:R1:W-:Y:S04]  /*5d360*/  STL.64 [R1+0x118], R42 ;  /* 0x0001182a01007387 */ /* 0x0003e80000100a00 */
        /* <DEDUP_REMOVED lines=25> */
[----:B------:R-:W1:Y:S04]  /*5d500*/  LDL.LU R148, [R1+0x7250] ;  /* 0x0072500001947983 */ /* 0x000e680000300800 */
[----:B------:R-:W1:Y:S04]  /*5d510*/  LDL.LU R149, [R1+0x724c] ;  /* 0x00724c0001957983 */ /* 0x000e680000300800 */
[----:B------:R-:W1:Y:S04]  /*5d520*/  LDL.LU R150, [R1+0x7248] ;  /* 0x0072480001967983 */ /* 0x000e680000300800 */
        /* <DEDUP_REMOVED lines=8> */
[----:B------:R-:W1:Y:S04]  /*5d5b0*/  LDL.LU R151, [R1+0x7224] ;  /* 0x0072240001977983 */ /* 0x000e680000300800 */
[----:B------:R-:W4:Y:S04]  /*5d5c0*/  LDL.LU R155, [R1+0x7220] ;  /* 0x00722000019b7983 */ /* 0x000f280000300800 */
[----:B------:R-:W4:Y:S01]  /*5d5d0*/  LDL.LU R223, [R1+0x721c] ;  /* 0x00721c0001df7983 */ /* 0x000f220000300800 */
[C---:B--2---:R-:W-:Y:S08]  /*5d5e0*/  HMMA.1688.F32.TF32 R72, R36.reuse, R6, R60 ;  /* 0x000000062448723c */ /* 0x044ff0000008103c */
[C---:B---3--:R-:W-:Y:S08]  /*5d5f0*/  HMMA.1688.F32.TF32 R80, R36.reuse, R26, R228 ;  /* 0x0000001a2450723c */ /* 0x048ff000000810e4 */
[C---:B-1----:R-:W-:Y:S08]  /*5d600*/  HMMA.1688.F32.TF32 R40, R36.reuse, R218, R148 ;  /* 0x000000da2428723c */ /* 0x042ff00000081094 */
[C---:B----4-:R-:W-:Y:S07]  /*5d610*/  HMMA.1688.F32.TF32 R60, R36.reuse, R126, R152 ;  /* 0x0000007e243c723c */ /* 0x050fee0000081098 */
[----:B------:R-:W-:Y:S04]  /*5d620*/  STL.64 [R1+0x1360], R80 ;  /* 0x0013605001007387 */ /* 0x000fe80000100a00 */
[----:B------:R-:W-:Y:S04]  /*5d630*/  STL.64 [R1+0x1368], R82 ;  /* 0x0013685201007387 */ /* 0x000fe80000100a00 */
[----:B------:R-:W-:Y:S04]  /*5d640*/  STL.64 [R1+0x1350], R72 ;  /* 0x0013504801007387 */ /* 0x000fe80000100a00 */
[----:B------:R1:W-:Y:S04]  /*5d650*/  STL.64 [R1+0x1358], R74 ;  /* 0x0013584a01007387 */ /* 0x0003e80000100a00 */
[----:B------:R-:W-:Y:S04]  /*5d660*/  STL.64 [R1+0x1340], R40 ;  /* 0x0013402801007387 */ /* 0x000fe80000100a00 */
[----:B------:R2:W-:Y:S01]  /*5d670*/  STL.64 [R1+0x1348], R42 ;  /* 0x0013482a01007387 */ /* 0x0005e20000100a00 */
[C---:B-1----:R-:W-:Y:S03]  /*5d680*/  HMMA.1688.F32.TF32 R72, R36.reuse, R122, R220 ;  /* 0x0000007a2448723c */ /* 0x042fe600000810dc */
[----:B------:R-:W-:Y:S04]  /*5d690*/  LDS R80, [R217+0x2180] ;  /* 0x00218000d9507984 */ /* 0x000fe80000000800 */
[----:B------:R-:W-:Y:S01]  /*5d6a0*/  LDS R82, [R217+0x3180] ;  /* 0x00318000d9527984 */ /* 0x000fe20000000800 */
[C---:B--2---:R-:W-:Y:S03]  /*5d6b0*/  HMMA.1688.F32.TF32 R40, R36.reuse, R118, R224 ;  /* 0x000000762428723c */ /* 0x044fe600000810e0 */
[----:B------:R-:W-:Y:S04]  /*5d6c0*/  STL.64 [R1+0x1330], R60 ;  /* 0x0013303c01007387 */ /* 0x000fe80000100a00 */
[----:B------:R1:W-:Y:S08]  /*5d6d0*/  STL.64 [R1+0x1338], R62 ;  /* 0x0013383e01007387 */ /* 0x0003f00000100a00 */
[----:B------:R-:W-:Y:S01]  /*5d6e0*/  STL.64 [R1+0x1320], R72 ;  /* 0x0013204801007387 */ /* 0x000fe20000100a00 */
[C---:B-1----:R-:W-:Y:S03]  /*5d6f0*/  HMMA.1688.F32.TF32 R60, R36.reuse, R114, R212 ;  /* 0x00000072243c723c */ /* 0x042fe600000810d4 */
[----:B------:R1:W-:Y:S04]  /*5d700*/  STL.64 [R1+0x1328], R74 ;  /* 0x0013284a01007387 */ /* 0x0003e80000100a00 */
[----:B------:R-:W-:Y:S04]  /*5d710*/  STL.64 [R1+0x1310], R40 ;  /* 0x0013102801007387 */ /* 0x000fe80000100a00 */
[----:B------:R2:W-:Y:S01]  /*5d720*/  STL.64 [R1+0x1318], R42 ;  /* 0x0013182a01007387 */ /* 0x0005e20000100a00 */
[C---:B-1----:R-:W-:Y:S08]  /*5d730*/  HMMA.1688.F32.TF32 R72, R36.reuse, R110, R188 ;  /* 0x0000006e2448723c */ /* 0x042ff000000810bc */
[C---:B--2---:R-:W-:Y:S03]  /*5d740*/  HMMA.1688.F32.TF32 R40, R36.reuse, R98, R56 ;  /* 0x000000622428723c */ /* 0x044fe60000081038 */
[----:B------:R-:W-:Y:S04]  /*5d750*/  STL.64 [R1+0x1300], R60 ;  /* 0x0013003c01007387 */ /* 0x000fe80000100a00 */
[----:B------:R1:W-:Y:S01]  /*5d760*/  STL.64 [R1+0x1308], R62 ;  /* 0x0013083e01007387 */ /* 0x0003e20000100a00 */
[C---:B------:R-:W-:Y:S07]  /*5d770*/  HMMA.1688.F32.TF32 R56, R36.reuse, R30, R196 ;  /* 0x0000001e2438723c */ /* 0x040fee00000810c4 */
[----:B------:R-:W-:Y:S01]  /*5d780*/  STL.64 [R1+0x12f0], R72 ;  /* 0x0012f04801007387 */ /* 0x000fe20000100a00 */
[C---:B-1----:R-:W-:Y:S03]  /*5d790*/  HMMA.1688.F32.TF32 R60, R36.reuse, R70, R168 ;  /* 0x00000046243c723c */ /* 0x042fe600000810a8 */
[----:B------:R-:W-:Y:S04]  /*5d7a0*/  STL.64 [R1+0x12f8], R74 ;  /* 0x0012f84a01007387 */ /* 0x000fe80000100a00 */
[----:B------:R-:W-:Y:S04]  /*5d7b0*/  STL.64 [R1+0x12e0], R40 ;  /* 0x0012e02801007387 */ /* 0x000fe80000100a00 */
[----:B------:R1:W-:Y:S02]  /*5d7c0*/  STL.64 [R1+0x12e8], R42 ;  /* 0x0012e82a01007387 */ /* 0x0003e40000100a00 */
[C---:B-1----:R-:W-:Y:S10]  /*5d7d0*/  HMMA.1688.F32.TF32 R40, R36.reuse, R10, R200 ;  /* 0x0000000a2428723c */ /* 0x042ff400000810c8 */
[----:B------:R-:W-:Y:S04]  /*5d7e0*/  STL.64 [R1+0x12d0], R60 ;  /* 0x0012d03c01007387 */ /* 0x000fe80000100a00 */
[----:B------:R1:W-:Y:S04]  /*5d7f0*/  STL.64 [R1+0x12d8], R62 ;  /* 0x0012d83e01007387 */ /* 0x0003e80000100a00 */
[----:B------:R-:W-:Y:S04]  /*5d800*/  STL.64 [R1+0x12c0], R56 ;  /* 0x0012c03801007387 */ /* 0x000fe80000100a00 */
[----:B------:R2:W-:Y:S01]  /*5d810*/  STL.64 [R1+0x12c8], R58 ;  /* 0x0012c83a01007387 */ /* 0x0005e20000100a00 */
[C---:B-1----:R-:W-:Y:S03]  /*5d820*/  HMMA.1688.F32.TF32 R60, R36.reuse, R14, R160 ;  /* 0x0000000e243c723c */ /* 0x042fe600000810a0 */
[----:B------:R-:W-:Y:S05]  /*5d830*/  STL.64 [R1+0x12b0], R40 ;  /* 0x0012b02801007387 */ /* 0x000fea0000100a00 */
[C---:B--2---:R-:W-:Y:S01]  /*5d840*/  HMMA.1688.F32.TF32 R56, R36.reuse, R18, R164 ;  /* 0x000000122438723c */ /* 0x044fe200000810a4 */
[----:B------:R1:W-:Y:S07]  /*5d850*/  STL.64 [R1+0x12b8], R42 ;  /* 0x0012b82a01007387 */ /* 0x0003ee0000100a00 */
[C---:B-1----:R-:W-:Y:S07]  /*5d860*/  HMMA.1688.F32.TF32 R40, R36.reuse, R22, R176 ;  /* 0x000000162428723c */ /* 0x042fee00000810b0 */
[----:B------:R-:W-:Y:S01]  /*5d870*/  STL.64 [R1+0x12a0], R60 ;  /* 0x0012a03c01007387 */ /* 0x000fe20000100a00 */
[----:B------:R-:W-:Y:S03]  /*5d880*/  HMMA.1688.F32.TF32 R36, R36, R106, R180 ;  /* 0x0000006a2424723c */ /* 0x000fe600000810b4 */
[----:B------:R-:W-:Y:S04]  /*5d890*/  STL.64 [R1+0x12a8], R62 ;  /* 0x0012a83e01007387 */ /* 0x000fe80000100a00 */
[----:B------:R-:W-:Y:S04]  /*5d8a0*/  STL.64 [R1+0x1290], R56 ;  /* 0x0012903801007387 */ /* 0x000fe80000100a00 */
[----:B------:R1:W-:Y:S04]  /*5d8b0*/  STL.64 [R1+0x1298], R58 ;  /* 0x0012983a01007387 */ /* 0x0003e80000100a00 */
[----:B------:R-:W-:Y:S04]  /*5d8c0*/  LDS R176, [R252+0x2200] ;  /* 0x00220000fcb07984 */ /* 0x000fe80000000800 */
[----:B------:R-:W-:Y:S01]  /*5d8d0*/  STL.64 [R1+0x1280], R40 ;  /* 0x0012802801007387 */ /* 0x000fe20000100a00 */
[C---:B-1----:R-:W-:Y:S03]  /*5d8e0*/  HMMA.1688.F32.TF32 R56, R32.reuse, R26, R172 ;  /* 0x0000001a2038723c */ /* 0x042fe600000810ac */
[----:B------:R1:W-:Y:S04]  /*5d8f0*/  STL.64 [R1+0x1288], R42 ;  /* 0x0012882a01007387 */ /* 0x0003e80000100a00 */
[----:B------:R-:W-:Y:S04]  /*5d900*/  STL.64 [R1+0x90], R36 ;  /* 0x0000902401007387 */ /* 0x000fe80000100a00 */
[----:B------:R2:W-:Y:S01]  /*5d910*/  STL.64 [R1+0x98], R38 ;  /* 0x0000982601007387 */ /* 0x0005e20000100a00 */
[C---:B-1----:R-:W-:Y:S03]  /*5d920*/  HMMA.1688.F32.TF32 R40, R32.reuse, R6, R64 ;  /* 0x000000062028723c */ /* 0x042fe60000081040 */
[----:B------:R-:W-:Y:S04]  /*5d930*/  LDS R178, [R252+0x3200] ;  /* 0x00320000fcb27984 */ /* 0x000fe80000000800 */
[----:B------:R-:W-:Y:S01]  /*5d940*/  LDS R177, [R3+0x2200] ;  /* 0x0022000003b17984 */ /* 0x000fe20000000800 */
[C---:B--2---:R-:W-:Y:S03]  /*5d950*/  HMMA.1688.F32.TF32 R36, R32.reuse, R218, R244 ;  /* 0x000000da2024723c */ /* 0x044fe600000810f4 */
        /* <DEDUP_REMOVED lines=8> */
[C---:B--2---:R-:W-:Y:S08]  /*5d9e0*/  HMMA.1688.F32.TF32 R40, R32.reuse, R122, R232 ;  /* 0x0000007a2028723c */ /* 0x044ff000000810e8 */
[C---:B-1----:R-:W-:Y:S07]  /*5d9f0*/  HMMA.1688.F32.TF32 R36, R32.reuse, R118, R236 ;  /* 0x000000762024723c */ /* 0x042fee00000810ec */
[----:B------:R-:W-:Y:S04]  /*5da00*/  STL.64 [R1+0x50], R56 ;  /* 0x0000503801007387 */ /* 0x000fe80000100a00 */
[----:B------:R1:W-:Y:S01]  /*5da10*/  STL.64 [R1+0x58], R58 ;  /* 0x0000583a01007387 */ /* 0x0003e20000100a00 */
[C---:B------:R-:W-:Y:S03]  /*5da20*/  HMMA.1688.F32.TF32 R248, R32.reuse, R70, R44 ;  /* 0x0000004620f8723c */ /* 0x040fe6000008102c */
        /* <DEDUP_REMOVED lines=8> */
[----:B------:R-:W-:Y:S01]  /*5dab0*/  STL.64 [R1+0x28], R58 ;  /* 0x0000283a01007387 */ /* 0x000fe20000100a00 */
[C---:B------:R-:W-:Y:S03]  /*5dac0*/  HMMA.1688.F32.TF32 R244, R32.reuse, R30, R240 ;  /* 0x0000001e20f4723c */ /* 0x040fe600000810f0 */
[----:B------:R-:W-:Y:S04]  /*5dad0*/  STL.64 [R1+0x10], R40 ;  /* 0x0000102801007387 */ /* 0x000fe80000100a00 */
[----:B------:R1:W-:Y:S04]  /*5dae0*/  STL.64 [R1+0x18], R42 ;  /* 0x0000182a01007387 */ /* 0x0003e80000100a00 */
[----:B------:R-:W-:Y:S04]  /*5daf0*/  STL.64 [R1+0x7060], R250 ;  /* 0x007060fa01007387 */ /* 0x000fe80000100a00 */
[----:B------:R-:W-:Y:S04]  /*5db00*/  STL.64 [R1], R36 ;  /* 0x0000002401007387 */ /* 0x000fe80000100a00 */
[----:B------:R2:W-:Y:S04]  /*5db10*/  STL.64 [R1+0x8], R38 ;  /* 0x0000082601007387 */ /* 0x0005e80000100a00 */
[----:B------:R-:W-:Y:S04]  /*5db20*/  STL.64 [R1+0x7058], R248 ;  /* 0x007058f801007387 */ /* 0x000fe80000100a00 */
[----:B------:R-:W3:Y:S04]  /*5db30*/  LDL.LU R240, [R1+0x400] ;  /* 0x0004000001f07983 */ /* 0x000ee80000300800 */
[----:B------:R-:W3:Y:S04]  /*5db40*/  LDL.LU R241, [R1+0x404] ;  /* 0x0004040001f17983 */ /* 0x000ee80000300800 */
[----:B------:R-:W3:Y:S04]  /*5db50*/  LDL.LU R242, [R1+0x408] ;  /* 0x0004080001f27983 */ /* 0x000ee80000300800 */
[----:B------:R-:W3:Y:S04]  /*5db60*/  LDL.LU R243, [R1+0x40c] ;  /* 0x00040c0001f37983 */ /* 0x000ee80000300800 */
[----:B------:R-:W1:Y:S04]  /*5db70*/  LDL.LU R52, [R1+0x460] ;  /* 0x0004600001347983 */ /* 0x000e680000300800 */
[----:B------:R-:W1:Y:S04]  /*5db80*/  LDL.LU R53, [R1+0x464] ;  /* 0x0004640001357983 */ /* 0x000e680000300800 */
[----:B------:R-:W1:Y:S04]  /*5db90*/  LDL.LU R54, [R1+0x468] ;  /* 0x0004680001367983 */ /* 0x000e680000300800 */
[----:B------:R-:W1:Y:S04]  /*5dba0*/  LDL.LU R55, [R1+0x46c] ;  /* 0x00046c0001377983 */ /* 0x000e680000300800 */
        /* <DEDUP_REMOVED lines=24> */
[----:B------:R-:W-:Y:S04]  /*5dd30*/  STL.64 [R1+0x7070], R246 ;  /* 0x007070f601007387 */ /* 0x000fe80000100a00 */
[----:B------:R-:W-:Y:S04]  /*5dd40*/  STL.64 [R1+0x7068], R244 ;  /* 0x007068f401007387 */ /* 0x000fe80000100a00 */
[----:B------:R-:W2:Y:S04]  /*5dd50*/  LDL.LU R48, [R1+0x480] ;  /* 0x0004800001307983 */ /* 0x000ea80000300800 */
[----:B------:R-:W2:Y:S04]  /*5dd60*/  LDL.LU R49, [R1+0x484] ;  /* 0x0004840001317983 */ /* 0x000ea80000300800 */
[----:B------:R-:W2:Y:S04]  /*5dd70*/  LDL.LU R50, [R1+0x488] ;  /* 0x0004880001327983 */ /* 0x000ea80000300800 */
[----:B------:R-:W2:Y:S01]  /*5dd80*/  LDL.LU R51, [R1+0x48c] ;  /* 0x00048c0001337983 */ /* 0x000ea20000300800 */
[----:B---3--:R-:W-:Y:S03]  /*5dd90*/  HMMA.1688.F32.TF32 R232, R32, R10, R240 ;  /* 0x0000000a20e8723c */ /* 0x008fe600000810f0 */
[----:B------:R-:W3:Y:S04]  /*5dda0*/  LDL.LU R240, [R1+0x490] ;  /* 0x0004900001f07983 */ /* 0x000ee80000300800 */
[----:B------:R-:W3:Y:S04]  /*5ddb0*/  LDL.LU R241, [R1+0x494] ;  /* 0x0004940001f17983 */ /* 0x000ee80000300800 */
[----:B------:R-:W3:Y:S04]  /*5ddc0*/  LDL.LU R242, [R1+0x498] ;  /* 0x0004980001f27983 */ /* 0x000ee80000300800 */
[----:B------:R-:W3:Y:S01]  /*5ddd0*/  LDL.LU R243, [R1+0x49c] ;  /* 0x00049c0001f37983 */ /* 0x000ee20000300800 */
[----:B-1----:R-:W-:Y:S08]  /*5dde0*/  HMMA.1688.F32.TF32 R40, R76, R6, R52 ;  /* 0x000000064c28723c */ /* 0x002ff00000081034 */
[C---:B----4-:R-:W-:Y:S08]  /*5ddf0*/  HMMA.1688.F32.TF32 R228, R32.reuse, R14, R184 ;  /* 0x0000000e20e4723c */ /* 0x050ff000000810b8 */
[C---:B--2---:R-:W-:Y:S08]  /*5de00*/  HMMA.1688.F32.TF32 R224, R32.reuse, R18, R72 ;  /* 0x0000001220e0723c */ /* 0x044ff00000081048 */
[C---:B------:R-:W-:Y:S01]  /*5de10*/  HMMA.1688.F32.TF32 R220, R32.reuse, R22, R64 ;  /* 0x0000001620dc723c */ /* 0x040fe20000081040 */
[----:B------:R-:W-:Y:S07]  /*5de20*/  STL.64 [R1+0x7080], R234 ;  /* 0x007080ea01007387 */ /* 0x000fee0000100a00 */
[----:B------:R-:W-:Y:S01]  /*5de30*/  HMMA.1688.F32.TF32 R32, R32, R106, R236 ;  /* 0x0000006a2020723c */ /* 0x000fe200000810ec */
[----:B------:R-:W-:Y:S07]  /*5de40*/  STL.64 [R1+0x7078], R232 ;  /* 0x007078e801007387 */ /* 0x000fee0000100a00 */
[C---:B------:R-:W-:Y:S01]  /*5de50*/  HMMA.1688.F32.TF32 R36, R76.reuse, R26, R128 ;  /* 0x0000001a4c24723c */ /* 0x040fe20000081080 */
[----:B------:R1:W-:Y:S04]  /*5de60*/  STL.64 [R1+0x7090], R230 ;  /* 0x007090e601007387 */ /* 0x0003e80000100a00 */
[----:B-1----:R-:W2:Y:S03]  /*5de70*/  LDL R231, [R1+0xb60] ;  /* 0x000b600001e77983 */ /* 0x002ea60000100800 */
[C---:B------:R-:W-:Y:S01]  /*5de80*/  HMMA.1688.F32.TF32 R44, R76.reuse, R218, R44 ;  /* 0x000000da4c2c723c */ /* 0x040fe2000008102c */
[----:B------:R-:W-:Y:S04]  /*5de90*/  STL.64 [R1+0x7088], R228 ;  /* 0x007088e401007387 */ /* 0x000fe80000100a00 */
[----:B------:R-:W-:Y:S04]  /*5dea0*/  STL.64 [R1+0x70a0], R226 ;  /* 0x0070a0e201007387 */ /* 0x000fe80000100a00 */
[----:B------:R-:W-:Y:S01]  /*5deb0*/  STL.64 [R1+0x7098], R224 ;  /* 0x007098e001007387 */ /* 0x000fe20000100a00 */
[C---:B------:R-:W-:Y:S03]  /*5dec0*/  HMMA.1688.F32.TF32 R48, R76.reuse, R126, R48 ;  /* 0x0000007e4c30723c */ /* 0x040fe60000081030 */
[----:B------:R-:W-:Y:S04]  /*5ded0*/  STL.64 [R1+0x70b0], R222 ;  /* 0x0070b0de01007387 */ /* 0x000fe80000100a00 */
[----:B------:R-:W-:Y:S04]  /*5dee0*/  STL.64 [R1+0x70a8], R220 ;  /* 0x0070a8dc01007387 */ /* 0x000fe80000100a00 */
[----:B------:R-:W-:Y:S04]  /*5def0*/  STL.64 [R1+0x70c0], R34 ;  /* 0x0070c02201007387 */ /* 0x000fe80000100a00 */
[----:B------:R1:W-:Y:S04]  /*5df00*/  STL.64 [R1+0x70b8], R32 ;  /* 0x0070b82001007387 */ /* 0x0003e80000100a00 */
[----:B------:R-:W-:Y:S04]  /*5df10*/  STL.64 [R1+0x70d0], R38 ;  /* 0x0070d02601007387 */ /* 0x000fe80000100a00 */
[----:B------:R4:W-:Y:S04]  /*5df20*/  STL.64 [R1+0x70c8], R36 ;  /* 0x0070c82401007387 */ /* 0x0009e80000100a00 */
[----:B------:R-:W-:Y:S04]  /*5df30*/  STL.64 [R1+0x70e0], R42 ;  /* 0x0070e02a01007387 */ /* 0x000fe80000100a00 */
[----:B------:R-:W-:Y:S04]  /*5df40*/  STL.64 [R1+0x70d8], R40 ;  /* 0x0070d82801007387 */ /* 0x000fe80000100a00 */
[----:B------:R-:W-:Y:S04]  /*5df50*/  STL.64 [R1+0x70f0], R46 ;  /* 0x0070f02e01007387 */ /* 0x000fe80000100a00 */
[----:B------:R-:W-:Y:S04]  /*5df60*/  STL.64 [R1+0x70e8], R44 ;  /* 0x0070e82c01007387 */ /* 0x000fe80000100a00 */
[----:B------:R-:W-:Y:S04]  /*5df70*/  STL.64 [R1+0x7100], R50 ;  /* 0x0071003201007387 */ /* 0x000fe80000100a00 */
[----:B------:R-:W-:Y:S04]  /*5df80*/  STL.64 [R1+0x70f8], R48 ;  /* 0x0070f83001007387 */ /* 0x000fe80000100a00 */
        /* <DEDUP_REMOVED lines=20> */
[C---:B---3--:R-:W-:Y:S03]  /*5e0d0*/  HMMA.1688.F32.TF32 R52, R76.reuse, R122, R240 ;  /* 0x0000007a4c34723c */ /* 0x048fe600000810f0 */
[----:B------:R-:W3:Y:S04]  /*5e0e0*/  LDL.LU R240, [R1+0x4d0] ;  /* 0x0004d00001f07983 */ /* 0x000ee80000300800 */
        /* <DEDUP_REMOVED lines=23> */
[----:B------:R-:W-:Y:S04]  /*5e260*/  STL.64 [R1+0x7110], R54 ;  /* 0x0071103601007387 */ /* 0x000fe80000100a00 */
[----:B------:R-:W-:Y:S04]  /*5e270*/  STL.64 [R1+0x7108], R52 ;  /* 0x0071083401007387 */ /* 0x000fe80000100a00 */
[----:B--2---:R-:W-:Y:S04]  /*5e280*/  LDS R81, [R231+0x2180] ;  /* 0x00218000e7517984 */ /* 0x004fe80000000800 */
[----:B------:R-:W2:Y:S04]  /*5e290*/  LDS R83, [R231+0x3180] ;  /* 0x00318000e7537984 */ /* 0x000ea80000000800 */
[----:B------:R-:W-:Y:S04]  /*5e2a0*/  LDS R101, [R231+0x2200] ;  /* 0x00220000e7657984 */ /* 0x000fe80000000800 */
[----:B------:R-:W1:Y:S01]  /*5e2b0*/  LDS R103, [R231+0x3200] ;  /* 0x00320000e7677984 */ /* 0x000e620000000800 */
[C---:B----4-:R-:W-:Y:S08]  /*5e2c0*/  HMMA.1688.F32.TF32 R60, R76.reuse, R114, R72 ;  /* 0x000000724c3c723c */ /* 0x050ff00000081048 */
[C---:B------:R-:W-:Y:S08]  /*5e2d0*/  HMMA.1688.F32.TF32 R56, R76.reuse, R118, R208 ;  /* 0x000000764c38723c */ /* 0x040ff000000810d0 */
[C---:B------:R-:W-:Y:S11]  /*5e2e0*/  HMMA.1688.F32.TF32 R64, R76.reuse, R110, R64 ;  /* 0x0000006e4c40723c */ /* 0x040ff60000081040 */
[----:B------:R-:W-:Y:S04]  /*5e2f0*/  @!UPT UIADD3 URZ, URZ, URZ, URZ ;  /* 0x0000003f3f3ff290 */ /* 0x000fe8000fffe03f */
[----:B------:R-:W-:Y:S04]  /*5e300*/  STL.64 [R1+0x7120], R58 ;  /* 0x0071203a01007387 */ /* 0x000fe80000100a00 */
[----:B------:R-:W-:Y:S04]  /*5e310*/  STL.64 [R1+0x7118], R56 ;  /* 0x0071183801007387 */ /* 0x000fe80000100a00 */
[----:B------:R-:W-:Y:S04]  /*5e320*/  STL.64 [R1+0x7130], R62 ;  /* 0x0071303e01007387 */ /* 0x000fe80000100a00 */
[----:B------:R-:W-:Y:S04]  /*5e330*/  STL.64 [R1+0x7128], R60 ;  /* 0x0071283c01007387 */ /* 0x000fe80000100a00 */
[----:B------:R-:W-:Y:S04]  /*5e340*/  STL.64 [R1+0x7140], R66 ;  /* 0x0071404201007387 */ /* 0x000fe80000100a00 */
[----:B------:R-:W-:Y:S01]  /*5e350*/  STL.64 [R1+0x7138], R64 ;  /* 0x0071384001007387 */ /* 0x000fe20000100a00 */
[C---:B---3--:R-:W-:Y:S03]  /*5e360*/  HMMA.1688.F32.TF32 R72, R76.reuse, R98, R240 ;  /* 0x000000624c48723c */ /* 0x048fe600000810f0 */
[----:B------:R-:W2:Y:S04]  /*5e370*/  LDL.LU R240, [R1+0x660] ;  /* 0x0006600001f07983 */ /* 0x000ea80000300800 */
[----:B------:R-:W2:Y:S04]  /*5e380*/  LDL.LU R241, [R1+0x664] ;  /* 0x0006640001f17983 */ /* 0x000ea80000300800 */
[----:B------:R-:W2:Y:S04]  /*5e390*/  LDL.LU R242, [R1+0x668] ;  /* 0x0006680001f27983 */ /* 0x000ea80000300800 */
[----:B------:R-:W2:Y:S08]  /*5e3a0*/  LDL.LU R243, [R1+0x66c] ;  /* 0x00066c0001f37983 */ /* 0x000eb00000300800 */
[----:B------:R-:W-:Y:S04]  /*5e3b0*/  STL [R1+0x6ff4], R72 ;  /* 0x006ff44801007387 */ /* 0x000fe80000100800 */
[----:B------:R-:W-:Y:S01]  /*5e3c0*/  STL [R1+0x6ff0], R73 ;  /* 0x006ff04901007387 */ /* 0x000fe20000100800 */
[C---:B-1----:R-:W-:Y:S03]  /*5e3d0*/  HMMA.1688.F32.TF32 R32, R76.reuse, R70, R144 ;  /* 0x000000464c20723c */ /* 0x042fe60000081090 */
[----:B------:R-:W-:Y:S04]  /*5e3e0*/  STL [R1+0x6fec], R74 ;  /* 0x006fec4a01007387 */ /* 0x000fe80000100800 */
[----:B------:R-:W-:Y:S01]  /*5e3f0*/  STL [R1+0x6fe8], R75 ;  /* 0x006fe84b01007387 */ /* 0x000fe20000100800 */
[C---:B------:R-:W-:Y:S11]  /*5e400*/  HMMA.1688.F32.TF32 R36, R76.reuse, R30, R132 ;  /* 0x0000001e4c24723c */ /* 0x040ff60000081084 */
[----:B------:R-:W-:Y:S04]  /*5e410*/  @!UPT UIADD3 URZ, URZ, URZ, URZ ;  /* 0x0000003f3f3ff290 */ /* 0x000fe8000fffe03f */
[----:B------:R-:W-:Y:S04]  /*5e420*/  STL.64 [R1+0x1270], R32 ;  /* 0x0012702001007387 */ /* 0x000fe80000100a00 */
[----:B------:R1:W-:Y:S02]  /*5e430*/  STL.64 [R1+0x1278], R34 ;  /* 0x0012782201007387 */ /* 0x0003e40000100a00 */
[C---:B-1----:R-:W-:Y:S02]  /*5e440*/  HMMA.1688.F32.TF32 R32, R76.reuse, R10, R192 ;  /* 0x0000000a4c20723c */ /* 0x042fe400000810c0 */
[----:B------:R-:W-:Y:S04]  /*5e450*/  STL.64 [R1+0x1260], R36 ;  /* 0x0012602401007387 */ /* 0x000fe80000100a00 */
[----:B------:R1:W-:Y:S02]  /*5e460*/  STL.64 [R1+0x1268], R38 ;  /* 0x0012682601007387 */ /* 0x0003e40000100a00 */
[C---:B------:R-:W-:Y:S08]  /*5e470*/  HMMA.1688.F32.TF32 R40, R76.reuse, R14, R204 ;  /* 0x0000000e4c28723c */ /* 0x040ff000000810cc */
[C---:B-1----:R-:W-:Y:S07]  /*5e480*/  HMMA.1688.F32.TF32 R36, R76.reuse, R18, R184 ;  /* 0x000000124c24723c */ /* 0x042fee00000810b8 */
[----:B------:R-:W-:Y:S04]  /*5e490*/  STL.64 [R1+0x1250], R32 ;  /* 0x0012502001007387 */ /* 0x000fe80000100a00 */
[----:B------:R1:W-:Y:S02]  /*5e4a0*/  STL.64 [R1+0x1258], R34 ;  /* 0x0012582201007387 */ /* 0x0003e40000100a00 */
[C---:B-1----:R-:W-:Y:S02]  /*5e4b0*/  HMMA.1688.F32.TF32 R32, R76.reuse, R22, R236 ;  /* 0x000000164c20723c */ /* 0x042fe400000810ec */
[----:B------:R-:W-:Y:S04]  /*5e4c0*/  STL.64 [R1+0x1240], R40 ;  /* 0x0012402801007387 */ /* 0x000fe80000100a00 */
[----:B------:R-:W-:Y:S04]  /*5e4d0*/  STL.64 [R1+0x1248], R42 ;  /* 0x0012482a01007387 */ /* 0x000fe80000100a00 */
[----:B------:R-:W-:Y:S04]  /*5e4e0*/  STL.64 [R1+0x1230], R36 ;  /* 0x0012302401007387 */ /* 0x000fe80000100a00 */
[----:B------:R-:W-:Y:S04]  /*5e4f0*/  STL.64 [R1+0x1238], R38 ;  /* 0x0012382601007387 */ /* 0x000fe80000100a00 */
[----:B------:R-:W3:Y:S05]  /*5e500*/  LDL.LU R132, [R1+0x650] ;  /* 0x0006500001847983 */ /* 0x000eea0000300800 */
[----:B------:R-:W-:Y:S04]  /*5e510*/  STL.64 [R1+0x1220], R32 ;  /* 0x0012202001007387 */ /* 0x000fe80000100a00 */
[----:B------:R2:W-:Y:S04]  /*5e520*/  STL.64 [R1+0x1228], R34 ;  /* 0x0012282201007387 */ /* 0x0005e80000100a00 */
[----:B------:R-:W3:Y:S04]  /*5e530*/  LDL.LU R133, [R1+0x654] ;  /* 0x0006540001857983 */ /* 0x000ee80000300800 */
[----:B------:R-:W3:Y:S04]  /*5e540*/  LDL.LU R134, [R1+0x658] ;  /* 0x0006580001867983 */ /* 0x000ee80000300800 */
[----:B------:R-:W3:Y:S01]  /*5e550*/  LDL.LU R135, [R1+0x65c] ;  /* 0x00065c0001877983 */ /* 0x000ee20000300800 */
[----:B------:R-:W-:Y:S03]  /*5e560*/  HMMA.1688.F32.TF32 R76, R76, R106, R128 ;  /* 0x0000006a4c4c723c */ /* 0x000fe60000081080 */
        /* <DEDUP_REMOVED lines=12> */
[----:B------:R-:W-:Y:S04]  /*5e630*/  STL.64 [R1+0x6fa0], R78 ;  /* 0x006fa04e01007387 */ /* 0x000fe80000100a00 */
[----:B------:R-:W-:Y:S01]  /*5e640*/  STL.64 [R1+0x6f98], R76 ;  /* 0x006f984c01007387 */ /* 0x000fe20000100a00 */
[C---:B--2---:R-:W-:Y:S03]  /*5e650*/  HMMA.1688.F32.TF32 R32, R80.reuse, R26, R240 ;  /* 0x0000001a5020723c */ /* 0x044fe600000810f0 */
[----:B------:R-:W2:Y:S11]  /*5e660*/  LDL.LU R240, [R1+0x610] ;  /* 0x0006100001f07983 */ /* 0x000eb60000300800 */
[----:B------:R-:W-:Y:S09]  /*5e670*/  @!UPT UIADD3 URZ, URZ, URZ, URZ ;  /* 0x0000003f3f3ff290 */ /* 0x000ff2000fffe03f */
[----:B------:R-:W-:Y:S04]  /*5e680*/  STL.64 [R1+0x1210], R32 ;  /* 0x0012102001007387 */ /* 0x000fe80000100a00 */
[----:B------:R3:W-:Y:S04]  /*5e690*/  STL.64 [R1+0x1218], R34 ;  /* 0x0012182201007387 */ /* 0x0007e80000100a00 */
        /* <DEDUP_REMOVED lines=11> */
[C---:B---3--:R-:W-:Y:S11]  /*5e750*/  HMMA.1688.F32.TF32 R32, R80.reuse, R6, R132 ;  /* 0x000000065020723c */ /* 0x048ff60000081084 */
[----:B------:R-:W-:Y:S11]  /*5e760*/  @!UPT UIADD3 URZ, URZ, URZ, URZ ;  /* 0x0000003f3f3ff290 */ /* 0x000ff6000fffe03f */
[----:B------:R-:W-:Y:S02]  /*5e770*/  @!UPT UIADD3 URZ, URZ, URZ, URZ ;  /* 0x0000003f3f3ff290 */ /* 0x000fe4000fffe03f */
[----:B------:R-:W-:Y:S01]  /*5e780*/  MOV R79, R32 ;  /* 0x00000020004f7202 */ /* 0x000fe20000000f00 */
[----:B------:R-:W-:Y:S01]  /*5e790*/  IMAD.MOV.U32 R78, RZ, RZ, R33 ;  /* 0x000000ffff4e7224 */ /* 0x000fe200078e0021 */
[----:B------:R-:W-:Y:S01]  /*5e7a0*/  MOV R77, R34 ;  /* 0x00000022004d7202 */ /* 0x000fe20000000f00 */
[----:B------:R-:W-:Y:S02]  /*5e7b0*/  IMAD.MOV.U32 R76, RZ, RZ, R35 ;  /* 0x000000ffff4c7224 */ /* 0x000fe400078e0023 */
[C---:B----4-:R-:W-:Y:S08]  /*5e7c0*/  HMMA.1688.F32.TF32 R32, R80.reuse, R126, R128 ;  /* 0x0000007e5020723c */ /* 0x050ff00000081080 */
[C---:B------:R-:W-:Y:S01]  /*5e7d0*/  HMMA.1688.F32.TF32 R36, R80.reuse, R218, R192 ;  /* 0x000000da5024723c */ /* 0x040fe200000810c0 */
[----:B------:R-:W-:Y:S04]  /*5e7e0*/  STL [R1+0x7004], R76 ;  /* 0x0070044c01007387 */ /* 0x000fe80000100800 */
[----:B------:R-:W-:Y:S04]  /*5e7f0*/  STL [R1+0x7000], R78 ;  /* 0x0070004e01007387 */ /* 0x000fe80000100800 */
[----:B------:R-:W-:Y:S04]  /*5e800*/  STL [R1+0x6ffc], R79 ;  /* 0x006ffc4f01007387 */ /* 0x000fe80000100800 */
[----:B------:R-:W-:Y:S04]  /*5e810*/  STL [R1+0x6ff8], R77 ;  /* 0x006ff84d01007387 */ /* 0x000fe80000100800 */
[----:B------:R-:W3:Y:S06]  /*5e820*/  LDL.LU R128, [R1+0x5e0] ;  /* 0x0005e00001807983 */ /* 0x000eec0000300800 */
[----:B------:R-:W-:Y:S04]  /*5e830*/  STL.64 [R1+0x11f0], R36 ;  /* 0x0011f02401007387 */ /* 0x000fe80000100a00 */
[----:B------:R-:W-:Y:S04]  /*5e840*/  STL.64 [R1+0x11f8], R38 ;  /* 0x0011f82601007387 */ /* 0x000fe80000100a00 */
[----:B------:R-:W-:Y:S04]  /*5e850*/  STL.64 [R1+0x11e0], R32 ;  /* 0x0011e02001007387 */ /* 0x000fe80000100a00 */
[----:B------:R1:W-:Y:S04]  /*5e860*/  STL.64 [R1+0x11e8], R34 ;  /* 0x0011e82201007387 */ /* 0x0003e80000100a00 */
[----:B------:R-:W3:Y:S04]  /*5e870*/  LDL.LU R129, [R1+0x5e4] ;  /* 0x0005e40001817983 */ /* 0x000ee80000300800 */
[----:B------:R-:W3:Y:S04]  /*5e880*/  LDL.LU R130, [R1+0x5e8] ;  /* 0x0005e80001827983 */ /* 0x000ee80000300800 */
[----:B------:R-:W3:Y:S01]  /*5e890*/  LDL.LU R131, [R1+0x5ec] ;  /* 0x0005ec0001837983 */ /* 0x000ee20000300800 */
[----:B-1----:R-:W-:Y:S11]  /*5e8a0*/  HMMA.1688.F32.TF32 R32, R80, R122, R204 ;  /* 0x0000007a5020723c */ /* 0x002ff600000810cc */
[----:B------:R-:W-:Y:S11]  /*5e8b0*/  @!UPT UIADD3 URZ, URZ, URZ, URZ ;  /* 0x0000003f3f3ff290 */ /* 0x000ff6000fffe03f */
[----:B------:R-:W-:Y:S02]  /*5e8c0*/  @!UPT UIADD3 URZ, URZ, URZ, URZ ;  /* 0x0000003f3f3ff290 */ /* 0x000fe4000fffe03f */
[----:B------:R-:W-:Y:S01]  /*5e8d0*/  MOV R76, R32 ;  /* 0x00000020004c7202 */ /* 0x000fe20000000f00 */
[----:B------:R-:W-:Y:S01]  /*5e8e0*/  IMAD.MOV.U32 R78, RZ, RZ, R33 ;  /* 0x000000ffff4e7224 */ /* 0x000fe200078e0021 */
[----:B------:R-:W-:Y:S01]  /*5e8f0*/  MOV R79, R34 ;  /* 0x00000022004f7202 */ /* 0x000fe20000000f00 */
[----:B------:R-:W-:-:S05]  /*5e900*/  IMAD.MOV.U32 R77, RZ, RZ, R35 ;  /* 0x000000ffff4d7224 */ /* 0x000fca00078e0023 */
[----:B------:R-:W-:Y:S04]  /*5e910*/  STL [R1+0x7014], R77 ;  /* 0x0070144d01007387 */ /* 0x000fe80000100800 */
[----:B------:R-:W-:Y:S04]  /*5e920*/  STL [R1+0x7010], R79 ;  /* 0x0070104f01007387 */ /* 0x000fe80000100800 */
[----:B------:R-:W-:Y:S04]  /*5e930*/  STL [R1+0x700c], R76 ;  /* 0x00700c4c01007387 */ /* 0x000fe80000100800 */
[----:B------:R-:W-:Y:S01]  /*5e940*/  STL [R1+0x7008], R78 ;  /* 0x0070084e01007387 */ /* 0x000fe20000100800 */
[C---:B--2---:R-:W-:Y:S03]  /*5e950*/  HMMA.1688.F32.TF32 R32, R80.reuse, R118, R240 ;  /* 0x000000765020723c */ /* 0x044fe600000810f0 */
[----:B------:R-:W2:Y:S11]  /*5e960*/  LDL.LU R240, [R1+0x5d0] ;  /* 0x0005d00001f07983 */ /* 0x000eb60000300800 */
[----:B------:R-:W-:Y:S09]  /*5e970*/  @!UPT UIADD3 URZ, URZ, URZ, URZ ;  /* 0x0000003f3f3ff290 */ /* 0x000ff2000fffe03f */
[----:B------:R-:W-:Y:S04]  /*5e980*/  STL.64 [R1+0x11c0], R32 ;  /* 0x0011c02001007387 */ /* 0x000fe80000100a00 */
[----:B------:R1:W-:Y:S04]  /*5e990*/  STL.64 [R1+0x11c8], R34 ;  /* 0x0011c82201007387 */ /* 0x0003e80000100a00 */
[----:B------:R-:W2:Y:S04]  /*5e9a0*/  LDL.LU R241, [R1+0x5d4] ;  /* 0x0005d40001f17983 */ /* 0x000ea80000300800 */
[----:B------:R-:W2:Y:S04]  /*5e9b0*/  LDL.LU R242, [R1+0x5d8] ;  /* 0x0005d80001f27983 */ /* 0x000ea80000300800 */
[----:B------:R-:W2:Y:S01]  /*5e9c0*/  LDL.LU R243, [R1+0x5dc] ;  /* 0x0005dc0001f37983 */ /* 0x000ea20000300800 */
[C---:B-1----:R-:W-:Y:S11]  /*5e9d0*/  HMMA.1688.F32.TF32 R32, R80.reuse, R114, R184 ;  /* 0x000000725020723c */ /* 0x042ff600000810b8 */
[----:B------:R-:W-:Y:S11]  /*5e9e0*/  @!UPT UIADD3 URZ, URZ, URZ, URZ ;  /* 0x0000003f3f3ff290 */ /* 0x000ff6000fffe03f */
[----:B------:R-:W-:Y:S02]  /*5e9f0*/  @!UPT UIADD3 URZ, URZ, URZ, URZ ;  /* 0x0000003f3f3ff290 */ /* 0x000fe4000fffe03f */
[----:B------:R-:W-:Y:S01]  /*5ea00*/  MOV R72, R35 ;  /* 0x0000002300487202 */ /* 0x000fe20000000f00 */
[----:B------:R-:W-:Y:S04]  /*5ea10*/  STL.64 [R1+0x11b0], R32 ;  /* 0x0011b02001007387 */ /* 0x000fe80000100a00 */
[----:B------:R1:W-:Y:S04]  /*5ea20*/  STL [R1+0x11b8], R34 ;  /* 0x0011b82201007387 */ /* 0x0003e80000100800 */
[----:B------:R4:W-:Y:S04]  /*5ea30*/  STL [R1+0x7018], R72 ;  /* 0x0070184801007387 */ /* 0x0009e80000100800 */
[----:B------:R-:W2:Y:S01]  /*5ea40*/  LDL.LU R204, [R1+0x5c0] ;  /* 0x0005c00001cc7983 */ /* 0x000ea20000300800 */
[C---:B-1----:R-:W-:Y:S03]  /*5ea50*/  HMMA.1688.F32.TF32 R32, R80.reuse, R110, R236 ;  /* 0x0000006e5020723c */ /* 0x042fe600000810ec */
[----:B------:R-:W2:Y:S04]  /*5ea60*/  LDL.LU R205, [R1+0x5c4] ;  /* 0x0005c40001cd7983 */ /* 0x000ea80000300800 */
[----:B------:R-:W2:Y:S04]  /*5ea70*/  LDL.LU R206, [R1+0x5c8] ;  /* 0x0005c80001ce7983 */ /* 0x000ea80000300800 */
[----:B------:R-:W2:Y:S04]  /*5ea80*/  LDL.LU R207, [R1+0x5cc] ;  /* 0x0005cc0001cf7983 */ /* 0x000ea80000300800 */
[----:B------:R-:W2:Y:S04]  /*5ea90*/  LDL.LU R184, [R1+0x5b0] ;  /* 0x0005b00001b87983 */ /* 0x000ea80000300800 */
[----:B------:R-:W2:Y:S04]  /*5eaa0*/  LDL.LU R185, [R1+0x5b4] ;  /* 0x0005b40001b97983 */ /* 0x000ea80000300800 */
[----:B------:R-:W2:Y:S01]  /*5eab0*/  LDL.LU R186, [R1+0x5b8] ;  /* 0x0005b80001ba7983 */ /* 0x000ea20000300800 */
[----:B------:R-:W-:Y:S01]  /*5eac0*/  IMAD.MOV.U32 R77, RZ, RZ, R32 ;  /* 0x000000ffff4d7224 */ /* 0x000fe200078e0020 */
[----:B------:R-:W-:Y:S01]  /*5ead0*/  MOV R79, R33 ;  /* 0x00000021004f7202 */ /* 0x000fe20000000f00 */
[----:B------:R-:W-:Y:S01]  /*5eae0*/  IMAD.MOV.U32 R76, RZ, RZ, R34 ;  /* 0x000000ffff4c7224 */ /* 0x000fe200078e0022 */
[----:B------:R-:W-:Y:S01]  /*5eaf0*/  MOV R78, R35 ;  /* 0x00000023004e7202 */ /* 0x000fe20000000f00 */
[----:B------:R-:W2:Y:S04]  /*5eb00*/  LDL.LU R187, [R1+0x5bc] ;  /* 0x0005bc0001bb7983 */ /* 0x000ea80000300800 */
[----:B------:R-:W-:Y:S04]  /*5eb10*/  STL [R1+0x7028], R78 ;  /* 0x0070284e01007387 */ /* 0x000fe80000100800 */
[----:B------:R-:W-:Y:S04]  /*5eb20*/  STL [R1+0x7024], R76 ;  /* 0x0070244c01007387 */ /* 0x000fe80000100800 */
[----:B------:R-:W-:Y:S04]  /*5eb30*/  STL [R1+0x7020], R77 ;  /* 0x0070204d01007387 */ /* 0x000fe80000100800 */
[----:B------:R-:W-:Y:S01]  /*5eb40*/  STL [R1+0x701c], R79 ;  /* 0x00701c4f01007387 */ /* 0x000fe20000100800 */
[----:B---3--:R-:W-:Y:S11]  /*5eb50*/  HMMA.1688.F32.TF32 R32, R80, R98, R128 ;  /* 0x000000625020723c */ /* 0x008ff60000081080 */
[----:B------:R-:W-:Y:S11]  /*5eb60*/  @!UPT UIADD3 URZ, URZ, URZ, URZ ;  /* 0x0000003f3f3ff290 */ /* 0x000ff6000fffe03f */
[----:B------:R-:W-:Y:S01]  /*5eb70*/  @!UPT UIADD3 URZ, URZ, URZ, URZ ;  /* 0x0000003f3f3ff290 */ /* 0x000fe2000fffe03f */
[----:B------:R-:W-:Y:S04]  /*5eb80*/  STL.64 [R1+0x520], R32 ;  /* 0x0005202001007387 */ /* 0x000fe80000100a00 */
[----:B------:R2:W-:Y:S04]  /*5eb90*/  STL [R1+0x528], R34 ;  /* 0x0005282201007387 */ /* 0x0005e80000100800 */
[----:B------:R-:W3:Y:S04]  /*5eba0*/  LDL.LU R236, [R1+0x5a0] ;  /* 0x0005a00001ec7983 */ /* 0x000ee80000300800 */
[----:B------:R-:W3:Y:S04]  /*5ebb0*/  LDL.LU R237, [R1+0x5a4] ;  /* 0x0005a40001ed7983 */ /* 0x000ee80000300800 */
[----:B------:R-:W3:Y:S04]  /*5ebc0*/  LDL.LU R238, [R1+0x5a8] ;  /* 0x0005a80001ee7983 */ /* 0x000ee80000300800 */
[----:B------:R-:W3:Y:S04]  /*5ebd0*/  LDL.LU R239, [R1+0x5ac] ;  /* 0x0005ac0001ef7983 */ /* 0x000ee80000300800 */
[----:B------:R-:W3:Y:S04]  /*5ebe0*/  LDL.LU R128, [R1+0x590] ;  /* 0x0005900001807983 */ /* 0x000ee80000300800 */
[----:B------:R-:W3:Y:S04]  /*5ebf0*/  LDL.LU R129, [R1+0x594] ;  /* 0x0005940001817983 */ /* 0x000ee80000300800 */
[----:B------:R-:W3:Y:S04]  /*5ec00*/  LDL.LU R130, [R1+0x598] ;  /* 0x0005980001827983 */ /* 0x000ee80000300800 */
[----:B------:R-:W3:Y:S01]  /*5ec10*/  LDL.LU R131, [R1+0x59c] ;  /* 0x00059c0001837983 */ /* 0x000ee20000300800 */
[----:B----4-:R-:W-:-:S05]  /*5ec20*/  IMAD.MOV.U32 R72, RZ, RZ, R35 ;  /* 0x000000ffff487224 */ /* 0x010fca00078e0023 */
[----:B------:R-:W-:Y:S01]  /*5ec30*/  STL [R1+0x702c], R72 ;  /* 0x00702c4801007387 */ /* 0x000fe20000100800 */
[----:B--2---:R-:W-:Y:S03]  /*5ec40*/  HMMA.1688.F32.TF32 R32, R80, R70, R240 ;  /* 0x000000465020723c */ /* 0x004fe600000810f0 */
[----:B------:R-:W2:Y:S04]  /*5ec50*/  LDL.LU R240, [R1+0x580] ;  /* 0x0005800001f07983 */ /* 0x000ea80000300800 */
[----:B------:R-:W2:Y:S04]  /*5ec60*/  LDL.LU R241, [R1+0x584] ;  /* 0x0005840001f17983 */ /* 0x000ea80000300800 */
[----:B------:R-:W2:Y:S04]  /*5ec70*/  LDL.LU R242, [R1+0x588] ;  /* 0x0005880001f27983 */ /* 0x000ea80000300800 */
[----:B------:R-:W2:Y:S09]  /*5ec80*/  LDL.LU R243, [R1+0x58c] ;  /* 0x00058c0001f37983 */ /* 0x000eb20000300800 */
[----:B------:R-:W-:Y:S01]  /*5ec90*/  MOV R78, R32 ;  /* 0x00000020004e7202 */ /* 0x000fe20000000f00 */
[----:B------:R-:W-:Y:S01]  /*5eca0*/  IMAD.MOV.U32 R76, RZ, RZ, R33 ;  /* 0x000000ffff4c7224 */ /* 0x000fe200078e0021 */
[----:B------:R-:W-:Y:S01]  /*5ecb0*/  MOV R77, R34 ;  /* 0x00000022004d7202 */ /* 0x000fe20000000f00 */
[----:B------:R-:W-:-:S02]  /*5ecc0*/  IMAD.MOV.U32 R79, RZ, RZ, R35 ;  /* 0x000000ffff4f7224 */ /* 0x000fc400078e0023 */
[----:B------:R-:W-:Y:S01]  /*5ecd0*/  STL [R1+0x703c], R78 ;  /* 0x00703c4e01007387 */ /* 0x000fe20000100800 */
[C---:B------:R-:W-:Y:S03]  /*5ece0*/  HMMA.1688.F32.TF32 R32, R80.reuse, R30, R204 ;  /* 0x0000001e5020723c */ /* 0x040fe600000810cc */
[----:B------:R-:W-:Y:S04]  /*5ecf0*/  STL [R1+0x7038], R76 ;  /* 0x0070384c01007387 */ /* 0x000fe80000100800 */
[----:B------:R-:W-:Y:S04]  /*5ed00*/  STL [R1+0x7034], R77 ;  /* 0x0070344d01007387 */ /* 0x000fe80000100800 */
[----:B------:R-:W-:Y:S11]  /*5ed10*/  STL [R1+0x7030], R79 ;  /* 0x0070304f01007387 */ /* 0x000ff60000100800 */
[----:B------:R-:W-:Y:S01]  /*5ed20*/  @!UPT UIADD3 URZ, URZ, URZ, URZ ;  /* 0x0000003f3f3ff290 */ /* 0x000fe2000fffe03f */
[----:B------:R1:W-:Y:S01]  /*5ed30*/  STL [R1+0x50c], R35 ;  /* 0x00050c2301007387 */ /* 0x0003e20000100800 */
[----:B------:R-:W-:Y:S01]  /*5ed40*/  MOV R73, R32 ;  /* 0x0000002000497202 */ /* 0x000fe20000000f00 */
[----:B------:R-:W-:Y:S01]  /*5ed50*/  IMAD.MOV.U32 R74, RZ, RZ, R33 ;  /* 0x000000ffff4a7224 */ /* 0x000fe200078e0021 */
[----:B------:R-:W-:Y:S02]  /*5ed60*/  MOV R75, R34 ;  /* 0x00000022004b7202 */ /* 0x000fe40000000f00 */
[----:B-1----:R-:W-:Y:S03]  /*5ed70*/  HMMA.1688.F32.TF32 R32, R80, R10, R184 ;  /* 0x0000000a5020723c */ /* 0x002fe600000810b8 */
[----:B------:R-:W-:Y:S04]  /*5ed80*/  STL [R1+0x7048], R75 ;  /* 0x0070484b01007387 */ /* 0x000fe80000100800 */
[----:B------:R-:W-:Y:S04]  /*5ed90*/  STL [R1+0x7044], R74 ;  /* 0x0070444a01007387 */ /* 0x000fe80000100800 */
[----:B------:R-:W-:Y:S11]  /*5eda0*/  STL [R1+0x7040], R73 ;  /* 0x0070404901007387 */ /* 0x000ff60000100800 */
[----:B------:R-:W-:Y:S01]  /*5edb0*/  @!UPT UIADD3 URZ, URZ, URZ, URZ ;  /* 0x0000003f3f3ff290 */ /* 0x000fe2000fffe03f */
[----:B------:R3:W-:Y:S01]  /*5edc0*/  STL [R1+0x4e8], R34 ;  /* 0x0004e82201007387 */ /* 0x0007e20000100800 */
[----:B------:R-:W-:Y:S01]  /*5edd0*/  IMAD.MOV.U32 R77, RZ, RZ, R32 ;  /* 0x000000ffff4d7224 */ /* 0x000fe200078e0020 */
[----:B------:R-:W-:Y:S01]  /*5ede0*/  MOV R79, R33 ;  /* 0x00000021004f7202 */ /* 0x000fe20000000f00 */
[----:B------:R-:W-:-:S05]  /*5edf0*/  IMAD.MOV.U32 R72, RZ, RZ, R35 ;  /* 0x000000ffff487224 */ /* 0x000fca00078e0023 */
[----:B------:R1:W-:Y:S04]  /*5ee00*/  STL [R1+0x7054], R72 ;  /* 0x0070544801007387 */ /* 0x0003e80000100800 */
[----:B------:R4:W-:Y:S04]  /*5ee10*/  STL [R1+0x7050], R79 ;  /* 0x0070504f01007387 */ /* 0x0009e80000100800 */
[----:B------:R1:W-:Y:S01]  /*5ee20*/  STL [R1+0x704c], R77 ;  /* 0x00704c4d01007387 */ /* 0x0003e20000100800 */
[C---:B---3--:R-:W-:Y:S11]  /*5ee30*/  HMMA.1688.F32.TF32 R32, R80.reuse, R14, R236 ;  /* 0x0000000e5020723c */ /* 0x048ff600000810ec */
[----:B------:R-:W-:Y:S11]  /*5ee40*/  @!UPT UIADD3 URZ, URZ, URZ, URZ ;  /* 0x0000003f3f3ff290 */ /* 0x000ff6000fffe03f */
[----:B------:R-:W-:Y:S02]  /*5ee50*/  @!UPT UIADD3 URZ, URZ, URZ, URZ ;  /* 0x0000003f3f3ff290 */ /* 0x000fe4000fffe03f */
[----:B------:R-:W-:Y:S01]  /*5ee60*/  MOV R74, R32 ;  /* 0x00000020004a7202 */ /* 0x000fe20000000f00 */
[----:B------:R-:W-:Y:S01]  /*5ee70*/  IMAD.MOV.U32 R73, RZ, RZ, R33 ;  /* 0x000000ffff497224 */ /* 0x000fe200078e0021 */
[----:B------:R-:W-:Y:S01]  /*5ee80*/  MOV R78, R34 ;  /* 0x00000022004e7202 */ /* 0x000fe20000000f00 */
[----:B------:R-:W-:Y:S02]  /*5ee90*/  IMAD.MOV.U32 R76, RZ, RZ, R35 ;  /* 0x000000ffff4c7224 */ /* 0x000fe400078e0023 */
[----:B------:R-:W-:Y:S11]  /*5eea0*/  HMMA.1688.F32.TF32 R32, R80, R18, R128 ;  /* 0x000000125020723c */ /* 0x000ff60000081080 */
[----:B------:R-:W-:Y:S11]  /*5eeb0*/  @!UPT UIADD3 URZ, URZ, URZ, URZ ;  /* 0x0000003f3f3ff290 */ /* 0x000ff6000fffe03f */
[----:B------:R-:W-:Y:S02]  /*5eec0*/  @!UPT UIADD3 URZ, URZ, URZ, URZ ;  /* 0x0000003f3f3ff290 */ /* 0x000fe4000fffe03f */
[----:B-1----:R-:W-:Y:S01]  /*5eed0*/  MOV R72, R32 ;  /* 0x0000002000487202 */ /* 0x002fe20000000f00 */
[----:B----4-:R-:W-:Y:S01]  /*5eee0*/  IMAD.MOV.U32 R79, RZ, RZ, R33 ;  /* 0x000000ffff4f7224 */ /* 0x010fe200078e0021 */
[----:B------:R-:W-:Y:S01]  /*5eef0*/  MOV R77, R34 ;  /* 0x00000022004d7202 */ /* 0x000fe20000000f00 */
[----:B------:R-:W-:-:S05]  /*5ef00*/  IMAD.MOV.U32 R75, RZ, RZ, R35 ;  /* 0x000000ffff4b7224 */ /* 0x000fca00078e0023 */
[----:B------:R-:W-:Y:S04]  /*5ef10*/  STL.64 [R1+0x7160], R74 ;  /* 0x0071604a01007387 */ /* 0x000fe80000100a00 */
[----:B------:R-:W-:Y:S04]  /*5ef20*/  STL.64 [R1+0x7158], R72 ;  /* 0x0071584801007387 */ /* 0x000fe80000100a00 */
[----:B------:R-:W-:Y:S04]  /*5ef30*/  STL.64 [R1+0x7150], R78 ;  /* 0x0071504e01007387 */ /* 0x000fe80000100a00 */
[----:B------:R-:W-:Y:S04]  /*5ef40*/  STL.64 [R1+0x7148], R76 ;  /* 0x0071484c01007387 */ /* 0x000fe80000100a00 */
[----:B------:R-:W3:Y:S01]  /*5ef50*/  LDL.LU R204, [R1+0x730] ;  /* 0x0007300001cc7983 */ /* 0x000ee20000300800 */
[----:B--2---:R-:W-:Y:S11]  /*5ef60*/  HMMA.1688.F32.TF32 R32, R80, R22, R240 ;  /* 0x000000165020723c */ /* 0x004ff600000810f0 */
[----:B------:R-:W-:Y:S11]  /*5ef70*/  @!UPT UIADD3 URZ, URZ, URZ, URZ ;  /* 0x0000003f3f3ff290 */ /* 0x000ff6000fffe03f */
[----:B------:R-:W-:Y:S01]  /*5ef80*/  @!UPT UIADD3 URZ, URZ, URZ, URZ ;  /* 0x0000003f3f3ff290 */ /* 0x000fe2000fffe03f */
[----:B------:R1:W-:Y:S04]  /*5ef90*/  STL.64 [R1+0x490], R32 ;  /* 0x0004902001007387 */ /* 0x0003e80000100a00 */
[----:B------:R2:W-:Y:S04]  /*5efa0*/  STL.64 [R1+0x498], R34 ;  /* 0x0004982201007387 */ /* 0x0005e80000100a00 */
        /* <DEDUP_REMOVED lines=43> */
[C---:B---3--:R-:W-:Y:S08]  /*5f260*/  HMMA.1688.F32.TF32 R140, R176.reuse, R114, R204 ;  /* 0x00000072b08c723c */ /* 0x048ff000000810cc */
[----:B----4-:R-:W-:Y:S08]  /*5f270*/  HMMA.1688.F32.TF32 R92, R176, R218, R144 ;  /* 0x000000dab05c723c */ /* 0x010ff00000081090 */
[----:B--2---:R-:W-:Y:S08]  /*5f280*/  HMMA.1688.F32.TF32 R80, R80, R106, R156 ;  /* 0x0000006a5050723c */ /* 0x004ff0000008109c */
[C---:B------:R-:W-:Y:S08]  /*5f290*/  HMMA.1688.F32.TF32 R84, R176.reuse, R26, R84 ;  /* 0x0000001ab054723c */ /* 0x040ff00000081054 */
[C---:B------:R-:W-:Y:S07]  /*5f2a0*/  HMMA.1688.F32.TF32 R88, R176.reuse, R6, R208 ;  /* 0x00000006b058723c */ /* 0x040fee00000810d0 */
[----:B------:R-:W-:Y:S01]  /*5f2b0*/  STL.64 [R1+0x6fb0], R82 ;  /* 0x006fb05201007387 */ /* 0x000fe20000100a00 */
[C---:B------:R-:W-:Y:S03]  /*5f2c0*/  HMMA.1688.F32.TF32 R128, R176.reuse, R126, R128 ;  /* 0x0000007eb080723c */ /* 0x040fe60000081080 */
[----:B------:R-:W-:Y:S05]  /*5f2d0*/  STL.64 [R1+0x6fa8], R80 ;  /* 0x006fa85001007387 */ /* 0x000fea0000100a00 */
[C---:B------:R-:W-:Y:S01]  /*5f2e0*/  HMMA.1688.F32.TF32 R132, R176.reuse, R122, R132 ;  /* 0x0000007ab084723c */ /* 0x040fe20000081084 */
[----:B------:R-:W-:Y:S07]  /*5f2f0*/  STL.64 [R1+0x6fc0], R86 ;  /* 0x006fc05601007387 */ /* 0x000fee0000100a00 */
[C---:B------:R-:W-:Y:S01]  /*5f300*/  HMMA.1688.F32.TF32 R136, R176.reuse, R118, R192 ;  /* 0x00000076b088723c */ /* 0x040fe200000810c0 */
[----:B------:R-:W-:Y:S04]  /*5f310*/  STL.64 [R1+0x6fb8], R84 ;  /* 0x006fb85401007387 */ /* 0x000fe80000100a00 */
[----:B------:R-:W-:Y:S03]  /*5f320*/  STL.64 [R1+0x6fd0], R90 ;  /* 0x006fd05a01007387 */ /* 0x000fe60000100a00 */
[C---:B------:R-:W-:Y:S01]  /*5f330*/  HMMA.1688.F32.TF32 R144, R176.reuse, R110, R184 ;  /* 0x0000006eb090723c */ /* 0x040fe200000810b8 */
[----:B------:R-:W-:Y:S04]  /*5f340*/  STL.64 [R1+0x6fc8], R88 ;  /* 0x006fc85801007387 */ /* 0x000fe80000100a00 */
[----:B------:R-:W-:Y:S03]  /*5f350*/  STL.64 [R1+0x6fe0], R94 ;  /* 0x006fe05e01007387 */ /* 0x000fe60000100a00 */
        /* <DEDUP_REMOVED lines=77> */
[----:B--2---:R-:W-:Y:S08]  /*5f830*/  HMMA.1688.F32.TF32 R208, R100, R110, R208 ;  /* 0x0000006e64d0723c */ /* 0x004ff000000810d0 */
[C---:B---3--:R-:W-:Y:S08]  /*5f840*/  HMMA.1688.F32.TF32 R160, R176.reuse, R10, R160 ;  /* 0x0000000ab0a0723c */ /* 0x048ff000000810a0 */
[C---:B----4-:R-:W-:Y:S08]  /*5f850*/  HMMA.1688.F32.TF32 R156, R176.reuse, R30, R156 ;  /* 0x0000001eb09c723c */ /* 0x050ff0000008109c */
[C---:B------:R-:W-:Y:S08]  /*5f860*/  HMMA.1688.F32.TF32 R164, R176.reuse, R14, R164 ;  /* 0x0000000eb0a4723c */ /* 0x040ff000000810a4 */
[C---:B------:R-:W-:Y:S07]  /*5f870*/  HMMA.1688.F32.TF32 R168, R176.reuse, R18, R168 ;  /* 0x00000012b0a8723c */ /* 0x040fee00000810a8 */
        /* <DEDUP_REMOVED lines=8> */
[----:B------:R-:W-:Y:S04]  /*5f900*/  STL [R1+0x6f38], R208 ;  /* 0x006f38d001007387 */ /* 0x000fe80000100800 */
[----:B------:R-:W-:Y:S04]  /*5f910*/  STL [R1+0x6f34], R209 ;  /* 0x006f34d101007387 */ /* 0x000fe80000100800 */
[----:B------:R-:W-:Y:S04]  /*5f920*/  STL [R1+0x6f30], R210 ;  /* 0x006f30d201007387 */ /* 0x000fe80000100800 */
[----:B------:R-:W-:Y:S04]  /*5f930*/  STL [R1+0x6f2c], R211 ;  /* 0x006f2cd301007387 */ /* 0x000fe80000100800 */
[----:B-1----:R-:W2:Y:S04]  /*5f940*/  LDL.LU R32, [R1+0x8a0] ;  /* 0x0008a00001207983 */ /* 0x002ea80000300800 */
        /* <DEDUP_REMOVED lines=35> */
[C---:B------:R-:W-:Y:S08]  /*5fb80*/  HMMA.1688.F32.TF32 R172, R176.reuse, R22, R180 ;  /* 0x00000016b0ac723c */ /* 0x040ff000000810b4 */
[----:B------:R-:W-:Y:S08]  /*5fb90*/  HMMA.1688.F32.TF32 R176, R176, R106, R200 ;  /* 0x0000006ab0b0723c */ /* 0x000ff000000810c8 */
[C---:B------:R-:W-:Y:S08]  /*5fba0*/  HMMA.1688.F32.TF32 R200, R100.reuse, R118, R212 ;  /* 0x0000007664c8723c */ /* 0x040ff000000810d4 */
[C---:B------:R-:W-:Y:S01]  /*5fbb0*/  HMMA.1688.F32.TF32 R212, R100.reuse, R98, R240 ;  /* 0x0000006264d4723c */ /* 0x040fe200000810f0 */
[----:B------:R-:W-:Y:S04]  /*5fbc0*/  LDS R240, [R217+0x2280] ;  /* 0x00228000d9f07984 */ /* 0x000fe80000000800 */
[----:B------:R-:W-:Y:S03]  /*5fbd0*/  LDS R242, [R217+0x3280] ;  /* 0x00328000d9f27984 */ /* 0x000fe60000000800 */
[C---:B---3--:R-:W-:Y:S08]  /*5fbe0*/  HMMA.1688.F32.TF32 R48, R100.reuse, R30, R244 ;  /* 0x0000001e6430723c */ /* 0x048ff000000810f4 */
[C---:B----4-:R-:W-:Y:S07]  /*5fbf0*/  HMMA.1688.F32.TF32 R52, R100.reuse, R70, R232 ;  /* 0x000000466434723c */ /* 0x050fee00000810e8 */
[----:B------:R-:W-:Y:S04]  /*5fc00*/  STL [R1+0x6f48], R212 ;  /* 0x006f48d401007387 */ /* 0x000fe80000100800 */
[----:B------:R-:W-:Y:S04]  /*5fc10*/  STL [R1+0x6f44], R213 ;  /* 0x006f44d501007387 */ /* 0x000fe80000100800 */
[----:B------:R-:W-:Y:S04]  /*5fc20*/  STL [R1+0x6f40], R214 ;  /* 0x006f40d601007387 */ /* 0x000fe80000100800 */
[----:B------:R-:W-:Y:S01]  /*5fc30*/  STL [R1+0x6f3c], R215 ;  /* 0x006f3cd701007387 */ /* 0x000fe20000100800 */
[C---:B------:R-:W-:Y:S03]  /*5fc40*/  HMMA.1688.F32.TF32 R180, R100.reuse, R26, R188 ;  /* 0x0000001a64b4723c */ /* 0x040fe600000810bc */
[----:B------:R-:W-:Y:S04]  /*5fc50*/  LDS R241, [R231+0x2280] ;  /* 0x00228000e7f17984 */ /* 0x000fe80000000800 */
[----:B------:R-:W-:Y:S04]  /*5fc60*/  LDS R243, [R231+0x3280] ;  /* 0x00328000e7f37984 */ /* 0x000fe80000000800 */
[----:B------:R-:W-:Y:S04]  /*5fc70*/  STL.64 [R1+0x11a0], R52 ;  /* 0x0011a03401007387 */ /* 0x000fe80000100a00 */
[----:B------:R-:W-:Y:S04]  /*5fc80*/  STL.64 [R1+0x11a8], R54 ;  /* 0x0011a83601007387 */ /* 0x000fe80000100a00 */
[----:B------:R-:W3:Y:S04]  /*5fc90*/  LDL.LU R232, [R1+0x9d0] ;  /* 0x0009d00001e87983 */ /* 0x000ee80000300800 */
[----:B------:R-:W-:Y:S04]  /*5fca0*/  STL.64 [R1+0x1190], R48 ;  /* 0x0011903001007387 */ /* 0x000fe80000100a00 */
[----:B------:R2:W-:Y:S04]  /*5fcb0*/  STL.64 [R1+0x1198], R50 ;  /* 0x0011983201007387 */ /* 0x0005e80000100a00 */
[----:B------:R-:W3:Y:S04]  /*5fcc0*/  LDL.LU R233, [R1+0x9d4] ;  /* 0x0009d40001e97983 */ /* 0x000ee80000300800 */
[----:B------:R-:W3:Y:S04]  /*5fcd0*/  LDL.LU R234, [R1+0x9d8] ;  /* 0x0009d80001ea7983 */ /* 0x000ee80000300800 */
[----:B------:R-:W3:Y:S04]  /*5fce0*/  LDL.LU R235, [R1+0x9dc] ;  /* 0x0009dc0001eb7983 */ /* 0x000ee80000300800 */
[----:B------:R-:W4:Y:S04]  /*5fcf0*/  LDL.LU R244, [R1+0x9c0] ;  /* 0x0009c00001f47983 */ /* 0x000f280000300800 */
[----:B------:R-:W4:Y:S04]  /*5fd00*/  LDL.LU R245, [R1+0x9c4] ;  /* 0x0009c40001f57983 */ /* 0x000f280000300800 */
[----:B------:R-:W4:Y:S04]  /*5fd10*/  LDL.LU R246, [R1+0x9c8] ;  /* 0x0009c80001f67983 */ /* 0x000f280000300800 */
[----:B------:R-:W4:Y:S01]  /*5fd20*/  LDL.LU R247, [R1+0x9cc] ;  /* 0x0009cc0001f77983 */ /* 0x000f220000300800 */
[C---:B--2---:R-:W-:Y:S08]  /*5fd30*/  HMMA.1688.F32.TF32 R48, R100.reuse, R10, R44 ;  /* 0x0000000a6430723c */ /* 0x044ff0000008102c */
        /* <DEDUP_REMOVED lines=10> */
[----:B------:R-:W2:Y:S04]  /*5fde0*/  LDL.LU R248, [R1+0x9b0] ;  /* 0x0009b00001f87983 */ /* 0x000ea80000300800 */
[----:B------:R-:W-:Y:S04]  /*5fdf0*/  STL.64 [R1+0x1150], R36 ;  /* 0x0011502401007387 */ /* 0x000fe80000100a00 */
[----:B------:R-:W-:Y:S04]  /*5fe00*/  STL.64 [R1+0x1158], R38 ;  /* 0x0011582601007387 */ /* 0x000fe80000100a00 */
[----:B------:R1:W-:Y:S04]  /*5fe10*/  STL.64 [R1+0xa0], R32 ;  /* 0x0000a02001007387 */ /* 0x0003e80000100a00 */
[----:B------:R1:W-:Y:S04]  /*5fe20*/  STL.64 [R1+0xa8], R34 ;  /* 0x0000a82201007387 */ /* 0x0003e80000100a00 */
[----:B------:R-:W2:Y:S04]  /*5fe30*/  LDL.LU R249, [R1+0x9b4] ;  /* 0x0009b40001f97983 */ /* 0x000ea80000300800 */
[----:B------:R-:W2:Y:S04]  /*5fe40*/  LDL.LU R250, [R1+0x9b8] ;  /* 0x0009b80001fa7983 */ /* 0x000ea80000300800 */
[----:B------:R-:W2:Y:S01]  /*5fe50*/  LDL.LU R251, [R1+0x9bc] ;  /* 0x0009bc0001fb7983 */ /* 0x000ea20000300800 */
[----:B------:R-:W-:Y:S03]  /*5fe60*/  HMMA.1688.F32.TF32 R188, R100, R218, R236 ;  /* 0x000000da64bc723c */ /* 0x000fe600000810ec */
[----:B------:R-:W-:Y:S04]  /*5fe70*/  LDS R236, [R252+0x2280] ;  /* 0x00228000fcec7984 */ /* 0x000fe80000000800 */
[----:B------:R-:W-:Y:S04]  /*5fe80*/  LDS R238, [R252+0x3280] ;  /* 0x00328000fcee7984 */ /* 0x000fe80000000800 */
[----:B------:R-:W-:Y:S04]  /*5fe90*/  LDS R237, [R3+0x2280] ;  /* 0x0022800003ed7984 */ /* 0x000fe80000000800 */
[----:B------:R-:W1:Y:S04]  /*5fea0*/  LDS R239, [R3+0x3280] ;  /* 0x0032800003ef7984 */ /* 0x000e680000000800 */
[----:B-1----:R-:W2:Y:S04]  /*5feb0*/  LDL.LU R32, [R1+0x9a0] ;  /* 0x0009a00001207983 */ /* 0x002ea80000300800 */
[----:B------:R-:W2:Y:S04]  /*5fec0*/  LDL.LU R33, [R1+0x9a4] ;  /* 0x0009a40001217983 */ /* 0x000ea80000300800 */
[----:B------:R-:W2:Y:S04]  /*5fed0*/  LDL.LU R34, [R1+0x9a8] ;  /* 0x0009a80001227983 */ /* 0x000ea80000300800 */
[----:B------:R-:W2:Y:S01]  /*5fee0*/  LDL.LU R35, [R1+0x9ac] ;  /* 0x0009ac0001237983 */ /* 0x000ea20000300800 */
[C---:B------:R-:W-:Y:S08]  /*5fef0*/  HMMA.1688.F32.TF32 R36, R236.reuse, R6, R224 ;  /* 0x00000006ec24723c */ /* 0x040ff000000810e0 */
[----:B------:R-:W-:Y:S11]  /*5ff00*/  HMMA.1688.F32.TF32 R40, R236, R26, R220 ;  /* 0x0000001aec28723c */ /* 0x000ff600000810dc */
[----:B------:R-:W-:Y:S04]  /*5ff10*/  @!UPT UIADD3 URZ, URZ, URZ, URZ ;  /* 0x0000003f3f3ff290 */ /* 0x000fe8000fffe03f */
[----:B------:R-:W-:Y:S08]  /*5ff20*/  STL.64 [R1+0x1130], R36 ;  /* 0x0011302401007387 */ /* 0x000ff00000100a00 */
[----:B------:R-:W-:Y:S04]  /*5ff30*/  STL.64 [R1+0x1140], R40 ;  /* 0x0011402801007387 */ /* 0x000fe80000100a00 */
[----:B------:R3:W-:Y:S04]  /*5ff40*/  STL.64 [R1+0x1148], R42 ;  /* 0x0011482a01007387 */ /* 0x0007e80000100a00 */
[----:B------:R4:W-:Y:S04]  /*5ff50*/  STL [R1+0x1138], R38 ;  /* 0x0011382601007387 */ /* 0x0009e80000100800 */
[----:B------:R-:W2:Y:S04]  /*5ff60*/  LDL.LU R220, [R1+0x990] ;  /* 0x0009900001dc7983 */ /* 0x000ea80000300800 */
[----:B------:R-:W2:Y:S04]  /*5ff70*/  LDL.LU R221, [R1+0x994] ;  /* 0x0009940001dd7983 */ /* 0x000ea80000300800 */
[----:B------:R-:W2:Y:S04]  /*5ff80*/  LDL.LU R222, [R1+0x998] ;  /* 0x0009980001de7983 */ /* 0x000ea80000300800 */
[----:B------:R-:W2:Y:S01]  /*5ff90*/  LDL.LU R223, [R1+0x99c] ;  /* 0x00099c0001df7983 */ /* 0x000ea20000300800 */
[----:B------:R-:W-:-:S03]  /*5ffa0*/  MOV R212, R39 ;  /* 0x0000002700d47202 */ /* 0x000fc60000000f00 */
[----:B------:R-:W2:Y:S04]  /*5ffb0*/  LDL.LU R224, [R1+0x980] ;  /* 0x0009800001e07983 */ /* 0x000ea80000300800 */
[----:B------:R-:W2:Y:S04]  /*5ffc0*/  LDL.LU R225, [R1+0x984] ;  /* 0x0009840001e17983 */ /* 0x000ea80000300800 */
[----:B------:R-:W2:Y:S04]  /*5ffd0*/  LDL.LU R226, [R1+0x988] ;  /* 0x0009880001e27983 */ /* 0x000ea80000300800 */
[----:B------:R-:W2:Y:S04]  /*5ffe0*/  LDL.LU R227, [R1+0x98c] ;  /* 0x00098c0001e37983 */ /* 0x000ea80000300800 */
[----:B------:R1:W-:Y:S01]  /*5fff0*/  STL [R1+0x6f4c], R212 ;  /* 0x006f4cd401007387 */ /* 0x0003e20000100800 */
[C---:B---3--:R-:W-:Y:S08]  /*60000*/  HMMA.1688.F32.TF32 R40, R236.reuse, R218, R232 ;  /* 0x000000daec28723c */ /* 0x048ff000000810e8 */
[----:B----4-:R-:W-:Y:S11]  /*60010*/  HMMA.1688.F32.TF32 R36, R236, R126, R244 ;  /* 0x0000007eec24723c */ /* 0x010ff600000810f4 */
[----:B------:R-:W-:Y:S11]  /*60020*/  @!UPT UIADD3 URZ, URZ, URZ, URZ ;  /* 0x0000003f3f3ff290 */ /* 0x000ff6000fffe03f */
[----:B------:R-:W-:Y:S01]  /*60030*/  @!UPT UIADD3 URZ, URZ, URZ, URZ ;  /* 0x0000003f3f3ff290 */ /* 0x000fe2000fffe03f */
[----:B------:R-:W-:Y:S04]  /*60040*/  STL.64 [R1+0x1110], R36 ;  /* 0x0011102401007387 */ /* 0x000fe80000100a00 */
[----:B------:R-:W-:Y:S04]  /*60050*/  STL.64 [R1+0x1120], R40 ;  /* 0x0011202801007387 */ /* 0x000fe80000100a00 */
[----:B------:R-:W-:Y:S04]  /*60060*/  STL.64 [R1+0x1128], R42 ;  /* 0x0011282a01007387 */ /* 0x000fe80000100a00 */
[----:B------:R2:W-:Y:S04]  /*60070*/  STL [R1+0x1118], R38 ;  /* 0x0011182601007387 */ /* 0x0005e80000100800 */
[----:B------:R-:W3:Y:S04]  /*60080*/  LDL.LU R232, [R1+0x970] ;  /* 0x0009700001e87983 */ /* 0x000ee80000300800 */
[----:B------:R-:W3:Y:S04]  /*60090*/  LDL.LU R233, [R1+0x974] ;  /* 0x0009740001e97983 */ /* 0x000ee80000300800 */
[----:B------:R-:W3:Y:S04]  /*600a0*/  LDL.LU R234, [R1+0x978] ;  /* 0x0009780001ea7983 */ /* 0x000ee80000300800 */
[----:B------:R-:W3:Y:S04]  /*600b0*/  LDL.LU R235, [R1+0x97c] ;  /* 0x00097c0001eb7983 */ /* 0x000ee80000300800 */
[----:B------:R-:W4:Y:S04]  /*600c0*/  LDL.LU R244, [R1+0x960] ;  /* 0x0009600001f47983 */ /* 0x000f280000300800 */
[----:B------:R-:W4:Y:S04]  /*600d0*/  LDL.LU R245, [R1+0x964] ;  /* 0x0009640001f57983 */ /* 0x000f280000300800 */
[----:B------:R-:W4:Y:S01]  /*600e0*/  LDL.LU R246, [R1+0x968] ;  /* 0x0009680001f67983 */ /* 0x000f220000300800 */
[----:B-1----:R-:W-:-:S03]  /*600f0*/  IMAD.MOV.U32 R212, RZ, RZ, R39 ;  /* 0x000000ffffd47224 */ /* 0x002fc600078e0027 */
[----:B------:R-:W4:Y:S01]  /*60100*/  LDL.LU R247, [R1+0x96c] ;  /* 0x00096c0001f77983 */ /* 0x000f220000300800 */
[C---:B--2---:R-:W-:Y:S03]  /*60110*/  HMMA.1688.F32.TF32 R36, R236.reuse, R122, R248 ;  /* 0x0000007aec24723c */ /* 0x044fe600000810f8 */
[----:B------:R1:W-:Y:S04]  /*60120*/  STL [R1+0x6f50], R212 ;  /* 0x006f50d401007387 */ /* 0x0003e80000100800 */
[----:B------:R-:W2:Y:S11]  /*60130*/  LDL.LU R248, [R1+0x950] ;  /* 0x0009500001f87983 */ /* 0x000eb60000300800 */
[----:B------:R-:W-:Y:S05]  /*60140*/  @!UPT UIADD3 URZ, URZ, URZ, URZ ;  /* 0x0000003f3f3ff290 */ /* 0x000fea000fffe03f */
[----:B------:R-:W-:Y:S04]  /*60150*/  STL.64 [R1+0x1100], R36 ;  /* 0x0011002401007387 */ /* 0x000fe80000100a00 */
[----:B------:R-:W-:Y:S04]  /*60160*/  STL.64 [R1+0x1108], R38 ;  /* 0x0011082601007387 */ /* 0x000fe80000100a00 */
[----:B------:R-:W2:Y:S04]  /*60170*/  LDL.LU R249, [R1+0x954] ;  /* 0x0009540001f97983 */ /* 0x000ea80000300800 */
[----:B------:R-:W2:Y:S04]  /*60180*/  LDL.LU R250, [R1+0x958] ;  /* 0x0009580001fa7983 */ /* 0x000ea80000300800 */
[----:B------:R-:W2:Y:S01]  /*60190*/  LDL.LU R251, [R1+0x95c] ;  /* 0x00095c0001fb7983 */ /* 0x000ea20000300800 */
[----:B------:R-:W-:Y:S11]  /*601a0*/  HMMA.1688.F32.TF32 R32, R236, R118, R32 ;  /* 0x00000076ec20723c */ /* 0x000ff60000081020 */
        /* <DEDUP_REMOVED lines=10> */
[----:B------:R-:W-:Y:S11]  /*60250*/  HMMA.1688.F32.TF32 R32, R236, R114, R220 ;  /* 0x00000072ec20723c */ /* 0x000ff600000810dc */
[----:B------:R-:W-:Y:S11]  /*60260*/  @!UPT UIADD3 URZ, URZ, URZ, URZ ;  /* 0x0000003f3f3ff290 */ /* 0x000ff6000fffe03f */
[----:B------:R-:W-:Y:S01]  /*60270*/  @!UPT UIADD3 URZ, URZ, URZ, URZ ;  /* 0x0000003f3f3ff290 */ /* 0x000fe2000fffe03f */
[----:B------:R-:W-:Y:S01]  /*60280*/  STL.64 [R1+0x10e0], R32 ;  /* 0x0010e02001007387 */ /* 0x000fe20000100a00 */
[----:B-1----:R-:W-:-:S03]  /*60290*/  MOV R212, R35 ;  /* 0x0000002300d47202 */ /* 0x002fc60000000f00 */
[----:B------:R1:W-:Y:S02]  /*602a0*/  STL [R1+0x10e8], R34 ;  /* 0x0010e82201007387 */ /* 0x0003e40000100800 */
[----:B-1----:R-:W-:Y:S02]  /*602b0*/  HMMA.1688.F32.TF32 R32, R236, R110, R224 ;  /* 0x0000006eec20723c */ /* 0x002fe400000810e0 */
[----:B------:R1:W-:Y:S11]  /*602c0*/  STL [R1+0x6f64], R212 ;  /* 0x006f64d401007387 */ /* 0x0003f60000100800 */
[----:B------:R-:W-:Y:S11]  /*602d0*/  @!UPT UIADD3 URZ, URZ, URZ, URZ ;  /* 0x0000003f3f3ff290 */ /* 0x000ff6000fffe03f */
[----:B------:R-:W-:Y:S01]  /*602e0*/  IMAD.MOV.U32 R208, RZ, RZ, R32 ;  /* 0x000000ffffd07224 */ /* 0x000fe200078e0020 */
[----:B------:R-:W-:Y:S01]  /*602f0*/  MOV R215, R33 ;  /* 0x0000002100d77202 */ /* 0x000fe20000000f00 */
[----:B------:R-:W-:Y:S01]  /*60300*/  IMAD.MOV.U32 R214, RZ, RZ, R34 ;  /* 0x000000ffffd67224 */ /* 0x000fe200078e0022 */
[----:B------:R-:W-:-:S05]  /*60310*/  MOV R213, R35 ;  /* 0x0000002300d57202 */ /* 0x000fca0000000f00 */
[----:B------:R-:W-:Y:S04]  /*60320*/  STL [R1+0x6f74], R213 ;  /* 0x006f74d501007387 */ /* 0x000fe80000100800 */
[----:B------:R-:W-:Y:S04]  /*60330*/  STL [R1+0x6f70], R214 ;  /* 0x006f70d601007387 */ /* 0x000fe80000100800 */
[----:B------:R-:W-:Y:S04]  /*60340*/  STL [R1+0x6f6c], R208 ;  /* 0x006f6cd001007387 */ /* 0x000fe80000100800 */
[----:B------:R-:W-:Y:S01]  /*60350*/  STL [R1+0x6f68], R215 ;  /* 0x006f68d701007387 */ /* 0x000fe20000100800 */
[----:B---3--:R-:W-:Y:S11]  /*60360*/  HMMA.1688.F32.TF32 R32, R236, R98, R232 ;  /* 0x00000062ec20723c */ /* 0x008ff600000810e8 */
[----:B------:R-:W-:Y:S11]  /*60370*/  @!UPT UIADD3 URZ, URZ, URZ, URZ ;  /* 0x0000003f3f3ff290 */ /* 0x000ff6000fffe03f */
[----:B------:R-:W-:Y:S01]  /*60380*/  @!UPT UIADD3 URZ, URZ, URZ, URZ ;  /* 0x0000003f3f3ff290 */ /* 0x000fe2000fffe03f */
[----:B------:R-:W-:Y:S01]  /*60390*/  STL.64 [R1+0x10c0], R32 ;  /* 0x0010c02001007387 */ /* 0x000fe20000100a00 */
[----:B-1----:R-:W-:-:S03]  /*603a0*/  IMAD.MOV.U32 R212, RZ, RZ, R35 ;  /* 0x000000ffffd47224 */ /* 0x002fc600078e0023 */
[----:B------:R4:W-:Y:S02]  /*603b0*/  STL [R1+0x10c8], R34 ;  /* 0x0010c82201007387 */ /* 0x0009e40000100800 */
[C---:B----4-:R-:W-:Y:S02]  /*603c0*/  HMMA.1688.F32.TF32 R32, R236.reuse, R70, R244 ;  /* 0x00000046ec20723c */ /* 0x050fe400000810f4 */
[----:B------:R-:W-:Y:S11]  /*603d0*/  STL [R1+0x6f78], R212 ;  /* 0x006f78d401007387 */ /* 0x000ff60000100800 */
[----:B------:R-:W-:Y:S11]  /*603e0*/  @!UPT UIADD3 URZ, URZ, URZ, URZ ;  /* 0x0000003f3f3ff290 */ /* 0x000ff6000fffe03f */
[----:B------:R-:W-:Y:S01]  /*603f0*/  MOV R211, R34 ;  /* 0x0000002200d37202 */ /* 0x000fe20000000f00 */
[----:B------:R-:W-:Y:S01]  /*60400*/  IMAD.MOV.U32 R210, RZ, RZ, R33 ;  /* 0x000000ffffd27224 */ /* 0x000fe200078e0021 */
[----:B------:R-:W-:Y:S01]  /*60410*/  MOV R209, R32 ;  /* 0x0000002000d17202 */ /* 0x000fe20000000f00 */
[----:B------:R2:W-:Y:S04]  /*60420*/  STL [R1+0x10bc], R35 ;  /* 0x0010bc2301007387 */ /* 0x0005e80000100800 */
[----:B------:R1:W-:Y:S04]  /*60430*/  STL [R1+0x6f84], R211 ;  /* 0x006f84d301007387 */ /* 0x0003e80000100800 */
[----:B------:R3:W-:Y:S01]  /*60440*/  STL [R1+0x6f80], R210 ;  /* 0x006f80d201007387 */ /* 0x0007e20000100800 */
[----:B--2---:R-:W-:Y:S03]  /*60450*/  HMMA.1688.F32.TF32 R32, R236, R30, R248 ;  /* 0x0000001eec20723c */ /* 0x004fe600000810f8 */
[----:B------:R2:W-:Y:S04]  /*60460*/  STL [R1+0x6f7c], R209 ;  /* 0x006f7cd101007387 */ /* 0x0005e80000100800 */
        /* <DEDUP_REMOVED lines=72> */
[----:B------:R-:W-:Y:S01]  /*608f0*/  IMAD.MOV.U32 R213, RZ, RZ, R32 ;  /* 0x000000ffffd57224 */ /* 0x000fe200078e0020 */
[----:B------:R-:W-:Y:S01]  /*60900*/  MOV R214, R33 ;  /* 0x0000002100d67202 */ /* 0x000fe20000000f00 */
[----:B------:R-:W-:Y:S01]  /*60910*/  IMAD.MOV.U32 R208, RZ, RZ, R34 ;  /* 0x000000ffffd07224 */ /* 0x000fe200078e0022 */
[----:B------:R-:W4:Y:S01]  /*60920*/  LDL.LU R32, [R1+0xa90] ;  /* 0x000a900001207983 */ /* 0x000f220000300800 */
[----:B------:R-:W-:-:S03]  /*60930*/  MOV R215, R35 ;  /* 0x0000002300d77202 */ /* 0x000fc60000000f00 */
[----:B------:R-:W4:Y:S04]  /*60940*/  LDL.LU R33, [R1+0xa94] ;  /* 0x000a940001217983 */ /* 0x000f280000300800 */
[----:B------:R-:W4:Y:S04]  /*60950*/  LDL.LU R34, [R1+0xa98] ;  /* 0x000a980001227983 */ /* 0x000f280000300800 */
[----:B------:R-:W4:Y:S04]  /*60960*/  LDL.LU R35, [R1+0xa9c] ;  /* 0x000a9c0001237983 */ /* 0x000f280000300800 */
[----:B------:R-:W4:Y:S04]  /*60970*/  LDL.LU R244, [R1+0xad0] ;  /* 0x000ad00001f47983 */ /* 0x000f280000300800 */
[----:B------:R-:W4:Y:S04]  /*60980*/  LDL.LU R245, [R1+0xad4] ;  /* 0x000ad40001f57983 */ /* 0x000f280000300800 */
[----:B------:R-:W4:Y:S04]  /*60990*/  LDL.LU R246, [R1+0xad8] ;  /* 0x000ad80001f67983 */ /* 0x000f280000300800 */
[----:B------:R-:W4:Y:S04]  /*609a0*/  LDL.LU R247, [R1+0xadc] ;  /* 0x000adc0001f77983 */ /* 0x000f280000300800 */
[----:B------:R1:W-:Y:S04]  /*609b0*/  STL [R1+0x6f94], R215 ;  /* 0x006f94d701007387 */ /* 0x0003e80000100800 */
[----:B------:R1:W-:Y:S04]  /*609c0*/  STL [R1+0x6f90], R208 ;  /* 0x006f90d001007387 */ /* 0x0003e80000100800 */
[----:B------:R1:W-:Y:S04]  /*609d0*/  STL [R1+0x6f8c], R213 ;  /* 0x006f8cd501007387 */ /* 0x0003e80000100800 */
[----:B------:R1:W-:Y:S01]  /*609e0*/  STL [R1+0x6f88], R214 ;  /* 0x006f88d601007387 */ /* 0x0003e20000100800 */
[C---:B--2---:R-:W-:Y:S08]  /*609f0*/  HMMA.1688.F32.TF32 R92, R236.reuse, R10, R92 ;  /* 0x0000000aec5c723c */ /* 0x044ff0000008105c */
[----:B---3--:R-:W-:Y:S11]  /*60a00*/  HMMA.1688.F32.TF32 R88, R236, R14, R88 ;  /* 0x0000000eec58723c */ /* 0x008ff60000081058 */
[----:B------:R-:W-:Y:S05]  /*60a10*/  @!UPT UIADD3 URZ, URZ, URZ, URZ ;  /* 0x0000003f3f3ff290 */ /* 0x000fea000fffe03f */
[----:B-1----:R-:W-:Y:S01]  /*60a20*/  IMAD.MOV.U32 R211, RZ, RZ, R92 ;  /* 0x000000ffffd37224 */ /* 0x002fe200078e005c */
[----:B------:R-:W-:Y:S01]  /*60a30*/  MOV R210, R93 ;  /* 0x0000005d00d27202 */ /* 0x000fe20000000f00 */
[----:B------:R-:W-:Y:S01]  /*60a40*/  IMAD.MOV.U32 R209, RZ, RZ, R94 ;  /* 0x000000ffffd17224 */ /* 0x000fe200078e005e */
[----:B------:R-:W-:-:S05]  /*60a50*/  MOV R212, R95 ;  /* 0x0000005f00d47202 */ /* 0x000fca0000000f00 */
[----:B------:R-:W-:Y:S01]  /*60a60*/  IMAD.MOV.U32 R215, RZ, RZ, R88 ;  /* 0x000000ffffd77224 */ /* 0x000fe200078e0058 */
[----:B------:R-:W-:Y:S01]  /*60a70*/  MOV R208, R89 ;  /* 0x0000005900d07202 */ /* 0x000fe20000000f00 */
[----:B------:R-:W-:Y:S01]  /*60a80*/  IMAD.MOV.U32 R213, RZ, RZ, R90 ;  /* 0x000000ffffd57224 */ /* 0x000fe200078e005a */
[----:B------:R-:W-:Y:S02]  /*60a90*/  MOV R214, R91 ;  /* 0x0000005b00d67202 */ /* 0x000fe40000000f00 */
[C---:B----4-:R-:W-:Y:S08]  /*60aa0*/  HMMA.1688.F32.TF32 R88, R236.reuse, R22, R80 ;  /* 0x00000016ec58723c */ /* 0x050ff00000081050 */
[C---:B------:R-:W-:Y:S08]  /*60ab0*/  HMMA.1688.F32.TF32 R92, R236.reuse, R18, R84 ;  /* 0x00000012ec5c723c */ /* 0x040ff00000081054 */
[----:B------:R-:W-:Y:S01]  /*60ac0*/  HMMA.1688.F32.TF32 R84, R236, R106, R76 ;  /* 0x0000006aec54723c */ /* 0x000fe2000008104c */
[----:B------:R-:W-:Y:S04]  /*60ad0*/  LDS R236, [R217+0x2300] ;  /* 0x00230000d9ec7984 */ /* 0x000fe80000000800 */
[----:B------:R-:W-:Y:S03]  /*60ae0*/  LDS R238, [R217+0x3300] ;  /* 0x00330000d9ee7984 */ /* 0x000fe60000000800 */
[C---:B------:R-:W-:Y:S01]  /*60af0*/  HMMA.1688.F32.TF32 R80, R240.reuse, R26, R72 ;  /* 0x0000001af050723c */ /* 0x040fe20000081048 */
[----:B------:R-:W-:Y:S04]  /*60b00*/  LDS R237, [R231+0x2300] ;  /* 0x00230000e7ed7984 */ /* 0x000fe80000000800 */
[----:B------:R-:W-:Y:S03]  /*60b10*/  LDS R239, [R231+0x3300] ;  /* 0x00330000e7ef7984 */ /* 0x000fe60000000800 */
[C---:B------:R-:W-:Y:S08]  /*60b20*/  HMMA.1688.F32.TF32 R76, R240.reuse, R6, R64 ;  /* 0x00000006f04c723c */ /* 0x040ff00000081040 */
[C---:B------:R-:W-:Y:S08]  /*60b30*/  HMMA.1688.F32.TF32 R72, R240.reuse, R218, R60 ;  /* 0x000000daf048723c */ /* 0x040ff0000008103c */
[C---:B------:R-:W-:Y:S08]  /*60b40*/  HMMA.1688.F32.TF32 R64, R240.reuse, R126, R56 ;  /* 0x0000007ef040723c */ /* 0x040ff00000081038 */
[C---:B------:R-:W-:Y:S01]  /*60b50*/  HMMA.1688.F32.TF32 R60, R240.reuse, R122, R52 ;  /* 0x0000007af03c723c */ /* 0x040fe20000081034 */
[----:B------:R-:W-:Y:S07]  /*60b60*/  STL.64 [R1+0x1070], R92 ;  /* 0x0010705c01007387 */ /* 0x000fee0000100a00 */
        /* <DEDUP_REMOVED lines=38> */
[----:B-1----:R-:W-:Y:S07]  /*60dd0*/  HMMA.1688.F32.TF32 R32, R240, R22, R248 ;  /* 0x00000016f020723c */ /* 0x002fee00000810f8 */
        /* <DEDUP_REMOVED lines=9> */
[----:B------:R-:W2:Y:S04]  /*60e70*/  LDL.LU R235, [R1+0xcbc] ;  /* 0x000cbc0001eb7983 */ /* 0x000ea80000300800 */
[----:B------:R-:W4:Y:S04]  /*60e80*/  LDL.LU R224, [R1+0xce0] ;  /* 0x000ce00001e07983 */ /* 0x000f280000300800 */
[----:B------:R-:W4:Y:S04]  /*60e90*/  LDL.LU R225, [R1+0xce4] ;  /* 0x000ce40001e17983 */ /* 0x000f280000300800 */
[----:B------:R-:W4:Y:S04]  /*60ea0*/  LDL.LU R226, [R1+0xce8] ;  /* 0x000ce80001e27983 */ /* 0x000f280000300800 */
[----:B------:R-:W4:Y:S04]  /*60eb0*/  LDL.LU R227, [R1+0xcec] ;  /* 0x000cec0001e37983 */ /* 0x000f280000300800 */
[----:B-1----:R-:W2:Y:S04]  /*60ec0*/  LDL.LU R32, [R1+0xd00] ;  /* 0x000d000001207983 */ /* 0x002ea80000300800 */
[----:B------:R-:W2:Y:S04]  /*60ed0*/  LDL.LU R33, [R1+0xd04] ;  /* 0x000d040001217983 */ /* 0x000ea80000300800 */
[----:B---3--:R-:W2:Y:S04]  /*60ee0*/  LDL.LU R34, [R1+0xd08] ;  /* 0x000d080001227983 */ /* 0x008ea80000300800 */
[----:B------:R-:W2:Y:S04]  /*60ef0*/  LDL.LU R35, [R1+0xd0c] ;  /* 0x000d0c0001237983 */ /* 0x000ea80000300800 */
[----:B------:R-:W3:Y:S04]  /*60f00*/  LDL.LU R36, [R1+0xd10] ;  /* 0x000d100001247983 */ /* 0x000ee80000300800 */
[----:B------:R-:W3:Y:S04]  /*60f10*/  LDL.LU R37, [R1+0xd14] ;  /* 0x000d140001257983 */ /* 0x000ee80000300800 */
[----:B------:R-:W3:Y:S04]  /*60f20*/  LDL.LU R38, [R1+0xd18] ;  /* 0x000d180001267983 */ /* 0x000ee80000300800 */
[----:B------:R-:W3:Y:S04]  /*60f30*/  LDL.LU R39, [R1+0xd1c] ;  /* 0x000d1c0001277983 */ /* 0x000ee80000300800 */
        /* <DEDUP_REMOVED lines=60> */
[C---:B------:R-:W-:Y:S08]  /*61300*/  HMMA.1688.F32.TF32 R184, R100.reuse, R6, R184 ;  /* 0x0000000664b8723c */ /* 0x040ff000000810b8 */
[C---:B------:R-:W-:Y:S08]  /*61310*/  HMMA.1688.F32.TF32 R192, R100.reuse, R126, R192 ;  /* 0x0000007e64c0723c */ /* 0x040ff000000810c0 */
[C---:B------:R-:W-:Y:S08]  /*61320*/  HMMA.1688.F32.TF32 R196, R100.reuse, R122, R196 ;  /* 0x0000007a64c4723c */ /* 0x040ff000000810c4 */
[----:B------:R-:W-:Y:S01]  /*61330*/  HMMA.1688.F32.TF32 R204, R100, R114, R204 ;  /* 0x0000007264cc723c */ /* 0x000fe200000810cc */
[----:B------:R-:W-:Y:S04]  /*61340*/  LDS R100, [R252+0x2300] ;  /* 0x00230000fc647984 */ /* 0x000fe80000000800 */
[----:B------:R-:W-:Y:S04]  /*61350*/  LDS R102, [R252+0x3300] ;  /* 0x00330000fc667984 */ /* 0x000fe80000000800 */
[----:B------:R-:W-:Y:S04]  /*61360*/  LDS R101, [R3+0x2300] ;  /* 0x0023000003657984 */ /* 0x000fe80000000800 */
[----:B------:R-:W2:Y:S02]  /*61370*/  LDS R103, [R3+0x3300] ;  /* 0x0033000003677984 */ /* 0x000ea40000000800 */
[C---:B--2---:R-:W-:Y:S08]  /*61380*/  HMMA.1688.F32.TF32 R48, R100.reuse, R98, R48 ;  /* 0x000000626430723c */ /* 0x044ff00000081030 */
[C---:B---3--:R-:W-:Y:S08]  /*61390*/  HMMA.1688.F32.TF32 R52, R100.reuse, R110, R52 ;  /* 0x0000006e6434723c */ /* 0x048ff00000081034 */
[C---:B----4-:R-:W-:Y:S08]  /*613a0*/  HMMA.1688.F32.TF32 R56, R100.reuse, R114, R56 ;  /* 0x000000726438723c */ /* 0x050ff00000081038 */
[C---:B------:R-:W-:Y:S08]  /*613b0*/  HMMA.1688.F32.TF32 R64, R100.reuse, R122, R64 ;  /* 0x0000007a6440723c */ /* 0x040ff00000081040 */
[C---:B------:R-:W-:Y:S08]  /*613c0*/  HMMA.1688.F32.TF32 R76, R100.reuse, R218, R76 ;  /* 0x000000da644c723c */ /* 0x040ff0000008104c */
[----:B------:R-:W-:Y:S08]  /*613d0*/  HMMA.1688.F32.TF32 R84, R100, R26, R84 ;  /* 0x0000001a6454723c */ /* 0x000ff00000081054 */
[----:B------:R-:W-:Y:S01]  /*613e0*/  HMMA.1688.F32.TF32 R88, R240, R106, R88 ;  /* 0x0000006af058723c */ /* 0x000fe20000081058 */
[----:B------:R-:W-:Y:S04]  /*613f0*/  LDS R240, [R252+0x2380] ;  /* 0x00238000fcf07984 */ /* 0x000fe80000000800 */
[----:B------:R-:W-:Y:S03]  /*61400*/  LDS R242, [R252+0x3380] ;  /* 0x00338000fcf27984 */ /* 0x000fe60000000800 */
[C---:B------:R-:W-:Y:S01]  /*61410*/  HMMA.1688.F32.TF32 R36, R100.reuse, R10, R36 ;  /* 0x0000000a6424723c */ /* 0x040fe20000081024 */
[----:B------:R-:W-:Y:S04]  /*61420*/  LDS R241, [R3+0x2380] ;  /* 0x0023800003f17984 */ /* 0x000fe80000000800 */
[----:B------:R-:W1:Y:S03]  /*61430*/  LDS R243, [R3+0x3380] ;  /* 0x0033800003f37984 */ /* 0x000e660000000800 */
[C---:B------:R-:W-:Y:S08]  /*61440*/  HMMA.1688.F32.TF32 R80, R100.reuse, R6, R80 ;  /* 0x000000066450723c */ /* 0x040ff00000081050 */
[C---:B------:R-:W-:Y:S01]  /*61450*/  HMMA.1688.F32.TF32 R72, R100.reuse, R126, R72 ;  /* 0x0000007e6448723c */ /* 0x040fe20000081048 */
[----:B------:R-:W-:Y:S07]  /*61460*/  STL.64 [R1+0x2b0], R88 ;  /* 0x0002b05801007387 */ /* 0x000fee0000100a00 */
[C---:B------:R-:W-:Y:S01]  /*61470*/  HMMA.1688.F32.TF32 R60, R100.reuse, R118, R60 ;  /* 0x00000076643c723c */ /* 0x040fe2000008103c */
[----:B------:R-:W-:Y:S04]  /*61480*/  STL.64 [R1+0x2b8], R90 ;  /* 0x0002b85a01007387 */ /* 0x000fe80000100a00 */
[----:B------:R-:W-:Y:S03]  /*61490*/  STL.64 [R1+0x2d0], R84 ;  /* 0x0002d05401007387 */ /* 0x000fe60000100a00 */
[C---:B------:R-:W-:Y:S01]  /*614a0*/  HMMA.1688.F32.TF32 R32, R100.reuse, R14, R32 ;  /* 0x0000000e6420723c */ /* 0x040fe20000081020 */
[----:B------:R-:W-:Y:S07]  /*614b0*/  STL.64 [R1+0x2d8], R86 ;  /* 0x0002d85601007387 */ /* 0x000fee0000100a00 */
        /* <DEDUP_REMOVED lines=24> */
[C---:B--2---:R-:W-:Y:S03]  /*61640*/  HMMA.1688.F32.TF32 R40, R100.reuse, R18, R220 ;  /* 0x000000126428723c */ /* 0x044fe600000810dc */
[----:B------:R-:W-:Y:S04]  /*61650*/  STL.64 [R1+0x1020], R32 ;  /* 0x0010202001007387 */ /* 0x000fe80000100a00 */
[----:B------:R2:W-:Y:S01]  /*61660*/  STL.64 [R1+0x1028], R34 ;  /* 0x0010282201007387 */ /* 0x0005e20000100a00 */
[C---:B---3--:R-:W-:Y:S08]  /*61670*/  HMMA.1688.F32.TF32 R36, R100.reuse, R22, R224 ;  /* 0x000000166424723c */ /* 0x048ff000000810e0 */
[----:B--2---:R-:W-:Y:S01]  /*61680*/  HMMA.1688.F32.TF32 R32, R100, R106, R232 ;  /* 0x0000006a6420723c */ /* 0x004fe200000810e8 */
[----:B------:R-:W-:Y:S04]  /*61690*/  LDS R100, [R217+0x2380] ;  /* 0x00238000d9647984 */ /* 0x000fe80000000800 */
[----:B------:R-:W-:Y:S04]  /*616a0*/  LDS R102, [R217+0x3380] ;  /* 0x00338000d9667984 */ /* 0x000fe80000000800 */
[----:B------:R-:W-:Y:S04]  /*616b0*/  STL.64 [R1+0x1010], R40 ;  /* 0x0010102801007387 */ /* 0x000fe80000100a00 */
[----:B------:R-:W-:Y:S04]  /*616c0*/  STL.64 [R1+0x1018], R42 ;  /* 0x0010182a01007387 */ /* 0x000fe80000100a00 */
[----:B------:R-:W-:Y:S04]  /*616d0*/  STL.64 [R1+0x1000], R36 ;  /* 0x0010002401007387 */ /* 0x000fe80000100a00 */
[----:B------:R2:W-:Y:S04]  /*616e0*/  STL.64 [R1+0x1008], R38 ;  /* 0x0010082601007387 */ /* 0x0005e80000100a00 */
[----:B------:R-:W-:Y:S04]  /*616f0*/  STL.64 [R1+0x3f0], R32 ;  /* 0x0003f02001007387 */ /* 0x000fe80000100a00 */
[----:B------:R3:W-:Y:S01]  /*61700*/  STL.64 [R1+0x3f8], R34 ;  /* 0x0003f82201007387 */ /* 0x0007e20000100a00 */
[C---:B--2---:R-:W-:Y:S03]  /*61710*/  HMMA.1688.F32.TF32 R36, R236.reuse, R26, R244 ;  /* 0x0000001aec24723c */ /* 0x044fe600000810f4 */
[----:B------:R-:W2:Y:S04]  /*61720*/  LDL.LU R217, [R1+0x7218] ;  /* 0x0072180001d97983 */ /* 0x000ea80000300800 */
[----:B------:R-:W4:Y:S01]  /*61730*/  LDL.LU R244, [R1+0xdb0] ;  /* 0x000db00001f47983 */ /* 0x000f220000300800 */
[-C--:B---3--:R-:W-:Y:S03]  /*61740*/  HMMA.1688.F32.TF32 R32, R236, R6.reuse, R248 ;  /* 0x00000006ec20723c */ /* 0x088fe600000810f8 */
[----:B------:R-:W-:Y:S04]  /*61750*/  LDS R101, [R231+0x2380] ;  /* 0x00238000e7657984 */ /* 0x000fe80000000800 */
[----:B------:R-:W3:Y:S08]  /*61760*/  LDS R103, [R231+0x3380] ;  /* 0x00338000e7677984 */ /* 0x000ef00000000800 */
[----:B------:R-:W-:Y:S04]  /*61770*/  STL.64 [R1+0xff0], R36 ;  /* 0x000ff02401007387 */ /* 0x000fe80000100a00 */
[----:B------:R-:W-:Y:S04]  /*61780*/  STL.64 [R1+0xff8], R38 ;  /* 0x000ff82601007387 */ /* 0x000fe80000100a00 */
[----:B------:R1:W-:Y:S04]  /*61790*/  STL.64 [R1+0xfe0], R32 ;  /* 0x000fe02001007387 */ /* 0x0003e80000100a00 */
[----:B------:R1:W-:Y:S04]  /*617a0*/  STL.64 [R1+0xfe8], R34 ;  /* 0x000fe82201007387 */ /* 0x0003e80000100a00 */
        /* <DEDUP_REMOVED lines=11> */
[----:B-1----:R-:W2:Y:S04]  /*61860*/  LDL.LU R32, [R1+0xc60] ;  /* 0x000c600001207983 */ /* 0x002ea80000300800 */
        /* <DEDUP_REMOVED lines=111> */
[----:B--2---:R-:W-:Y:S08]  /*61f60*/  HMMA.1688.F32.TF32 R76, R240, R6, R76 ;  /* 0x00000006f04c723c */ /* 0x004ff0000008104c */
[----:B---3--:R-:W-:Y:S08]  /*61f70*/  HMMA.1688.F32.TF32 R84, R236, R106, R84 ;  /* 0x0000006aec54723c */ /* 0x008ff00000081054 */
[----:B------:R-:W-:Y:S08]  /*61f80*/  HMMA.1688.F32.TF32 R72, R240, R218, R72 ;  /* 0x000000daf048723c */ /* 0x000ff00000081048 */
        /* <DEDUP_REMOVED lines=15> */
[----:B-1----:R-:W2:Y:S04]  /*62080*/  LDL.LU.64 R170, [R1+0x7210] ;  /* 0x0072100001aa7983 */ /* 0x002ea80000300a00 */
[----:B------:R-:W2:Y:S04]  /*62090*/  LDL.LU.64 R168, [R1+0x7208] ;  /* 0x0072080001a87983 */ /* 0x000ea80000300a00 */
[----:B------:R-:W-:Y:S04]  /*620a0*/  STL.64 [R1+0xfc0], R164 ;  /* 0x000fc0a401007387 */ /* 0x000fe80000100a00 */
[----:B------:R1:W-:Y:S01]  /*620b0*/  STL.64 [R1+0xfc8], R166 ;  /* 0x000fc8a601007387 */ /* 0x0003e20000100a00 */
[----:B------:R-:W-:Y:S03]  /*620c0*/  HMMA.1688.F32.TF32 R128, R236, R14, R128 ;  /* 0x0000000eec80723c */ /* 0x000fe60000081080 */
[----:B------:R-:W-:Y:S04]  /*620d0*/  LDS R236, [R252+0x4080] ;  /* 0x00408000fcec7984 */ /* 0x000fe80000000800 */
[----:B------:R-:W-:Y:S04]  /*620e0*/  LDS R238, [R252+0x5080] ;  /* 0x00508000fcee7984 */ /* 0x000fe80000000800 */
[----:B-1----:R-:W3:Y:S04]  /*620f0*/  LDL.LU.64 R166, [R1+0x7200] ;  /* 0x0072000001a67983 */ /* 0x002ee80000300a00 */
[----:B------:R-:W3:Y:S04]  /*62100*/  LDL.LU.64 R164, [R1+0x71f8] ;  /* 0x0071f80001a47983 */ /* 0x000ee80000300a00 */
[----:B------:R-:W-:Y:S04]  /*62110*/  STL.64 [R1+0xfb0], R160 ;  /* 0x000fb0a001007387 */ /* 0x000fe80000100a00 */
[----:B------:R1:W-:Y:S01]  /*62120*/  STL.64 [R1+0xfb8], R162 ;  /* 0x000fb8a201007387 */ /* 0x0003e20000100a00 */
[C---:B------:R-:W-:Y:S03]  /*62130*/  HMMA.1688.F32.TF32 R80, R240.reuse, R26, R80 ;  /* 0x0000001af050723c */ /* 0x040fe60000081050 */
[----:B------:R-:W-:Y:S04]  /*62140*/  LDS R237, [R3+0x4080] ;  /* 0x0040800003ed7984 */ /* 0x000fe80000000800 */
[----:B------:R-:W-:Y:S04]  /*62150*/  LDS R239, [R3+0x5080] ;  /* 0x0050800003ef7984 */ /* 0x000fe80000000800 */
[----:B-1----:R-:W4:Y:S04]  /*62160*/  LDL.LU.64 R162, [R1+0x71f0] ;  /* 0x0071f00001a27983 */ /* 0x002f280000300a00 */
[----:B------:R-:W4:Y:S04]  /*62170*/  LDL.LU.64 R160, [R1+0x71e8] ;  /* 0x0071e80001a07983 */ /* 0x000f280000300a00 */
[----:B------:R-:W-:Y:S04]  /*62180*/  STL.64 [R1+0xfa0], R156 ;  /* 0x000fa09c01007387 */ /* 0x000fe80000100a00 */
[----:B------:R1:W-:Y:S01]  /*62190*/  STL.64 [R1+0xfa8], R158 ;  /* 0x000fa89e01007387 */ /* 0x0003e20000100a00 */
[C---:B------:R-:W-:Y:S03]  /*621a0*/  HMMA.1688.F32.TF32 R64, R240.reuse, R126, R64 ;  /* 0x0000007ef040723c */ /* 0x040fe60000081040 */
        /* <DEDUP_REMOVED lines=13> */
[----:B------:R-:W-:Y:S01]  /*62280*/  STL.64 [R1+0xf78], R146 ;  /* 0x000f789201007387 */ /* 0x000fe20000100a00 */
[C---:B------:R-:W-:Y:S03]  /*62290*/  HMMA.1688.F32.TF32 R52, R240.reuse, R114, R52 ;  /* 0x00000072f034723c */ /* 0x040fe60000081034 */
        /* <DEDUP_REMOVED lines=38> */
[----:B------:R1:W-:Y:S04]  /*62500*/  STL.64 [R1+0x668], R42 ;  /* 0x0006682a01007387 */ /* 0x0003e80000100a00 */
[----:B------:R-:W-:Y:S04]  /*62510*/  STL.64 [R1+0x690], R36 ;  /* 0x0006902401007387 */ /* 0x000fe80000100a00 */
[----:B------:R1:W-:Y:S02]  /*62520*/  STL.64 [R1+0x698], R38 ;  /* 0x0006982601007387 */ /* 0x0003e40000100a00 */
[C---:B-1----:R-:W-:Y:S08]  /*62530*/  HMMA.1688.F32.TF32 R40, R240.reuse, R14, R220 ;  /* 0x0000000ef028723c */ /* 0x042ff000000810dc */
[C---:B------:R-:W-:Y:S01]  /*62540*/  HMMA.1688.F32.TF32 R36, R240.reuse, R18, R224 ;  /* 0x00000012f024723c */ /* 0x040fe200000810e0 */
[----:B------:R-:W-:Y:S04]  /*62550*/  STL.64 [R1+0x6c0], R32 ;  /* 0x0006c02001007387 */ /* 0x000fe80000100a00 */
[----:B------:R1:W-:Y:S10]  /*62560*/  STL.64 [R1+0x6c8], R34 ;  /* 0x0006c82201007387 */ /* 0x0003f40000100a00 */
[----:B------:R-:W-:Y:S01]  /*62570*/  STL.64 [R1+0x6f0], R40 ;  /* 0x0006f02801007387 */ /* 0x000fe20000100a00 */
[C---:B-1----:R-:W-:Y:S03]  /*62580*/  HMMA.1688.F32.TF32 R32, R240.reuse, R22, R232 ;  /* 0x00000016f020723c */ /* 0x042fe600000810e8 */
[----:B------:R1:W-:Y:S04]  /*62590*/  STL.64 [R1+0x6f8], R42 ;  /* 0x0006f82a01007387 */ /* 0x0003e80000100a00 */
[----:B------:R-:W-:Y:S04]  /*625a0*/  STL.64 [R1+0x720], R36 ;  /* 0x0007202401007387 */ /* 0x000fe80000100a00 */
[----:B------:R3:W-:Y:S01]  /*625b0*/  STL.64 [R1+0x728], R38 ;  /* 0x0007282601007387 */ /* 0x0007e20000100a00 */
[----:B-1----:R-:W-:Y:S01]  /*625c0*/  HMMA.1688.F32.TF32 R40, R240, R106, R244 ;  /* 0x0000006af028723c */ /* 0x002fe200000810f4 */
[----:B------:R-:W-:Y:S01]  /*625d0*/  IMAD.MOV.U32 R233, RZ, RZ, R217 ;  /* 0x000000ffffe97224 */ /* 0x000fe200078e00d9 */
[----:B------:R-:W-:Y:S01]  /*625e0*/  MOV R234, R216 ;  /* 0x000000d800ea7202 */ /* 0x000fe20000000f00 */
[----:B------:R-:W-:Y:S01]  /*625f0*/  IMAD.MOV.U32 R235, RZ, RZ, R121 ;  /* 0x000000ffffeb7224 */ /* 0x000fe200078e0079 */
[----:B------:R-:W-:Y:S04]  /*62600*/  LDS R216, [R252+0x4000] ;  /* 0x00400000fcd87984 */ /* 0x000fe80000000800 */
[C---:B---3--:R-:W-:Y:S03]  /*62610*/  HMMA.1688.F32.TF32 R36, R100.reuse, R26, R248 ;  /* 0x0000001a6424723c */ /* 0x048fe600000810f8 */
[----:B------:R1:W-:Y:S04]  /*62620*/  STL.64 [R1+0x760], R32 ;  /* 0x0007602001007387 */ /* 0x0003e80000100a00 */
[----:B------:R3:W-:Y:S04]  /*62630*/  STL.64 [R1+0x768], R34 ;  /* 0x0007682201007387 */ /* 0x0007e80000100a00 */
[----:B------:R-:W-:Y:S04]  /*62640*/  LDS R217, [R3+0x4000] ;  /* 0x0040000003d97984 */ /* 0x000fe80000000800 */
[----:B-1----:R-:W2:Y:S04]  /*62650*/  LDL.LU R32, [R1+0xf0] ;  /* 0x0000f00001207983 */ /* 0x002ea80000300800 */
[----:B------:R1:W-:Y:S04]  /*62660*/  STL.64 [R1+0x750], R40 ;  /* 0x0007502801007387 */ /* 0x0003e80000100a00 */
[----:B------:R1:W-:Y:S04]  /*62670*/  STL.64 [R1+0x758], R42 ;  /* 0x0007582a01007387 */ /* 0x0003e80000100a00 */
[----:B------:R1:W-:Y:S04]  /*62680*/  STL.64 [R1+0x740], R36 ;  /* 0x0007402401007387 */ /* 0x0003e80000100a00 */
[----:B------:R1:W-:Y:S04]  /*62690*/  STL.64 [R1+0x748], R38 ;  /* 0x0007482601007387 */ /* 0x0003e80000100a00 */
        /* <DEDUP_REMOVED lines=19> */
[----:B-1----:R-:W4:Y:S04]  /*627d0*/  LDL.LU R40, [R1+0x300] ;  /* 0x0003000001287983 */ /* 0x002f280000300800 */
        /* <DEDUP_REMOVED lines=24> */
[----:B------:R-:W-:Y:S04]  /*62960*/  LDS R241, [R231+0x4000] ;  /* 0x00400000e7f17984 */ /* 0x000fe80000000800 */
[----:B------:R-:W-:Y:S01]  /*62970*/  LDS R243, [R231+0x5000] ;  /* 0x00500000e7f37984 */ /* 0x000fe20000000800 */
[C---:B--2---:R-:W-:Y:S03]  /*62980*/  HMMA.1688.F32.TF32 R60, R100.reuse, R218, R52 ;  /* 0x000000da643c723c */ /* 0x044fe60000081034 */
[----:B------:R-:W-:Y:S04]  /*62990*/  LDS R218, [R252+0x5000] ;  /* 0x00500000fcda7984 */ /* 0x000fe80000000800 */
[----:B------:R-:W-:Y:S01]  /*629a0*/  LDS R219, [R3+0x5000] ;  /* 0x0050000003db7984 */ /* 0x000fe20000000800 */
[C---:B---3--:R-:W-:Y:S08]  /*629b0*/  HMMA.1688.F32.TF32 R52, R100.reuse, R122, R248 ;  /* 0x0000007a6434723c */ /* 0x048ff000000810f8 */
[----:B----4-:R-:W-:Y:S01]  /*629c0*/  HMMA.1688.F32.TF32 R64, R100, R6, R56 ;  /* 0x000000066440723c */ /* 0x010fe20000081038 */
[----:B------:R-:W-:-:S02]  /*629d0*/  IMAD.MOV.U32 R251, RZ, RZ, R4 ;  /* 0x000000fffffb7224 */ /* 0x000fc400078e0004 */
[----:B------:R-:W1:Y:S05]  /*629e0*/  S2R R4, SR_TID.X ;  /* 0x0000000000047919 */ /* 0x000e6a0000002100 */
[C---:B------:R-:W-:Y:S08]  /*629f0*/  HMMA.1688.F32.TF32 R56, R100.reuse, R126, R244 ;  /* 0x0000007e6438723c */ /* 0x040ff000000810f4 */
[C---:B------:R-:W-:Y:S07]  /*62a00*/  HMMA.1688.F32.TF32 R40, R100.reuse, R110, R40 ;  /* 0x0000006e6428723c */ /* 0x040fee0000081028 */
[----:B------:R-:W-:Y:S01]  /*62a10*/  STL.64 [R1+0x710], R64 ;  /* 0x0007104001007387 */ /* 0x000fe20000100a00 */
[C---:B------:R-:W-:Y:S03]  /*62a20*/  HMMA.1688.F32.TF32 R48, R100.reuse, R118, R48 ;  /* 0x000000766430723c */ /* 0x040fe60000081030 */
[----:B------:R-:W-:Y:S05]  /*62a30*/  STL.64 [R1+0x718], R66 ;  /* 0x0007184201007387 */ /* 0x000fea0000100a00 */
[----:B------:R-:W-:Y:S01]  /*62a40*/  HMMA.1688.F32.TF32 R44, R100, R114, R44 ;  /* 0x00000072642c723c */ /* 0x000fe2000008102c */
        /* <DEDUP_REMOVED lines=11> */
[----:B------:R-:W-:-:S03]  /*62b00*/  MOV R250, R5 ;  /* 0x0000000500fa7202 */ /* 0x000fc60000000f00 */
[----:B------:R2:W-:Y:S01]  /*62b10*/  STL.64 [R1+0x618], R42 ;  /* 0x0006182a01007387 */ /* 0x0005e20000100a00 */
[C---:B-1----:R-:W-:Y:S02]  /*62b20*/  SHF.L.U32 R5, R4.reuse, 0x1, RZ ;  /* 0x0000000104057819 */ /* 0x042fe400000006ff */
[----:B------:R-:W-:Y:S01]  /*62b30*/  LOP3.LUT R4, R4, 0x7, RZ, 0xc0, !PT ;  /* 0x0000000704047812 */ /* 0x000fe200078ec0ff */
[----:B--2---:R-:W-:Y:S04]  /*62b40*/  HMMA.1688.F32.TF32 R40, R100, R98, R36 ;  /* 0x000000626428723c */ /* 0x004fe80000081024 */
[----:B------:R-:W-:-:S04]  /*62b50*/  IMAD R4, R4, 0x210, RZ ;  /* 0x0000021004047824 */ /* 0x000fc800078e02ff */
[C---:B------:R-:W-:Y:S08]  /*62b60*/  HMMA.1688.F32.TF32 R36, R100.reuse, R70, R32 ;  /* 0x000000466424723c */ /* 0x040ff00000081020 */
[----:B------:R-:W-:Y:S01]  /*62b70*/  HMMA.1688.F32.TF32 R32, R100, R30, R220 ;  /* 0x0000001e6420723c */ /* 0x000fe200000810dc */
[----:B------:R-:W-:-:S04]  /*62b80*/  LOP3.LUT R4, R4, 0x30, R5, 0x78, !PT ;  /* 0x0000003004047812 */ /* 0x000fc800078e7805 */
[----:B------:R-:W-:Y:S02]  /*62b90*/  LOP3.LUT R4, R4, 0x40, RZ, 0x3c, !PT ;  /* 0x0000004004047812 */ /* 0x000fe400078e3cff */
[----:B------:R-:W-:Y:S03]  /*62ba0*/  STL.64 [R1+0x5e0], R40 ;  /* 0x0005e02801007387 */ /* 0x000fe60000100a00 */
[----:B------:R-:W-:Y:S01]  /*62bb0*/  IMAD R0, R0, 0x10000, R4 ;  /* 0x0001000000007824 */ /* 0x000fe200078e0204 */
[----:B------:R-:W-:Y:S04]  /*62bc0*/  STL.64 [R1+0x5e8], R42 ;  /* 0x0005e82a01007387 */ /* 0x000fe80000100a00 */
[----:B------:R-:W-:Y:S01]  /*62bd0*/  STL.64 [R1+0x5b0], R36 ;  /* 0x0005b02401007387 */ /* 0x000fe20000100a00 */
[----:B------:R-:W-:-:S03]  /*62be0*/  MOV R248, R9 ;  /* 0x0000000900f87202 */ /* 0x000fc60000000f00 */
[----:B------:R-:W-:Y:S01]  /*62bf0*/  STL.64 [R1+0x5b8], R38 ;  /* 0x0005b82601007387 */ /* 0x000fe20000100a00 */
[----:B------:R-:W-:-:S03]  /*62c00*/  IMAD.MOV.U32 R249, RZ, RZ, R8 ;  /* 0x000000fffff97224 */ /* 0x000fc600078e0008 */
[----:B------:R-:W-:Y:S04]  /*62c10*/  STL.64 [R1+0x580], R32 ;  /* 0x0005802001007387 */ /* 0x000fe80000100a00 */
[----:B------:R1:W-:Y:S04]  /*62c20*/  STL.64 [R1+0x588], R34 ;  /* 0x0005882201007387 */ /* 0x0003e80000100a00 */
[----:B------:R-:W2:Y:S01]  /*62c30*/  LDSM.16.M88.4 R4, [R0+0x40000] ;  /* 0x040000000004783b */ /* 0x000ea20000000200 */
[C---:B-1----:R-:W-:Y:S03]  /*62c40*/  HMMA.1688.F32.TF32 R32, R100.reuse, R10, R224 ;  /* 0x0000000a6420723c */ /* 0x042fe600000810e0 */
[----:B------:R-:W1:Y:S01]  /*62c50*/  LDSM.16.M88.4 R8, [R0+0x41000] ;  /* 0x041000000008783b */ /* 0x000e620000000200 */
[----:B------:R-:W-:Y:S01]  /*62c60*/  MOV R244, R120 ;  /* 0x0000007800f47202 */ /* 0x000fe20000000f00 */
[----:B------:R-:W-:Y:S01]  /*62c70*/  IMAD.MOV.U32 R245, RZ, RZ, R97 ;  /* 0x000000fffff57224 */ /* 0x000fe200078e0061 */
[----:B------:R-:W-:Y:S01]  /*62c80*/  MOV R246, R96 ;  /* 0x0000006000f67202 */ /* 0x000fe20000000f00 */
[----:B------:R-:W-:Y:S01]  /*62c90*/  IMAD.MOV.U32 R247, RZ, RZ, R69 ;  /* 0x000000fffff77224 */ /* 0x000fe200078e0045 */
[----:B------:R-:W-:Y:S04]  /*62ca0*/  LDSM.16.M88.4 R96, [R0+0x48000] ;  /* 0x048000000060783b */ /* 0x000fe80000000200 */
[----:B------:R-:W-:Y:S04]  /*62cb0*/  LDSM.16.M88.4 R120, [R0+0x4e000] ;  /* 0x04e000000078783b */ /* 0x000fe80000000200 */
[----:B--2---:R-:W-:Y:S04]  /*62cc0*/  STL [R1+0x6dd8], R6 ;  /* 0x006dd80601007387 */ /* 0x004fe80000100800 */
[----:B------:R-:W-:Y:S04]  /*62cd0*/  STL [R1+0x6dd4], R7 ;  /* 0x006dd40701007387 */ /* 0x000fe80000100800 */
[----:B-1----:R-:W-:Y:S04]  /*62ce0*/  STL [R1+0x6ddc], R10 ;  /* 0x006ddc0a01007387 */ /* 0x002fe80000100800 */
[----:B------:R-:W-:Y:S04]  /*62cf0*/  STL.64 [R1+0x570], R32 ;  /* 0x0005702001007387 */ /* 0x000fe80000100a00 */
[----:B------:R1:W-:Y:S02]  /*62d00*/  STL.64 [R1+0x578], R34 ;  /* 0x0005782201007387 */ /* 0x0003e40000100a00 */
[C---:B-1----:R-:W-:Y:S02]  /*62d10*/  HMMA.1688.F32.TF32 R32, R100.reuse, R14, R232 ;  /* 0x0000000e6420723c */ /* 0x042fe400000810e8 */
[----:B------:R-:W-:Y:S05]  /*62d20*/  STL [R1+0x6dd0], R11 ;  /* 0x006dd00b01007387 */ /* 0x000fea0000100800 */
[----:B------:R-:W-:Y:S01]  /*62d30*/  MOV R234, R13 ;  /* 0x0000000d00ea7202 */ /* 0x000fe20000000f00 */
[----:B------:R-:W-:Y:S01]  /*62d40*/  IMAD.MOV.U32 R235, RZ, RZ, R12 ;  /* 0x000000ffffeb7224 */ /* 0x000fe200078e000c */
[----:B------:R-:W-:Y:S01]  /*62d50*/  MOV R232, R17 ;  /* 0x0000001100e87202 */ /* 0x000fe20000000f00 */
[----:B------:R-:W1:Y:S01]  /*62d60*/  LDSM.16.M88.4 R12, [R0+0x42000] ;  /* 0x04200000000c783b */ /* 0x000e620000000200 */
[----:B------:R-:W-:Y:S11]  /*62d70*/  IMAD.MOV.U32 R233, RZ, RZ, R16 ;  /* 0x000000ffffe97224 */ /* 0x000ff600078e0010 */
[----:B------:R-:W-:Y:S01]  /*62d80*/  @!UPT UIADD3 URZ, URZ, URZ, URZ ;  /* 0x0000003f3f3ff290 */ /* 0x000fe2000fffe03f */
[----:B------:R-:W-:Y:S04]  /*62d90*/  STL.64 [R1+0x4f0], R32 ;  /* 0x0004f02001007387 */ /* 0x000fe80000100a00 */
[----:B------:R2:W-:Y:S02]  /*62da0*/  STL.64 [R1+0x4f8], R34 ;  /* 0x0004f82201007387 */ /* 0x0005e40000100a00 */
[C---:B--2---:R-:W-:Y:S02]  /*62db0*/  HMMA.1688.F32.TF32 R32, R100.reuse, R18, R244 ;  /* 0x000000126420723c */ /* 0x044fe400000810f4 */
[----:B------:R-:W2:Y:S04]  /*62dc0*/  LDSM.16.M88.4 R16, [R0+0x43000] ;  /* 0x043000000010783b */ /* 0x000ea80000000200 */
[----:B-1----:R-:W-:Y:S04]  /*62dd0*/  STL [R1+0x6de4], R14 ;  /* 0x006de40e01007387 */ /* 0x002fe80000100800 */
[----:B------:R-:W-:Y:S01]  /*62de0*/  STL [R1+0x6de0], R15 ;  /* 0x006de00f01007387 */ /* 0x000fe20000100800 */
[----:B------:R-:W-:Y:S01]  /*62df0*/  IMAD.MOV.U32 R247, RZ, RZ, R25 ;  /* 0x000000fffff77224 */ /* 0x000fe200078e0019 */
[----:B------:R-:W-:Y:S01]  /*62e00*/  MOV R246, R28 ;  /* 0x0000001c00f67202 */ /* 0x000fe20000000f00 */
[----:B------:R-:W-:Y:S01]  /*62e10*/  IMAD.MOV.U32 R245, RZ, RZ, R29 ;  /* 0x000000fffff57224 */ /* 0x000fe200078e001d */
[----:B------:R-:W-:Y:S01]  /*62e20*/  MOV R244, R68 ;  /* 0x0000004400f47202 */ /* 0x000fe20000000f00 */
[----:B------:R-:W-:Y:S04]  /*62e30*/  LDSM.16.M88.4 R28, [R0+0x46000] ;  /* 0x04600000001c783b */ /* 0x000fe80000000200 */
[----:B------:R-:W-:Y:S04]  /*62e40*/  LDSM.16.M88.4 R68, [R0+0x47000] ;  /* 0x047000000044783b */ /* 0x000fe80000000200 */
[----:B--2---:R-:W-:Y:S04]  /*62e50*/  STL [R1+0x6dcc], R18 ;  /* 0x006dcc1201007387 */ /* 0x004fe80000100800 */
[----:B------:R-:W-:Y:S04]  /*62e60*/  STL.64 [R1+0x480], R32 ;  /* 0x0004802001007387 */ /* 0x000fe80000100a00 */
[----:B------:R1:W-:Y:S02]  /*62e70*/  STL.64 [R1+0x488], R34 ;  /* 0x0004882201007387 */ /* 0x0003e40000100a00 */
[----:B-1----:R-:W-:Y:S07]  /*62e80*/  HMMA.1688.F32.TF32 R32, R100, R22, R248 ;  /* 0x000000166420723c */ /* 0x002fee00000810f8 */
[----:B------:R-:W-:Y:S01]  /*62e90*/  IMAD.MOV.U32 R249, RZ, RZ, R21 ;  /* 0x000000fffff97224 */ /* 0x000fe200078e0015 */
[----:B------:R-:W-:-:S02]  /*62ea0*/  MOV R250, R20 ;  /* 0x0000001400fa7202 */ /* 0x000fc40000000f00 */
[----:B------:R-:W1:Y:S01]  /*62eb0*/  LDSM.16.M88.4 R20, [R0+0x44000] ;  /* 0x044000000014783b */ /* 0x000e620000000200 */
[----:B------:R-:W-:-:S03]  /*62ec0*/  MOV R248, R24 ;  /* 0x0000001800f87202 */ /* 0x000fc60000000f00 */
[----:B------:R-:W2:Y:S04]  /*62ed0*/  LDSM.16.M88.4 R24, [R0+0x45000] ;  /* 0x045000000018783b */ /* 0x000ea80000000200 */
[----:B------:R-:W-:Y:S05]  /*62ee0*/  STL [R1+0x6dc8], R19 ;  /* 0x006dc81301007387 */ /* 0x000fea0000100800 */
[----:B------:R-:W-:Y:S04]  /*62ef0*/  STL.64 [R1+0x450], R32 ;  /* 0x0004502001007387 */ /* 0x000fe80000100a00 */
[----:B------:R3:W-:Y:S02]  /*62f00*/  STL.64 [R1+0x458], R34 ;  /* 0x0004582201007387 */ /* 0x0007e40000100a00 */
[----:B---3--:R-:W-:Y:S02]  /*62f10*/  HMMA.1688.F32.TF32 R32, R100, R106, R232 ;  /* 0x0000006a6420723c */ /* 0x008fe400000810e8 */
[----:B------:R-:W3:Y:S04]  /*62f20*/  LDSM.16.M88.4 R100, [R0+0x49000] ;  /* 0x049000000064783b */ /* 0x000ee80000000200 */
[----:B-1----:R-:W-:Y:S04]  /*62f30*/  STL [R1+0x6dec], R22 ;  /* 0x006dec1601007387 */ /* 0x002fe80000100800 */
[----:B------:R-:W-:Y:S04]  /*62f40*/  STL [R1+0x6de8], R23 ;  /* 0x006de81701007387 */ /* 0x000fe80000100800 */
[----:B--2---:R-:W-:Y:S04]  /*62f50*/  STL [R1+0x6df4], R26 ;  /* 0x006df41a01007387 */ /* 0x004fe80000100800 */
[----:B------:R-:W-:Y:S04]  /*62f60*/  STL [R1+0x6df0], R27 ;  /* 0x006df01b01007387 */ /* 0x000fe80000100800 */
[----:B------:R-:W-:Y:S04]  /*62f70*/  STL [R1+0x6dfc], R30 ;  /* 0x006dfc1e01007387 */ /* 0x000fe80000100800 */
[----:B------:R-:W-:Y:S04]  /*62f80*/  STL [R1+0x6df8], R31 ;  /* 0x006df81f01007387 */ /* 0x000fe80000100800 */
[----:B------:R-:W-:Y:S01]  /*62f90*/  STL [R1+0x6e04], R70 ;  /* 0x006e044601007387 */ /* 0x000fe20000100800 */
[----:B------:R-:W-:-:S03]  /*62fa0*/  IMAD.MOV.U32 R251, RZ, RZ, R2 ;  /* 0x000000fffffb7224 */ /* 0x000fc600078e0002 */
[----:B------:R-:W-:Y:S01]  /*62fb0*/  STL [R1+0x6e00], R71 ;  /* 0x006e004701007387 */ /* 0x000fe20000100800 */
[----:B------:R-:W-:-:S03]  /*62fc0*/  MOV R2, R35 ;  /* 0x0000002300027202 */ /* 0x000fc60000000f00 */
[----:B------:R-:W-:Y:S04]  /*62fd0*/  STL [R1+0x6e0c], R98 ;  /* 0x006e0c6201007387 */ /* 0x000fe80000100800 */
[----:B------:R-:W-:Y:S04]  /*62fe0*/  STL [R1+0x6e08], R99 ;  /* 0x006e086301007387 */ /* 0x000fe80000100800 */
[----:B------:R-:W-:Y:S04]  /*62ff0*/  STL.64 [R1+0x410], R32 ;  /* 0x0004102001007387 */ /* 0x000fe80000100a00 */
[----:B------:R1:W-:Y:S01]  /*63000*/  STL [R1+0x418], R34 ;  /* 0x0004182201007387 */ /* 0x0003e20000100800 */
[----:B------:R-:W-:Y:S01]  /*63010*/  IMAD.MOV.U32 R234, RZ, RZ, R113 ;  /* 0x000000ffffea7224 */ /* 0x000fe200078e0071 */
[----:B------:R-:W-:Y:S01]  /*63020*/  MOV R235, R112 ;  /* 0x0000007000eb7202 */ /* 0x000fe20000000f00 */
[----:B------:R-:W-:Y:S01]  /*63030*/  IMAD.MOV.U32 R232, RZ, RZ, R117 ;  /* 0x000000ffffe87224 */ /* 0x000fe200078e0075 */
[----:B------:R-:W-:Y:S01]  /*63040*/  LDSM.16.M88.4 R112, [R0+0x4c000] ;  /* 0x04c000000070783b */ /* 0x000fe20000000200 */
[----:B-1----:R-:W-:Y:S01]  /*63050*/  HMMA.1688.F32.TF32 R32, R216, R4, R244 ;  /* 0x00000004d820723c */ /* 0x002fe200000810f4 */
[----:B------:R-:W-:-:S02]  /*63060*/  MOV R233, R116 ;  /* 0x0000007400e97202 */ /* 0x000fc40000000f00 */
[----:B------:R-:W-:Y:S04]  /*63070*/  LDSM.16.M88.4 R116, [R0+0x4d000] ;  /* 0x04d000000074783b */ /* 0x000fe80000000200 */
[----:B------:R-:W-:Y:S01]  /*63080*/  IMAD.MOV.U32 R246, RZ, RZ, R105 ;  /* 0x000000fffff67224 */ /* 0x000fe200078e0069 */
[----:B------:R-:W-:Y:S01]  /*63090*/  MOV R247, R104 ;  /* 0x0000006800f77202 */ /* 0x000fe20000000f00 */
[----:B------:R-:W-:Y:S01]  /*630a0*/  IMAD.MOV.U32 R244, RZ, RZ, R109 ;  /* 0x000000fffff47224 */ /* 0x000fe200078e006d */
[----:B------:R-:W1:Y:S01]  /*630b0*/  LDSM.16.M88.4 R104, [R0+0x4a000] ;  /* 0x04a000000068783b */ /* 0x000e620000000200 */
[----:B------:R-:W-:-:S03]  /*630c0*/  MOV R245, R108 ;  /* 0x0000006c00f57202 */ /* 0x000fc60000000f00 */
[----:B------:R-:W2:Y:S04]  /*630d0*/  LDSM.16.M88.4 R108, [R0+0x4b000] ;  /* 0x04b00000006c783b */ /* 0x000ea80000000200 */
[----:B------:R4:W-:Y:S04]  /*630e0*/  STL [R1+0x6f28], R2 ;  /* 0x006f280201007387 */ /* 0x0009e80000100800 */
[----:B----4-:R-:W4:Y:S04]  /*630f0*/  LDL R2, [R1+0xb64] ;  /* 0x000b640001027983 */ /* 0x010f280000100800 */
[----:B---3--:R-:W-:Y:S04]  /*63100*/  STL [R1+0x6e14], R102 ;  /* 0x006e146601007387 */ /* 0x008fe80000100800 */
[----:B------:R-:W-:Y:S04]  /*63110*/  STL [R1+0x6e10], R103 ;  /* 0x006e106701007387 */ /* 0x000fe80000100800 */
[----:B------:R-:W-:Y:S04]  /*63120*/  STL.64 [R1+0x440], R32 ;  /* 0x0004402001007387 */ /* 0x000fe80000100a00 */
[----:B------:R3:W-:Y:S02]  /*63130*/  STL.64 [R1+0x448], R34 ;  /* 0x0004482201007387 */ /* 0x0007e40000100a00 */
[----:B---3--:R-:W-:Y:S02]  /*63140*/  HMMA.1688.F32.TF32 R32, R216, R8, R248 ;  /* 0x00000008d820723c */ /* 0x008fe400000810f8 */
[----:B-1----:R-:W-:Y:S04]  /*63150*/  STL [R1+0x6e1c], R106 ;  /* 0x006e1c6a01007387 */ /* 0x002fe80000100800 */
[----:B------:R-:W-:Y:S04]  /*63160*/  STL [R1+0x6e18], R107 ;  /* 0x006e186b01007387 */ /* 0x000fe80000100800 */
[----:B--2---:R-:W-:Y:S04]  /*63170*/  STL [R1+0x6e24], R110 ;  /* 0x006e246e01007387 */ /* 0x004fe80000100800 */
[----:B------:R-:W-:Y:S04]  /*63180*/  STL [R1+0x6e20], R111 ;  /* 0x006e206f01007387 */ /* 0x000fe80000100800 */
[----:B------:R-:W-:Y:S04]  /*63190*/  STL [R1+0x6e2c], R114 ;  /* 0x006e2c7201007387 */ /* 0x000fe80000100800 */
[----:B------:R-:W-:Y:S04]  /*631a0*/  STL [R1+0x6e28], R115 ;  /* 0x006e287301007387 */ /* 0x000fe80000100800 */
[----:B------:R-:W-:Y:S04]  /*631b0*/  STL [R1+0x6e34], R118 ;  /* 0x006e347601007387 */ /* 0x000fe80000100800 */
[----:B------:R-:W-:Y:S04]  /*631c0*/  STL [R1+0x6e30], R119 ;  /* 0x006e307701007387 */ /* 0x000fe80000100800 */
[----:B------:R-:W-:Y:S04]  /*631d0*/  STL [R1+0x6e3c], R122 ;  /* 0x006e3c7a01007387 */ /* 0x000fe80000100800 */
[----:B------:R-:W-:Y:S04]  /*631e0*/  STL [R1+0x6e38], R123 ;  /* 0x006e387b01007387 */ /* 0x000fe80000100800 */
[----:B------:R-:W2:Y:S04]  /*631f0*/  LDL.LU R248, [R1+0xef0] ;  /* 0x000ef00001f87983 */ /* 0x000ea80000300800 */
[----:B------:R-:W-:Y:S04]  /*63200*/  STL.64 [R1+0x470], R32 ;  /* 0x0004702001007387 */ /* 0x000fe80000100a00 */
[----:B------:R1:W-:Y:S04]  /*63210*/  STL.64 [R1+0x478], R34 ;  /* 0x0004782201007387 */ /* 0x0003e80000100a00 */
[----:B------:R-:W2:Y:S01]  /*63220*/  LDL.LU R249, [R1+0xef4] ;  /* 0x000ef40001f97983 */ /* 0x000ea20000300800 */
[----:B------:R-:W-:Y:S01]  /*63230*/  IMAD.MOV.U32 R250, RZ, RZ, R125 ;  /* 0x000000fffffa7224 */ /* 0x000fe200078e007d */
[----:B------:R-:W-:-:S02]  /*63240*/  MOV R251, R124 ;  /* 0x0000007c00fb7202 */ /* 0x000fc40000000f00 */
[----:B------:R-:W3:Y:S01]  /*63250*/  LDSM.16.M88.4 R124, [R0+0x4f000] ;  /* 0x04f00000007c783b */ /* 0x000ee20000000200 */
[----:B-1----:R-:W-:Y:S03]  /*63260*/  HMMA.1688.F32.TF32 R32, R216, R12, R232 ;  /* 0x0000000cd820723c */ /* 0x002fe600000810e8 */
[----:B---3--:R-:W-:Y:S04]  /*63270*/  STL [R1+0x6e44], R126 ;  /* 0x006e447e01007387 */ /* 0x008fe80000100800 */
[----:B------:R1:W-:Y:S04]  /*63280*/  STL [R1+0x6e40], R127 ;  /* 0x006e407f01007387 */ /* 0x0003e80000100800 */
[----:B------:R-:W-:Y:S04]  /*63290*/  STL [R1+0x68a0], R0 ;  /* 0x0068a00001007387 */ /* 0x000fe80000100800 */
[----:B------:R-:W3:Y:S04]  /*632a0*/  LDL.LU R232, [R1+0xee0] ;  /* 0x000ee00001e87983 */ /* 0x000ee80000300800 */
[----:B------:R-:W3:Y:S04]  /*632b0*/  LDL.LU R233, [R1+0xee4] ;  /* 0x000ee40001e97983 */ /* 0x000ee80000300800 */
[----:B------:R-:W3:Y:S04]  /*632c0*/  LDL.LU R234, [R1+0xee8] ;  /* 0x000ee80001ea7983 */ /* 0x000ee80000300800 */
[----:B------:R-:W3:Y:S01]  /*632d0*/  LDL.LU R235, [R1+0xeec] ;  /* 0x000eec0001eb7983 */ /* 0x000ee20000300800 */
[----:B------:R-:W-:Y:S01]  /*632e0*/  MOV R110, R35 ;  /* 0x00000023006e7202 */ /* 0x000fe20000000f00 */
[----:B------:R-:W-:Y:S01]  /*632f0*/  IMAD.MOV.U32 R115, RZ, RZ, R34 ;  /* 0x000000ffff737224 */ /* 0x000fe200078e0022 */
[----:B------:R-:W-:Y:S01]  /*63300*/  MOV R114, R33 ;  /* 0x0000002100727202 */ /* 0x000fe20000000f00 */
[----:B------:R-:W-:-:S02]  /*63310*/  IMAD.MOV.U32 R119, RZ, RZ, R32 ;  /* 0x000000ffff777224 */ /* 0x000fc400078e0020 */
[----:B------:R-:W-:Y:S01]  /*63320*/  STL [R1+0x6e54], R110 ;  /* 0x006e546e01007387 */ /* 0x000fe20000100800 */
[----:B------:R-:W-:Y:S03]  /*63330*/  HMMA.1688.F32.TF32 R32, R216, R16, R244 ;  /* 0x00000010d820723c */ /* 0x000fe600000810f4 */
[----:B------:R1:W-:Y:S04]  /*63340*/  STL [R1+0x6e50], R115 ;  /* 0x006e507301007387 */ /* 0x0003e80000100800 */
[----:B------:R1:W-:Y:S04]  /*63350*/  STL [R1+0x6e4c], R114 ;  /* 0x006e4c7201007387 */ /* 0x0003e80000100800 */
[----:B------:R1:W-:Y:S04]  /*63360*/  STL [R1+0x6e48], R119 ;  /* 0x006e487701007387 */ /* 0x0003e80000100800 */
[----:B------:R-:W3:Y:S04]  /*63370*/  LDL.LU R244, [R1+0xed0] ;  /* 0x000ed00001f47983 */ /* 0x000ee80000300800 */
[----:B------:R-:W3:Y:S04]  /*63380*/  LDL.LU R245, [R1+0xed4] ;  /* 0x000ed40001f57983 */ /* 0x000ee80000300800 */
[----:B------:R-:W3:Y:S04]  /*63390*/  LDL.LU R246, [R1+0xed8] ;  /* 0x000ed80001f67983 */ /* 0x000ee80000300800 */
[----:B------:R-:W3:Y:S01]  /*633a0*/  LDL.LU R247, [R1+0xedc] ;  /* 0x000edc0001f77983 */ /* 0x000ee20000300800 */
[----:B------:R-:W-:Y:S01]  /*633b0*/  MOV R118, R35 ;  /* 0x0000002300767202 */ /* 0x000fe20000000f00 */
[----:B------:R-:W-:Y:S01]  /*633c0*/  IMAD.MOV.U32 R123, RZ, RZ, R34 ;  /* 0x000000ffff7b7224 */ /* 0x000fe200078e0022 */
[----:B------:R-:W-:Y:S01]  /*633d0*/  MOV R122, R33 ;  /* 0x00000021007a7202 */ /* 0x000fe20000000f00 */
[----:B-1----:R-:W-:-:S02]  /*633e0*/  IMAD.MOV.U32 R127, RZ, RZ, R32 ;  /* 0x000000ffff7f7224 */ /* 0x002fc400078e0020 */
[----:B------:R-:W-:Y:S04]  /*633f0*/  STL [R1+0x6e64], R118 ;  /* 0x006e647601007387 */ /* 0x000fe80000100800 */
[----:B------:R-:W-:Y:S04]  /*63400*/  STL [R1+0x6e60], R123 ;  /* 0x006e607b01007387 */ /* 0x000fe80000100800 */
[----:B------:R-:W-:Y:S04]  /*63410*/  STL [R1+0x6e5c], R122 ;  /* 0x006e5c7a01007387 */ /* 0x000fe80000100800 */
[----:B------:R1:W-:Y:S04]  /*63420*/  STL [R1+0x6e58], R127 ;  /* 0x006e587f01007387 */ /* 0x0003e80000100800 */
[----:B----4-:R-:W-:Y:S04]  /*63430*/  LDS R240, [R2+0x4000] ;  /* 0x0040000002f07984 */ /* 0x010fe80000000800 */
[----:B------:R-:W4:Y:S01]  /*63440*/  LDS R242, [R2+0x5000] ;  /* 0x0050000002f27984 */ /* 0x000f220000000800 */
[----:B--2---:R-:W-:Y:S03]  /*63450*/  HMMA.1688.F32.TF32 R32, R216, R20, R248 ;  /* 0x00000014d820723c */ /* 0x004fe600000810f8 */
[----:B------:R-:W2:Y:S04]  /*63460*/  LDL.LU R248, [R1+0xec0] ;  /* 0x000ec00001f87983 */ /* 0x000ea80000300800 */
[----:B------:R-:W2:Y:S04]  /*63470*/  LDL.LU R249, [R1+0xec4] ;  /* 0x000ec40001f97983 */ /* 0x000ea80000300800 */
[----:B------:R-:W2:Y:S04]  /*63480*/  LDL.LU R250, [R1+0xec8] ;  /* 0x000ec80001fa7983 */ /* 0x000ea80000300800 */
[----:B------:R-:W2:Y:S09]  /*63490*/  LDL.LU R251, [R1+0xecc] ;  /* 0x000ecc0001fb7983 */ /* 0x000eb20000300800 */
[----:B------:R-:W-:Y:S01]  /*634a0*/  IMAD.MOV.U32 R115, RZ, RZ, R32 ;  /* 0x000000ffff737224 */ /* 0x000fe200078e0020 */
[----:B------:R-:W-:Y:S01]  /*634b0*/  MOV R114, R33 ;  /* 0x0000002100727202 */ /* 0x000fe20000000f00 */
[----:B------:R-:W-:Y:S01]  /*634c0*/  IMAD.MOV.U32 R119, RZ, RZ, R34 ;  /* 0x000000ffff777224 */ /* 0x000fe200078e0022 */
[----:B------:R-:W-:-:S05]  /*634d0*/  MOV R126, R35 ;  /* 0x00000023007e7202 */ /* 0x000fca0000000f00 */
[----:B------:R-:W-:Y:S04]  /*634e0*/  STL [R1+0x6e74], R126 ;  /* 0x006e747e01007387 */ /* 0x000fe80000100800 */
[----:B------:R1:W-:Y:S04]  /*634f0*/  STL [R1+0x6e70], R119 ;  /* 0x006e707701007387 */ /* 0x0003e80000100800 */
[----:B------:R1:W-:Y:S04]  /*63500*/  STL [R1+0x6e6c], R114 ;  /* 0x006e6c7201007387 */ /* 0x0003e80000100800 */
[----:B------:R1:W-:Y:S01]  /*63510*/  STL [R1+0x6e68], R115 ;  /* 0x006e687301007387 */ /* 0x0003e20000100800 */
[----:B---3--:R-:W-:Y:S03]  /*63520*/  HMMA.1688.F32.TF32 R32, R216, R24, R232 ;  /* 0x00000018d820723c */ /* 0x008fe600000810e8 */
[----:B------:R-:W3:Y:S04]  /*63530*/  LDL.LU R232, [R1+0xeb0] ;  /* 0x000eb00001e87983 */ /* 0x000ee80000300800 */
[----:B------:R-:W3:Y:S04]  /*63540*/  LDL.LU R233, [R1+0xeb4] ;  /* 0x000eb40001e97983 */ /* 0x000ee80000300800 */
[----:B------:R-:W3:Y:S04]  /*63550*/  LDL.LU R234, [R1+0xeb8] ;  /* 0x000eb80001ea7983 */ /* 0x000ee80000300800 */
[----:B------:R-:W3:Y:S09]  /*63560*/  LDL.LU R235, [R1+0xebc] ;  /* 0x000ebc0001eb7983 */ /* 0x000ef20000300800 */
[----:B------:R-:W-:Y:S01]  /*63570*/  MOV R110, R35 ;  /* 0x00000023006e7202 */ /* 0x000fe20000000f00 */
[----:B-1----:R-:W-:Y:S01]  /*63580*/  IMAD.MOV.U32 R127, RZ, RZ, R34 ;  /* 0x000000ffff7f7224 */ /* 0x002fe200078e0022 */
[----:B------:R-:W-:Y:S01]  /*63590*/  MOV R122, R33 ;  /* 0x00000021007a7202 */ /* 0x000fe20000000f00 */
[----:B------:R-:W-:-:S02]  /*635a0*/  IMAD.MOV.U32 R123, RZ, RZ, R32 ;  /* 0x000000ffff7b7224 */ /* 0x000fc400078e0020 */
[----:B------:R-:W-:Y:S04]  /*635b0*/  STL [R1+0x6e84], R110 ;  /* 0x006e846e01007387 */ /* 0x000fe80000100800 */
[----:B------:R-:W-:Y:S01]  /*635c0*/  STL [R1+0x6e80], R127 ;  /* 0x006e807f01007387 */ /* 0x000fe20000100800 */
[----:B------:R-:W-:Y:S03]  /*635d0*/  HMMA.1688.F32.TF32 R32, R216, R28, R244 ;  /* 0x0000001cd820723c */ /* 0x000fe600000810f4 */
[----:B------:R-:W-:Y:S04]  /*635e0*/  STL [R1+0x6e7c], R122 ;  /* 0x006e7c7a01007387 */ /* 0x000fe80000100800 */
[----:B------:R1:W-:Y:S04]  /*635f0*/  STL [R1+0x6e78], R123 ;  /* 0x006e787b01007387 */ /* 0x0003e80000100800 */
[----:B------:R-:W4:Y:S04]  /*63600*/  LDL.LU R244, [R1+0x1510] ;  /* 0x0015100001f47983 */ /* 0x000f280000300800 */
[----:B------:R-:W4:Y:S04]  /*63610*/  LDL.LU R245, [R1+0x1514] ;  /* 0x0015140001f57983 */ /* 0x000f280000300800 */
[----:B------:R-:W4:Y:S04]  /*63620*/  LDL.LU R246, [R1+0x1518] ;  /* 0x0015180001f67983 */ /* 0x000f280000300800 */
[----:B------:R-:W4:Y:S01]  /*63630*/  LDL.LU R247, [R1+0x151c] ;  /* 0x00151c0001f77983 */ /* 0x000f220000300800 */
[----:B------:R-:W-:Y:S01]  /*63640*/  MOV R102, R35 ;  /* 0x0000002300667202 */ /* 0x000fe20000000f00 */
[----:B------:R-:W-:Y:S01]  /*63650*/  IMAD.MOV.U32 R107, RZ, RZ, R34 ;  /* 0x000000ffff6b7224 */ /* 0x000fe200078e0022 */
[----:B------:R-:W-:Y:S01]  /*63660*/  MOV R106, R33 ;  /* 0x00000021006a7202 */ /* 0x000fe20000000f00 */
[----:B------:R-:W-:-:S02]  /*63670*/  IMAD.MOV.U32 R111, RZ, RZ, R32 ;  /* 0x000000ffff6f7224 */ /* 0x000fc400078e0020 */
[----:B------:R-:W-:Y:S04]  /*63680*/  STL [R1+0x6e94], R102 ;  /* 0x006e946601007387 */ /* 0x000fe80000100800 */
[----:B------:R1:W-:Y:S04]  /*63690*/  STL [R1+0x6e90], R107 ;  /* 0x006e906b01007387 */ /* 0x0003e80000100800 */
[----:B------:R1:W-:Y:S04]  /*636a0*/  STL [R1+0x6e8c], R106 ;  /* 0x006e8c6a01007387 */ /* 0x0003e80000100800 */
[----:B------:R1:W-:Y:S01]  /*636b0*/  STL [R1+0x6e88], R111 ;  /* 0x006e886f01007387 */ /* 0x0003e20000100800 */
        /* <DEDUP_REMOVED lines=12> */
[----:B------:R1:W-:Y:S04]  /*63780*/  STL [R1+0x6e98], R119 ;  /* 0x006e987701007387 */ /* 0x0003e80000100800 */
[----:B------:R-:W2:Y:S04]  /*63790*/  LDL.LU R228, [R1+0x14f0] ;  /* 0x0014f00001e47983 */ /* 0x000ea80000300800 */
[----:B------:R-:W2:Y:S04]  /*637a0*/  LDL.LU R229, [R1+0x14f4] ;  /* 0x0014f40001e57983 */ /* 0x000ea80000300800 */
[----:B------:R-:W2:Y:S04]  /*637b0*/  LDL.LU R230, [R1+0x14f8] ;  /* 0x0014f80001e67983 */ /* 0x000ea80000300800 */
[----:B------:R-:W2:Y:S01]  /*637c0*/  LDL.LU R231, [R1+0x14fc] ;  /* 0x0014fc0001e77983 */ /* 0x000ea20000300800 */
[----:B---3--:R-:W-:Y:S11]  /*637d0*/  HMMA.1688.F32.TF32 R32, R216, R96, R232 ;  /* 0x00000060d820723c */ /* 0x008ff600000810e8 */
[----:B------:R-:W-:Y:S11]  /*637e0*/  @!UPT UIADD3 URZ, URZ, URZ, URZ ;  /* 0x0000003f3f3ff290 */ /* 0x000ff6000fffe03f */
[----:B------:R-:W-:Y:S02]  /*637f0*/  @!UPT UIADD3 URZ, URZ, URZ, URZ ;  /* 0x0000003f3f3ff290 */ /* 0x000fe4000fffe03f */
[----:B------:R-:W-:Y:S01]  /*63800*/  IMAD.MOV.U32 R103, RZ, RZ, R32 ;  /* 0x000000ffff677224 */ /* 0x000fe200078e0020 */
[----:B------:R-:W-:Y:S01]  /*63810*/  MOV R98, R33 ;  /* 0x0000002100627202 */ /* 0x000fe20000000f00 */
[----:B------:R-:W-:Y:S01]  /*63820*/  IMAD.MOV.U32 R99, RZ, RZ, R34 ;  /* 0x000000ffff637224 */ /* 0x000fe200078e0022 */
[----:B------:R-:W-:-:S05]  /*63830*/  MOV R70, R35 ;  /* 0x0000002300467202 */ /* 0x000fca0000000f00 */
[----:B------:R-:W-:Y:S04]  /*63840*/  STL [R1+0x6eb4], R70 ;  /* 0x006eb44601007387 */ /* 0x000fe80000100800 */
[----:B------:R-:W-:Y:S01]  /*63850*/  STL [R1+0x6eb0], R99 ;  /* 0x006eb06301007387 */ /* 0x000fe20000100800 */
[----:B----4-:R-:W-:Y:S03]  /*63860*/  HMMA.1688.F32.TF32 R32, R216, R100, R244 ;  /* 0x00000064d820723c */ /* 0x010fe600000810f4 */
[----:B------:R-:W-:Y:S04]  /*63870*/  STL [R1+0x6eac], R98 ;  /* 0x006eac6201007387 */ /* 0x000fe80000100800 */
[----:B------:R3:W-:Y:S04]  /*63880*/  STL [R1+0x6ea8], R103 ;  /* 0x006ea86701007387 */ /* 0x0007e80000100800 */
[----:B------:R-:W4:Y:S04]  /*63890*/  LDL.LU R232, [R1+0x14e0] ;  /* 0x0014e00001e87983 */ /* 0x000f280000300800 */
[----:B------:R-:W4:Y:S04]  /*638a0*/  LDL.LU R233, [R1+0x14e4] ;  /* 0x0014e40001e97983 */ /* 0x000f280000300800 */
[----:B------:R-:W4:Y:S04]  /*638b0*/  LDL.LU R234, [R1+0x14e8] ;  /* 0x0014e80001ea7983 */ /* 0x000f280000300800 */
[----:B------:R-:W4:Y:S01]  /*638c0*/  LDL.LU R235, [R1+0x14ec] ;  /* 0x0014ec0001eb7983 */ /* 0x000f220000300800 */
[----:B------:R-:W-:Y:S01]  /*638d0*/  MOV R126, R35 ;  /* 0x00000023007e7202 */ /* 0x000fe20000000f00 */
[----:B-1----:R-:W-:Y:S01]  /*638e0*/  IMAD.MOV.U32 R123, RZ, RZ, R34 ;  /* 0x000000ffff7b7224 */ /* 0x002fe200078e0022 */
[----:B------:R-:W-:Y:S01]  /*638f0*/  MOV R122, R33 ;  /* 0x00000021007a7202 */ /* 0x000fe20000000f00 */
[----:B------:R-:W-:-:S02]  /*63900*/  IMAD.MOV.U32 R127, RZ, RZ, R32 ;  /* 0x000000ffff7f7224 */ /* 0x000fc400078e0020 */
[----:B------:R-:W-:Y:S04]  /*63910*/  STL [R1+0x6ec4], R126 ;  /* 0x006ec47e01007387 */ /* 0x000fe80000100800 */
[----:B------:R1:W-:Y:S04]  /*63920*/  STL [R1+0x6ec0], R123 ;  /* 0x006ec07b01007387 */ /* 0x0003e80000100800 */
[----:B------:R1:W-:Y:S04]  /*63930*/  STL [R1+0x6ebc], R122 ;  /* 0x006ebc7a01007387 */ /* 0x0003e80000100800 */
[----:B------:R1:W-:Y:S04]  /*63940*/  STL [R1+0x6eb8], R127 ;  /* 0x006eb87f01007387 */ /* 0x0003e80000100800 */
[----:B------:R-:W3:Y:S04]  /*63950*/  LDL.LU R244, [R1+0x14d0] ;  /* 0x0014d00001f47983 */ /* 0x000ee80000300800 */
[----:B------:R-:W3:Y:S04]  /*63960*/  LDL.LU R245, [R1+0x14d4] ;  /* 0x0014d40001f57983 */ /* 0x000ee80000300800 */
[----:B------:R-:W3:Y:S04]  /*63970*/  LDL.LU R246, [R1+0x14d8] ;  /* 0x0014d80001f67983 */ /* 0x000ee80000300800 */
[----:B------:R-:W3:Y:S01]  /*63980*/  LDL.LU R247, [R1+0x14dc] ;  /* 0x0014dc0001f77983 */ /* 0x000ee20000300800 */
        /* <DEDUP_REMOVED lines=8> */
[----:B------:R-:W-:-:S02]  /*63a10*/  MOV R110, R35 ;  /* 0x00000023006e7202 */ /* 0x000fc40000000f00 */
[C---:B------:R-:W-:Y:S11]  /*63a20*/  HMMA.1688.F32.TF32 R32, R216.reuse, R108, R228 ;  /* 0x0000006cd820723c */ /* 0x040ff600000810e4 */
[----:B------:R-:W-:Y:S11]  /*63a30*/  @!UPT UIADD3 URZ, URZ, URZ, URZ ;  /* 0x0000003f3f3ff290 */ /* 0x000ff6000fffe03f */
[----:B------:R-:W-:Y:S02]  /*63a40*/  @!UPT UIADD3 URZ, URZ, URZ, URZ ;  /* 0x0000003f3f3ff290 */ /* 0x000fe4000fffe03f */
[----:B------:R-:W-:Y:S01]  /*63a50*/  IMAD.MOV.U32 R71, RZ, RZ, R32 ;  /* 0x000000ffff477224 */ /* 0x000fe200078e0020 */
[----:B------:R-:W-:Y:S01]  /*63a60*/  MOV R30, R33 ;  /* 0x00000021001e7202 */ /* 0x000fe20000000f00 */
[----:B------:R-:W-:Y:S01]  /*63a70*/  IMAD.MOV.U32 R31, RZ, RZ, R34 ;  /* 0x000000ffff1f7224 */ /* 0x000fe200078e0022 */
[----:B------:R-:W-:Y:S01]  /*63a80*/  MOV R26, R35 ;  /* 0x00000023001a7202 */ /* 0x000fe20000000f00 */
[----:B------:R-:W-:Y:S04]  /*63a90*/  STL [R1+0x6ed4], R110 ;  /* 0x006ed46e01007387 */ /* 0x000fe80000100800 */
[----:B------:R1:W-:Y:S04]  /*63aa0*/  STL [R1+0x6ed0], R111 ;  /* 0x006ed06f01007387 */ /* 0x0003e80000100800 */
[----:B------:R1:W-:Y:S04]  /*63ab0*/  STL [R1+0x6ecc], R106 ;  /* 0x006ecc6a01007387 */ /* 0x0003e80000100800 */
[----:B------:R1:W-:Y:S04]  /*63ac0*/  STL [R1+0x6ec8], R107 ;  /* 0x006ec86b01007387 */ /* 0x0003e80000100800 */
[----:B------:R-:W-:Y:S01]  /*63ad0*/  STL [R1+0x6ee4], R26 ;  /* 0x006ee41a01007387 */ /* 0x000fe20000100800 */
[C---:B----4-:R-:W-:Y:S03]  /*63ae0*/  HMMA.1688.F32.TF32 R32, R216.reuse, R112, R232 ;  /* 0x00000070d820723c */ /* 0x050fe600000810e8 */
[----:B------:R4:W-:Y:S04]  /*63af0*/  STL [R1+0x6ee0], R31 ;  /* 0x006ee01f01007387 */ /* 0x0009e80000100800 */
[----:B------:R1:W-:Y:S04]  /*63b00*/  STL [R1+0x6edc], R30 ;  /* 0x006edc1e01007387 */ /* 0x0003e80000100800 */
[----:B------:R1:W-:Y:S04]  /*63b10*/  STL [R1+0x6ed8], R71 ;  /* 0x006ed84701007387 */ /* 0x0003e80000100800 */
[----:B------:R-:W4:Y:S04]  /*63b20*/  LDL.LU R224, [R1+0xea0] ;  /* 0x000ea00001e07983 */ /* 0x000f280000300800 */
[----:B------:R-:W4:Y:S04]  /*63b30*/  LDL.LU R225, [R1+0xea4] ;  /* 0x000ea40001e17983 */ /* 0x000f280000300800 */
[----:B------:R-:W4:Y:S01]  /*63b40*/  LDL.LU R226, [R1+0xea8] ;  /* 0x000ea80001e27983 */ /* 0x000f220000300800 */
[----:B------:R-:W-:Y:S01]  /*63b50*/  IMAD.MOV.U32 R115, RZ, RZ, R32 ;  /* 0x000000ffff737224 */ /* 0x000fe200078e0020 */
[----:B------:R-:W-:Y:S01]  /*63b60*/  MOV R114, R33 ;  /* 0x0000002100727202 */ /* 0x000fe20000000f00 */
[----:B------:R-:W-:Y:S01]  /*63b70*/  IMAD.MOV.U32 R119, RZ, RZ, R34 ;  /* 0x000000ffff777224 */ /* 0x000fe200078e0022 */
[----:B------:R-:W-:Y:S01]  /*63b80*/  MOV R102, R35 ;  /* 0x0000002300667202 */ /* 0x000fe20000000f00 */
[----:B------:R-:W4:Y:S01]  /*63b90*/  LDL.LU R227, [R1+0xeac] ;  /* 0x000eac0001e37983 */ /* 0x000f220000300800 */
[----:B---3--:R-:W-:Y:S03]  /*63ba0*/  HMMA.1688.F32.TF32 R32, R216, R116, R244 ;  /* 0x00000074d820723c */ /* 0x008fe600000810f4 */
[----:B------:R-:W-:Y:S04]  /*63bb0*/  STL [R1+0x6ef4], R102 ;  /* 0x006ef46601007387 */ /* 0x000fe80000100800 */
[----:B------:R-:W-:Y:S04]  /*63bc0*/  STL [R1+0x6ef0], R119 ;  /* 0x006ef07701007387 */ /* 0x000fe80000100800 */
[----:B------:R-:W-:Y:S04]  /*63bd0*/  STL [R1+0x6eec], R114 ;  /* 0x006eec7201007387 */ /* 0x000fe80000100800 */
[----:B------:R-:W-:Y:S09]  /*63be0*/  STL [R1+0x6ee8], R115 ;  /* 0x006ee87301007387 */ /* 0x000ff20000100800 */
[----:B------:R-:W-:Y:S01]  /*63bf0*/  MOV R118, R35 ;  /* 0x0000002300767202 */ /* 0x000fe20000000f00 */
[----:B------:R-:W-:Y:S01]  /*63c00*/  IMAD.MOV.U32 R103, RZ, RZ, R34 ;  /* 0x000000ffff677224 */ /* 0x000fe200078e0022 */
[----:B------:R-:W-:Y:S01]  /*63c10*/  MOV R98, R33 ;  /* 0x0000002100627202 */ /* 0x000fe20000000f00 */
[----:B------:R-:W-:-:S02]  /*63c20*/  IMAD.MOV.U32 R99, RZ, RZ, R32 ;  /* 0x000000ffff637224 */ /* 0x000fc400078e0020 */
[----:B------:R-:W-:Y:S04]  /*63c30*/  STL [R1+0x6f04], R118 ;  /* 0x006f047601007387 */ /* 0x000fe80000100800 */
[----:B------:R-:W-:Y:S04]  /*63c40*/  STL [R1+0x6f00], R103 ;  /* 0x006f006701007387 */ /* 0x000fe80000100800 */
[----:B------:R-:W-:Y:S04]  /*63c50*/  STL [R1+0x6efc], R98 ;  /* 0x006efc6201007387 */ /* 0x000fe80000100800 */
[----:B------:R-:W-:Y:S04]  /*63c60*/  STL [R1+0x6ef8], R99 ;  /* 0x006ef86301007387 */ /* 0x000fe80000100800 */
        /* <DEDUP_REMOVED lines=17> */
[----:B-1----:R-:W-:Y:S01]  /*63d80*/  IMAD.MOV.U32 R123, RZ, RZ, R32 ;  /* 0x000000ffff7b7224 */ /* 0x002fe200078e0020 */
[----:B------:R-:W-:Y:S01]  /*63d90*/  MOV R122, R33 ;  /* 0x00000021007a7202 */ /* 0x000fe20000000f00 */
[----:B------:R-:W-:Y:S01]  /*63da0*/  IMAD.MOV.U32 R127, RZ, RZ, R34 ;  /* 0x000000ffff7f7224 */ /* 0x000fe200078e0022 */
[----:B------:R-:W-:-:S05]  /*63db0*/  MOV R70, R35 ;  /* 0x0000002300467202 */ /* 0x000fca0000000f00 */
[----:B------:R-:W-:Y:S04]  /*63dc0*/  STL [R1+0x6f14], R70 ;  /* 0x006f144601007387 */ /* 0x000fe80000100800 */
[----:B------:R-:W-:Y:S01]  /*63dd0*/  STL [R1+0x6f10], R127 ;  /* 0x006f107f01007387 */ /* 0x000fe20000100800 */
[----:B----4-:R-:W-:Y:S03]  /*63de0*/  HMMA.1688.F32.TF32 R32, R216, R124, R224 ;  /* 0x0000007cd820723c */ /* 0x010fe600000810e0 */
[----:B------:R-:W-:Y:S04]  /*63df0*/  STL [R1+0x6f0c], R122 ;  /* 0x006f0c7a01007387 */ /* 0x000fe80000100800 */
[----:B------:R-:W-:Y:S04]  /*63e00*/  LDS R216, [R2+0x4080] ;  /* 0x0040800002d87984 */ /* 0x000fe80000000800 */
[----:B------:R-:W-:Y:S11]  /*63e10*/  LDS R218, [R2+0x5080] ;  /* 0x0050800002da7984 */ /* 0x000ff60000000800 */
[----:B------:R-:W-:Y:S02]  /*63e20*/  @!UPT UIADD3 URZ, URZ, URZ, URZ ;  /* 0x0000003f3f3ff290 */ /* 0x000fe4000fffe03f */
[----:B------:R-:W-:Y:S01]  /*63e30*/  IMAD.MOV.U32 R27, RZ, RZ, R32 ;  /* 0x000000ffff1b7224 */ /* 0x000fe200078e0020 */
[----:B------:R-:W-:Y:S01]  /*63e40*/  MOV R22, R33 ;  /* 0x0000002100167202 */ /* 0x000fe20000000f00 */
[----:B------:R-:W-:Y:S01]  /*63e50*/  IMAD.MOV.U32 R23, RZ, RZ, R34 ;  /* 0x000000ffff177224 */ /* 0x000fe200078e0022 */
[----:B------:R-:W-:Y:S02]  /*63e60*/  MOV R14, R35 ;  /* 0x00000023000e7202 */ /* 0x000fe40000000f00 */
[C---:B---3--:R-:W-:Y:S11]  /*63e70*/  HMMA.1688.F32.TF32 R32, R240.reuse, R4, R228 ;  /* 0x00000004f020723c */ /* 0x048ff600000810e4 */
[----:B------:R-:W-:Y:S11]  /*63e80*/  @!UPT UIADD3 URZ, URZ, URZ, URZ ;  /* 0x0000003f3f3ff290 */ /* 0x000ff6000fffe03f */
[----:B------:R-:W-:Y:S02]  /*63e90*/  @!UPT UIADD3 URZ, URZ, URZ, URZ ;  /* 0x0000003f3f3ff290 */ /* 0x000fe4000fffe03f */
[----:B------:R-:W-:Y:S01]  /*63ea0*/  IMAD.MOV.U32 R111, RZ, RZ, R32 ;  /* 0x000000ffff6f7224 */ /* 0x000fe200078e0020 */
[----:B------:R-:W-:Y:S01]  /*63eb0*/  MOV R106, R33 ;  /* 0x00000021006a7202 */ /* 0x000fe20000000f00 */
[----:B------:R-:W-:Y:S01]  /*63ec0*/  IMAD.MOV.U32 R107, RZ, RZ, R34 ;  /* 0x000000ffff6b7224 */ /* 0x000fe200078e0022 */
[----:B------:R-:W-:Y:S02]  /*63ed0*/  MOV R126, R35 ;  /* 0x00000023007e7202 */ /* 0x000fe40000000f00 */
[C---:B------:R-:W-:Y:S11]  /*63ee0*/  HMMA.1688.F32.TF32 R32, R240.reuse, R8, R232 ;  /* 0x00000008f020723c */ /* 0x040ff600000810e8 */
[----:B------:R-:W-:Y:S11]  /*63ef0*/  @!UPT UIADD3 URZ, URZ, URZ, URZ ;  /* 0x0000003f3f3ff290 */ /* 0x000ff6000fffe03f */
[----:B------:R-:W-:Y:S02]  /*63f00*/  @!UPT UIADD3 URZ, URZ, URZ, URZ ;  /* 0x0000003f3f3ff290 */ /* 0x000fe4000fffe03f */
[----:B------:R-:W-:Y:S01]  /*63f10*/  IMAD.MOV.U32 R31, RZ, RZ, R32 ;  /* 0x000000ffff1f7224 */ /* 0x000fe200078e0020 */
[----:B------:R-:W-:Y:S01]  /*63f20*/  MOV R30, R33 ;  /* 0x00000021001e7202 */ /* 0x000fe20000000f00 */
[----:B------:R-:W-:Y:S01]  /*63f30*/  IMAD.MOV.U32 R71, RZ, RZ, R34 ;  /* 0x000000ffff477224 */ /* 0x000fe200078e0022 */
[----:B------:R-:W-:Y:S02]  /*63f40*/  MOV R110, R35 ;  /* 0x00000023006e7202 */ /* 0x000fe40000000f00 */
[C---:B------:R-:W-:Y:S01]  /*63f50*/  HMMA.1688.F32.TF32 R32, R240.reuse, R12, R244 ;  /* 0x0000000cf020723c */ /* 0x040fe200000810f4 */
[----:B------:R-:W-:Y:S04]  /*63f60*/  STL [R1+0x6f08], R123 ;  /* 0x006f087b01007387 */ /* 0x000fe80000100800 */
[----:B------:R1:W-:Y:S04]  /*63f70*/  STL [R1+0x6f24], R14 ;  /* 0x006f240e01007387 */ /* 0x0003e80000100800 */
[----:B-1----:R-:W3:Y:S04]  /*63f80*/  LDL R14, [R1+0xb60] ;  /* 0x000b6000010e7983 */ /* 0x002ee80000100800 */
[----:B------:R-:W-:Y:S11]  /*63f90*/  STL [R1+0x6f20], R23 ;  /* 0x006f201701007387 */ /* 0x000ff60000100800 */
[----:B------:R-:W-:Y:S01]  /*63fa0*/  IMAD.MOV.U32 R119, RZ, RZ, R32 ;  /* 0x000000ffff777224 */ /* 0x000fe200078e0020 */
[----:B------:R-:W-:Y:S01]  /*63fb0*/  MOV R114, R33 ;  /* 0x0000002100727202 */ /* 0x000fe20000000f00 */
[----:B------:R-:W-:Y:S01]  /*63fc0*/  IMAD.MOV.U32 R115, RZ, RZ, R34 ;  /* 0x000000ffff737224 */ /* 0x000fe200078e0022 */
[----:B------:R-:W-:Y:S01]  /*63fd0*/  MOV R26, R35 ;  /* 0x00000023001a7202 */ /* 0x000fe20000000f00 */
[----:B------:R-:W-:Y:S04]  /*63fe0*/  STL [R1+0x6f1c], R22 ;  /* 0x006f1c1601007387 */ /* 0x000fe80000100800 */
[----:B------:R-:W-:Y:S01]  /*63ff0*/  STL [R1+0x6f18], R27 ;  /* 0x006f181b01007387 */ /* 0x000fe20000100800 */
[----:B--2---:R-:W-:Y:S03]  /*64000*/  HMMA.1688.F32.TF32 R32, R240, R16, R248 ;  /* 0x00000010f020723c */ /* 0x004fe600000810f8 */
[----:B------:R-:W2:Y:S04]  /*64010*/  LDL.LU R248, [R1+0x340] ;  /* 0x0003400001f87983 */ /* 0x000ea80000300800 */
[----:B------:R-:W2:Y:S04]  /*64020*/  LDL.LU R249, [R1+0x344] ;  /* 0x0003440001f97983 */ /* 0x000ea80000300800 */
[----:B------:R-:W2:Y:S04]  /*64030*/  LDL.LU R250, [R1+0x348] ;  /* 0x0003480001fa7983 */ /* 0x000ea80000300800 */
[----:B------:R-:W2:Y:S04]  /*64040*/  LDL.LU R251, [R1+0x34c] ;  /* 0x00034c0001fb7983 */ /* 0x000ea80000300800 */
        /* <DEDUP_REMOVED lines=12> */
[----:B------:R-:W-:-:S03]  /*64110*/  IMAD.MOV.U32 R15, RZ, RZ, R32 ;  /* 0x000000ffff0f7224 */ /* 0x000fc600078e0020 */
[----:B------:R-:W2:Y:S01]  /*64120*/  LDL.LU R220, [R1+0xe70] ;  /* 0x000e700001dc7983 */ /* 0x000ea20000300800 */
[----:B------:R-:W-:-:S03]  /*64130*/  MOV R10, R33 ;  /* 0x00000021000a7202 */ /* 0x000fc60000000f00 */
[----:B------:R-:W2:Y:S01]  /*64140*/  LDL.LU R221, [R1+0xe74] ;  /* 0x000e740001dd7983 */ /* 0x000ea20000300800 */
[----:B------:R-:W-:-:S03]  /*64150*/  IMAD.MOV.U32 R6, RZ, RZ, R34 ;  /* 0x000000ffff067224 */ /* 0x000fc600078e0022 */
[----:B------:R-:W2:Y:S01]  /*64160*/  LDL.LU R222, [R1+0xe78] ;  /* 0x000e780001de7983 */ /* 0x000ea20000300800 */
[----:B------:R-:W-:-:S03]  /*64170*/  MOV R7, R35 ;  /* 0x0000002300077202 */ /* 0x000fc60000000f00 */
[----:B------:R-:W2:Y:S04]  /*64180*/  LDL.LU R223, [R1+0xe7c] ;  /* 0x000e7c0001df7983 */ /* 0x000ea80000300800 */
        /* <DEDUP_REMOVED lines=56> */
[----:B---3--:R-:W-:Y:S04]  /*64510*/  LDS R217, [R14+0x4080] ;  /* 0x004080000ed97984 */ /* 0x008fe80000000800 */
[----:B------:R-:W1:Y:S01]  /*64520*/  LDS R219, [R14+0x5080] ;  /* 0x005080000edb7984 */ /* 0x000e620000000800 */
[----:B--2---:R-:W-:Y:S08]  /*64530*/  HMMA.1688.F32.TF32 R32, R236, R4, R32 ;  /* 0x00000004ec20723c */ /* 0x004ff00000081020 */
[C---:B----4-:R-:W-:Y:S08]  /*64540*/  HMMA.1688.F32.TF32 R36, R240.reuse, R124, R36 ;  /* 0x0000007cf024723c */ /* 0x050ff00000081024 */
[C---:B------:R-:W-:Y:S08]  /*64550*/  HMMA.1688.F32.TF32 R44, R240.reuse, R116, R44 ;  /* 0x00000074f02c723c */ /* 0x040ff0000008102c */
[C---:B------:R-:W-:Y:S08]  /*64560*/  HMMA.1688.F32.TF32 R48, R240.reuse, R112, R48 ;  /* 0x00000070f030723c */ /* 0x040ff00000081030 */
[C---:B------:R-:W-:Y:S08]  /*64570*/  HMMA.1688.F32.TF32 R52, R240.reuse, R108, R52 ;  /* 0x0000006cf034723c */ /* 0x040ff00000081034 */
[C---:B------:R-:W-:Y:S08]  /*64580*/  HMMA.1688.F32.TF32 R60, R240.reuse, R100, R60 ;  /* 0x00000064f03c723c */ /* 0x040ff0000008103c */
[C---:B------:R-:W-:Y:S08]  /*64590*/  HMMA.1688.F32.TF32 R64, R240.reuse, R96, R64 ;  /* 0x00000060f040723c */ /* 0x040ff00000081040 */
[C---:B------:R-:W-:Y:S08]  /*645a0*/  HMMA.1688.F32.TF32 R56, R240.reuse, R104, R56 ;  /* 0x00000068f038723c */ /* 0x040ff00000081038 */
[----:B------:R-:W-:Y:S07]  /*645b0*/  HMMA.1688.F32.TF32 R40, R240, R120, R40 ;  /* 0x00000078f028723c */ /* 0x000fee0000081028 */
        /* <DEDUP_REMOVED lines=20> */
[C---:B--2---:R-:W-:Y:S07]  /*64700*/  HMMA.1688.F32.TF32 R32, R236.reuse, R16, R228 ;  /* 0x00000010ec20723c */ /* 0x044fee00000810e4 */
        /* <DEDUP_REMOVED lines=8> */
[----:B--2---:R-:W-:Y:S07]  /*64790*/  HMMA.1688.F32.TF32 R32, R236, R28, R248 ;  /* 0x0000001cec20723c */ /* 0x004fee00000810f8 */
        /* <DEDUP_REMOVED lines=10> */
[----:B------:R-:W2:Y:S04]  /*64840*/  LDL.LU R232, [R1+0x13a0] ;  /* 0x0013a00001e87983 */ /* 0x000ea80000300800 */
[----:B------:R-:W2:Y:S04]  /*64850*/  LDL.LU R233, [R1+0x13a4] ;  /* 0x0013a40001e97983 */ /* 0x000ea80000300800 */
[----:B------:R-:W2:Y:S04]  /*64860*/  LDL.LU R234, [R1+0x13a8] ;  /* 0x0013a80001ea7983 */ /* 0x000ea80000300800 */
[----:B------:R-:W2:Y:S01]  /*64870*/  LDL.LU R235, [R1+0x13ac] ;  /* 0x0013ac0001eb7983 */ /* 0x000ea20000300800 */
[C---:B------:R-:W-:Y:S03]  /*64880*/  HMMA.1688.F32.TF32 R72, R240.reuse, R68, R72 ;  /* 0x00000044f048723c */ /* 0x040fe60000081048 */
[----:B------:R-:W2:Y:S04]  /*64890*/  LDL.LU R220, [R1+0x120] ;  /* 0x0001200001dc7983 */ /* 0x000ea80000300800 */
[----:B------:R-:W2:Y:S04]  /*648a0*/  LDL.LU R221, [R1+0x124] ;  /* 0x0001240001dd7983 */ /* 0x000ea80000300800 */
[----:B------:R-:W2:Y:S04]  /*648b0*/  LDL.LU R222, [R1+0x128] ;  /* 0x0001280001de7983 */ /* 0x000ea80000300800 */
[----:B------:R-:W2:Y:S01]  /*648c0*/  LDL.LU R223, [R1+0x12c] ;  /* 0x00012c0001df7983 */ /* 0x000ea20000300800 */
[C---:B------:R-:W-:Y:S03]  /*648d0*/  HMMA.1688.F32.TF32 R80, R240.reuse, R24, R80 ;  /* 0x00000018f050723c */ /* 0x040fe60000081050 */
[----:B---3--:R-:W3:Y:S04]  /*648e0*/  LDL.LU R32, [R1+0x130] ;  /* 0x0001300001207983 */ /* 0x008ee80000300800 */
[----:B------:R-:W3:Y:S04]  /*648f0*/  LDL.LU R33, [R1+0x134] ;  /* 0x0001340001217983 */ /* 0x000ee80000300800 */
[----:B----4-:R-:W3:Y:S04]  /*64900*/  LDL.LU R34, [R1+0x138] ;  /* 0x0001380001227983 */ /* 0x010ee80000300800 */
[----:B------:R-:W3:Y:S01]  /*64910*/  LDL.LU R35, [R1+0x13c] ;  /* 0x00013c0001237983 */ /* 0x000ee20000300800 */
[----:B------:R-:W-:Y:S03]  /*64920*/  HMMA.1688.F32.TF32 R84, R240, R20, R84 ;  /* 0x00000014f054723c */ /* 0x000fe60000081054 */
        /* <DEDUP_REMOVED lines=8> */
[----:B------:R-:W1:Y:S04]  /*649b0*/  LDL.LU R52, [R1+0xc0] ;  /* 0x0000c00001347983 */ /* 0x000e680000300800 */
[----:B------:R-:W1:Y:S04]  /*649c0*/  LDL.LU R53, [R1+0xc4] ;  /* 0x0000c40001357983 */ /* 0x000e680000300800 */
[----:B------:R-:W1:Y:S04]  /*649d0*/  LDL.LU R54, [R1+0xc8] ;  /* 0x0000c80001367983 */ /* 0x000e680000300800 */
[----:B------:R-:W1:Y:S04]  /*649e0*/  LDL.LU R55, [R1+0xcc] ;  /* 0x0000cc0001377983 */ /* 0x000e680000300800 */
[----:B------:R-:W2:Y:S04]  /*649f0*/  LDL.LU R60, [R1+0xe0] ;  /* 0x0000e000013c7983 */ /* 0x000ea80000300800 */
[----:B------:R-:W2:Y:S04]  /*64a00*/  LDL.LU R61, [R1+0xe4] ;  /* 0x0000e400013d7983 */ /* 0x000ea80000300800 */
[----:B------:R-:W2:Y:S04]  /*64a10*/  LDL.LU R62, [R1+0xe8] ;  /* 0x0000e800013e7983 */ /* 0x000ea80000300800 */
[----:B------:R-:W2:Y:S01]  /*64a20*/  LDL.LU R63, [R1+0xec] ;  /* 0x0000ec00013f7983 */ /* 0x000ea20000300800 */
[----:B------:R-:W-:-:S03]  /*64a30*/  IMAD.MOV.U32 R11, RZ, RZ, R72 ;  /* 0x000000ffff0b7224 */ /* 0x000fc600078e0048 */
[----:B------:R-:W3:Y:S01]  /*64a40*/  LDL.LU R64, [R1+0x100] ;  /* 0x0001000001407983 */ /* 0x000ee20000300800 */
[----:B------:R-:W-:-:S03]  /*64a50*/  MOV R18, R73 ;  /* 0x0000004900127202 */ /* 0x000fc60000000f00 */
[----:B------:R-:W3:Y:S01]  /*64a60*/  LDL.LU R65, [R1+0x104] ;  /* 0x0001040001417983 */ /* 0x000ee20000300800 */
[----:B------:R-:W-:-:S03]  /*64a70*/  IMAD.MOV.U32 R19, RZ, RZ, R74 ;  /* 0x000000ffff137224 */ /* 0x000fc600078e004a */
[----:B------:R-:W3:Y:S01]  /*64a80*/  LDL.LU R66, [R1+0x108] ;  /* 0x0001080001427983 */ /* 0x000ee20000300800 */
[----:B------:R-:W-:-:S03]  /*64a90*/  MOV R0, R75 ;  /* 0x0000004b00007202 */ /* 0x000fc60000000f00 */
[----:B------:R-:W3:Y:S01]  /*64aa0*/  LDL.LU R67, [R1+0x10c] ;  /* 0x00010c0001437983 */ /* 0x000ee20000300800 */
[----:B------:R-:W-:-:S03]  /*64ab0*/  IMAD.MOV.U32 R127, RZ, RZ, R80 ;  /* 0x000000ffff7f7224 */ /* 0x000fc600078e0050 */
[----:B------:R-:W4:Y:S01]  /*64ac0*/  LDL.LU R72, [R1+0x180] ;  /* 0x0001800001487983 */ /* 0x000f220000300800 */
[----:B------:R-:W-:-:S03]  /*64ad0*/  MOV R122, R81 ;  /* 0x00000051007a7202 */ /* 0x000fc60000000f00 */
[----:B------:R-:W4:Y:S01]  /*64ae0*/  LDL.LU R73, [R1+0x184] ;  /* 0x0001840001497983 */ /* 0x000f220000300800 */
[----:B------:R-:W-:-:S03]  /*64af0*/  IMAD.MOV.U32 R123, RZ, RZ, R82 ;  /* 0x000000ffff7b7224 */ /* 0x000fc600078e0052 */
[----:B------:R-:W4:Y:S01]  /*64b00*/  LDL.LU R74, [R1+0x188] ;  /* 0x00018800014a7983 */ /* 0x000f220000300800 */
[----:B------:R-:W-:-:S03]  /*64b10*/  MOV R118, R83 ;  /* 0x0000005300767202 */ /* 0x000fc60000000f00 */
[----:B------:R-:W4:Y:S01]  /*64b20*/  LDL.LU R75, [R1+0x18c] ;  /* 0x00018c00014b7983 */ /* 0x000f220000300800 */
[----:B------:R-:W-:-:S03]  /*64b30*/  IMAD.MOV.U32 R103, RZ, RZ, R84 ;  /* 0x000000ffff677224 */ /* 0x000fc600078e0054 */
[----:B------:R-:W4:Y:S01]  /*64b40*/  LDL.LU R80, [R1+0x260] ;  /* 0x0002600001507983 */ /* 0x000f220000300800 */
[----:B------:R-:W-:Y:S03]  /*64b50*/  HMMA.1688.F32.TF32 R76, R240, R28, R76 ;  /* 0x0000001cf04c723c */ /* 0x000fe6000008104c */
[----:B------:R-:W4:Y:S01]  /*64b60*/  LDL.LU R81, [R1+0x264] ;  /* 0x0002640001517983 */ /* 0x000f220000300800 */
[----:B------:R-:W-:-:S03]  /*64b70*/  MOV R98, R85 ;  /* 0x0000005500627202 */ /* 0x000fc60000000f00 */
[----:B------:R-:W4:Y:S01]  /*64b80*/  LDL.LU R82, [R1+0x268] ;  /* 0x0002680001527983 */ /* 0x000f220000300800 */
[----:B------:R-:W-:-:S03]  /*64b90*/  IMAD.MOV.U32 R99, RZ, RZ, R86 ;  /* 0x000000ffff637224 */ /* 0x000fc600078e0056 */
        /* <DEDUP_REMOVED lines=55> */
[----:B------:R-:W-:Y:S04]  /*64f10*/  LDS R242, [R252+0x5100] ;  /* 0x00510000fcf27984 */ /* 0x000fe80000000800 */
[----:B------:R-:W-:Y:S04]  /*64f20*/  LDS R241, [R3+0x4100] ;  /* 0x0041000003f17984 */ /* 0x000fe80000000800 */
[----:B------:R-:W2:Y:S01]  /*64f30*/  LDS R243, [R3+0x5100] ;  /* 0x0051000003f37984 */ /* 0x000ea20000000800 */
[C---:B-1----:R-:W-:Y:S08]  /*64f40*/  HMMA.1688.F32.TF32 R52, R216.reuse, R12, R52 ;  /* 0x0000000cd834723c */ /* 0x042ff00000081034 */
[----:B--2---:R-:W-:Y:S08]  /*64f50*/  HMMA.1688.F32.TF32 R60, R216, R4, R60 ;  /* 0x00000004d83c723c */ /* 0x004ff0000008103c */
        /* <DEDUP_REMOVED lines=34> */
[----:B------:R-:W-:Y:S04]  /*65180*/  LDS R236, [R2+0x4100] ;  /* 0x0041000002ec7984 */ /* 0x000fe80000000800 */
[----:B------:R-:W-:Y:S01]  /*65190*/  LDS R238, [R2+0x5100] ;  /* 0x0051000002ee7984 */ /* 0x000fe20000000800 */
[C---:B-1----:R-:W-:Y:S03]  /*651a0*/  HMMA.1688.F32.TF32 R52, R216.reuse, R16, R48 ;  /* 0x00000010d834723c */ /* 0x042fe60000081030 */
[----:B------:R-:W-:Y:S04]  /*651b0*/  LDS R237, [R14+0x4100] ;  /* 0x004100000eed7984 */ /* 0x000fe80000000800 */
[----:B------:R-:W1:Y:S01]  /*651c0*/  LDS R239, [R14+0x5100] ;  /* 0x005100000eef7984 */ /* 0x000e620000000800 */
        /* <DEDUP_REMOVED lines=17> */
[C---:B--2---:R-:W-:Y:S08]  /*652e0*/  HMMA.1688.F32.TF32 R36, R216.reuse, R100, R224 ;  /* 0x00000064d824723c */ /* 0x044ff000000810e0 */
[C---:B---3--:R-:W-:Y:S08]  /*652f0*/  HMMA.1688.F32.TF32 R32, R216.reuse, R104, R228 ;  /* 0x00000068d820723c */ /* 0x048ff000000810e4 */
[C---:B------:R-:W-:Y:S07]  /*65300*/  HMMA.1688.F32.TF32 R40, R216.reuse, R108, R232 ;  /* 0x0000006cd828723c */ /* 0x040fee00000810e8 */
[----:B------:R-:W-:Y:S04]  /*65310*/  STL.64 [R1+0xcb0], R36 ;  /* 0x000cb02401007387 */ /* 0x000fe80000100a00 */
[----:B------:R2:W-:Y:S04]  /*65320*/  STL.64 [R1+0xcb8], R38 ;  /* 0x000cb82601007387 */ /* 0x0005e80000100a00 */
[----:B------:R-:W-:Y:S04]  /*65330*/  STL.64 [R1+0xcd0], R32 ;  /* 0x000cd02001007387 */ /* 0x000fe80000100a00 */
[----:B------:R3:W-:Y:S01]  /*65340*/  STL.64 [R1+0xcd8], R34 ;  /* 0x000cd82201007387 */ /* 0x0007e20000100a00 */
[C---:B--2---:R-:W-:Y:S08]  /*65350*/  HMMA.1688.F32.TF32 R36, R216.reuse, R112, R244 ;  /* 0x00000070d824723c */ /* 0x044ff000000810f4 */
[----:B---3--:R-:W-:Y:S01]  /*65360*/  HMMA.1688.F32.TF32 R32, R216, R116, R248 ;  /* 0x00000074d820723c */ /* 0x008fe200000810f8 */
[----:B------:R-:W-:Y:S04]  /*65370*/  STL.64 [R1+0xcf0], R40 ;  /* 0x000cf02801007387 */ /* 0x000fe80000100a00 */
[----:B------:R-:W-:Y:S04]  /*65380*/  STL.64 [R1+0xcf8], R42 ;  /* 0x000cf82a01007387 */ /* 0x000fe80000100a00 */
[----:B------:R-:W2:Y:S06]  /*65390*/  LDL.LU R84, [R1+0x10] ;  /* 0x0000100001547983 */ /* 0x000eac0000300800 */
        /* <DEDUP_REMOVED lines=31> */
[----:B---3--:R-:W3:Y:S04]  /*65590*/  LDL.LU R32, [R1+0x1290] ;  /* 0x0012900001207983 */ /* 0x008ee80000300800 */
[----:B------:R-:W3:Y:S04]  /*655a0*/  LDL.LU R33, [R1+0x1294] ;  /* 0x0012940001217983 */ /* 0x000ee80000300800 */
[----:B----4-:R-:W3:Y:S04]  /*655b0*/  LDL.LU R34, [R1+0x1298] ;  /* 0x0012980001227983 */ /* 0x010ee80000300800 */
        /* <DEDUP_REMOVED lines=65> */
[----:B------:R-:W1:Y:S04]  /*659d0*/  LDL.LU R228, [R1+0x80] ;  /* 0x0000800001e47983 */ /* 0x000e680000300800 */
[----:B------:R-:W1:Y:S04]  /*659e0*/  LDL.LU R229, [R1+0x84] ;  /* 0x0000840001e57983 */ /* 0x000e680000300800 */
[----:B------:R-:W1:Y:S04]  /*659f0*/  LDL.LU R230, [R1+0x88] ;  /* 0x0000880001e67983 */ /* 0x000e680000300800 */
[----:B------:R-:W1:Y:S04]  /*65a00*/  LDL.LU R231, [R1+0x8c] ;  /* 0x00008c0001e77983 */ /* 0x000e680000300800 */
[----:B------:R-:W4:Y:S04]  /*65a10*/  LDL.LU R80, [R1] ;  /* 0x0000000001507983 */ /* 0x000f280000300800 */
[----:B------:R-:W4:Y:S04]  /*65a20*/  LDL.LU R81, [R1+0x4] ;  /* 0x0000040001517983 */ /* 0x000f280000300800 */
[----:B------:R-:W4:Y:S04]  /*65a30*/  LDL.LU R82, [R1+0x8] ;  /* 0x0000080001527983 */ /* 0x000f280000300800 */
[----:B------:R-:W4:Y:S01]  /*65a40*/  LDL.LU R83, [R1+0xc] ;  /* 0x00000c0001537983 */ /* 0x000f220000300800 */
[C---:B--2---:R-:W-:Y:S08]  /*65a50*/  HMMA.1688.F32.TF32 R220, R240.reuse, R120, R220 ;  /* 0x00000078f0dc723c */ /* 0x044ff000000810dc */
        /* <DEDUP_REMOVED lines=8> */
[----:B------:R-:W-:Y:S08]  /*65ae0*/  HMMA.1688.F32.TF32 R128, R240, R12, R128 ;  /* 0x0000000cf080723c */ /* 0x000ff00000081080 */
[C---:B------:R-:W-:Y:S08]  /*65af0*/  HMMA.1688.F32.TF32 R144, R216.reuse, R120, R144 ;  /* 0x00000078d890723c */ /* 0x040ff00000081090 */
[----:B------:R-:W-:Y:S08]  /*65b00*/  HMMA.1688.F32.TF32 R216, R216, R124, R140 ;  /* 0x0000007cd8d8723c */ /* 0x000ff0000008108c */
[C---:B------:R-:W-:Y:S08]  /*65b10*/  HMMA.1688.F32.TF32 R132, R240.reuse, R8, R132 ;  /* 0x00000008f084723c */ /* 0x040ff00000081084 */
[C---:B------:R-:W-:Y:S01]  /*65b20*/  HMMA.1688.F32.TF32 R136, R240.reuse, R4, R136 ;  /* 0x00000004f088723c */ /* 0x040fe20000081088 */
[----:B------:R-:W-:Y:S04]  /*65b30*/  STL.64 [R1+0xd70], R144 ;  /* 0x000d709001007387 */ /* 0x000fe80000100a00 */
[----:B------:R2:W-:Y:S03]  /*65b40*/  STL.64 [R1+0xd78], R146 ;  /* 0x000d789201007387 */ /* 0x0005e60000100a00 */
[C---:B------:R-:W-:Y:S01]  /*65b50*/  HMMA.1688.F32.TF32 R76, R240.reuse, R20, R76 ;  /* 0x00000014f04c723c */ /* 0x040fe2000008104c */
[----:B--2---:R-:W2:Y:S04]  /*65b60*/  LDL.LU.64 R146, [R1+0x71b0] ;  /* 0x0071b00001927983 */ /* 0x004ea80000300a00 */
[----:B------:R-:W2:Y:S04]  /*65b70*/  LDL.LU.64 R144, [R1+0x71a8] ;  /* 0x0071a80001907983 */ /* 0x000ea80000300a00 */
[----:B------:R-:W3:Y:S04]  /*65b80*/  LDL.LU.64 R142, [R1+0x71a0] ;  /* 0x0071a000018e7983 */ /* 0x000ee80000300a00 */
[----:B------:R-:W3:Y:S04]  /*65b90*/  LDL.LU.64 R140, [R1+0x7198] ;  /* 0x00719800018c7983 */ /* 0x000ee80000300a00 */
[----:B------:R-:W-:Y:S04]  /*65ba0*/  STL.64 [R1+0xd60], R216 ;  /* 0x000d60d801007387 */ /* 0x000fe80000100a00 */
[----:B------:R-:W-:Y:S04]  /*65bb0*/  STL.64 [R1+0xd68], R218 ;  /* 0x000d68da01007387 */ /* 0x000fe80000100a00 */
[----:B------:R-:W-:Y:S04]  /*65bc0*/  STL.64 [R1+0xd90], R136 ;  /* 0x000d908801007387 */ /* 0x000fe80000100a00 */
[----:B------:R4:W-:Y:S01]  /*65bd0*/  STL.64 [R1+0xd98], R138 ;  /* 0x000d988a01007387 */ /* 0x0009e20000100a00 */
[C---:B------:R-:W-:Y:S03]  /*65be0*/  HMMA.1688.F32.TF32 R52, R240.reuse, R96, R52 ;  /* 0x00000060f034723c */ /* 0x040fe60000081034 */
[----:B------:R-:W-:Y:S04]  /*65bf0*/  LDS R216, [R252+0x4180] ;  /* 0x00418000fcd87984 */ /* 0x000fe80000000800 */
[----:B------:R-:W-:Y:S04]  /*65c00*/  LDS R218, [R252+0x5180] ;  /* 0x00518000fcda7984 */ /* 0x000fe80000000800 */
[----:B----4-:R-:W4:Y:S04]  /*65c10*/  LDL.LU.64 R138, [R1+0x7190] ;  /* 0x00719000018a7983 */ /* 0x010f280000300a00 */
[----:B------:R-:W4:Y:S04]  /*65c20*/  LDL.LU.64 R136, [R1+0x7188] ;  /* 0x0071880001887983 */ /* 0x000f280000300a00 */
[----:B------:R-:W-:Y:S04]  /*65c30*/  STL.64 [R1+0xdb0], R132 ;  /* 0x000db08401007387 */ /* 0x000fe80000100a00 */
[----:B------:R1:W-:Y:S01]  /*65c40*/  STL.64 [R1+0xdb8], R134 ;  /* 0x000db88601007387 */ /* 0x0003e20000100a00 */
[C---:B------:R-:W-:Y:S03]  /*65c50*/  HMMA.1688.F32.TF32 R36, R240.reuse, R112, R36 ;  /* 0x00000070f024723c */ /* 0x040fe60000081024 */
[----:B------:R-:W-:Y:S04]  /*65c60*/  LDS R217, [R3+0x4180] ;  /* 0x0041800003d97984 */ /* 0x000fe80000000800 */
[----:B------:R-:W2:Y:S04]  /*65c70*/  LDS R219, [R3+0x5180] ;  /* 0x0051800003db7984 */ /* 0x000ea80000000800 */
        /* <DEDUP_REMOVED lines=45> */
[----:B-1----:R-:W3:Y:S04]  /*65f50*/  LDL.LU.64 R38, [R1+0x70d0] ;  /* 0x0070d00001267983 */ /* 0x002ee80000300a00 */
[----:B------:R-:W3:Y:S04]  /*65f60*/  LDL.LU.64 R36, [R1+0x70c8] ;  /* 0x0070c80001247983 */ /* 0x000ee80000300a00 */
[----:B------:R-:W-:Y:S04]  /*65f70*/  STL.64 [R1+0xeb0], R32 ;  /* 0x000eb02001007387 */ /* 0x000fe80000100a00 */
[----:B------:R1:W-:Y:S01]  /*65f80*/  STL.64 [R1+0xeb8], R34 ;  /* 0x000eb82201007387 */ /* 0x0003e20000100a00 */
[C---:B------:R-:W-:Y:S03]  /*65f90*/  HMMA.1688.F32.TF32 R228, R236.reuse, R4, R228 ;  /* 0x00000004ece4723c */ /* 0x040fe600000810e4 */
[----:B-1----:R-:W3:Y:S04]  /*65fa0*/  LDL.LU.64 R34, [R1+0x70c0] ;  /* 0x0070c00001227983 */ /* 0x002ee80000300a00 */
[----:B------:R-:W3:Y:S04]  /*65fb0*/  LDL.LU.64 R32, [R1+0x70b8] ;  /* 0x0070b80001207983 */ /* 0x000ee80000300a00 */
[----:B------:R-:W-:Y:S04]  /*65fc0*/  STL.64 [R1+0xea0], R220 ;  /* 0x000ea0dc01007387 */ /* 0x000fe80000100a00 */
[----:B------:R1:W-:Y:S01]  /*65fd0*/  STL.64 [R1+0xea8], R222 ;  /* 0x000ea8de01007387 */ /* 0x0003e20000100a00 */
[C---:B------:R-:W-:Y:S03]  /*65fe0*/  HMMA.1688.F32.TF32 R232, R236.reuse, R8, R232 ;  /* 0x00000008ece8723c */ /* 0x040fe600000810e8 */
[----:B-1----:R-:W3:Y:S04]  /*65ff0*/  LDL.LU.64 R222, [R1+0x70b0] ;  /* 0x0070b00001de7983 */ /* 0x002ee80000300a00 */
[----:B------:R-:W3:Y:S04]  /*66000*/  LDL.LU.64 R220, [R1+0x70a8] ;  /* 0x0070a80001dc7983 */ /* 0x000ee80000300a00 */
[----:B------:R-:W3:Y:S04]  /*66010*/  LDL.LU.64 R226, [R1+0x70a0] ;  /* 0x0070a00001e27983 */ /* 0x000ee80000300a00 */
[----:B------:R-:W3:Y:S04]  /*66020*/  LDL.LU.64 R224, [R1+0x7098] ;  /* 0x0070980001e07983 */ /* 0x000ee80000300a00 */
[----:B------:R1:W-:Y:S04]  /*66030*/  STL.64 [R1+0xe70], R240 ;  /* 0x000e70f001007387 */ /* 0x0003e80000100a00 */
[----:B------:R4:W-:Y:S01]  /*66040*/  STL.64 [R1+0xe78], R242 ;  /* 0x000e78f201007387 */ /* 0x0009e20000100a00 */
[C---:B------:R-:W-:Y:S03]  /*66050*/  HMMA.1688.F32.TF32 R244, R236.reuse, R12, R244 ;  /* 0x0000000cecf4723c */ /* 0x040fe600000810f4 */
[----:B-1----:R-:W3:Y:S04]  /*66060*/  LDL.LU R240, [R1+0x40] ;  /* 0x0000400001f07983 */ /* 0x002ee80000300800 */
[----:B------:R-:W3:Y:S04]  /*66070*/  LDL.LU R241, [R1+0x44] ;  /* 0x0000440001f17983 */ /* 0x000ee80000300800 */
[----:B----4-:R-:W3:Y:S04]  /*66080*/  LDL.LU R242, [R1+0x48] ;  /* 0x0000480001f27983 */ /* 0x010ee80000300800 */
[----:B------:R-:W3:Y:S01]  /*66090*/  LDL.LU R243, [R1+0x4c] ;  /* 0x00004c0001f37983 */ /* 0x000ee20000300800 */
[----:B------:R-:W-:Y:S03]  /*660a0*/  HMMA.1688.F32.TF32 R248, R236, R16, R248 ;  /* 0x00000010ecf8723c */ /* 0x000fe600000810f8 */
[----:B------:R-:W-:Y:S04]  /*660b0*/  STL.64 [R1+0xe50], R228 ;  /* 0x000e50e401007387 */ /* 0x000fe80000100a00 */
[----:B------:R1:W-:Y:S04]  /*660c0*/  STL.64 [R1+0xe58], R230 ;  /* 0x000e58e601007387 */ /* 0x0003e80000100a00 */
[----:B-1----:R-:W4:Y:S04]  /*660d0*/  LDL.LU.64 R230, [R1+0x7090] ;  /* 0x0070900001e67983 */ /* 0x002f280000300a00 */
[----:B------:R-:W4:Y:S04]  /*660e0*/  LDL.LU.64 R228, [R1+0x7088] ;  /* 0x0070880001e47983 */ /* 0x000f280000300a00 */
        /* <DEDUP_REMOVED lines=11> */
[----:B------:R-:W4:Y:S01]  /*661a0*/  LDL.LU.64 R248, [R1+0x7058] ;  /* 0x0070580001f87983 */ /* 0x000f220000300a00 */
[----:B--2---:R-:W-:Y:S08]  /*661b0*/  HMMA.1688.F32.TF32 R40, R216, R8, R40 ;  /* 0x00000008d828723c */ /* 0x004ff00000081028 */
[C---:B---3--:R-:W-:Y:S11]  /*661c0*/  HMMA.1688.F32.TF32 R240, R236.reuse, R20, R240 ;  /* 0x00000014ecf0723c */ /* 0x048ff600000810f0 */
[----:B------:R-:W-:Y:S11]  /*661d0*/  @!UPT UIADD3 URZ, URZ, URZ, URZ ;  /* 0x0000003f3f3ff290 */ /* 0x000ff6000fffe03f */
[----:B------:R-:W-:Y:S01]  /*661e0*/  @!UPT UIADD3 URZ, URZ, URZ, URZ ;  /* 0x0000003f3f3ff290 */ /* 0x000fe2000fffe03f */
[----:B------:R-:W-:Y:S04]  /*661f0*/  STL.64 [R1+0xde0], R240 ;  /* 0x000de0f001007387 */ /* 0x000fe80000100a00 */
[----:B------:R1:W-:Y:S02]  /*66200*/  STL.64 [R1+0xde8], R242 ;  /* 0x000de8f201007387 */ /* 0x0003e40000100a00 */
[C---:B-1----:R-:W-:Y:S08]  /*66210*/  HMMA.1688.F32.TF32 R240, R236.reuse, R24, R92 ;  /* 0x00000018ecf0723c */ /* 0x042ff0000008105c */
[C---:B------:R-:W-:Y:S08]  /*66220*/  HMMA.1688.F32.TF32 R92, R236.reuse, R28, R88 ;  /* 0x0000001cec5c723c */ /* 0x040ff00000081058 */
[C---:B------:R-:W-:Y:S08]  /*66230*/  HMMA.1688.F32.TF32 R88, R236.reuse, R68, R84 ;  /* 0x00000044ec58723c */ /* 0x040ff00000081054 */
[C---:B------:R-:W-:Y:S01]  /*66240*/  HMMA.1688.F32.TF32 R84, R236.reuse, R96, R80 ;  /* 0x00000060ec54723c */ /* 0x040fe20000081050 */
[----:B------:R-:W-:Y:S04]  /*66250*/  STL.64 [R1+0xdc0], R240 ;  /* 0x000dc0f001007387 */ /* 0x000fe80000100a00 */
[----:B------:R-:W-:Y:S04]  /*66260*/  STL.64 [R1+0xdc8], R242 ;  /* 0x000dc8f201007387 */ /* 0x000fe80000100a00 */
[----:B------:R-:W-:Y:S04]  /*66270*/  STL.64 [R1+0xda0], R92 ;  /* 0x000da05c01007387 */ /* 0x000fe80000100a00 */
[----:B------:R-:W-:Y:S01]  /*66280*/  STL.64 [R1+0xda8], R94 ;  /* 0x000da85e01007387 */ /* 0x000fe20000100a00 */
[C---:B----4-:R-:W-:Y:S03]  /*66290*/  HMMA.1688.F32.TF32 R80, R236.reuse, R100, R248 ;  /* 0x00000064ec50723c */ /* 0x050fe600000810f8 */
[----:B------:R-:W-:Y:S04]  /*662a0*/  STL.64 [R1+0xd80], R88 ;  /* 0x000d805801007387 */ /* 0x000fe80000100a00 */
[----:B------:R1:W-:Y:S04]  /*662b0*/  STL.64 [R1+0xd88], R90 ;  /* 0x000d885a01007387 */ /* 0x0003e80000100a00 */
[----:B------:R-:W-:Y:S04]  /*662c0*/  STL.64 [R1+0xd50], R84 ;  /* 0x000d505401007387 */ /* 0x000fe80000100a00 */
[----:B------:R2:W-:Y:S01]  /*662d0*/  STL.64 [R1+0xd58], R86 ;  /* 0x000d585601007387 */ /* 0x0005e20000100a00 */
[C---:B-1----:R-:W-:Y:S07]  /*662e0*/  HMMA.1688.F32.TF32 R88, R236.reuse, R104, R244 ;  /* 0x00000068ec58723c */ /* 0x042fee00000810f4 */
[----:B------:R-:W-:Y:S01]  /*662f0*/  STL.64 [R1+0xd40], R80 ;  /* 0x000d405001007387 */ /* 0x000fe20000100a00 */
[C---:B--2---:R-:W-:Y:S03]  /*66300*/  HMMA.1688.F32.TF32 R84, R236.reuse, R108, R232 ;  /* 0x0000006cec54723c */ /* 0x044fe600000810e8 */
[----:B------:R1:W-:Y:S05]  /*66310*/  STL.64 [R1+0xd48], R82 ;  /* 0x000d485201007387 */ /* 0x0003ea0000100a00 */
[C---:B-1----:R-:W-:Y:S07]  /*66320*/  HMMA.1688.F32.TF32 R80, R236.reuse, R112, R228 ;  /* 0x00000070ec50723c */ /* 0x042fee00000810e4 */
        /* <DEDUP_REMOVED lines=8> */
[----:B-1----:R-:W-:Y:S08]  /*663b0*/  HMMA.1688.F32.TF32 R80, R236, R124, R32 ;  /* 0x0000007cec50723c */ /* 0x002ff00000081020 */
        /* <DEDUP_REMOVED lines=14> */
[C---:B-1----:R-:W-:Y:S01]  /*664a0*/  HMMA.1688.F32.TF32 R40, R216.reuse, R16, R48 ;  /* 0x00000010d828723c */ /* 0x042fe20000081030 */
[----:B------:R-:W-:Y:S01]  /*664b0*/  IMAD.MOV.U32 R248, RZ, RZ, R72 ;  /* 0x000000fffff87224 */ /* 0x000fe200078e0048 */
[----:B------:R-:W-:Y:S01]  /*664c0*/  MOV R249, R79 ;  /* 0x0000004f00f97202 */ /* 0x000fe20000000f00 */
[----:B------:R-:W-:Y:S01]  /*664d0*/  IMAD.MOV.U32 R250, RZ, RZ, R77 ;  /* 0x000000fffffa7224 */ /* 0x000fe200078e004d */
[----:B------:R-:W-:Y:S01]  /*664e0*/  MOV R251, R75 ;  /* 0x0000004b00fb7202 */ /* 0x000fe20000000f00 */
[----:B------:R-:W-:Y:S01]  /*664f0*/  IMAD.MOV.U32 R244, RZ, RZ, R74 ;  /* 0x000000fffff47224 */ /* 0x000fe200078e004a */
[----:B------:R-:W-:Y:S01]  /*66500*/  MOV R245, R73 ;  /* 0x0000004900f57202 */ /* 0x000fe20000000f00 */
[----:B------:R-:W-:Y:S01]  /*66510*/  IMAD.MOV.U32 R246, RZ, RZ, R78 ;  /* 0x000000fffff67224 */ /* 0x000fe200078e004e */
[C---:B--2---:R-:W-:Y:S01]  /*66520*/  HMMA.1688.F32.TF32 R36, R216.reuse, R20, R52 ;  /* 0x00000014d824723c */ /* 0x044fe20000081034 */
[----:B------:R-:W-:Y:S01]  /*66530*/  MOV R247, R76 ;  /* 0x0000004c00f77202 */ /* 0x000fe20000000f00 */
[----:B------:R-:W-:Y:S04]  /*66540*/  LDS R32, [R2+0x4180] ;  /* 0x0041800002207984 */ /* 0x000fe80000000800 */
[----:B------:R-:W-:Y:S02]  /*66550*/  LDS R34, [R2+0x5180] ;  /* 0x0051800002227984 */ /* 0x000fe40000000800 */
[C---:B------:R-:W-:Y:S02]  /*66560*/  HMMA.1688.F32.TF32 R44, R216.reuse, R24, R56 ;  /* 0x00000018d82c723c */ /* 0x040fe40000081038 */
[----:B------:R-:W-:Y:S04]  /*66570*/  LDS R33, [R14+0x4180] ;  /* 0x004180000e217984 */ /* 0x000fe80000000800 */
[----:B------:R-:W1:Y:S04]  /*66580*/  LDS R35, [R14+0x5180] ;  /* 0x005180000e237984 */ /* 0x000e680000000800 */
[----:B------:R-:W-:Y:S04]  /*66590*/  STL.64 [R1+0xc00], R40 ;  /* 0x000c002801007387 */ /* 0x000fe80000100a00 */
[----:B------:R2:W-:Y:S04]  /*665a0*/  STL.64 [R1+0xc08], R42 ;  /* 0x000c082a01007387 */ /* 0x0005e80000100a00 */
[----:B------:R-:W-:Y:S04]  /*665b0*/  STL.64 [R1+0xbe0], R36 ;  /* 0x000be02401007387 */ /* 0x000fe80000100a00 */
[----:B------:R3:W-:Y:S01]  /*665c0*/  STL.64 [R1+0xbe8], R38 ;  /* 0x000be82601007387 */ /* 0x0007e20000100a00 */
[C---:B--2---:R-:W-:Y:S08]  /*665d0*/  HMMA.1688.F32.TF32 R40, R216.reuse, R28, R60 ;  /* 0x0000001cd828723c */ /* 0x044ff0000008103c */
[----:B---3--:R-:W-:Y:S01]  /*665e0*/  HMMA.1688.F32.TF32 R36, R216, R68, R64 ;  /* 0x00000044d824723c */ /* 0x008fe20000081040 */
[----:B------:R-:W-:Y:S04]  /*665f0*/  STL.64 [R1+0xbc0], R44 ;  /* 0x000bc02c01007387 */ /* 0x000fe80000100a00 */
[----:B------:R2:W-:Y:S10]  /*66600*/  STL.64 [R1+0xbc8], R46 ;  /* 0x000bc82e01007387 */ /* 0x0005f40000100a00 */
[----:B------:R-:W-:Y:S04]  /*66610*/  STL.64 [R1+0xba0], R40 ;  /* 0x000ba02801007387 */ /* 0x000fe80000100a00 */
[----:B------:R-:W-:Y:S04]  /*66620*/  STL.64 [R1+0xba8], R42 ;  /* 0x000ba82a01007387 */ /* 0x000fe80000100a00 */
[----:B------:R-:W3:Y:S04]  /*66630*/  LDL.LU R72, [R1+0x7054] ;  /* 0x0070540001487983 */ /* 0x000ee80000300800 */
[----:B------:R4:W-:Y:S04]  /*66640*/  STL.64 [R1+0xb80], R36 ;  /* 0x000b802401007387 */ /* 0x0009e80000100a00 */
[----:B------:R1:W-:Y:S04]  /*66650*/  STL.64 [R1+0xb88], R38 ;  /* 0x000b882601007387 */ /* 0x0003e80000100a00 */
[----:B------:R-:W2:Y:S04]  /*66660*/  LDL.LU R79, [R1+0x7050] ;  /* 0x00705000014f7983 */ /* 0x000ea80000300800 */
[----:B------:R-:W3:Y:S04]  /*66670*/  LDL.LU R77, [R1+0x704c] ;  /* 0x00704c00014d7983 */ /* 0x000ee80000300800 */
[----:B------:R-:W4:Y:S04]  /*66680*/  LDL.LU R75, [R1+0x7048] ;  /* 0x00704800014b7983 */ /* 0x000f280000300800 */
[----:B------:R-:W4:Y:S04]  /*66690*/  LDL.LU R74, [R1+0x7044] ;  /* 0x00704400014a7983 */ /* 0x000f280000300800 */
[----:B------:R-:W4:Y:S04]  /*666a0*/  LDL.LU R73, [R1+0x7040] ;  /* 0x0070400001497983 */ /* 0x000f280000300800 */
[----:B------:R-:W4:Y:S04]  /*666b0*/  LDL.LU R78, [R1+0x703c] ;  /* 0x00703c00014e7983 */ /* 0x000f280000300800 */
[----:B------:R-:W4:Y:S01]  /*666c0*/  LDL.LU R76, [R1+0x7038] ;  /* 0x00703800014c7983 */ /* 0x000f220000300800 */
[----:B--2---:R-:W-:Y:S01]  /*666d0*/  MOV R233, R79 ;  /* 0x0000004f00e97202 */ /* 0x004fe20000000f00 */
[----:B---3--:R-:W-:-:S02]  /*666e0*/  IMAD.MOV.U32 R232, RZ, RZ, R77 ;  /* 0x000000ffffe87224 */ /* 0x008fc400078e004d */
[----:B------:R-:W2:Y:S04]  /*666f0*/  LDL.LU R77, [R1+0x7034] ;  /* 0x00703400014d7983 */ /* 0x000ea80000300800 */
[----:B------:R-:W3:Y:S01]  /*66700*/  LDL.LU R79, [R1+0x7030] ;  /* 0x00703000014f7983 */ /* 0x000ee20000300800 */
[----:B------:R-:W-:-:S03]  /*66710*/  IMAD.MOV.U32 R235, RZ, RZ, R72 ;  /* 0x000000ffffeb7224 */ /* 0x000fc600078e0048 */
[----:B------:R-:W3:Y:S04]  /*66720*/  LDL.LU R234, [R1+0x4e8] ;  /* 0x0004e80001ea7983 */ /* 0x000ee80000300800 */
[----:B------:R-:W3:Y:S01]  /*66730*/  LDL.LU R72, [R1+0x702c] ;  /* 0x00702c0001487983 */ /* 0x000ee20000300800 */
[----:B----4-:R-:W-:-:S03]  /*66740*/  MOV R224, R78 ;  /* 0x0000004e00e07202 */ /* 0x010fc60000000f00 */
[----:B------:R-:W4:Y:S01]  /*66750*/  LDL.LU R78, [R1+0x7028] ;  /* 0x00702800014e7983 */ /* 0x000f220000300800 */
[----:B------:R-:W-:-:S03]  /*66760*/  IMAD.MOV.U32 R225, RZ, RZ, R76 ;  /* 0x000000ffffe17224 */ /* 0x000fc600078e004c */
[----:B------:R-:W4:Y:S01]  /*66770*/  LDL.LU R76, [R1+0x7024] ;  /* 0x00702400014c7983 */ /* 0x000f220000300800 */
[----:B--2---:R-:W-:-:S03]  /*66780*/  MOV R226, R77 ;  /* 0x0000004d00e27202 */ /* 0x004fc60000000f00 */
[----:B------:R-:W2:Y:S01]  /*66790*/  LDL.LU R77, [R1+0x7020] ;  /* 0x00702000014d7983 */ /* 0x000ea20000300800 */
[----:B---3--:R-:W-:-:S03]  /*667a0*/  IMAD.MOV.U32 R227, RZ, RZ, R79 ;  /* 0x000000ffffe37224 */ /* 0x008fc600078e004f */
[----:B------:R-:W3:Y:S04]  /*667b0*/  LDL.LU R79, [R1+0x701c] ;  /* 0x00701c00014f7983 */ /* 0x000ee80000300800 */
[----:B------:R-:W3:Y:S01]  /*667c0*/  LDL.LU R220, [R1+0x520] ;  /* 0x0005200001dc7983 */ /* 0x000ee20000300800 */
[----:B------:R-:W-:-:S03]  /*667d0*/  MOV R223, R72 ;  /* 0x0000004800df7202 */ /* 0x000fc60000000f00 */
[----:B------:R-:W3:Y:S04]  /*667e0*/  LDL.LU R221, [R1+0x524] ;  /* 0x0005240001dd7983 */ /* 0x000ee80000300800 */
[----:B------:R-:W3:Y:S01]  /*667f0*/  LDL.LU R222, [R1+0x528] ;  /* 0x0005280001de7983 */ /* 0x000ee20000300800 */
[----:B----4-:R-:W-:Y:S01]  /*66800*/  MOV R239, R78 ;  /* 0x0000004e00ef7202 */ /* 0x010fe20000000f00 */
[----:B------:R-:W-:Y:S02]  /*66810*/  IMAD.MOV.U32 R238, RZ, RZ, R76 ;  /* 0x000000ffffee7224 */ /* 0x000fe400078e004c */
[----:B------:R-:W4:Y:S01]  /*66820*/  LDL.LU R72, [R1+0x7018] ;  /* 0x0070180001487983 */ /* 0x000f220000300800 */
[----:B--2---:R-:W-:-:S03]  /*66830*/  IMAD.MOV.U32 R236, RZ, RZ, R77 ;  /* 0x000000ffffec7224 */ /* 0x004fc600078e004d */
[----:B------:R-:W2:Y:S01]  /*66840*/  LDL.LU R77, [R1+0x7014] ;  /* 0x00701400014d7983 */ /* 0x000ea20000300800 */
[----:B---3--:R-:W-:-:S03]  /*66850*/  MOV R237, R79 ;  /* 0x0000004f00ed7202 */ /* 0x008fc60000000f00 */
[----:B------:R-:W3:Y:S04]  /*66860*/  LDL.LU R79, [R1+0x7010] ;  /* 0x00701000014f7983 */ /* 0x000ee80000300800 */
[----:B------:R-:W4:Y:S04]  /*66870*/  LDL.LU R76, [R1+0x700c] ;  /* 0x00700c00014c7983 */ /* 0x000f280000300800 */
[----:B------:R-:W4:Y:S04]  /*66880*/  LDL.LU R78, [R1+0x7008] ;  /* 0x00700800014e7983 */ /* 0x000f280000300800 */
[----:B------:R-:W4:Y:S04]  /*66890*/  LDL.LU R48, [R1+0x11c0] ;  /* 0x0011c00001307983 */ /* 0x000f280000300800 */
[----:B------:R-:W4:Y:S04]  /*668a0*/  LDL.LU R49, [R1+0x11c4] ;  /* 0x0011c40001317983 */ /* 0x000f280000300800 */
[----:B------:R-:W4:Y:S04]  /*668b0*/  LDL.LU R50, [R1+0x11c8] ;  /* 0x0011c80001327983 */ /* 0x000f280000300800 */
[----:B------:R-:W4:Y:S01]  /*668c0*/  LDL.LU R51, [R1+0x11cc] ;  /* 0x0011cc0001337983 */ /* 0x000f220000300800 */
[----:B--2---:R-:W-:Y:S01]  /*668d0*/  MOV R55, R77 ;  /* 0x0000004d00377202 */ /* 0x004fe20000000f00 */
[----:B---3--:R-:W-:-:S02]  /*668e0*/  IMAD.MOV.U32 R54, RZ, RZ, R79 ;  /* 0x000000ffff367224 */ /* 0x008fc400078e004f */
[----:B----4-:R-:W-:Y:S02]  /*668f0*/  IMAD.MOV.U32 R52, RZ, RZ, R76 ;  /* 0x000000ffff347224 */ /* 0x010fe400078e004c */
[----:B------:R-:W2:Y:S01]  /*66900*/  LDL.LU R76, [R1+0x7004] ;  /* 0x00700400014c7983 */ /* 0x000ea20000300800 */
[----:B------:R-:W-:-:S03]  /*66910*/  MOV R53, R78 ;  /* 0x0000004e00357202 */ /* 0x000fc60000000f00 */
[----:B------:R-:W3:Y:S04]  /*66920*/  LDL.LU R78, [R1+0x7000] ;  /* 0x00700000014e7983 */ /* 0x000ee80000300800 */
        /* <DEDUP_REMOVED lines=9> */
[----:B------:R-:W-:-:S02]  /*669c0*/  MOV R230, R75 ;  /* 0x0000004b00e67202 */ /* 0x000fc40000000f00 */
[----:B--2---:R-:W-:Y:S02]  /*669d0*/  MOV R67, R76 ;  /* 0x0000004c00437202 */ /* 0x004fe40000000f00 */
[----:B------:R-:W2:Y:S01]  /*669e0*/  LDL.LU R76, [R1+0x1230] ;  /* 0x00123000014c7983 */ /* 0x000ea20000300800 */
[----:B---3--:R-:W-:Y:S01]  /*669f0*/  MOV R65, R78 ;  /* 0x0000004e00417202 */ /* 0x008fe20000000f00 */
[----:B----4-:R-:W-:Y:S02]  /*66a00*/  IMAD.MOV.U32 R64, RZ, RZ, R79 ;  /* 0x000000ffff407224 */ /* 0x010fe400078e004f */
[----:B------:R-:W-:Y:S02]  /*66a10*/  IMAD.MOV.U32 R66, RZ, RZ, R77 ;  /* 0x000000ffff427224 */ /* 0x000fe400078e004d */
        /* <DEDUP_REMOVED lines=44> */
[C---:B------:R-:W-:Y:S01]  /*66ce0*/  HMMA.1688.F32.TF32 R40, R216.reuse, R96, R72 ;  /* 0x00000060d828723c */ /* 0x040fe20000081048 */
[----:B------:R-:W2:Y:S11]  /*66cf0*/  LDL.LU R72, [R1+0x1210] ;  /* 0x0012100001487983 */ /* 0x000eb60000300800 */
[----:B------:R-:W-:Y:S11]  /*66d00*/  @!UPT UIADD3 URZ, URZ, URZ, URZ ;  /* 0x0000003f3f3ff290 */ /* 0x000ff6000fffe03f */
[----:B------:R-:W-:Y:S04]  /*66d10*/  STL.64 [R1+0xb00], R40 ;  /* 0x000b002801007387 */ /* 0x000fe80000100a00 */
[----:B------:R-:W-:Y:S04]  /*66d20*/  STL.64 [R1+0xb08], R42 ;  /* 0x000b082a01007387 */ /* 0x000fe80000100a00 */
[----:B------:R-:W2:Y:S04]  /*66d30*/  LDL.LU R73, [R1+0x1214] ;  /* 0x0012140001497983 */ /* 0x000ea80000300800 */
[----:B------:R-:W2:Y:S04]  /*66d40*/  LDL.LU R74, [R1+0x1218] ;  /* 0x00121800014a7983 */ /* 0x000ea80000300800 */
[----:B------:R-:W2:Y:S04]  /*66d50*/  LDL.LU R75, [R1+0x121c] ;  /* 0x00121c00014b7983 */ /* 0x000ea80000300800 */
        /* <DEDUP_REMOVED lines=11> */
[----:B------:R-:W4:Y:S04]  /*66e10*/  LDS R43, [R3+0x5200] ;  /* 0x00520000032b7984 */ /* 0x000f280000000800 */
[----:B-1----:R-:W3:Y:S04]  /*66e20*/  LDL.LU.64 R90, [R1+0x6fd0] ;  /* 0x006fd000015a7983 */ /* 0x002ee80000300a00 */
[----:B------:R-:W3:Y:S04]  /*66e30*/  LDL.LU.64 R88, [R1+0x6fc8] ;  /* 0x006fc80001587983 */ /* 0x000ee80000300a00 */
[----:B------:R-:W-:Y:S04]  /*66e40*/  STL.64 [R1+0xad0], R84 ;  /* 0x000ad05401007387 */ /* 0x000fe80000100a00 */
[----:B------:R1:W-:Y:S04]  /*66e50*/  STL.64 [R1+0xad8], R86 ;  /* 0x000ad85601007387 */ /* 0x0003e80000100a00 */
[----:B-1----:R-:W4:Y:S04]  /*66e60*/  LDL.LU.64 R86, [R1+0x6fc0] ;  /* 0x006fc00001567983 */ /* 0x002f280000300a00 */
[----:B------:R-:W4:Y:S04]  /*66e70*/  LDL.LU.64 R84, [R1+0x6fb8] ;  /* 0x006fb80001547983 */ /* 0x000f280000300a00 */
[----:B------:R-:W-:Y:S04]  /*66e80*/  STL.64 [R1+0xac0], R80 ;  /* 0x000ac05001007387 */ /* 0x000fe80000100a00 */
[----:B------:R1:W-:Y:S04]  /*66e90*/  STL.64 [R1+0xac8], R82 ;  /* 0x000ac85201007387 */ /* 0x0003e80000100a00 */
[----:B-1----:R-:W3:Y:S04]  /*66ea0*/  LDL.LU.64 R82, [R1+0x6fb0] ;  /* 0x006fb00001527983 */ /* 0x002ee80000300a00 */
[----:B------:R-:W3:Y:S04]  /*66eb0*/  LDL.LU.64 R80, [R1+0x6fa8] ;  /* 0x006fa80001507983 */ /* 0x000ee80000300a00 */
[----:B------:R-:W-:Y:S04]  /*66ec0*/  STL.64 [R1+0xab0], R76 ;  /* 0x000ab04c01007387 */ /* 0x000fe80000100a00 */
[----:B------:R1:W-:Y:S04]  /*66ed0*/  STL.64 [R1+0xab8], R78 ;  /* 0x000ab84e01007387 */ /* 0x0003e80000100a00 */
[----:B-1----:R-:W3:Y:S04]  /*66ee0*/  LDL.LU.64 R78, [R1+0x6fa0] ;  /* 0x006fa000014e7983 */ /* 0x002ee80000300a00 */
[----:B------:R-:W3:Y:S01]  /*66ef0*/  LDL.LU.64 R76, [R1+0x6f98] ;  /* 0x006f9800014c7983 */ /* 0x000ee20000300a00 */
[C---:B------:R-:W-:Y:S08]  /*66f00*/  HMMA.1688.F32.TF32 R60, R32.reuse, R12, R60 ;  /* 0x0000000c203c723c */ /* 0x040ff0000008103c */
[C---:B------:R-:W-:Y:S08]  /*66f10*/  HMMA.1688.F32.TF32 R56, R32.reuse, R16, R56 ;  /* 0x000000102038723c */ /* 0x040ff00000081038 */
[C---:B------:R-:W-:Y:S08]  /*66f20*/  HMMA.1688.F32.TF32 R52, R32.reuse, R20, R52 ;  /* 0x000000142034723c */ /* 0x040ff00000081034 */
[C---:B------:R-:W-:Y:S01]  /*66f30*/  HMMA.1688.F32.TF32 R48, R32.reuse, R24, R48 ;  /* 0x000000182030723c */ /* 0x040fe20000081030 */
[----:B------:R-:W-:Y:S07]  /*66f40*/  STL.64 [R1+0xaa0], R36 ;  /* 0x000aa02401007387 */ /* 0x000fee0000100a00 */
[C---:B------:R-:W-:Y:S01]  /*66f50*/  HMMA.1688.F32.TF32 R44, R32.reuse, R28, R44 ;  /* 0x0000001c202c723c */ /* 0x040fe2000008102c */
[----:B------:R-:W-:Y:S04]  /*66f60*/  STL.64 [R1+0xaa8], R38 ;  /* 0x000aa82601007387 */ /* 0x000fe80000100a00 */
[----:B------:R-:W-:Y:S04]  /*66f70*/  LDS R36, [R2+0x4200] ;  /* 0x0042000002247984 */ /* 0x000fe80000000800 */
[----:B------:R-:W-:Y:S04]  /*66f80*/  LDS R38, [R2+0x5200] ;  /* 0x0052000002267984 */ /* 0x000fe80000000800 */
[----:B------:R-:W-:Y:S04]  /*66f90*/  LDS R37, [R14+0x4200] ;  /* 0x004200000e257984 */ /* 0x000fe80000000800 */
[----:B------:R-:W1:Y:S01]  /*66fa0*/  LDS R39, [R14+0x5200] ;  /* 0x005200000e277984 */ /* 0x000e620000000800 */
[----:B--2---:R-:W-:Y:S08]  /*66fb0*/  HMMA.1688.F32.TF32 R72, R32, R4, R72 ;  /* 0x000000042048723c */ /* 0x004ff00000081048 */
[----:B---3--:R-:W-:Y:S11]  /*66fc0*/  HMMA.1688.F32.TF32 R76, R216, R124, R76 ;  /* 0x0000007cd84c723c */ /* 0x008ff6000008104c */
[----:B------:R-:W-:Y:S11]  /*66fd0*/  @!UPT UIADD3 URZ, URZ, URZ, URZ ;  /* 0x0000003f3f3ff290 */ /* 0x000ff6000fffe03f */
[----:B------:R-:W-:Y:S01]  /*66fe0*/  @!UPT UIADD3 URZ, URZ, URZ, URZ ;  /* 0x0000003f3f3ff290 */ /* 0x000fe2000fffe03f */
        /* <DEDUP_REMOVED lines=36> */
[----:B--2---:R-:W-:Y:S08]  /*67230*/  HMMA.1688.F32.TF32 R44, R32, R124, R80 ;  /* 0x0000007c202c723c */ /* 0x004ff00000081050 */
[C---:B----4-:R-:W-:Y:S01]  /*67240*/  HMMA.1688.F32.TF32 R32, R40.reuse, R4, R84 ;  /* 0x000000042820723c */ /* 0x050fe20000081054 */
        /* <DEDUP_REMOVED lines=47> */
[----:B------:R-:W-:Y:S01]  /*67540*/  STL.64 [R1+0x490], R48 ;  /* 0x0004903001007387 */ /* 0x000fe20000100a00 */
[C---:B-1----:R-:W-:Y:S03]  /*67550*/  HMMA.1688.F32.TF32 R40, R36.reuse, R4, R180 ;  /* 0x000000042428723c */ /* 0x042fe600000810b4 */
        /* <DEDUP_REMOVED lines=9> */
[----:B------:R-:W-:Y:S01]  /*675f0*/  HMMA.1688.F32.TF32 R48, R36, R20, R196 ;  /* 0x000000142430723c */ /* 0x000fe200000810c4 */
[----:B------:R-:W-:Y:S01]  /*67600*/  IMAD.MOV.U32 R248, RZ, RZ, R215 ;  /* 0x000000fffff87224 */ /* 0x000fe200078e00d7 */
[----:B------:R-:W-:Y:S01]  /*67610*/  MOV R249, R208 ;  /* 0x000000d000f97202 */ /* 0x000fe20000000f00 */
[----:B------:R-:W-:Y:S01]  /*67620*/  IMAD.MOV.U32 R250, RZ, RZ, R213 ;  /* 0x000000fffffa7224 */ /* 0x000fe200078e00d5 */
[----:B------:R-:W-:Y:S01]  /*67630*/  MOV R251, R214 ;  /* 0x000000d600fb7202 */ /* 0x000fe20000000f00 */
[----:B------:R-:W-:-:S02]  /*67640*/  IMAD.MOV.U32 R244, RZ, RZ, R211 ;  /* 0x000000fffff47224 */ /* 0x000fc400078e00d3 */
[----:B------:R-:W-:Y:S04]  /*67650*/  STL.64 [R1+0x330], R44 ;  /* 0x0003302c01007387 */ /* 0x000fe80000100a00 */
[----:B------:R-:W-:Y:S01]  /*67660*/  STL.64 [R1+0x338], R46 ;  /* 0x0003382e01007387 */ /* 0x000fe20000100a00 */
[----:B------:R-:W-:Y:S01]  /*67670*/  MOV R245, R210 ;  /* 0x000000d200f57202 */ /* 0x000fe20000000f00 */
[----:B------:R-:W-:Y:S01]  /*67680*/  IMAD.MOV.U32 R246, RZ, RZ, R209 ;  /* 0x000000fffff67224 */ /* 0x000fe200078e00d1 */
[----:B------:R-:W-:Y:S01]  /*67690*/  MOV R247, R212 ;  /* 0x000000d400f77202 */ /* 0x000fe20000000f00 */
[----:B------:R-:W-:Y:S04]  /*676a0*/  LDS R40, [R252+0x4280] ;  /* 0x00428000fc287984 */ /* 0x000fe80000000800 */
[----:B------:R-:W-:Y:S04]  /*676b0*/  STL.64 [R1+0x320], R32 ;  /* 0x0003202001007387 */ /* 0x000fe80000100a00 */
[----:B------:R1:W-:Y:S04]  /*676c0*/  STL.64 [R1+0x328], R34 ;  /* 0x0003282201007387 */ /* 0x0003e80000100a00 */
[----:B------:R-:W-:Y:S04]  /*676d0*/  LDS R42, [R252+0x5280] ;  /* 0x00528000fc2a7984 */ /* 0x000fe80000000800 */
[----:B------:R-:W-:Y:S01]  /*676e0*/  LDS R41, [R3+0x4280] ;  /* 0x0042800003297984 */ /* 0x000fe20000000800 */
[C---:B-1----:R-:W-:Y:S03]  /*676f0*/  HMMA.1688.F32.TF32 R32, R36.reuse, R16, R192 ;  /* 0x000000102420723c */ /* 0x042fe600000810c0 */
[----:B------:R-:W1:Y:S04]  /*67700*/  LDS R43, [R3+0x5280] ;  /* 0x00528000032b7984 */ /* 0x000e680000000800 */
[----:B------:R-:W-:Y:S01]  /*67710*/  LDS R196, [R252+0x4380] ;  /* 0x00438000fcc47984 */ /* 0x000fe20000000800 */
[C---:B------:R-:W-:Y:S03]  /*67720*/  HMMA.1688.F32.TF32 R44, R36.reuse, R24, R200 ;  /* 0x00000018242c723c */ /* 0x040fe600000810c8 */
[----:B------:R-:W-:Y:S04]  /*67730*/  LDS R198, [R252+0x5380] ;  /* 0x00538000fcc67984 */ /* 0x000fe80000000800 */
[----:B------:R-:W-:Y:S04]  /*67740*/  LDS R197, [R3+0x4380] ;  /* 0x0043800003c57984 */ /* 0x000fe80000000800 */
[----:B------:R-:W-:Y:S04]  /*67750*/  LDS R199, [R3+0x5380] ;  /* 0x0053800003c77984 */ /* 0x000fe80000000800 */
[----:B------:R-:W-:Y:S04]  /*67760*/  STL.64 [R1+0x310], R32 ;  /* 0x0003102001007387 */ /* 0x000fe80000100a00 */
[----:B------:R2:W-:Y:S02]  /*67770*/  STL.64 [R1+0x318], R34 ;  /* 0x0003182201007387 */ /* 0x0005e40000100a00 */
[----:B--2---:R-:W-:Y:S02]  /*67780*/  HMMA.1688.F32.TF32 R32, R36, R28, R204 ;  /* 0x0000001c2420723c */ /* 0x004fe400000810cc */
[----:B------:R2:W-:Y:S04]  /*67790*/  STL.64 [R1+0x300], R48 ;  /* 0x0003003001007387 */ /* 0x0005e80000100a00 */
[----:B------:R3:W-:Y:S04]  /*677a0*/  STL.64 [R1+0x308], R50 ;  /* 0x0003083201007387 */ /* 0x0007e80000100a00 */
[----:B------:R4:W-:Y:S04]  /*677b0*/  STL.64 [R1+0x2f0], R44 ;  /* 0x0002f02c01007387 */ /* 0x0009e80000100a00 */
[----:B------:R1:W-:Y:S04]  /*677c0*/  STL.64 [R1+0x2f8], R46 ;  /* 0x0002f82e01007387 */ /* 0x0003e80000100a00 */
[----:B------:R-:W2:Y:S05]  /*677d0*/  LDL.LU R215, [R1+0x6f94] ;  /* 0x006f940001d77983 */ /* 0x000eaa0000300800 */
[----:B------:R-:W-:Y:S04]  /*677e0*/  STL.64 [R1+0x2e0], R32 ;  /* 0x0002e02001007387 */ /* 0x000fe80000100a00 */
[----:B------:R-:W-:Y:S04]  /*677f0*/  STL.64 [R1+0x2e8], R34 ;  /* 0x0002e82201007387 */ /* 0x000fe80000100a00 */
[----:B------:R-:W3:Y:S04]  /*67800*/  LDL.LU R208, [R1+0x6f90] ;  /* 0x006f900001d07983 */ /* 0x000ee80000300800 */
        /* <DEDUP_REMOVED lines=18> */
[----:B------:R-:W4:Y:S01]  /*67930*/  LDL.LU R224, [R1+0x10c0] ;  /* 0x0010c00001e07983 */ /* 0x000f220000300800 */
[----:B------:R-:W-:-:S03]  /*67940*/  IMAD.MOV.U32 R227, RZ, RZ, R212 ;  /* 0x000000ffffe37224 */ /* 0x000fc600078e00d4 */
[----:B------:R-:W4:Y:S04]  /*67950*/  LDL.LU R225, [R1+0x10c4] ;  /* 0x0010c40001e17983 */ /* 0x000f280000300800 */
[----:B------:R-:W4:Y:S04]  /*67960*/  LDL.LU R226, [R1+0x10c8] ;  /* 0x0010c80001e27983 */ /* 0x000f280000300800 */
[----:B------:R-:W4:Y:S01]  /*67970*/  LDL.LU R212, [R1+0x6f64] ;  /* 0x006f640001d47983 */ /* 0x000f220000300800 */
[----:B--2---:R-:W-:Y:S01]  /*67980*/  IMAD.MOV.U32 R223, RZ, RZ, R213 ;  /* 0x000000ffffdf7224 */ /* 0x004fe200078e00d5 */
[----:B---3--:R-:W-:-:S02]  /*67990*/  MOV R222, R214 ;  /* 0x000000d600de7202 */ /* 0x008fc40000000f00 */
[----:B----4-:R-:W-:Y:S02]  /*679a0*/  MOV R220, R208 ;  /* 0x000000d000dc7202 */ /* 0x010fe40000000f00 */
[----:B------:R-:W2:Y:S01]  /*679b0*/  LDL.LU R208, [R1+0x6f60] ;  /* 0x006f600001d07983 */ /* 0x000ea20000300800 */
[----:B------:R-:W-:-:S03]  /*679c0*/  IMAD.MOV.U32 R221, RZ, RZ, R215 ;  /* 0x000000ffffdd7224 */ /* 0x000fc600078e00d7 */
[----:B------:R-:W1:Y:S04]  /*679d0*/  LDL.LU R215, [R1+0x6f5c] ;  /* 0x006f5c0001d77983 */ /* 0x000e680000300800 */
[----:B------:R-:W3:Y:S04]  /*679e0*/  LDL.LU R214, [R1+0x6f58] ;  /* 0x006f580001d67983 */ /* 0x000ee80000300800 */
[----:B------:R-:W4:Y:S04]  /*679f0*/  LDL.LU R213, [R1+0x6f54] ;  /* 0x006f540001d57983 */ /* 0x000f280000300800 */
[----:B------:R-:W2:Y:S01]  /*67a00*/  LDL.LU R236, [R1+0x10e0] ;  /* 0x0010e00001ec7983 */ /* 0x000ea20000300800 */
[----:B------:R-:W-:-:S03]  /*67a10*/  MOV R239, R212 ;  /* 0x000000d400ef7202 */ /* 0x000fc60000000f00 */
[----:B------:R-:W2:Y:S04]  /*67a20*/  LDL.LU R237, [R1+0x10e4] ;  /* 0x0010e40001ed7983 */ /* 0x000ea80000300800 */
[----:B------:R-:W2:Y:S04]  /*67a30*/  LDL.LU R238, [R1+0x10e8] ;  /* 0x0010e80001ee7983 */ /* 0x000ea80000300800 */
[----:B------:R-:W2:Y:S04]  /*67a40*/  LDL.LU R212, [R1+0x6f50] ;  /* 0x006f500001d47983 */ /* 0x000ea80000300800 */
[----:B------:R-:W3:Y:S04]  /*67a50*/  LDL.LU R48, [R1+0x1100] ;  /* 0x0011000001307983 */ /* 0x000ee80000300800 */
[----:B------:R-:W3:Y:S04]  /*67a60*/  LDL.LU R49, [R1+0x1104] ;  /* 0x0011040001317983 */ /* 0x000ee80000300800 */
[----:B------:R-:W3:Y:S04]  /*67a70*/  LDL.LU R50, [R1+0x1108] ;  /* 0x0011080001327983 */ /* 0x000ee80000300800 */
[----:B------:R-:W3:Y:S04]  /*67a80*/  LDL.LU R51, [R1+0x110c] ;  /* 0x00110c0001337983 */ /* 0x000ee80000300800 */
[----:B------:R-:W3:Y:S04]  /*67a90*/  LDL.LU R52, [R1+0x1110] ;  /* 0x0011100001347983 */ /* 0x000ee80000300800 */
[----:B------:R-:W3:Y:S04]  /*67aa0*/  LDL.LU R53, [R1+0x1114] ;  /* 0x0011140001357983 */ /* 0x000ee80000300800 */
[----:B------:R-:W3:Y:S01]  /*67ab0*/  LDL.LU R54, [R1+0x1118] ;  /* 0x0011180001367983 */ /* 0x000ee20000300800 */
[----:B--2---:R-:W-:-:S03]  /*67ac0*/  IMAD.MOV.U32 R55, RZ, RZ, R212 ;  /* 0x000000ffff377224 */ /* 0x004fc600078e00d4 */
        /* <DEDUP_REMOVED lines=37> */
[----:B----4-:R-:W-:-:S03]  /*67d20*/  IMAD.MOV.U32 R44, RZ, RZ, R213 ;  /* 0x000000ffff2c7224 */ /* 0x010fc600078e00d5 */
[----:B------:R-:W4:Y:S01]  /*67d30*/  LDL.LU R60, [R1+0x1130] ;  /* 0x00113000013c7983 */ /* 0x000f220000300800 */
[----:B---3--:R-:W-:-:S03]  /*67d40*/  MOV R45, R214 ;  /* 0x000000d6002d7202 */ /* 0x008fc60000000f00 */
[----:B------:R-:W4:Y:S01]  /*67d50*/  LDL.LU R61, [R1+0x1134] ;  /* 0x00113400013d7983 */ /* 0x000f220000300800 */
[----:B-1----:R-:W-:-:S03]  /*67d60*/  IMAD.MOV.U32 R46, RZ, RZ, R215 ;  /* 0x000000ffff2e7224 */ /* 0x002fc600078e00d7 */
[----:B------:R-:W4:Y:S01]  /*67d70*/  LDL.LU R62, [R1+0x1138] ;  /* 0x00113800013e7983 */ /* 0x000f220000300800 */
[----:B------:R-:W-:Y:S01]  /*67d80*/  MOV R47, R208 ;  /* 0x000000d0002f7202 */ /* 0x000fe20000000f00 */
[----:B------:R-:W-:Y:S01]  /*67d90*/  IMAD.MOV.U32 R228, RZ, RZ, R209 ;  /* 0x000000ffffe47224 */ /* 0x000fe200078e00d1 */
[----:B------:R-:W-:Y:S01]  /*67da0*/  MOV R229, R210 ;  /* 0x000000d200e57202 */ /* 0x000fe20000000f00 */
[----:B------:R-:W-:Y:S01]  /*67db0*/  IMAD.MOV.U32 R230, RZ, RZ, R211 ;  /* 0x000000ffffe67224 */ /* 0x000fe200078e00d3 */
[----:B--2---:R-:W-:Y:S02]  /*67dc0*/  MOV R63, R212 ;  /* 0x000000d4003f7202 */ /* 0x004fe40000000f00 */
        /* <DEDUP_REMOVED lines=12> */
[----:B------:R-:W4:Y:S01]  /*67e90*/  LDL.LU R243, [R1+0x107c] ;  /* 0x00107c0001f37983 */ /* 0x000f220000300800 */
[----:B------:R-:W-:Y:S08]  /*67ea0*/  HMMA.1688.F32.TF32 R76, R36, R120, R76 ;  /* 0x00000078244c723c */ /* 0x000ff0000008104c */
[C---:B------:R-:W-:Y:S08]  /*67eb0*/  HMMA.1688.F32.TF32 R56, R40.reuse, R12, R56 ;  /* 0x0000000c2838723c */ /* 0x040ff00000081038 */
[C---:B------:R-:W-:Y:S08]  /*67ec0*/  HMMA.1688.F32.TF32 R52, R40.reuse, R16, R52 ;  /* 0x000000102834723c */ /* 0x040ff00000081034 */
[----:B------:R-:W-:Y:S08]  /*67ed0*/  HMMA.1688.F32.TF32 R64, R40, R4, R64 ;  /* 0x000000042840723c */ /* 0x000ff00000081040 */
[C---:B--2---:R-:W-:Y:S08]  /*67ee0*/  HMMA.1688.F32.TF32 R128, R36.reuse, R96, R212 ;  /* 0x000000602480723c */ /* 0x044ff000000810d4 */
[C---:B---3--:R-:W-:Y:S01]  /*67ef0*/  HMMA.1688.F32.TF32 R132, R36.reuse, R68, R208 ;  /* 0x000000442484723c */ /* 0x048fe200000810d0 */
[----:B------:R-:W-:Y:S04]  /*67f00*/  LDS R208, [R2+0x4300] ;  /* 0x0043000002d07984 */ /* 0x000fe80000000800 */
[----:B------:R-:W-:Y:S04]  /*67f10*/  LDS R210, [R2+0x5300] ;  /* 0x0053000002d27984 */ /* 0x000fe80000000800 */
[----:B------:R-:W-:Y:S04]  /*67f20*/  LDS R209, [R14+0x4300] ;  /* 0x004300000ed17984 */ /* 0x000fe80000000800 */
[----:B------:R-:W-:Y:S10]  /*67f30*/  LDS R211, [R14+0x5300] ;  /* 0x005300000ed37984 */ /* 0x000ff40000000800 */
[----:B------:R-:W-:Y:S04]  /*67f40*/  STL.64 [R1+0x260], R132 ;  /* 0x0002608401007387 */ /* 0x000fe80000100a00 */
[----:B------:R-:W-:Y:S04]  /*67f50*/  STL.64 [R1+0x268], R134 ;  /* 0x0002688601007387 */ /* 0x000fe80000100a00 */
[----:B------:R-:W-:Y:S04]  /*67f60*/  STL.64 [R1+0x190], R128 ;  /* 0x0001908001007387 */ /* 0x000fe80000100a00 */
[----:B------:R1:W-:Y:S02]  /*67f70*/  STL.64 [R1+0x198], R130 ;  /* 0x0001988201007387 */ /* 0x0003e40000100a00 */
[C---:B-1----:R-:W-:Y:S08]  /*67f80*/  HMMA.1688.F32.TF32 R128, R36.reuse, R100, R92 ;  /* 0x000000642480723c */ /* 0x042ff0000008105c */
        /* <DEDUP_REMOVED lines=21> */
[C---:B----4-:R-:W-:Y:S03]  /*680e0*/  HMMA.1688.F32.TF32 R36, R40.reuse, R8, R60 ;  /* 0x000000082824723c */ /* 0x050fe6000008103c */
[----:B------:R-:W-:Y:S04]  /*680f0*/  STL.64 [R1+0x110], R64 ;  /* 0x0001104001007387 */ /* 0x000fe80000100a00 */
[----:B------:R-:W-:Y:S04]  /*68100*/  STL.64 [R1+0x118], R66 ;  /* 0x0001184201007387 */ /* 0x000fe80000100a00 */
[----:B------:R-:W-:Y:S04]  /*68110*/  LDS R73, [R3+0x4300] ;  /* 0x0043000003497984 */ /* 0x000fe80000000800 */
[----:B------:R-:W1:Y:S08]  /*68120*/  LDS R75, [R3+0x5300] ;  /* 0x00530000034b7984 */ /* 0x000e700000000800 */
[----:B------:R-:W-:Y:S04]  /*68130*/  STL.64 [R1+0x100], R36 ;  /* 0x0001002401007387 */ /* 0x000fe80000100a00 */
[----:B------:R2:W-:Y:S02]  /*68140*/  STL.64 [R1+0x108], R38 ;  /* 0x0001082601007387 */ /* 0x0005e40000100a00 */
[C---:B--2---:R-:W-:Y:S02]  /*68150*/  HMMA.1688.F32.TF32 R36, R40.reuse, R20, R48 ;  /* 0x000000142824723c */ /* 0x044fe40000081030 */
[----:B------:R-:W-:Y:S04]  /*68160*/  STL.64 [R1+0xf0], R56 ;  /* 0x0000f03801007387 */ /* 0x000fe80000100a00 */
[----:B------:R-:W-:Y:S02]  /*68170*/  STL.64 [R1+0xf8], R58 ;  /* 0x0000f83a01007387 */ /* 0x000fe40000100a00 */
[C---:B------:R-:W-:Y:S02]  /*68180*/  HMMA.1688.F32.TF32 R48, R40.reuse, R24, R44 ;  /* 0x000000182830723c */ /* 0x040fe4000008102c */
[----:B------:R-:W-:Y:S04]  /*68190*/  STL.64 [R1+0xe0], R52 ;  /* 0x0000e03401007387 */ /* 0x000fe80000100a00 */
[----:B------:R-:W-:Y:S02]  /*681a0*/  STL.64 [R1+0xe8], R54 ;  /* 0x0000e83601007387 */ /* 0x000fe40000100a00 */
[C---:B------:R-:W-:Y:S07]  /*681b0*/  HMMA.1688.F32.TF32 R44, R40.reuse, R28, R236 ;  /* 0x0000001c282c723c */ /* 0x040fee00000810ec */
[----:B------:R-:W-:Y:S04]  /*681c0*/  STL.64 [R1+0xd0], R36 ;  /* 0x0000d02401007387 */ /* 0x000fe80000100a00 */
[----:B------:R2:W-:Y:S02]  /*681d0*/  STL.64 [R1+0xd8], R38 ;  /* 0x0000d82601007387 */ /* 0x0005e40000100a00 */
[C---:B--2---:R-:W-:Y:S02]  /*681e0*/  HMMA.1688.F32.TF32 R36, R40.reuse, R68, R220 ;  /* 0x000000442824723c */ /* 0x044fe400000810dc */
[----:B------:R-:W-:Y:S04]  /*681f0*/  STL.64 [R1+0xc0], R48 ;  /* 0x0000c03001007387 */ /* 0x000fe80000100a00 */
[----:B------:R2:W-:Y:S04]  /*68200*/  STL.64 [R1+0xc8], R50 ;  /* 0x0000c83201007387 */ /* 0x0005e80000100a00 */
[----:B------:R-:W-:Y:S04]  /*68210*/  STL.64 [R1+0xb0], R44 ;  /* 0x0000b02c01007387 */ /* 0x000fe80000100a00 */
[----:B------:R3:W-:Y:S01]  /*68220*/  STL.64 [R1+0xb8], R46 ;  /* 0x0000b82e01007387 */ /* 0x0007e20000100a00 */
[C---:B--2---:R-:W-:Y:S08]  /*68230*/  HMMA.1688.F32.TF32 R48, R40.reuse, R96, R224 ;  /* 0x000000602830723c */ /* 0x044ff000000810e0 */
[----:B------:R-:W-:Y:S01]  /*68240*/  STL.64 [R1+0xa0], R36 ;  /* 0x0000a02401007387 */ /* 0x000fe20000100a00 */
[C---:B---3--:R-:W-:Y:S03]  /*68250*/  HMMA.1688.F32.TF32 R44, R40.reuse, R100, R228 ;  /* 0x00000064282c723c */ /* 0x048fe600000810e4 */
[----:B------:R2:W-:Y:S05]  /*68260*/  STL.64 [R1+0xa8], R38 ;  /* 0x0000a82601007387 */ /* 0x0005ea0000100a00 */
[C---:B--2---:R-:W-:Y:S06]  /*68270*/  HMMA.1688.F32.TF32 R36, R40.reuse, R104, R232 ;  /* 0x000000682824723c */ /* 0x044fec00000810e8 */
[----:B------:R-:W-:Y:S04]  /*68280*/  STL.64 [R1+0x90], R48 ;  /* 0x0000903001007387 */ /* 0x000fe80000100a00 */
[----:B------:R2:W-:Y:S05]  /*68290*/  STL.64 [R1+0x98], R50 ;  /* 0x0000983201007387 */ /* 0x0005ea0000100a00 */
[----:B------:R-:W-:Y:S04]  /*682a0*/  STL.64 [R1+0x80], R44 ;  /* 0x0000802c01007387 */ /* 0x000fe80000100a00 */
[----:B------:R3:W-:Y:S01]  /*682b0*/  STL.64 [R1+0x88], R46 ;  /* 0x0000882e01007387 */ /* 0x0007e20000100a00 */
[C---:B--2---:R-:W-:Y:S03]  /*682c0*/  HMMA.1688.F32.TF32 R48, R40.reuse, R108, R244 ;  /* 0x0000006c2830723c */ /* 0x044fe600000810f4 */
[----:B------:R-:W-:Y:S05]  /*682d0*/  STL.64 [R1+0x70], R36 ;  /* 0x0000702401007387 */ /* 0x000fea0000100a00 */
[C---:B---3--:R-:W-:Y:S01]  /*682e0*/  HMMA.1688.F32.TF32 R44, R40.reuse, R112, R248 ;  /* 0x00000070282c723c */ /* 0x048fe200000810f8 */
[----:B------:R2:W-:Y:S07]  /*682f0*/  STL.64 [R1+0x78], R38 ;  /* 0x0000782601007387 */ /* 0x0005ee0000100a00 */
[C---:B--2---:R-:W-:Y:S07]  /*68300*/  HMMA.1688.F32.TF32 R36, R40.reuse, R116, R240 ;  /* 0x000000742824723c */ /* 0x044fee00000810f0 */
[----:B------:R2:W-:Y:S04]  /*68310*/  STL.64 [R1+0x60], R48 ;  /* 0x0000603001007387 */ /* 0x0005e80000100a00 */
[----:B------:R3:W-:Y:S04]  /*68320*/  STL.64 [R1+0x68], R50 ;  /* 0x0000683201007387 */ /* 0x0007e80000100a00 */
[----:B------:R-:W4:Y:S04]  /*68330*/  LDL.LU R220, [R1+0x280] ;  /* 0x0002800001dc7983 */ /* 0x000f280000300800 */
[----:B------:R1:W-:Y:S04]  /*68340*/  STL.64 [R1+0x50], R44 ;  /* 0x0000502c01007387 */ /* 0x0003e80000100a00 */
[----:B------:R1:W-:Y:S04]  /*68350*/  STL.64 [R1+0x58], R46 ;  /* 0x0000582e01007387 */ /* 0x0003e80000100a00 */
[----:B------:R-:W-:Y:S04]  /*68360*/  STL.64 [R1+0x40], R36 ;  /* 0x0000402401007387 */ /* 0x000fe80000100a00 */
[----:B------:R1:W-:Y:S04]  /*68370*/  STL.64 [R1+0x48], R38 ;  /* 0x0000482601007387 */ /* 0x0003e80000100a00 */
        /* <DEDUP_REMOVED lines=47> */
[----:B--2---:R-:W2:Y:S04]  /*68670*/  LDL.LU R48, [R1+0x220] ;  /* 0x0002200001307983 */ /* 0x004ea80000300800 */
[----:B------:R-:W2:Y:S04]  /*68680*/  LDL.LU R49, [R1+0x224] ;  /* 0x0002240001317983 */ /* 0x000ea80000300800 */
[----:B---3--:R-:W2:Y:S04]  /*68690*/  LDL.LU R50, [R1+0x228] ;  /* 0x0002280001327983 */ /* 0x008ea80000300800 */
[----:B------:R-:W2:Y:S04]  /*686a0*/  LDL.LU R51, [R1+0x22c] ;  /* 0x00022c0001337983 */ /* 0x000ea80000300800 */
[----:B-1----:R-:W3:Y:S04]  /*686b0*/  LDL.LU R44, [R1+0x240] ;  /* 0x00024000012c7983 */ /* 0x002ee80000300800 */
[----:B------:R-:W3:Y:S04]  /*686c0*/  LDL.LU R45, [R1+0x244] ;  /* 0x00024400012d7983 */ /* 0x000ee80000300800 */
[----:B------:R-:W3:Y:S04]  /*686d0*/  LDL.LU R46, [R1+0x248] ;  /* 0x00024800012e7983 */ /* 0x000ee80000300800 */
[----:B------:R-:W3:Y:S04]  /*686e0*/  LDL.LU R47, [R1+0x24c] ;  /* 0x00024c00012f7983 */ /* 0x000ee80000300800 */
[----:B------:R-:W2:Y:S04]  /*686f0*/  LDL.LU R224, [R1+0x290] ;  /* 0x0002900001e07983 */ /* 0x000ea80000300800 */
[----:B------:R-:W2:Y:S04]  /*68700*/  LDL.LU R225, [R1+0x294] ;  /* 0x0002940001e17983 */ /* 0x000ea80000300800 */
[----:B------:R-:W2:Y:S04]  /*68710*/  LDL.LU R226, [R1+0x298] ;  /* 0x0002980001e27983 */ /* 0x000ea80000300800 */
[----:B------:R-:W2:Y:S01]  /*68720*/  LDL.LU R227, [R1+0x29c] ;  /* 0x00029c0001e37983 */ /* 0x000ea20000300800 */
[C---:B----4-:R-:W-:Y:S08]  /*68730*/  HMMA.1688.F32.TF32 R36, R40.reuse, R124, R232 ;  /* 0x0000007c2824723c */ /* 0x050ff000000810e8 */
[----:B------:R-:W-:Y:S01]  /*68740*/  HMMA.1688.F32.TF32 R80, R40, R120, R228 ;  /* 0x000000782850723c */ /* 0x000fe200000810e4 */
[----:B------:R-:W4:Y:S11]  /*68750*/  LDL.LU R228, [R1+0x2a0] ;  /* 0x0002a00001e47983 */ /* 0x000f360000300800 */
[----:B------:R-:W-:Y:S11]  /*68760*/  @!UPT UIADD3 URZ, URZ, URZ, URZ ;  /* 0x0000003f3f3ff290 */ /* 0x000ff6000fffe03f */
[----:B------:R-:W-:Y:S04]  /*68770*/  STL.64 [R1+0x30], R80 ;  /* 0x0000305001007387 */ /* 0x000fe80000100a00 */
[----:B------:R-:W-:Y:S04]  /*68780*/  STL.64 [R1+0x38], R82 ;  /* 0x0000385201007387 */ /* 0x000fe80000100a00 */
        /* <DEDUP_REMOVED lines=11> */
[C---:B-1----:R-:W-:Y:S07]  /*68840*/  HMMA.1688.F32.TF32 R36, R32.reuse, R8, R64 ;  /* 0x000000082024723c */ /* 0x042fee0000081040 */
[----:B------:R-:W-:Y:S04]  /*68850*/  STL.64 [R1+0x10], R40 ;  /* 0x0000102801007387 */ /* 0x000fe80000100a00 */
[----:B------:R-:W-:Y:S04]  /*68860*/  STL.64 [R1+0x18], R42 ;  /* 0x0000182a01007387 */ /* 0x000fe80000100a00 */
[----:B------:R-:W-:Y:S08]  /*68870*/  STL.64 [R1+0x6cd0], R250 ;  /* 0x006cd0fa01007387 */ /* 0x000ff00000100a00 */
[----:B------:R-:W-:Y:S04]  /*68880*/  STL.64 [R1], R36 ;  /* 0x0000002401007387 */ /* 0x000fe80000100a00 */
[----:B------:R1:W-:Y:S02]  /*68890*/  STL.64 [R1+0x8], R38 ;  /* 0x0000082601007387 */ /* 0x0003e40000100a00 */
[C---:B-1----:R-:W-:Y:S02]  /*688a0*/  HMMA.1688.F32.TF32 R36, R32.reuse, R16, R60 ;  /* 0x000000102024723c */ /* 0x042fe4000008103c */
[----:B------:R-:W-:Y:S06]  /*688b0*/  STL.64 [R1+0x6cc8], R248 ;  /* 0x006cc8f801007387 */ /* 0x000fec0000100a00 */
[C---:B------:R-:W-:Y:S08]  /*688c0*/  HMMA.1688.F32.TF32 R56, R32.reuse, R20, R56 ;  /* 0x000000142038723c */ /* 0x040ff00000081038 */
[C---:B------:R-:W-:Y:S07]  /*688d0*/  HMMA.1688.F32.TF32 R40, R32.reuse, R24, R52 ;  /* 0x000000182028723c */ /* 0x040fee0000081034 */
[----:B------:R-:W-:Y:S04]  /*688e0*/  STL.64 [R1+0x1e0], R36 ;  /* 0x0001e02401007387 */ /* 0x000fe80000100a00 */
[----:B------:R1:W-:Y:S02]  /*688f0*/  STL.64 [R1+0x1e8], R38 ;  /* 0x0001e82601007387 */ /* 0x0003e40000100a00 */
[C---:B-1----:R-:W-:Y:S02]  /*68900*/  HMMA.1688.F32.TF32 R36, R32.reuse, R28, R240 ;  /* 0x0000001c2024723c */ /* 0x042fe400000810f0 */
[----:B------:R-:W-:Y:S04]  /*68910*/  STL.64 [R1+0x1d0], R56 ;  /* 0x0001d03801007387 */ /* 0x000fe80000100a00 */
[----:B------:R-:W-:Y:S04]  /*68920*/  STL.64 [R1+0x1d8], R58 ;  /* 0x0001d83a01007387 */ /* 0x000fe80000100a00 */
[----:B------:R-:W4:Y:S04]  /*68930*/  LDL.LU R240, [R1+0x2b0] ;  /* 0x0002b00001f07983 */ /* 0x000f280000300800 */
[----:B------:R-:W-:Y:S04]  /*68940*/  STL.64 [R1+0x1c0], R40 ;  /* 0x0001c02801007387 */ /* 0x000fe80000100a00 */
[----:B------:R-:W-:Y:S05]  /*68950*/  STL.64 [R1+0x1c8], R42 ;  /* 0x0001c82a01007387 */ /* 0x000fea0000100a00 */
[----:B------:R-:W-:Y:S04]  /*68960*/  STL.64 [R1+0x1b0], R36 ;  /* 0x0001b02401007387 */ /* 0x000fe80000100a00 */
[----:B------:R2:W-:Y:S04]  /*68970*/  STL.64 [R1+0x1b8], R38 ;  /* 0x0001b82601007387 */ /* 0x0005e80000100a00 */
[----:B------:R-:W4:Y:S04]  /*68980*/  LDL.LU R241, [R1+0x2b4] ;  /* 0x0002b40001f17983 */ /* 0x000f280000300800 */
[----:B------:R-:W4:Y:S04]  /*68990*/  LDL.LU R242, [R1+0x2b8] ;  /* 0x0002b80001f27983 */ /* 0x000f280000300800 */
[----:B------:R-:W4:Y:S01]  /*689a0*/  LDL.LU R243, [R1+0x2bc] ;  /* 0x0002bc0001f37983 */ /* 0x000f220000300800 */
[C---:B------:R-:W-:Y:S08]  /*689b0*/  HMMA.1688.F32.TF32 R244, R32.reuse, R96, R244 ;  /* 0x0000006020f4723c */ /* 0x040ff000000810f4 */
[C---:B--2---:R-:W-:Y:S11]  /*689c0*/  HMMA.1688.F32.TF32 R36, R32.reuse, R68, R48 ;  /* 0x000000442024723c */ /* 0x044ff60000081030 */
[----:B------:R-:W-:Y:S04]  /*689d0*/  @!UPT UIADD3 URZ, URZ, URZ, URZ ;  /* 0x0000003f3f3ff290 */ /* 0x000fe8000fffe03f */
[----:B------:R-:W-:Y:S08]  /*689e0*/  STL.64 [R1+0x6c58], R246 ;  /* 0x006c58f601007387 */ /* 0x000ff00000100a00 */
[----:B------:R-:W-:Y:S04]  /*689f0*/  STL.64 [R1+0x1a0], R36 ;  /* 0x0001a02401007387 */ /* 0x000fe80000100a00 */
[----:B------:R3:W-:Y:S02]  /*68a00*/  STL.64 [R1+0x1a8], R38 ;  /* 0x0001a82601007387 */ /* 0x0007e40000100a00 */
[C---:B---3--:R-:W-:Y:S02]  /*68a10*/  HMMA.1688.F32.TF32 R36, R32.reuse, R100, R44 ;  /* 0x000000642024723c */ /* 0x048fe4000008102c */
[----:B------:R-:W-:Y:S06]  /*68a20*/  STL.64 [R1+0x6c50], R244 ;  /* 0x006c50f401007387 */ /* 0x000fec0000100a00 */
[C---:B------:R-:W-:Y:S08]  /*68a30*/  HMMA.1688.F32.TF32 R44, R32.reuse, R104, R236 ;  /* 0x00000068202c723c */ /* 0x040ff000000810ec */
[C---:B------:R-:W-:Y:S07]  /*68a40*/  HMMA.1688.F32.TF32 R40, R32.reuse, R108, R220 ;  /* 0x0000006c2028723c */ /* 0x040fee00000810dc */
[----:B------:R-:W-:Y:S04]  /*68a50*/  STL.64 [R1+0x250], R36 ;  /* 0x0002502401007387 */ /* 0x000fe80000100a00 */
[----:B------:R1:W-:Y:S02]  /*68a60*/  STL.64 [R1+0x258], R38 ;  /* 0x0002582601007387 */ /* 0x0003e40000100a00 */
[----:B-1----:R-:W-:Y:S02]  /*68a70*/  HMMA.1688.F32.TF32 R36, R32, R112, R224 ;  /* 0x000000702024723c */ /* 0x002fe400000810e0 */
[----:B------:R-:W-:Y:S04]  /*68a80*/  STL.64 [R1+0x240], R44 ;  /* 0x0002402c01007387 */ /* 0x000fe80000100a00 */
[----:B------:R-:W-:Y:S04]  /*68a90*/  STL.64 [R1+0x248], R46 ;  /* 0x0002482e01007387 */ /* 0x000fe80000100a00 */
[----:B------:R-:W-:Y:S04]  /*68aa0*/  STL.64 [R1+0x230], R40 ;  /* 0x0002302801007387 */ /* 0x000fe80000100a00 */
[----:B------:R4:W-:Y:S10]  /*68ab0*/  STL.64 [R1+0x238], R42 ;  /* 0x0002382a01007387 */ /* 0x0009f40000100a00 */
[----:B------:R-:W-:Y:S01]  /*68ac0*/  MOV R247, R36 ;  /* 0x0000002400f77202 */ /* 0x000fe20000000f00 */
[----:B------:R-:W-:Y:S01]  /*68ad0*/  IMAD.MOV.U32 R246, RZ, RZ, R37 ;  /* 0x000000fffff67224 */ /* 0x000fe200078e0025 */
[----:B------:R-:W-:Y:S01]  /*68ae0*/  MOV R245, R38 ;  /* 0x0000002600f57202 */ /* 0x000fe20000000f00 */
[----:B------:R-:W-:-:S05]  /*68af0*/  IMAD.MOV.U32 R244, RZ, RZ, R39 ;  /* 0x000000fffff47224 */ /* 0x000fca00078e0027 */
[----:B------:R1:W-:Y:S04]  /*68b00*/  STL [R1+0x6c9c], R244 ;  /* 0x006c9cf401007387 */ /* 0x0003e80000100800 */
[----:B------:R2:W-:Y:S04]  /*68b10*/  STL [R1+0x6c98], R246 ;  /* 0x006c98f601007387 */ /* 0x0005e80000100800 */
[----:B------:R3:W-:Y:S01]  /*68b20*/  STL [R1+0x6c94], R247 ;  /* 0x006c94f701007387 */ /* 0x0007e20000100800 */
[C---:B----4-:R-:W-:Y:S08]  /*68b30*/  HMMA.1688.F32.TF32 R40, R32.reuse, R116, R228 ;  /* 0x000000742028723c */ /* 0x050ff000000810e4 */
[C---:B------:R-:W-:Y:S01]  /*68b40*/  HMMA.1688.F32.TF32 R36, R32.reuse, R120, R232 ;  /* 0x000000782024723c */ /* 0x040fe200000810e8 */
[----:B------:R2:W-:Y:S04]  /*68b50*/  STL [R1+0x6c90], R245 ;  /* 0x006c90f501007387 */ /* 0x0005e80000100800 */
[----:B------:R-:W4:Y:S10]  /*68b60*/  LDL.LU R236, [R1+0x380] ;  /* 0x0003800001ec7983 */ /* 0x000f340000300800 */
[----:B------:R-:W-:Y:S04]  /*68b70*/  STL.64 [R1+0x210], R40 ;  /* 0x0002102801007387 */ /* 0x000fe80000100a00 */
        /* <DEDUP_REMOVED lines=34> */
[----:B------:R-:W4:Y:S09]  /*68da0*/  LDL.LU R243, [R1+0x3dc] ;  /* 0x0003dc0001f37983 */ /* 0x000f320000300800 */
[----:B-1----:R-:W-:Y:S01]  /*68db0*/  MOV R244, R32 ;  /* 0x0000002000f47202 */ /* 0x002fe20000000f00 */
[----:B--2---:R-:W-:Y:S01]  /*68dc0*/  IMAD.MOV.U32 R246, RZ, RZ, R33 ;  /* 0x000000fffff67224 */ /* 0x004fe200078e0021 */
[----:B---3--:R-:W-:Y:S01]  /*68dd0*/  MOV R247, R34 ;  /* 0x0000002200f77202 */ /* 0x008fe20000000f00 */
[----:B------:R-:W-:-:S02]  /*68de0*/  IMAD.MOV.U32 R245, RZ, RZ, R35 ;  /* 0x000000fffff57224 */ /* 0x000fc400078e0023 */
[----:B------:R-:W-:Y:S04]  /*68df0*/  STL [R1+0x6cac], R244 ;  /* 0x006cacf401007387 */ /* 0x000fe80000100800 */
[----:B------:R-:W-:Y:S04]  /*68e00*/  STL [R1+0x6ca8], R246 ;  /* 0x006ca8f601007387 */ /* 0x000fe80000100800 */
[----:B------:R1:W-:Y:S04]  /*68e10*/  STL [R1+0x6ca4], R247 ;  /* 0x006ca4f701007387 */ /* 0x0003e80000100800 */
[----:B------:R2:W-:Y:S01]  /*68e20*/  STL [R1+0x6ca0], R245 ;  /* 0x006ca0f501007387 */ /* 0x0005e20000100800 */
[C---:B----4-:R-:W-:Y:S08]  /*68e30*/  HMMA.1688.F32.TF32 R32, R72.reuse, R12, R236 ;  /* 0x0000000c4820723c */ /* 0x050ff000000810ec */
[C---:B------:R-:W-:Y:S08]  /*68e40*/  HMMA.1688.F32.TF32 R40, R72.reuse, R4, R48 ;  /* 0x000000044828723c */ /* 0x040ff00000081030 */
[----:B------:R-:W-:Y:S08]  /*68e50*/  HMMA.1688.F32.TF32 R36, R72, R8, R44 ;  /* 0x000000084824723c */ /* 0x000ff0000008102c */
[----:B-1----:R-:W-:Y:S01]  /*68e60*/  MOV R247, R32 ;  /* 0x0000002000f77202 */ /* 0x002fe20000000f00 */
[----:B--2---:R-:W-:-:S06]  /*68e70*/  IMAD.MOV.U32 R245, RZ, RZ, R33 ;  /* 0x000000fffff57224 */ /* 0x004fcc00078e0021 */
[----:B------:R-:W-:Y:S04]  /*68e80*/  STL.64 [R1+0x2d0], R40 ;  /* 0x0002d02801007387 */ /* 0x000fe80000100a00 */
[----:B------:R-:W-:Y:S04]  /*68e90*/  STL.64 [R1+0x2d8], R42 ;  /* 0x0002d82a01007387 */ /* 0x000fe80000100a00 */
[----:B------:R-:W-:Y:S04]  /*68ea0*/  STL.64 [R1+0x2c0], R36 ;  /* 0x0002c02401007387 */ /* 0x000fe80000100a00 */
[----:B------:R-:W-:Y:S04]  /*68eb0*/  STL.64 [R1+0x2c8], R38 ;  /* 0x0002c82601007387 */ /* 0x000fe80000100a00 */
[----:B------:R1:W-:Y:S02]  /*68ec0*/  STL.64 [R1+0x2b8], R34 ;  /* 0x0002b82201007387 */ /* 0x0003e40000100a00 */
[C---:B-1----:R-:W-:Y:S02]  /*68ed0*/  HMMA.1688.F32.TF32 R32, R72.reuse, R16, R220 ;  /* 0x000000104820723c */ /* 0x042fe400000810dc */
[----:B------:R-:W-:Y:S04]  /*68ee0*/  STL [R1+0x6cb4], R247 ;  /* 0x006cb4f701007387 */ /* 0x000fe80000100800 */
[----:B------:R-:W-:Y:S04]  /*68ef0*/  STL [R1+0x6cb0], R245 ;  /* 0x006cb0f501007387 */ /* 0x000fe80000100800 */
[----:B------:R-:W2:Y:S11]  /*68f00*/  LDL.LU R2, [R1+0x6f28] ;  /* 0x006f280001027983 */ /* 0x000eb60000300800 */
[----:B------:R-:W-:Y:S02]  /*68f10*/  @!UPT UIADD3 URZ, URZ, URZ, URZ ;  /* 0x0000003f3f3ff290 */ /* 0x000fe4000fffe03f */
[----:B------:R1:W-:Y:S01]  /*68f20*/  STL.64 [R1+0x2a0], R32 ;  /* 0x0002a02001007387 */ /* 0x0003e20000100a00 */
[----:B------:R-:W-:Y:S01]  /*68f30*/  MOV R244, R34 ;  /* 0x0000002200f47202 */ /* 0x000fe20000000f00 */
[----:B------:R-:W-:Y:S02]  /*68f40*/  IMAD.MOV.U32 R246, RZ, RZ, R35 ;  /* 0x000000fffff67224 */ /* 0x000fe400078e0023 */
[C---:B-1----:R-:W-:Y:S03]  /*68f50*/  HMMA.1688.F32.TF32 R32, R72.reuse, R20, R224 ;  /* 0x000000144820723c */ /* 0x042fe600000810e0 */
[----:B------:R-:W-:Y:S04]  /*68f60*/  STL [R1+0x6cbc], R246 ;  /* 0x006cbcf601007387 */ /* 0x000fe80000100800 */
[----:B------:R-:W-:Y:S01]  /*68f70*/  STL [R1+0x6cb8], R244 ;  /* 0x006cb8f401007387 */ /* 0x000fe20000100800 */
[C---:B------:R-:W-:Y:S11]  /*68f80*/  HMMA.1688.F32.TF32 R36, R72.reuse, R24, R228 ;  /* 0x000000184824723c */ /* 0x040ff600000810e4 */
[----:B------:R-:W-:Y:S04]  /*68f90*/  @!UPT UIADD3 URZ, URZ, URZ, URZ ;  /* 0x0000003f3f3ff290 */ /* 0x000fe8000fffe03f */
[----:B------:R1:W-:Y:S01]  /*68fa0*/  STL.64 [R1+0x290], R32 ;  /* 0x0002902001007387 */ /* 0x0003e20000100a00 */
[----:B------:R-:W-:Y:S01]  /*68fb0*/  MOV R247, R34 ;  /* 0x0000002200f77202 */ /* 0x000fe20000000f00 */
[----:B------:R-:W-:Y:S02]  /*68fc0*/  IMAD.MOV.U32 R245, RZ, RZ, R35 ;  /* 0x000000fffff57224 */ /* 0x000fe400078e0023 */
[C---:B-1----:R-:W-:Y:S02]  /*68fd0*/  HMMA.1688.F32.TF32 R32, R72.reuse, R28, R232 ;  /* 0x0000001c4820723c */ /* 0x042fe400000810e8 */
[----:B------:R1:W-:Y:S04]  /*68fe0*/  STL [R1+0x6cc4], R247 ;  /* 0x006cc4f701007387 */ /* 0x0003e80000100800 */
[----:B------:R3:W-:Y:S04]  /*68ff0*/  STL [R1+0x6cc0], R245 ;  /* 0x006cc0f501007387 */ /* 0x0007e80000100800 */
[----:B------:R-:W-:Y:S01]  /*69000*/  STL.64 [R1+0x280], R36 ;  /* 0x0002802401007387 */ /* 0x000fe20000100a00 */
[----:B------:R-:W-:Y:S03]  /*69010*/  HMMA.1688.F32.TF32 R84, R72, R68, R240 ;  /* 0x000000444854723c */ /* 0x000fe600000810f0 */
[----:B------:R-:W-:Y:S10]  /*69020*/  STL.64 [R1+0x288], R38 ;  /* 0x0002882601007387 */ /* 0x000ff40000100a00 */
[----:B-1----:R-:W-:Y:S01]  /*69030*/  MOV R247, R32 ;  /* 0x0000002000f77202 */ /* 0x002fe20000000f00 */
[----:B---3--:R-:W-:Y:S01]  /*69040*/  IMAD.MOV.U32 R245, RZ, RZ, R33 ;  /* 0x000000fffff57224 */ /* 0x008fe200078e0021 */
[----:B------:R-:W-:Y:S01]  /*69050*/  MOV R246, R34 ;  /* 0x0000002200f67202 */ /* 0x000fe20000000f00 */
[----:B------:R-:W-:-:S04]  /*69060*/  IMAD.MOV.U32 R244, RZ, RZ, R35 ;  /* 0x000000fffff47224 */ /* 0x000fc800078e0023 */
[----:B------:R-:W-:Y:S04]  /*69070*/  STL.64 [R1+0x6ce0], R246 ;  /* 0x006ce0f601007387 */ /* 0x000fe80000100a00 */
[----:B------:R-:W-:Y:S04]  /*69080*/  STL.64 [R1+0x6cd8], R244 ;  /* 0x006cd8f401007387 */ /* 0x000fe80000100a00 */
        /* <DEDUP_REMOVED lines=34> */
[C---:B---3--:R-:W-:Y:S03]  /*692b0*/  HMMA.1688.F32.TF32 R48, R72.reuse, R96, R240 ;  /* 0x000000604830723c */ /* 0x048fe600000810f0 */
[----:B------:R-:W3:Y:S04]  /*692c0*/  LDL.LU R240, [R1+0xff0] ;  /* 0x000ff00001f07983 */ /* 0x000ee80000300800 */
[----:B------:R-:W3:Y:S04]  /*692d0*/  LDL.LU R241, [R1+0xff4] ;  /* 0x000ff40001f17983 */ /* 0x000ee80000300800 */
[----:B------:R-:W3:Y:S04]  /*692e0*/  LDL.LU R242, [R1+0xff8] ;  /* 0x000ff80001f27983 */ /* 0x000ee80000300800 */
[----:B------:R-:W3:Y:S01]  /*692f0*/  LDL.LU R243, [R1+0xffc] ;  /* 0x000ffc0001f37983 */ /* 0x000ee20000300800 */
[C---:B--2---:R-:W-:Y:S08]  /*69300*/  HMMA.1688.F32.TF32 R52, R72.reuse, R100, R52 ;  /* 0x000000644834723c */ /* 0x044ff00000081034 */
[C---:B----4-:R-:W-:Y:S08]  /*69310*/  HMMA.1688.F32.TF32 R56, R72.reuse, R104, R44 ;  /* 0x000000684838723c */ /* 0x050ff0000008102c */
[C---:B------:R-:W-:Y:S08]  /*69320*/  HMMA.1688.F32.TF32 R44, R72.reuse, R116, R224 ;  /* 0x00000074482c723c */ /* 0x040ff000000810e0 */
[C---:B------:R-:W-:Y:S01]  /*69330*/  HMMA.1688.F32.TF32 R60, R72.reuse, R108, R236 ;  /* 0x0000006c483c723c */ /* 0x040fe200000810ec */
[----:B------:R-:W-:Y:S07]  /*69340*/  STL.64 [R1+0x6ba8], R50 ;  /* 0x006ba83201007387 */ /* 0x000fee0000100a00 */
[C---:B------:R-:W-:Y:S01]  /*69350*/  HMMA.1688.F32.TF32 R40, R72.reuse, R112, R220 ;  /* 0x000000704828723c */ /* 0x040fe200000810dc */
[----:B------:R-:W-:Y:S07]  /*69360*/  STL.64 [R1+0x6ba0], R48 ;  /* 0x006ba03001007387 */ /* 0x000fee0000100a00 */
[C---:B------:R-:W-:Y:S01]  /*69370*/  HMMA.1688.F32.TF32 R64, R72.reuse, R120, R228 ;  /* 0x000000784840723c */ /* 0x040fe200000810e4 */
[----:B------:R-:W-:Y:S07]  /*69380*/  STL.64 [R1+0x6bb8], R54 ;  /* 0x006bb83601007387 */ /* 0x000fee0000100a00 */
        /* <DEDUP_REMOVED lines=14> */
[----:B------:R-:W-:Y:S04]  /*69470*/  LDS R235, [R14+0x5380] ;  /* 0x005380000eeb7984 */ /* 0x000fe80000000800 */
[----:B-1----:R-:W2:Y:S04]  /*69480*/  LDL R75, [R1+0xb64] ;  /* 0x000b6400014b7983 */ /* 0x002ea80000100800 */
        /* <DEDUP_REMOVED lines=41> */
[----:B---3--:R-:W-:Y:S03]  /*69720*/  HMMA.1688.F32.TF32 R76, R208, R4, R240 ;  /* 0x00000004d04c723c */ /* 0x008fe600000810f0 */
[----:B------:R-:W3:Y:S04]  /*69730*/  LDL.LU R240, [R1+0xf40] ;  /* 0x000f400001f07983 */ /* 0x000ee80000300800 */
[----:B------:R-:W3:Y:S04]  /*69740*/  LDL.LU R241, [R1+0xf44] ;  /* 0x000f440001f17983 */ /* 0x000ee80000300800 */
[----:B------:R-:W3:Y:S04]  /*69750*/  LDL.LU R242, [R1+0xf48] ;  /* 0x000f480001f27983 */ /* 0x000ee80000300800 */
[----:B------:R-:W3:Y:S08]  /*69760*/  LDL.LU R243, [R1+0xf4c] ;  /* 0x000f4c0001f37983 */ /* 0x000ef00000300800 */
[----:B------:R-:W-:Y:S04]  /*69770*/  STL.64 [R1+0x6c28], R78 ;  /* 0x006c284e01007387 */ /* 0x000fe80000100a00 */
[----:B------:R-:W-:Y:S01]  /*69780*/  STL.64 [R1+0x6c20], R76 ;  /* 0x006c204c01007387 */ /* 0x000fe20000100a00 */
[----:B------:R-:W-:-:S03]  /*69790*/  MOV R251, R2 ;  /* 0x0000000200fb7202 */ /* 0x000fc60000000f00 */
[----:B--2---:R-:W-:Y:S04]  /*697a0*/  LDS R232, [R75+0x4380] ;  /* 0x004380004be87984 */ /* 0x004fe80000000800 */
[----:B------:R-:W1:Y:S01]  /*697b0*/  LDS R234, [R75+0x5380] ;  /* 0x005380004bea7984 */ /* 0x000e620000000800 */
[C---:B----4-:R-:W-:Y:S08]  /*697c0*/  HMMA.1688.F32.TF32 R36, R208.reuse, R28, R88 ;  /* 0x0000001cd024723c */ /* 0x050ff00000081058 */
[C---:B------:R-:W-:Y:S08]  /*697d0*/  HMMA.1688.F32.TF32 R212, R208.reuse, R12, R132 ;  /* 0x0000000cd0d4723c */ /* 0x040ff00000081084 */
[C---:B------:R-:W-:Y:S08]  /*697e0*/  HMMA.1688.F32.TF32 R80, R208.reuse, R8, R80 ;  /* 0x00000008d050723c */ /* 0x040ff00000081050 */
[C---:B------:R-:W-:Y:S08]  /*697f0*/  HMMA.1688.F32.TF32 R216, R208.reuse, R16, R216 ;  /* 0x00000010d0d8723c */ /* 0x040ff000000810d8 */
[C---:B------:R-:W-:Y:S07]  /*69800*/  HMMA.1688.F32.TF32 R136, R208.reuse, R20, R128 ;  /* 0x00000014d088723c */ /* 0x040fee0000081080 */
[----:B------:R-:W-:Y:S01]  /*69810*/  STL.64 [R1+0x6c38], R82 ;  /* 0x006c385201007387 */ /* 0x000fe20000100a00 */
[C---:B------:R-:W-:Y:S03]  /*69820*/  HMMA.1688.F32.TF32 R132, R208.reuse, R24, R92 ;  /* 0x00000018d084723c */ /* 0x040fe6000008105c */
[----:B------:R2:W-:Y:S05]  /*69830*/  STL.64 [R1+0x6c30], R80 ;  /* 0x006c305001007387 */ /* 0x0005ea0000100a00 */
[C---:B------:R-:W-:Y:S01]  /*69840*/  HMMA.1688.F32.TF32 R88, R208.reuse, R68, R236 ;  /* 0x00000044d058723c */ /* 0x040fe200000810ec */
[----:B------:R-:W-:Y:S07]  /*69850*/  STL.64 [R1+0x6c48], R214 ;  /* 0x006c48d601007387 */ /* 0x000fee0000100a00 */
[C---:B------:R-:W-:Y:S01]  /*69860*/  HMMA.1688.F32.TF32 R156, R208.reuse, R96, R220 ;  /* 0x00000060d09c723c */ /* 0x040fe200000810dc */
[----:B------:R4:W-:Y:S04]  /*69870*/  STL.64 [R1+0x6c40], R212 ;  /* 0x006c40d401007387 */ /* 0x0009e80000100a00 */
[----:B------:R-:W-:Y:S03]  /*69880*/  STL.64 [R1+0x6c68], R218 ;  /* 0x006c68da01007387 */ /* 0x000fe60000100a00 */
[C---:B------:R-:W-:Y:S08]  /*69890*/  HMMA.1688.F32.TF32 R152, R208.reuse, R100, R224 ;  /* 0x00000064d098723c */ /* 0x040ff000000810e0 */
[C---:B------:R-:W-:Y:S01]  /*698a0*/  HMMA.1688.F32.TF32 R224, R208.reuse, R104, R228 ;  /* 0x00000068d0e0723c */ /* 0x040fe200000810e4 */
[----:B------:R-:W-:Y:S04]  /*698b0*/  STL.64 [R1+0x6c60], R216 ;  /* 0x006c60d801007387 */ /* 0x000fe80000100a00 */
[----:B------:R-:W-:Y:S04]  /*698c0*/  STL.64 [R1+0x6c78], R138 ;  /* 0x006c788a01007387 */ /* 0x000fe80000100a00 */
[----:B------:R1:W-:Y:S04]  /*698d0*/  STL.64 [R1+0x6c70], R136 ;  /* 0x006c708801007387 */ /* 0x0003e80000100a00 */
[----:B------:R-:W-:Y:S04]  /*698e0*/  STL.64 [R1+0x6c88], R134 ;  /* 0x006c888601007387 */ /* 0x000fe80000100a00 */
[----:B------:R-:W-:Y:S04]  /*698f0*/  STL.64 [R1+0x6c80], R132 ;  /* 0x006c808401007387 */ /* 0x000fe80000100a00 */
[----:B------:R-:W-:Y:S04]  /*69900*/  STL.64 [R1+0x6cf0], R38 ;  /* 0x006cf02601007387 */ /* 0x000fe80000100a00 */
[----:B------:R1:W-:Y:S04]  /*69910*/  STL.64 [R1+0x6ce8], R36 ;  /* 0x006ce82401007387 */ /* 0x0003e80000100a00 */
[----:B------:R-:W-:Y:S04]  /*69920*/  STL.64 [R1+0x6d00], R90 ;  /* 0x006d005a01007387 */ /* 0x000fe80000100a00 */
[----:B------:R-:W-:Y:S04]  /*69930*/  STL.64 [R1+0x6cf8], R88 ;  /* 0x006cf85801007387 */ /* 0x000fe80000100a00 */
[----:B------:R-:W-:Y:S04]  /*69940*/  STL.64 [R1+0x6d10], R158 ;  /* 0x006d109e01007387 */ /* 0x000fe80000100a00 */
[----:B------:R-:W-:Y:S01]  /*69950*/  STL.64 [R1+0x6d08], R156 ;  /* 0x006d089c01007387 */ /* 0x000fe20000100a00 */
[----:B---3--:R-:W-:Y:S03]  /*69960*/  HMMA.1688.F32.TF32 R200, R208, R108, R240 ;  /* 0x0000006cd0c8723c */ /* 0x008fe600000810f0 */
[----:B------:R-:W-:Y:S04]  /*69970*/  STL.64 [R1+0x6d20], R154 ;  /* 0x006d209a01007387 */ /* 0x000fe80000100a00 */
[----:B------:R-:W-:Y:S04]  /*69980*/  STL.64 [R1+0x6d18], R152 ;  /* 0x006d189801007387 */ /* 0x000fe80000100a00 */
[----:B------:R-:W-:Y:S04]  /*69990*/  STL.64 [R1+0x6d30], R226 ;  /* 0x006d30e201007387 */ /* 0x000fe80000100a00 */
[----:B------:R-:W-:Y:S04]  /*699a0*/  STL.64 [R1+0x6d28], R224 ;  /* 0x006d28e001007387 */ /* 0x000fe80000100a00 */
        /* <DEDUP_REMOVED lines=62> */
[----:B------:R-:W-:Y:S07]  /*69d90*/  HMMA.1688.F32.TF32 R208, R208, R124, R172 ;  /* 0x0000007cd0d0723c */ /* 0x000fee00000810ac */
[----:B------:R-:W-:Y:S01]  /*69da0*/  STL.64 [R1+0x6d50], R94 ;  /* 0x006d505e01007387 */ /* 0x000fe20000100a00 */
[C---:B------:R-:W-:Y:S03]  /*69db0*/  HMMA.1688.F32.TF32 R32, R196.reuse, R4, R168 ;  /* 0x00000004c420723c */ /* 0x040fe600000810a8 */
[----:B------:R-:W-:Y:S05]  /*69dc0*/  STL.64 [R1+0x6d48], R92 ;  /* 0x006d485c01007387 */ /* 0x000fea0000100a00 */
[C---:B------:R-:W-:Y:S01]  /*69dd0*/  HMMA.1688.F32.TF32 R140, R196.reuse, R12, R140 ;  /* 0x0000000cc48c723c */ /* 0x040fe2000008108c */
[----:B------:R-:W-:Y:S07]  /*69de0*/  STL.64 [R1+0x6d60], R130 ;  /* 0x006d608201007387 */ /* 0x000fee0000100a00 */
[C---:B------:R-:W-:Y:S01]  /*69df0*/  HMMA.1688.F32.TF32 R144, R196.reuse, R16, R144 ;  /* 0x00000010c490723c */ /* 0x040fe20000081090 */
        /* <DEDUP_REMOVED lines=13> */
[----:B------:R-:W3:Y:S04]  /*69ed0*/  LDL.LU R244, [R1+0x450] ;  /* 0x0004500001f47983 */ /* 0x000ee80000300800 */
[----:B------:R-:W3:Y:S04]  /*69ee0*/  LDL.LU R245, [R1+0x454] ;  /* 0x0004540001f57983 */ /* 0x000ee80000300800 */
[----:B------:R-:W3:Y:S04]  /*69ef0*/  LDL.LU R246, [R1+0x458] ;  /* 0x0004580001f67983 */ /* 0x000ee80000300800 */
[----:B------:R-:W3:Y:S01]  /*69f00*/  LDL.LU R247, [R1+0x45c] ;  /* 0x00045c0001f77983 */ /* 0x000ee20000300800 */
[C---:B------:R-:W-:Y:S03]  /*69f10*/  HMMA.1688.F32.TF32 R172, R196.reuse, R100, R240 ;  /* 0x00000064c4ac723c */ /* 0x040fe600000810f0 */
        /* <DEDUP_REMOVED lines=33> */
[----:B-1----:R-:W3:Y:S04]  /*6a130*/  LDL.LU R136, [R1+0x750] ;  /* 0x0007500001887983 */ /* 0x002ee80000300800 */
        /* <DEDUP_REMOVED lines=51> */
[----:B---3--:R-:W-:Y:S11]  /*6a470*/  HMMA.1688.F32.TF32 R32, R232, R4, R216 ;  /* 0x00000004e820723c */ /* 0x008ff600000810d8 */
[----:B------:R-:W-:Y:S11]  /*6a480*/  @!UPT UIADD3 URZ, URZ, URZ, URZ ;  /* 0x0000003f3f3ff290 */ /* 0x000ff6000fffe03f */
[----:B------:R-:W-:Y:S01]  /*6a490*/  @!UPT UIADD3 URZ, URZ, URZ, URZ ;  /* 0x0000003f3f3ff290 */ /* 0x000fe2000fffe03f */
[----:B------:R-:W-:Y:S01]  /*6a4a0*/  STL [R1+0x1470], R32 ;  /* 0x0014702001007387 */ /* 0x000fe20000100800 */
[----:B------:R-:W-:-:S03]  /*6a4b0*/  IMAD.MOV.U32 R2, RZ, RZ, R33 ;  /* 0x000000ffff027224 */ /* 0x000fc600078e0021 */
[----:B------:R1:W-:Y:S02]  /*6a4c0*/  STL.64 [R1+0x1478], R34 ;  /* 0x0014782201007387 */ /* 0x0003e40000100a00 */
[C---:B-1----:R-:W-:Y:S02]  /*6a4d0*/  HMMA.1688.F32.TF32 R32, R232.reuse, R12, R80 ;  /* 0x0000000ce820723c */ /* 0x042fe40000081050 */
[----:B------:R-:W-:Y:S04]  /*6a4e0*/  STL.64 [R1+0x1460], R36 ;  /* 0x0014602401007387 */ /* 0x000fe80000100a00 */
[----:B------:R1:W-:Y:S02]  /*6a4f0*/  STL.64 [R1+0x1468], R38 ;  /* 0x0014682601007387 */ /* 0x0003e40000100a00 */
[C---:B----4-:R-:W-:Y:S08]  /*6a500*/  HMMA.1688.F32.TF32 R76, R232.reuse, R16, R76 ;  /* 0x00000010e84c723c */ /* 0x050ff0000008104c */
[C---:B-1----:R-:W-:Y:S07]  /*6a510*/  HMMA.1688.F32.TF32 R36, R232.reuse, R20, R64 ;  /* 0x00000014e824723c */ /* 0x042fee0000081040 */
[----:B------:R-:W-:Y:S04]  /*6a520*/  STL.64 [R1+0x1450], R32 ;  /* 0x0014502001007387 */ /* 0x000fe80000100a00 */
[----:B------:R1:W-:Y:S02]  /*6a530*/  STL.64 [R1+0x1458], R34 ;  /* 0x0014582201007387 */ /* 0x0003e40000100a00 */
[----:B-1----:R-:W-:Y:S02]  /*6a540*/  HMMA.1688.F32.TF32 R32, R232, R24, R236 ;  /* 0x00000018e820723c */ /* 0x002fe400000810ec */
[----:B------:R-:W-:Y:S04]  /*6a550*/  STL.64 [R1+0x1440], R76 ;  /* 0x0014404c01007387 */ /* 0x000fe80000100a00 */
[----:B------:R-:W-:Y:S04]  /*6a560*/  STL.64 [R1+0x1448], R78 ;  /* 0x0014484e01007387 */ /* 0x000fe80000100a00 */
[----:B------:R-:W-:Y:S04]  /*6a570*/  STL.64 [R1+0x1430], R36 ;  /* 0x0014302401007387 */ /* 0x000fe80000100a00 */
[----:B------:R1:W-:Y:S01]  /*6a580*/  STL.64 [R1+0x1438], R38 ;  /* 0x0014382601007387 */ /* 0x0003e20000100a00 */
[----:B------:R-:W-:Y:S03]  /*6a590*/  HMMA.1688.F32.TF32 R148, R196, R20, R148 ;  /* 0x00000014c494723c */ /* 0x000fe60000081094 */
[----:B------:R-:W-:Y:S04]  /*6a5a0*/  LDS R236, [R252+0x6000] ;  /* 0x00600000fcec7984 */ /* 0x000fe80000000800 */
[----:B------:R-:W-:Y:S01]  /*6a5b0*/  LDS R238, [R252+0x7000] ;  /* 0x00700000fcee7984 */ /* 0x000fe20000000800 */
[----:B-1----:R-:W-:Y:S03]  /*6a5c0*/  HMMA.1688.F32.TF32 R36, R232, R28, R44 ;  /* 0x0000001ce824723c */ /* 0x002fe6000008102c */
[----:B------:R-:W-:Y:S04]  /*6a5d0*/  STL.64 [R1+0x1420], R32 ;  /* 0x0014202001007387 */ /* 0x000fe80000100a00 */
[----:B------:R1:W-:Y:S01]  /*6a5e0*/  STL.64 [R1+0x1428], R34 ;  /* 0x0014282201007387 */ /* 0x0003e20000100a00 */
[----:B------:R-:W-:Y:S03]  /*6a5f0*/  HMMA.1688.F32.TF32 R228, R196, R24, R228 ;  /* 0x00000018c4e4723c */ /* 0x000fe600000810e4 */
[----:B------:R-:W-:Y:S04]  /*6a600*/  LDS R237, [R3+0x6000] ;  /* 0x0060000003ed7984 */ /* 0x000fe80000000800 */
[----:B------:R-:W2:Y:S01]  /*6a610*/  LDS R239, [R3+0x7000] ;  /* 0x0070000003ef7984 */ /* 0x000ea20000000800 */
[C---:B-1----:R-:W-:Y:S07]  /*6a620*/  HMMA.1688.F32.TF32 R32, R232.reuse, R68, R40 ;  /* 0x00000044e820723c */ /* 0x042fee0000081028 */
[----:B------:R-:W-:Y:S01]  /*6a630*/  STL.64 [R1+0x1410], R36 ;  /* 0x0014102401007387 */ /* 0x000fe20000100a00 */
[C---:B------:R-:W-:Y:S03]  /*6a640*/  HMMA.1688.F32.TF32 R40, R232.reuse, R96, R60 ;  /* 0x00000060e828723c */ /* 0x040fe6000008103c */
[----:B------:R1:W-:Y:S05]  /*6a650*/  STL.64 [R1+0x1418], R38 ;  /* 0x0014182601007387 */ /* 0x0003ea0000100a00 */
[C---:B-1----:R-:W-:Y:S07]  /*6a660*/  HMMA.1688.F32.TF32 R36, R232.reuse, R100, R56 ;  /* 0x00000064e824723c */ /* 0x042fee0000081038 */
[----:B------:R-:W-:Y:S04]  /*6a670*/  STL.64 [R1+0x5f0], R32 ;  /* 0x0005f02001007387 */ /* 0x000fe80000100a00 */
[----:B------:R1:W-:Y:S02]  /*6a680*/  STL.64 [R1+0x5f8], R34 ;  /* 0x0005f82201007387 */ /* 0x0003e40000100a00 */
[C---:B-1----:R-:W-:Y:S02]  /*6a690*/  HMMA.1688.F32.TF32 R32, R232.reuse, R104, R240 ;  /* 0x00000068e820723c */ /* 0x042fe400000810f0 */
[----:B------:R-:W-:Y:S04]  /*6a6a0*/  STL.64 [R1+0x1400], R40 ;  /* 0x0014002801007387 */ /* 0x000fe80000100a00 */
[----:B------:R-:W-:Y:S04]  /*6a6b0*/  STL.64 [R1+0x1408], R42 ;  /* 0x0014082a01007387 */ /* 0x000fe80000100a00 */
[----:B------:R-:W-:Y:S04]  /*6a6c0*/  STL.64 [R1+0x13f0], R36 ;  /* 0x0013f02401007387 */ /* 0x000fe80000100a00 */
[----:B------:R1:W-:Y:S04]  /*6a6d0*/  STL.64 [R1+0x13f8], R38 ;  /* 0x0013f82601007387 */ /* 0x0003e80000100a00 */
[----:B------:R-:W-:Y:S04]  /*6a6e0*/  LDS R241, [R14+0x6000] ;  /* 0x006000000ef17984 */ /* 0x000fe80000000800 */
[----:B------:R3:W-:Y:S01]  /*6a6f0*/  LDS R243, [R14+0x7000] ;  /* 0x007000000ef37984 */ /* 0x0007e20000000800 */
[C---:B-1----:R-:W-:Y:S03]  /*6a700*/  HMMA.1688.F32.TF32 R36, R232.reuse, R108, R52 ;  /* 0x0000006ce824723c */ /* 0x042fe60000081034 */
[----:B------:R-:W-:Y:S04]  /*6a710*/  STL.64 [R1+0x13e0], R32 ;  /* 0x0013e02001007387 */ /* 0x000fe80000100a00 */
[----:B------:R1:W-:Y:S01]  /*6a720*/  STL.64 [R1+0x13e8], R34 ;  /* 0x0013e82201007387 */ /* 0x0003e20000100a00 */
[C---:B------:R-:W-:Y:S03]  /*6a730*/  HMMA.1688.F32.TF32 R40, R232.reuse, R116, R84 ;  /* 0x00000074e828723c */ /* 0x040fe60000081054 */
[----:B---3--:R-:W3:Y:S01]  /*6a740*/  LDL.LU R14, [R1+0x6f24] ;  /* 0x006f2400010e7983 */ /* 0x008ee20000300800 */
[----:B------:R-:W-:Y:S01]  /*6a750*/  MOV R56, R119 ;  /* 0x0000007700387202 */ /* 0x000fe20000000f00 */
[----:B------:R-:W-:Y:S01]  /*6a760*/  IMAD.MOV.U32 R57, RZ, RZ, R114 ;  /* 0x000000ffff397224 */ /* 0x000fe200078e0072 */
[----:B------:R-:W-:Y:S01]  /*6a770*/  MOV R58, R115 ;  /* 0x00000073003a7202 */ /* 0x000fe20000000f00 */
[----:B------:R-:W-:Y:S01]  /*6a780*/  IMAD.MOV.U32 R59, RZ, RZ, R26 ;  /* 0x000000ffff3b7224 */ /* 0x000fe200078e001a */
[----:B------:R-:W-:Y:S01]  /*6a790*/  MOV R60, R31 ;  /* 0x0000001f003c7202 */ /* 0x000fe20000000f00 */
[----:B------:R-:W-:Y:S01]  /*6a7a0*/  IMAD.MOV.U32 R61, RZ, RZ, R30 ;  /* 0x000000ffff3d7224 */ /* 0x000fe200078e001e */
[----:B------:R-:W-:Y:S01]  /*6a7b0*/  MOV R62, R71 ;  /* 0x00000047003e7202 */ /* 0x000fe20000000f00 */
[----:B-1----:R-:W-:Y:S01]  /*6a7c0*/  HMMA.1688.F32.TF32 R32, R232, R112, R48 ;  /* 0x00000070e820723c */ /* 0x002fe20000081030 */
[----:B------:R-:W-:Y:S01]  /*6a7d0*/  IMAD.MOV.U32 R63, RZ, RZ, R110 ;  /* 0x000000ffff3f7224 */ /* 0x000fe200078e006e */
[----:B------:R-:W-:Y:S04]  /*6a7e0*/  LDS R240, [R75+0x6000] ;  /* 0x006000004bf07984 */ /* 0x000fe80000000800 */
[----:B------:R-:W-:Y:S04]  /*6a7f0*/  STL.64 [R1+0x13d0], R36 ;  /* 0x0013d02401007387 */ /* 0x000fe80000100a00 */
[----:B------:R1:W-:Y:S01]  /*6a800*/  STL.64 [R1+0x13d8], R38 ;  /* 0x0013d82601007387 */ /* 0x0003e20000100a00 */
[----:B------:R-:W-:Y:S03]  /*6a810*/  HMMA.1688.F32.TF32 R160, R196, R28, R160 ;  /* 0x0000001cc4a0723c */ /* 0x000fe600000810a0 */
[----:B------:R-:W4:Y:S05]  /*6a820*/  LDS R242, [R75+0x7000] ;  /* 0x007000004bf27984 */ /* 0x000f2a0000000800 */
[C---:B-1----:R-:W-:Y:S04]  /*6a830*/  HMMA.1688.F32.TF32 R36, R232.reuse, R120, R244 ;  /* 0x00000078e824723c */ /* 0x042fe800000810f4 */
[----:B------:R-:W-:Y:S04]  /*6a840*/  STL.64 [R1+0x13c0], R32 ;  /* 0x0013c02001007387 */ /* 0x000fe80000100a00 */
[----:B------:R1:W-:Y:S02]  /*6a850*/  STL.64 [R1+0x13c8], R34 ;  /* 0x0013c82201007387 */ /* 0x0003e40000100a00 */
[----:B-1----:R-:W-:Y:S02]  /*6a860*/  HMMA.1688.F32.TF32 R32, R232, R124, R248 ;  /* 0x0000007ce820723c */ /* 0x002fe400000810f8 */
[----:B------:R1:W-:Y:S01]  /*6a870*/  STL.64 [R1+0x13b0], R40 ;  /* 0x0013b02801007387 */ /* 0x0003e20000100a00 */
[----:B------:R-:W-:-:S03]  /*6a880*/  MOV R244, R23 ;  /* 0x0000001700f47202 */ /* 0x000fc60000000f00 */
[----:B------:R1:W-:Y:S07]  /*6a890*/  STL.64 [R1+0x13b8], R42 ;  /* 0x0013b82a01007387 */ /* 0x0003ee0000100a00 */
[----:B------:R-:W-:Y:S01]  /*6a8a0*/  STL.64 [R1+0x13a0], R36 ;  /* 0x0013a02401007387 */ /* 0x000fe20000100a00 */
[----:B------:R-:W-:-:S03]  /*6a8b0*/  IMAD.MOV.U32 R245, RZ, RZ, R22 ;  /* 0x000000fffff57224 */ /* 0x000fc600078e0016 */
[----:B------:R1:W-:Y:S01]  /*6a8c0*/  STL.64 [R1+0x13a8], R38 ;  /* 0x0013a82601007387 */ /* 0x0003e20000100a00 */
[----:B------:R-:W-:-:S03]  /*6a8d0*/  MOV R246, R27 ;  /* 0x0000001b00f67202 */ /* 0x000fc60000000f00 */
[----:B------:R-:W2:Y:S01]  /*6a8e0*/  LDL.LU R23, [R1+0x6f20] ;  /* 0x006f200001177983 */ /* 0x000ea20000300800 */
[----:B------:R-:W-:Y:S01]  /*6a8f0*/  IMAD.MOV.U32 R247, RZ, RZ, R70 ;  /* 0x000000fffff77224 */ /* 0x000fe200078e0046 */
[----:B------:R-:W-:Y:S01]  /*6a900*/  MOV R84, R127 ;  /* 0x0000007f00547202 */ /* 0x000fe20000000f00 */
[----:B------:R-:W-:Y:S01]  /*6a910*/  IMAD.MOV.U32 R85, RZ, RZ, R122 ;  /* 0x000000ffff557224 */ /* 0x000fe200078e007a */
[----:B------:R-:W-:Y:S01]  /*6a920*/  MOV R86, R123 ;  /* 0x0000007b00567202 */ /* 0x000fe20000000f00 */
[----:B------:R-:W-:Y:S01]  /*6a930*/  IMAD.MOV.U32 R87, RZ, RZ, R118 ;  /* 0x000000ffff577224 */ /* 0x000fe200078e0076 */
[----:B------:R-:W-:Y:S04]  /*6a940*/  STL.64 [R1+0x370], R32 ;  /* 0x0003702001007387 */ /* 0x000fe80000100a00 */
[----:B------:R1:W-:Y:S04]  /*6a950*/  STL.64 [R1+0x378], R34 ;  /* 0x0003782201007387 */ /* 0x0003e80000100a00 */
[----:B------:R-:W2:Y:S04]  /*6a960*/  LDL.LU R22, [R1+0x6f1c] ;  /* 0x006f1c0001167983 */ /* 0x000ea80000300800 */
[----:B------:R-:W2:Y:S04]  /*6a970*/  LDL.LU R27, [R1+0x6f18] ;  /* 0x006f1800011b7983 */ /* 0x000ea80000300800 */
[----:B------:R-:W2:Y:S04]  /*6a980*/  LDL.LU R70, [R1+0x6f14] ;  /* 0x006f140001467983 */ /* 0x000ea80000300800 */
[----:B------:R-:W2:Y:S04]  /*6a990*/  LDL.LU R127, [R1+0x6f10] ;  /* 0x006f1000017f7983 */ /* 0x000ea80000300800 */
[----:B------:R-:W3:Y:S04]  /*6a9a0*/  LDL.LU R122, [R1+0x6f0c] ;  /* 0x006f0c00017a7983 */ /* 0x000ee80000300800 */
[----:B------:R-:W4:Y:S01]  /*6a9b0*/  LDL.LU R123, [R1+0x6f08] ;  /* 0x006f0800017b7983 */ /* 0x000f220000300800 */
[----:B------:R-:W-:Y:S01]  /*6a9c0*/  MOV R48, R103 ;  /* 0x0000006700307202 */ /* 0x000fe20000000f00 */
[----:B------:R-:W-:-:S02]  /*6a9d0*/  IMAD.MOV.U32 R49, RZ, RZ, R98 ;  /* 0x000000ffff317224 */ /* 0x000fc400078e0062 */
[----:B------:R-:W4:Y:S01]  /*6a9e0*/  LDL.LU R118, [R1+0x6f04] ;  /* 0x006f040001767983 */ /* 0x000f220000300800 */
[----:B------:R-:W-:Y:S01]  /*6a9f0*/  MOV R50, R99 ;  /* 0x0000006300327202 */ /* 0x000fe20000000f00 */
[----:B------:R-:W-:Y:S02]  /*6aa00*/  IMAD.MOV.U32 R51, RZ, RZ, R102 ;  /* 0x000000ffff337224 */ /* 0x000fe400078e0066 */
        /* <DEDUP_REMOVED lines=8> */
[----:B-1----:R-:W-:-:S03]  /*6aa90*/  MOV R40, R111 ;  /* 0x0000006f00287202 */ /* 0x002fc60000000f00 */
[----:B------:R-:W4:Y:S01]  /*6aaa0*/  LDL.LU R31, [R1+0x6ee0] ;  /* 0x006ee000011f7983 */ /* 0x000f220000300800 */
[----:B------:R-:W-:-:S03]  /*6aab0*/  IMAD.MOV.U32 R41, RZ, RZ, R106 ;  /* 0x000000ffff297224 */ /* 0x000fc600078e006a */
[----:B------:R-:W4:Y:S01]  /*6aac0*/  LDL.LU R30, [R1+0x6edc] ;  /* 0x006edc00011e7983 */ /* 0x000f220000300800 */
[----:B------:R-:W-:-:S03]  /*6aad0*/  MOV R42, R107 ;  /* 0x0000006b002a7202 */ /* 0x000fc60000000f00 */
[----:B------:R-:W4:Y:S01]  /*6aae0*/  LDL.LU R71, [R1+0x6ed8] ;  /* 0x006ed80001477983 */ /* 0x000f220000300800 */
[----:B------:R-:W-:-:S03]  /*6aaf0*/  IMAD.MOV.U32 R43, RZ, RZ, R126 ;  /* 0x000000ffff2b7224 */ /* 0x000fc600078e007e */
        /* <DEDUP_REMOVED lines=8> */
[C---:B------:R-:W-:Y:S08]  /*6ab80*/  HMMA.1688.F32.TF32 R184, R196.reuse, R112, R184 ;  /* 0x00000070c4b8723c */ /* 0x040ff000000810b8 */
[C---:B------:R-:W-:Y:S08]  /*6ab90*/  HMMA.1688.F32.TF32 R188, R196.reuse, R116, R188 ;  /* 0x00000074c4bc723c */ /* 0x040ff000000810bc */
[----:B------:R-:W-:Y:S01]  /*6aba0*/  HMMA.1688.F32.TF32 R192, R196, R120, R192 ;  /* 0x00000078c4c0723c */ /* 0x000fe200000810c0 */
[----:B------:R-:W-:Y:S01]  /*6abb0*/  MOV R52, R15 ;  /* 0x0000000f00347202 */ /* 0x000fe20000000f00 */
[----:B------:R-:W-:Y:S01]  /*6abc0*/  IMAD.MOV.U32 R53, RZ, RZ, R10 ;  /* 0x000000ffff357224 */ /* 0x000fe200078e000a */
[----:B------:R-:W-:Y:S01]  /*6abd0*/  MOV R54, R6 ;  /* 0x0000000600367202 */ /* 0x000fe20000000f00 */
[----:B------:R-:W-:Y:S01]  /*6abe0*/  IMAD.MOV.U32 R55, RZ, RZ, R7 ;  /* 0x000000ffff377224 */ /* 0x000fe200078e0007 */
[----:B------:R-:W-:Y:S04]  /*6abf0*/  LDS R232, [R252+0x6080] ;  /* 0x00608000fce87984 */ /* 0x000fe80000000800 */
[----:B------:R-:W-:Y:S04]  /*6ac00*/  LDS R234, [R252+0x7080] ;  /* 0x00708000fcea7984 */ /* 0x000fe80000000800 */
[----:B------:R-:W-:Y:S04]  /*6ac10*/  LDS R233, [R3+0x6080] ;  /* 0x0060800003e97984 */ /* 0x000fe80000000800 */
[----:B------:R-:W1:Y:S01]  /*6ac20*/  LDS R235, [R3+0x7080] ;  /* 0x0070800003eb7984 */ /* 0x000e620000000800 */
[----:B--2---:R-:W-:Y:S01]  /*6ac30*/  MOV R66, R127 ;  /* 0x0000007f00427202 */ /* 0x004fe20000000f00 */
[----:B---3--:R-:W-:Y:S01]  /*6ac40*/  IMAD.MOV.U32 R65, RZ, RZ, R122 ;  /* 0x000000ffff417224 */ /* 0x008fe200078e007a */
[----:B----4-:R-:W-:-:S02]  /*6ac50*/  MOV R64, R123 ;  /* 0x0000007b00407202 */ /* 0x010fc40000000f00 */
[----:B------:R-:W2:Y:S04]  /*6ac60*/  LDL.LU R123, [R1+0x6ec0] ;  /* 0x006ec000017b7983 */ /* 0x000ea80000300800 */
[----:B------:R-:W3:Y:S04]  /*6ac70*/  LDL.LU R122, [R1+0x6ebc] ;  /* 0x006ebc00017a7983 */ /* 0x000ee80000300800 */
[----:B------:R-:W4:Y:S01]  /*6ac80*/  LDL.LU R127, [R1+0x6eb8] ;  /* 0x006eb800017f7983 */ /* 0x000f220000300800 */
[----:B------:R-:W-:Y:S01]  /*6ac90*/  IMAD.MOV.U32 R67, RZ, RZ, R70 ;  /* 0x000000ffff437224 */ /* 0x000fe200078e0046 */
[----:B------:R-:W-:Y:S01]  /*6aca0*/  MOV R78, R103 ;  /* 0x00000067004e7202 */ /* 0x000fe20000000f00 */
[----:B------:R-:W-:Y:S01]  /*6acb0*/  IMAD.MOV.U32 R77, RZ, RZ, R98 ;  /* 0x000000ffff4d7224 */ /* 0x000fe200078e0062 */
[----:B------:R-:W4:Y:S01]  /*6acc0*/  LDL.LU R70, [R1+0x6eb4] ;  /* 0x006eb40001467983 */ /* 0x000f220000300800 */
[----:B------:R-:W-:-:S03]  /*6acd0*/  MOV R76, R99 ;  /* 0x00000063004c7202 */ /* 0x000fc60000000f00 */
[----:B------:R-:W4:Y:S01]  /*6ace0*/  LDL.LU R99, [R1+0x6eb0] ;  /* 0x006eb00001637983 */ /* 0x000f220000300800 */
[----:B------:R-:W-:-:S03]  /*6acf0*/  IMAD.MOV.U32 R79, RZ, RZ, R118 ;  /* 0x000000ffff4f7224 */ /* 0x000fc600078e0076 */
[----:B------:R-:W4:Y:S04]  /*6ad00*/  LDL.LU R98, [R1+0x6eac] ;  /* 0x006eac0001627983 */ /* 0x000f280000300800 */
[----:B------:R-:W4:Y:S01]  /*6ad10*/  LDL.LU R103, [R1+0x6ea8] ;  /* 0x006ea80001677983 */ /* 0x000f220000300800 */
[----:B------:R-:W-:Y:S01]  /*6ad20*/  MOV R82, R119 ;  /* 0x0000007700527202 */ /* 0x000fe20000000f00 */
[----:B------:R-:W-:Y:S02]  /*6ad30*/  IMAD.MOV.U32 R81, RZ, RZ, R114 ;  /* 0x000000ffff517224 */ /* 0x000fe400078e0072 */
[----:B------:R-:W4:Y:S01]  /*6ad40*/  LDL.LU R118, [R1+0x6ea4] ;  /* 0x006ea40001767983 */ /* 0x000f220000300800 */
[----:B------:R-:W-:-:S03]  /*6ad50*/  MOV R80, R115 ;  /* 0x0000007300507202 */ /* 0x000fc60000000f00 */
[----:B------:R-:W4:Y:S04]  /*6ad60*/  LDL.LU R115, [R1+0x6ea0] ;  /* 0x006ea00001737983 */ /* 0x000f280000300800 */
[----:B------:R-:W4:Y:S04]  /*6ad70*/  LDL.LU R114, [R1+0x6e9c] ;  /* 0x006e9c0001727983 */ /* 0x000f280000300800 */
[----:B------:R-:W4:Y:S01]  /*6ad80*/  LDL.LU R119, [R1+0x6e98] ;  /* 0x006e980001777983 */ /* 0x000f220000300800 */
[----:B------:R-:W-:-:S03]  /*6ad90*/  IMAD.MOV.U32 R83, RZ, RZ, R102 ;  /* 0x000000ffff537224 */ /* 0x000fc600078e0066 */
[----:B------:R-:W4:Y:S01]  /*6ada0*/  LDL.LU R102, [R1+0x6e94] ;  /* 0x006e940001667983 */ /* 0x000f220000300800 */
[----:B------:R-:W-:Y:S01]  /*6adb0*/  HMMA.1688.F32.TF32 R196, R196, R124, R136 ;  /* 0x0000007cc4c4723c */ /* 0x000fe20000081088 */
[----:B------:R-:W-:Y:S01]  /*6adc0*/  IMAD.MOV.U32 R219, RZ, RZ, R110 ;  /* 0x000000ffffdb7224 */ /* 0x000fe200078e006e */
[----:B------:R-:W-:Y:S01]  /*6add0*/  MOV R218, R111 ;  /* 0x0000006f00da7202 */ /* 0x000fe20000000f00 */
[----:B------:R-:W-:Y:S01]  /*6ade0*/  IMAD.MOV.U32 R217, RZ, RZ, R106 ;  /* 0x000000ffffd97224 */ /* 0x000fe200078e006a */
[----:B------:R-:W-:Y:S02]  /*6adf0*/  MOV R216, R107 ;  /* 0x0000006b00d87202 */ /* 0x000fe40000000f00 */
[----:B------:R-:W4:Y:S04]  /*6ae00*/  LDL.LU R107, [R1+0x6e90] ;  /* 0x006e9000016b7983 */ /* 0x000f280000300800 */
[----:B------:R-:W4:Y:S04]  /*6ae10*/  LDL.LU R106, [R1+0x6e8c] ;  /* 0x006e8c00016a7983 */ /* 0x000f280000300800 */
[----:B------:R-:W4:Y:S04]  /*6ae20*/  LDL.LU R111, [R1+0x6e88] ;  /* 0x006e8800016f7983 */ /* 0x000f280000300800 */
[----:B------:R-:W4:Y:S01]  /*6ae30*/  LDL.LU R110, [R1+0x6e84] ;  /* 0x006e8400016e7983 */ /* 0x000f220000300800 */
[----:B------:R-:W-:Y:S01]  /*6ae40*/  IMAD.MOV.U32 R139, RZ, RZ, R126 ;  /* 0x000000ffff8b7224 */ /* 0x000fe200078e007e */
[----:B--2---:R-:W-:Y:S01]  /*6ae50*/  MOV R138, R123 ;  /* 0x0000007b008a7202 */ /* 0x004fe20000000f00 */
[----:B---3--:R-:W-:Y:S01]  /*6ae60*/  IMAD.MOV.U32 R137, RZ, RZ, R122 ;  /* 0x000000ffff897224 */ /* 0x008fe200078e007a */
[----:B----4-:R-:W-:-:S02]  /*6ae70*/  MOV R136, R127 ;  /* 0x0000007f00887202 */ /* 0x010fc40000000f00 */
[----:B------:R-:W2:Y:S04]  /*6ae80*/  LDL.LU R127, [R1+0x6e80] ;  /* 0x006e8000017f7983 */ /* 0x000ea80000300800 */
[----:B------:R-:W3:Y:S04]  /*6ae90*/  LDL.LU R122, [R1+0x6e7c] ;  /* 0x006e7c00017a7983 */ /* 0x000ee80000300800 */
[----:B------:R-:W4:Y:S04]  /*6aea0*/  LDL.LU R123, [R1+0x6e78] ;  /* 0x006e7800017b7983 */ /* 0x000f280000300800 */
[----:B------:R-:W4:Y:S01]  /*6aeb0*/  LDL.LU R126, [R1+0x6e74] ;  /* 0x006e7400017e7983 */ /* 0x000f220000300800 */
[----:B------:R-:W-:Y:S01]  /*6aec0*/  MOV R38, R115 ;  /* 0x0000007300267202 */ /* 0x000fe20000000f00 */
[----:B------:R-:W-:Y:S01]  /*6aed0*/  IMAD.MOV.U32 R37, RZ, RZ, R114 ;  /* 0x000000ffff257224 */ /* 0x000fe200078e0072 */
[----:B------:R-:W-:-:S02]  /*6aee0*/  MOV R36, R119 ;  /* 0x0000007700247202 */ /* 0x000fc40000000f00 */
[----:B------:R-:W4:Y:S04]  /*6aef0*/  LDL.LU R119, [R1+0x6e70] ;  /* 0x006e700001777983 */ /* 0x000f280000300800 */
[----:B------:R-:W4:Y:S04]  /*6af00*/  LDL.LU R114, [R1+0x6e6c] ;  /* 0x006e6c0001727983 */ /* 0x000f280000300800 */
[----:B------:R-:W4:Y:S01]  /*6af10*/  LDL.LU R115, [R1+0x6e68] ;  /* 0x006e680001737983 */ /* 0x000f220000300800 */
[----:B------:R-:W-:-:S03]  /*6af20*/  IMAD.MOV.U32 R39, RZ, RZ, R118 ;  /* 0x000000ffff277224 */ /* 0x000fc600078e0076 */
[----:B------:R-:W4:Y:S01]  /*6af30*/  LDL.LU R118, [R1+0x6e64] ;  /* 0x006e640001767983 */ /* 0x000f220000300800 */
[----:B------:R-:W-:Y:S01]  /*6af40*/  IMAD.MOV.U32 R159, RZ, RZ, R110 ;  /* 0x000000ffff9f7224 */ /* 0x000fe200078e006e */
[----:B--2---:R-:W-:Y:S01]  /*6af50*/  MOV R158, R127 ;  /* 0x0000007f009e7202 */ /* 0x004fe20000000f00 */
[----:B---3--:R-:W-:Y:S01]  /*6af60*/  IMAD.MOV.U32 R157, RZ, RZ, R122 ;  /* 0x000000ffff9d7224 */ /* 0x008fe200078e007a */
[----:B----4-:R-:W-:Y:S02]  /*6af70*/  MOV R156, R123 ;  /* 0x0000007b009c7202 */ /* 0x010fe40000000f00 */
        /* <DEDUP_REMOVED lines=32> */
[----:B--2---:R-:W-:Y:S01]  /*6b180*/  MOV R226, R123 ;  /* 0x0000007b00e27202 */ /* 0x004fe20000000f00 */
[----:B---3--:R-:W-:Y:S01]  /*6b190*/  IMAD.MOV.U32 R225, RZ, RZ, R122 ;  /* 0x000000ffffe17224 */ /* 0x008fe200078e007a */
[----:B----4-:R-:W-:Y:S02]  /*6b1a0*/  MOV R224, R127 ;  /* 0x0000007f00e07202 */ /* 0x010fe40000000f00 */
[----:B------:R-:W2:Y:S04]  /*6b1b0*/  LDL.LU R127, [R1+0x6e40] ;  /* 0x006e4000017f7983 */ /* 0x000ea80000300800 */
[----:B------:R-:W3:Y:S04]  /*6b1c0*/  LDL.LU R122, [R1+0x6e3c] ;  /* 0x006e3c00017a7983 */ /* 0x000ee80000300800 */
[----:B------:R-:W3:Y:S04]  /*6b1d0*/  LDL.LU R123, [R1+0x6e38] ;  /* 0x006e3800017b7983 */ /* 0x000ee80000300800 */
[----:B------:R-:W4:Y:S04]  /*6b1e0*/  LDL.LU R118, [R1+0x6e34] ;  /* 0x006e340001767983 */ /* 0x000f280000300800 */
[----:B------:R-:W3:Y:S04]  /*6b1f0*/  LDL.LU R92, [R1+0x470] ;  /* 0x00047000015c7983 */ /* 0x000ee80000300800 */
[----:B------:R-:W3:Y:S04]  /*6b200*/  LDL.LU R93, [R1+0x474] ;  /* 0x00047400015d7983 */ /* 0x000ee80000300800 */
[----:B------:R-:W3:Y:S04]  /*6b210*/  LDL.LU R94, [R1+0x478] ;  /* 0x00047800015e7983 */ /* 0x000ee80000300800 */
[----:B------:R-:W3:Y:S04]  /*6b220*/  LDL.LU R95, [R1+0x47c] ;  /* 0x00047c00015f7983 */ /* 0x000ee80000300800 */
        /* <DEDUP_REMOVED lines=36> */
[C---:B--2---:R-:W-:Y:S08]  /*6b470*/  HMMA.1688.F32.TF32 R44, R236.reuse, R126, R44 ;  /* 0x0000007eec2c723c */ /* 0x044ff0000008102c */
[C---:B---3--:R-:W-:Y:S08]  /*6b480*/  HMMA.1688.F32.TF32 R32, R236.reuse, R14, R200 ;  /* 0x0000000eec20723c */ /* 0x048ff000000810c8 */
[C---:B----4-:R-:W-:Y:S08]  /*6b490*/  HMMA.1688.F32.TF32 R128, R236.reuse, R6, R128 ;  /* 0x00000006ec80723c */ /* 0x050ff00000081080 */
[C---:B------:R-:W-:Y:S11]  /*6b4a0*/  HMMA.1688.F32.TF32 R92, R236.reuse, R10, R92 ;  /* 0x0000000aec5c723c */ /* 0x040ff6000008105c */
[----:B------:R-:W-:Y:S04]  /*6b4b0*/  @!UPT UIADD3 URZ, URZ, URZ, URZ ;  /* 0x0000003f3f3ff290 */ /* 0x000fe8000fffe03f */
        /* <DEDUP_REMOVED lines=9> */
[----:B------:R-:W-:Y:S01]  /*6b550*/  STL.64 [R1+0x3b0], R128 ;  /* 0x0003b08001007387 */ /* 0x000fe20000100a00 */
[C---:B------:R-:W-:Y:S03]  /*6b560*/  HMMA.1688.F32.TF32 R88, R236.reuse, R30, R88 ;  /* 0x0000001eec58723c */ /* 0x040fe60000081058 */
[----:B------:R-:W-:Y:S05]  /*6b570*/  STL.64 [R1+0x3b8], R130 ;  /* 0x0003b88201007387 */ /* 0x000fea0000100a00 */
[----:B------:R-:W-:Y:S07]  /*6b580*/  HMMA.1688.F32.TF32 R36, R236, R70, R36 ;  /* 0x00000046ec24723c */ /* 0x000fee0000081024 */
[----:B------:R-:W-:Y:S01]  /*6b590*/  STL.64 [R1+0x3d0], R32 ;  /* 0x0003d02001007387 */ /* 0x000fe20000100a00 */
[----:B------:R-:W-:-:S03]  /*6b5a0*/  MOV R0, R35 ;  /* 0x0000002300007202 */ /* 0x000fc60000000f00 */
[----:B------:R-:W-:Y:S04]  /*6b5b0*/  STL.64 [R1+0x3c0], R92 ;  /* 0x0003c05c01007387 */ /* 0x000fe80000100a00 */
[----:B------:R-:W-:Y:S04]  /*6b5c0*/  STL.64 [R1+0x3c8], R94 ;  /* 0x0003c85e01007387 */ /* 0x000fe80000100a00 */
[----:B------:R2:W-:Y:S02]  /*6b5d0*/  STL [R1+0x3d8], R34 ;  /* 0x0003d82201007387 */ /* 0x0005e40000100800 */
[C---:B--2---:R-:W-:Y:S02]  /*6b5e0*/  HMMA.1688.F32.TF32 R32, R236.reuse, R98, R132 ;  /* 0x00000062ec20723c */ /* 0x044fe40000081084 */
[----:B------:R2:W-:Y:S04]  /*6b5f0*/  STL [R1+0x6b84], R0 ;  /* 0x006b840001007387 */ /* 0x0005e80000100800 */
[----:B------:R-:W-:Y:S04]  /*6b600*/  STL.64 [R1+0x3e0], R88 ;  /* 0x0003e05801007387 */ /* 0x000fe80000100a00 */
[----:B------:R3:W-:Y:S04]  /*6b610*/  STL.64 [R1+0x3e8], R90 ;  /* 0x0003e85a01007387 */ /* 0x0007e80000100a00 */
[----:B--2---:R-:W2:Y:S04]  /*6b620*/  LDL R0, [R1+0xb60] ;  /* 0x000b600001007983 */ /* 0x004ea80000100800 */
[----:B------:R-:W-:Y:S01]  /*6b630*/  STL.64 [R1+0x3f0], R36 ;  /* 0x0003f02401007387 */ /* 0x000fe20000100a00 */
[C---:B---3--:R-:W-:Y:S03]  /*6b640*/  HMMA.1688.F32.TF32 R88, R236.reuse, R102, R136 ;  /* 0x00000066ec58723c */ /* 0x048fe60000081088 */
[----:B------:R3:W-:Y:S04]  /*6b650*/  STL.64 [R1+0x3f8], R38 ;  /* 0x0003f82601007387 */ /* 0x0007e80000100a00 */
[----:B------:R-:W-:Y:S04]  /*6b660*/  STL.64 [R1+0x400], R32 ;  /* 0x0004002001007387 */ /* 0x000fe80000100a00 */
[----:B------:R4:W-:Y:S01]  /*6b670*/  STL.64 [R1+0x408], R34 ;  /* 0x0004082201007387 */ /* 0x0009e20000100a00 */
[C---:B---3--:R-:W-:Y:S08]  /*6b680*/  HMMA.1688.F32.TF32 R36, R236.reuse, R106, R216 ;  /* 0x0000006aec24723c */ /* 0x048ff000000810d8 */
[C---:B----4-:R-:W-:Y:S03]  /*6b690*/  HMMA.1688.F32.TF32 R32, R236.reuse, R110, R212 ;  /* 0x0000006eec20723c */ /* 0x050fe600000810d4 */
[----:B------:R-:W-:Y:S04]  /*6b6a0*/  STL.64 [R1+0x410], R88 ;  /* 0x0004105801007387 */ /* 0x000fe80000100a00 */
[----:B------:R-:W-:Y:S01]  /*6b6b0*/  STL.64 [R1+0x418], R90 ;  /* 0x0004185a01007387 */ /* 0x000fe20000100a00 */
[C---:B------:R-:W-:Y:S07]  /*6b6c0*/  HMMA.1688.F32.TF32 R80, R236.reuse, R114, R80 ;  /* 0x00000072ec50723c */ /* 0x040fee0000081050 */
[----:B------:R-:W-:Y:S04]  /*6b6d0*/  STL.64 [R1+0x420], R36 ;  /* 0x0004202401007387 */ /* 0x000fe80000100a00 */
[----:B------:R3:W-:Y:S04]  /*6b6e0*/  STL.64 [R1+0x428], R38 ;  /* 0x0004282601007387 */ /* 0x0007e80000100a00 */
[----:B------:R-:W-:Y:S04]  /*6b6f0*/  STL.64 [R1+0x430], R32 ;  /* 0x0004302001007387 */ /* 0x000fe80000100a00 */
[----:B------:R4:W-:Y:S01]  /*6b700*/  STL.64 [R1+0x438], R34 ;  /* 0x0004382201007387 */ /* 0x0009e20000100a00 */
[C---:B---3--:R-:W-:Y:S08]  /*6b710*/  HMMA.1688.F32.TF32 R36, R236.reuse, R118, R76 ;  /* 0x00000076ec24723c */ /* 0x048ff0000008104c */
[----:B----4-:R-:W-:Y:S01]  /*6b720*/  HMMA.1688.F32.TF32 R32, R236, R122, R64 ;  /* 0x0000007aec20723c */ /* 0x010fe20000081040 */
[----:B------:R-:W-:Y:S04]  /*6b730*/  STL.64 [R1+0x440], R80 ;  /* 0x0004405001007387 */ /* 0x000fe80000100a00 */
[----:B------:R-:W-:Y:S04]  /*6b740*/  STL.64 [R1+0x448], R82 ;  /* 0x0004485201007387 */ /* 0x000fe80000100a00 */
[----:B------:R-:W-:Y:S04]  /*6b750*/  LDS R236, [R75+0x6080] ;  /* 0x006080004bec7984 */ /* 0x000fe80000000800 */
[----:B------:R-:W-:Y:S04]  /*6b760*/  LDS R238, [R75+0x7080] ;  /* 0x007080004bee7984 */ /* 0x000fe80000000800 */
[----:B------:R-:W-:Y:S04]  /*6b770*/  STL.64 [R1+0x450], R36 ;  /* 0x0004502401007387 */ /* 0x000fe80000100a00 */
[----:B------:R3:W-:Y:S04]  /*6b780*/  STL.64 [R1+0x458], R38 ;  /* 0x0004582601007387 */ /* 0x0007e80000100a00 */
[----:B------:R-:W-:Y:S04]  /*6b790*/  STL.64 [R1+0x470], R32 ;  /* 0x0004702001007387 */ /* 0x000fe80000100a00 */
[----:B------:R4:W-:Y:S01]  /*6b7a0*/  STL.64 [R1+0x478], R34 ;  /* 0x0004782201007387 */ /* 0x0009e20000100a00 */
[C---:B---3--:R-:W-:Y:S08]  /*6b7b0*/  HMMA.1688.F32.TF32 R36, R240.reuse, R6, R40 ;  /* 0x00000006f024723c */ /* 0x048ff00000081028 */
[C---:B----4-:R-:W-:Y:S01]  /*6b7c0*/  HMMA.1688.F32.TF32 R32, R240.reuse, R10, R60 ;  /* 0x0000000af020723c */ /* 0x050fe2000008103c */
[----:B------:R-:W-:Y:S04]  /*6b7d0*/  STL.64 [R1+0x460], R44 ;  /* 0x0004602c01007387 */ /* 0x000fe80000100a00 */
[----:B------:R-:W-:Y:S03]  /*6b7e0*/  STL.64 [R1+0x468], R46 ;  /* 0x0004682e01007387 */ /* 0x000fe60000100a00 */
[C---:B------:R-:W-:Y:S07]  /*6b7f0*/  HMMA.1688.F32.TF32 R40, R240.reuse, R14, R56 ;  /* 0x0000000ef028723c */ /* 0x040fee0000081038 */
[----:B------:R-:W-:Y:S04]  /*6b800*/  STL.64 [R1+0x480], R36 ;  /* 0x0004802401007387 */ /* 0x000fe80000100a00 */
[----:B------:R3:W-:Y:S04]  /*6b810*/  STL.64 [R1+0x488], R38 ;  /* 0x0004882601007387 */ /* 0x0007e80000100a00 */
[----:B------:R-:W-:Y:S04]  /*6b820*/  STL.64 [R1+0x4a0], R32 ;  /* 0x0004a02001007387 */ /* 0x000fe80000100a00 */
[----:B------:R4:W-:Y:S01]  /*6b830*/  STL.64 [R1+0x4a8], R34 ;  /* 0x0004a82201007387 */ /* 0x0009e20000100a00 */
[C---:B---3--:R-:W-:Y:S08]  /*6b840*/  HMMA.1688.F32.TF32 R36, R240.reuse, R18, R52 ;  /* 0x00000012f024723c */ /* 0x048ff00000081034 */
[C---:B----4-:R-:W-:Y:S01]  /*6b850*/  HMMA.1688.F32.TF32 R32, R240.reuse, R22, R48 ;  /* 0x00000016f020723c */ /* 0x050fe20000081030 */
[----:B------:R-:W-:Y:S04]  /*6b860*/  STL.64 [R1+0x4c0], R40 ;  /* 0x0004c02801007387 */ /* 0x000fe80000100a00 */
[----:B------:R3:W-:Y:S10]  /*6b870*/  STL.64 [R1+0x4c8], R42 ;  /* 0x0004c82a01007387 */ /* 0x0007f40000100a00 */
[----:B------:R-:W-:Y:S01]  /*6b880*/  STL.64 [R1+0x4f0], R36 ;  /* 0x0004f02401007387 */ /* 0x000fe20000100a00 */
[C---:B---3--:R-:W-:Y:S03]  /*6b890*/  HMMA.1688.F32.TF32 R40, R240.reuse, R26, R84 ;  /* 0x0000001af028723c */ /* 0x048fe60000081054 */
[----:B------:R3:W-:Y:S04]  /*6b8a0*/  STL.64 [R1+0x4f8], R38 ;  /* 0x0004f82601007387 */ /* 0x0007e80000100a00 */
[----:B------:R-:W-:Y:S04]  /*6b8b0*/  STL.64 [R1+0x530], R32 ;  /* 0x0005302001007387 */ /* 0x000fe80000100a00 */
[----:B------:R4:W-:Y:S01]  /*6b8c0*/  STL.64 [R1+0x538], R34 ;  /* 0x0005382201007387 */ /* 0x0009e20000100a00 */
[C---:B---3--:R-:W-:Y:S08]  /*6b8d0*/  HMMA.1688.F32.TF32 R36, R240.reuse, R30, R244 ;  /* 0x0000001ef024723c */ /* 0x048ff000000810f4 */
[C---:B----4-:R-:W-:Y:S03]  /*6b8e0*/  HMMA.1688.F32.TF32 R32, R240.reuse, R70, R248 ;  /* 0x00000046f020723c */ /* 0x050fe600000810f8 */
[----:B------:R3:W-:Y:S04]  /*6b8f0*/  STL.64 [R1+0x550], R40 ;  /* 0x0005502801007387 */ /* 0x0007e80000100a00 */
[----:B------:R4:W-:Y:S04]  /*6b900*/  STL.64 [R1+0x558], R42 ;  /* 0x0005582a01007387 */ /* 0x0009e80000100a00 */
[----:B------:R-:W2:Y:S04]  /*6b910*/  LDL.LU R244, [R1+0xb40] ;  /* 0x000b400001f47983 */ /* 0x000ea80000300800 */
[----:B------:R1:W-:Y:S04]  /*6b920*/  STL.64 [R1+0x570], R36 ;  /* 0x0005702401007387 */ /* 0x0003e80000100a00 */
[----:B------:R1:W-:Y:S04]  /*6b930*/  STL.64 [R1+0x578], R38 ;  /* 0x0005782601007387 */ /* 0x0003e80000100a00 */
        /* <DEDUP_REMOVED lines=85> */
[----:B--2---:R-:W-:Y:S04]  /*6be90*/  LDS R237, [R0+0x6080] ;  /* 0x0060800000ed7984 */ /* 0x004fe80000000800 */
[----:B------:R-:W1:Y:S01]  /*6bea0*/  LDS R239, [R0+0x7080] ;  /* 0x0070800000ef7984 */ /* 0x000e620000000800 */
        /* <DEDUP_REMOVED lines=8> */
[C---:B--2---:R-:W-:Y:S08]  /*6bf30*/  HMMA.1688.F32.TF32 R92, R240.reuse, R110, R88 ;  /* 0x0000006ef05c723c */ /* 0x044ff00000081058 */
[C---:B---3--:R-:W-:Y:S01]  /*6bf40*/  HMMA.1688.F32.TF32 R32, R240.reuse, R114, R36 ;  /* 0x00000072f020723c */ /* 0x048fe20000081024 */
[----:B------:R-:W-:Y:S04]  /*6bf50*/  STL.64 [R1+0x1380], R128 ;  /* 0x0013808001007387 */ /* 0x000fe80000100a00 */
[----:B------:R-:W-:Y:S03]  /*6bf60*/  STL.64 [R1+0x1388], R130 ;  /* 0x0013888201007387 */ /* 0x000fe60000100a00 */
[C---:B------:R-:W-:Y:S07]  /*6bf70*/  HMMA.1688.F32.TF32 R88, R240.reuse, R118, R132 ;  /* 0x00000076f058723c */ /* 0x040fee0000081084 */
[----:B------:R-:W-:Y:S01]  /*6bf80*/  STL.64 [R1+0x1370], R92 ;  /* 0x0013705c01007387 */ /* 0x000fe20000100a00 */
[C---:B------:R-:W-:Y:S03]  /*6bf90*/  HMMA.1688.F32.TF32 R36, R240.reuse, R122, R136 ;  /* 0x0000007af024723c */ /* 0x040fe60000081088 */
[----:B------:R-:W-:Y:S04]  /*6bfa0*/  STL.64 [R1+0x1378], R94 ;  /* 0x0013785e01007387 */ /* 0x000fe80000100a00 */
[----:B------:R-:W-:Y:S04]  /*6bfb0*/  STL.64 [R1+0x1360], R32 ;  /* 0x0013602001007387 */ /* 0x000fe80000100a00 */
[----:B------:R2:W-:Y:S02]  /*6bfc0*/  STL.64 [R1+0x1368], R34 ;  /* 0x0013682201007387 */ /* 0x0005e40000100a00 */
[----:B--2---:R-:W-:Y:S02]  /*6bfd0*/  HMMA.1688.F32.TF32 R32, R240, R126, R216 ;  /* 0x0000007ef020723c */ /* 0x004fe400000810d8 */
[----:B------:R-:W-:Y:S04]  /*6bfe0*/  STL.64 [R1+0x1350], R88 ;  /* 0x0013505801007387 */ /* 0x000fe80000100a00 */
[----:B------:R2:W-:Y:S04]  /*6bff0*/  STL.64 [R1+0x1358], R90 ;  /* 0x0013585a01007387 */ /* 0x0005e80000100a00 */
[----:B------:R-:W-:Y:S04]  /*6c000*/  STL.64 [R1+0x1340], R36 ;  /* 0x0013402401007387 */ /* 0x000fe80000100a00 */
[----:B------:R3:W-:Y:S01]  /*6c010*/  STL.64 [R1+0x1348], R38 ;  /* 0x0013482601007387 */ /* 0x0007e20000100a00 */
[C---:B--2---:R-:W-:Y:S03]  /*6c020*/  HMMA.1688.F32.TF32 R88, R232.reuse, R6, R212 ;  /* 0x00000006e858723c */ /* 0x044fe600000810d4 */
[----:B------:R-:W-:Y:S04]  /*6c030*/  LDS R240, [R252+0x6100] ;  /* 0x00610000fcf07984 */ /* 0x000fe80000000800 */
[----:B------:R-:W-:Y:S01]  /*6c040*/  LDS R242, [R252+0x7100] ;  /* 0x00710000fcf27984 */ /* 0x000fe20000000800 */
[C---:B---3--:R-:W-:Y:S03]  /*6c050*/  HMMA.1688.F32.TF32 R36, R232.reuse, R10, R80 ;  /* 0x0000000ae824723c */ /* 0x048fe60000081050 */
[----:B------:R-:W-:Y:S04]  /*6c060*/  STL.64 [R1+0x5a0], R32 ;  /* 0x0005a02001007387 */ /* 0x000fe80000100a00 */
[----:B------:R2:W-:Y:S04]  /*6c070*/  STL.64 [R1+0x5a8], R34 ;  /* 0x0005a82201007387 */ /* 0x0005e80000100a00 */
[----:B------:R-:W-:Y:S04]  /*6c080*/  LDS R241, [R3+0x6100] ;  /* 0x0061000003f17984 */ /* 0x000fe80000000800 */
[----:B------:R-:W3:Y:S01]  /*6c090*/  LDS R243, [R3+0x7100] ;  /* 0x0071000003f37984 */ /* 0x000ee20000000800 */
[----:B--2---:R-:W-:Y:S03]  /*6c0a0*/  HMMA.1688.F32.TF32 R32, R232, R14, R76 ;  /* 0x0000000ee820723c */ /* 0x004fe6000008104c */
[----:B------:R-:W-:Y:S04]  /*6c0b0*/  STL.64 [R1+0x1330], R88 ;  /* 0x0013305801007387 */ /* 0x000fe80000100a00 */
[----:B------:R-:W-:Y:S04]  /*6c0c0*/  STL.64 [R1+0x1338], R90 ;  /* 0x0013385a01007387 */ /* 0x000fe80000100a00 */
[----:B------:R-:W-:Y:S04]  /*6c0d0*/  STL.64 [R1+0x1320], R36 ;  /* 0x0013202401007387 */ /* 0x000fe80000100a00 */
[----:B------:R-:W-:Y:S08]  /*6c0e0*/  STL.64 [R1+0x1328], R38 ;  /* 0x0013282601007387 */ /* 0x000ff00000100a00 */
[----:B------:R2:W-:Y:S01]  /*6c0f0*/  STL.64 [R1+0x1310], R32 ;  /* 0x0013102001007387 */ /* 0x0005e20000100a00 */
[----:B------:R-:W-:Y:S01]  /*6c100*/  IMAD.MOV.U32 R25, RZ, RZ, R34 ;  /* 0x000000ffff197224 */ /* 0x000fe200078e0022 */
[----:B------:R-:W-:-:S02]  /*6c110*/  MOV R24, R35 ;  /* 0x0000002300187202 */ /* 0x000fc40000000f00 */
[C---:B--2---:R-:W-:Y:S08]  /*6c120*/  HMMA.1688.F32.TF32 R32, R232.reuse, R18, R64 ;  /* 0x00000012e820723c */ /* 0x044ff00000081040 */
[C---:B------:R-:W-:Y:S11]  /*6c130*/  HMMA.1688.F32.TF32 R36, R232.reuse, R22, R44 ;  /* 0x00000016e824723c */ /* 0x040ff6000008102c */
[----:B------:R-:W-:Y:S04]  /*6c140*/  @!UPT UIADD3 URZ, URZ, URZ, URZ ;  /* 0x0000003f3f3ff290 */ /* 0x000fe8000fffe03f */
[----:B------:R-:W-:Y:S04]  /*6c150*/  STL.64 [R1+0x1300], R32 ;  /* 0x0013002001007387 */ /* 0x000fe80000100a00 */
[----:B------:R2:W-:Y:S02]  /*6c160*/  STL.64 [R1+0x1308], R34 ;  /* 0x0013082201007387 */ /* 0x0005e40000100a00 */
[C---:B--2---:R-:W-:Y:S02]  /*6c170*/  HMMA.1688.F32.TF32 R32, R232.reuse, R26, R40 ;  /* 0x0000001ae820723c */ /* 0x044fe40000081028 */
[----:B------:R-:W-:Y:S04]  /*6c180*/  STL.64 [R1+0x12f0], R36 ;  /* 0x0012f02401007387 */ /* 0x000fe80000100a00 */
[----:B------:R2:W-:Y:S02]  /*6c190*/  STL.64 [R1+0x12f8], R38 ;  /* 0x0012f82601007387 */ /* 0x0005e40000100a00 */
[C---:B------:R-:W-:Y:S08]  /*6c1a0*/  HMMA.1688.F32.TF32 R40, R232.reuse, R30, R60 ;  /* 0x0000001ee828723c */ /* 0x040ff0000008103c */
[C---:B--2---:R-:W-:Y:S07]  /*6c1b0*/  HMMA.1688.F32.TF32 R36, R232.reuse, R70, R56 ;  /* 0x00000046e824723c */ /* 0x044fee0000081038 */
[----:B------:R-:W-:Y:S04]  /*6c1c0*/  STL.64 [R1+0x12e0], R32 ;  /* 0x0012e02001007387 */ /* 0x000fe80000100a00 */
[----:B------:R2:W-:Y:S02]  /*6c1d0*/  STL.64 [R1+0x12e8], R34 ;  /* 0x0012e82201007387 */ /* 0x0005e40000100a00 */
[C---:B--2---:R-:W-:Y:S02]  /*6c1e0*/  HMMA.1688.F32.TF32 R32, R232.reuse, R98, R52 ;  /* 0x00000062e820723c */ /* 0x044fe40000081034 */
[----:B------:R-:W-:Y:S04]  /*6c1f0*/  STL.64 [R1+0x12d0], R40 ;  /* 0x0012d02801007387 */ /* 0x000fe80000100a00 */
[----:B------:R-:W-:Y:S04]  /*6c200*/  STL.64 [R1+0x12d8], R42 ;  /* 0x0012d82a01007387 */ /* 0x000fe80000100a00 */
[----:B------:R-:W-:Y:S04]  /*6c210*/  STL.64 [R1+0x12c0], R36 ;  /* 0x0012c02401007387 */ /* 0x000fe80000100a00 */
[----:B------:R-:W-:Y:S09]  /*6c220*/  STL.64 [R1+0x12c8], R38 ;  /* 0x0012c82601007387 */ /* 0x000ff20000100a00 */
[----:B------:R-:W-:Y:S04]  /*6c230*/  STL.64 [R1+0x12b0], R32 ;  /* 0x0012b02001007387 */ /* 0x000fe80000100a00 */
[----:B------:R2:W-:Y:S02]  /*6c240*/  STL.64 [R1+0x12b8], R34 ;  /* 0x0012b82201007387 */ /* 0x0005e40000100a00 */
[C---:B--2---:R-:W-:Y:S08]  /*6c250*/  HMMA.1688.F32.TF32 R32, R232.reuse, R102, R48 ;  /* 0x00000066e820723c */ /* 0x044ff00000081030 */
[C---:B------:R-:W-:Y:S08]  /*6c260*/  HMMA.1688.F32.TF32 R40, R232.reuse, R106, R84 ;  /* 0x0000006ae828723c */ /* 0x040ff00000081054 */
[C---:B------:R-:W-:Y:S07]  /*6c270*/  HMMA.1688.F32.TF32 R36, R232.reuse, R110, R244 ;  /* 0x0000006ee824723c */ /* 0x040fee00000810f4 */
[----:B------:R-:W-:Y:S04]  /*6c280*/  STL.64 [R1+0x12a0], R32 ;  /* 0x0012a02001007387 */ /* 0x000fe80000100a00 */
[----:B------:R2:W-:Y:S02]  /*6c290*/  STL.64 [R1+0x12a8], R34 ;  /* 0x0012a82201007387 */ /* 0x0005e40000100a00 */
[C---:B--2---:R-:W-:Y:S02]  /*6c2a0*/  HMMA.1688.F32.TF32 R32, R232.reuse, R114, R248 ;  /* 0x00000072e820723c */ /* 0x044fe400000810f8 */
[----:B------:R2:W-:Y:S04]  /*6c2b0*/  STL.64 [R1+0x1290], R40 ;  /* 0x0012902801007387 */ /* 0x0005e80000100a00 */
[----:B------:R4:W-:Y:S04]  /*6c2c0*/  STL.64 [R1+0x1298], R42 ;  /* 0x0012982a01007387 */ /* 0x0009e80000100a00 */
[----:B------:R-:W3:Y:S04]  /*6c2d0*/  LDL.LU R84, [R1+0xc80] ;  /* 0x000c800001547983 */ /* 0x000ee80000300800 */
[----:B------:R-:W-:Y:S04]  /*6c2e0*/  STL.64 [R1+0x1280], R36 ;  /* 0x0012802401007387 */ /* 0x000fe80000100a00 */
[----:B------:R-:W-:Y:S05]  /*6c2f0*/  STL.64 [R1+0x1288], R38 ;  /* 0x0012882601007387 */ /* 0x000fea0000100a00 */
[----:B------:R-:W-:Y:S04]  /*6c300*/  STL.64 [R1+0x1270], R32 ;  /* 0x0012702001007387 */ /* 0x000fe80000100a00 */
[----:B------:R1:W-:Y:S04]  /*6c310*/  STL.64 [R1+0x1278], R34 ;  /* 0x0012782201007387 */ /* 0x0003e80000100a00 */
        /* <DEDUP_REMOVED lines=27> */
[----:B--2---:R-:W2:Y:S04]  /*6c4d0*/  LDL.LU R40, [R1+0xbd0] ;  /* 0x000bd00001287983 */ /* 0x004ea80000300800 */
[----:B------:R-:W2:Y:S04]  /*6c4e0*/  LDL.LU R41, [R1+0xbd4] ;  /* 0x000bd40001297983 */ /* 0x000ea80000300800 */
[----:B----4-:R-:W2:Y:S04]  /*6c4f0*/  LDL.LU R42, [R1+0xbd8] ;  /* 0x000bd800012a7983 */ /* 0x010ea80000300800 */
        /* <DEDUP_REMOVED lines=21> */
[C---:B-1----:R-:W-:Y:S08]  /*6c650*/  HMMA.1688.F32.TF32 R32, R232.reuse, R118, R80 ;  /* 0x00000076e820723c */ /* 0x042ff00000081050 */
[C---:B---3--:R-:W-:Y:S11]  /*6c660*/  HMMA.1688.F32.TF32 R36, R232.reuse, R122, R76 ;  /* 0x0000007ae824723c */ /* 0x048ff6000008104c */
[----:B------:R-:W-:Y:S05]  /*6c670*/  @!UPT UIADD3 URZ, URZ, URZ, URZ ;  /* 0x0000003f3f3ff290 */ /* 0x000fea000fffe03f */
[----:B------:R-:W-:Y:S01]  /*6c680*/  IMAD.MOV.U32 R21, RZ, RZ, R32 ;  /* 0x000000ffff157224 */ /* 0x000fe200078e0020 */
[----:B------:R-:W-:Y:S01]  /*6c690*/  MOV R20, R33 ;  /* 0x0000002100147202 */ /* 0x000fe20000000f00 */
[----:B------:R-:W-:Y:S01]  /*6c6a0*/  IMAD.MOV.U32 R17, RZ, RZ, R34 ;  /* 0x000000ffff117224 */ /* 0x000fe200078e0022 */
[----:B------:R-:W-:Y:S02]  /*6c6b0*/  MOV R16, R35 ;  /* 0x0000002300107202 */ /* 0x000fe40000000f00 */
[----:B------:R-:W-:Y:S01]  /*6c6c0*/  HMMA.1688.F32.TF32 R32, R232, R126, R72 ;  /* 0x0000007ee820723c */ /* 0x000fe20000081048 */
[----:B------:R1:W-:Y:S04]  /*6c6d0*/  STL [R1+0x6b80], R21 ;  /* 0x006b801501007387 */ /* 0x0003e80000100800 */
[----:B------:R-:W-:Y:S03]  /*6c6e0*/  LDS R233, [R0+0x6100] ;  /* 0x0061000000e97984 */ /* 0x000fe60000000800 */
[C---:B--2---:R-:W-:Y:S01]  /*6c6f0*/  HMMA.1688.F32.TF32 R40, R236.reuse, R14, R40 ;  /* 0x0000000eec28723c */ /* 0x044fe20000081028 */
[----:B------:R-:W-:Y:S04]  /*6c700*/  LDS R235, [R0+0x7100] ;  /* 0x0071000000eb7984 */ /* 0x000fe80000000800 */
[----:B-1----:R-:W2:Y:S04]  /*6c710*/  LDL R21, [R1+0xb64] ;  /* 0x000b640001157983 */ /* 0x002ea80000100800 */
[----:B------:R-:W-:Y:S04]  /*6c720*/  STL.64 [R1+0x1250], R36 ;  /* 0x0012502401007387 */ /* 0x000fe80000100a00 */
[----:B------:R4:W-:Y:S02]  /*6c730*/  STL.64 [R1+0x1258], R38 ;  /* 0x0012582601007387 */ /* 0x0009e40000100a00 */
[----:B----4-:R-:W-:Y:S01]  /*6c740*/  HMMA.1688.F32.TF32 R36, R236, R6, R64 ;  /* 0x00000006ec24723c */ /* 0x010fe20000081040 */
[----:B------:R-:W-:Y:S01]  /*6c750*/  IMAD.MOV.U32 R13, RZ, RZ, R32 ;  /* 0x000000ffff0d7224 */ /* 0x000fe200078e0020 */
[----:B------:R-:W-:Y:S01]  /*6c760*/  MOV R12, R33 ;  /* 0x00000021000c7202 */ /* 0x000fe20000000f00 */
[----:B------:R-:W-:Y:S01]  /*6c770*/  IMAD.MOV.U32 R9, RZ, RZ, R34 ;  /* 0x000000ffff097224 */ /* 0x000fe200078e0022 */
[----:B------:R-:W-:-:S04]  /*6c780*/  MOV R8, R35 ;  /* 0x0000002300087202 */ /* 0x000fc80000000f00 */
[C---:B------:R-:W-:Y:S11]  /*6c790*/  HMMA.1688.F32.TF32 R32, R236.reuse, R10, R44 ;  /* 0x0000000aec20723c */ /* 0x040ff6000008102c */
[----:B------:R-:W-:Y:S04]  /*6c7a0*/  @!UPT UIADD3 URZ, URZ, URZ, URZ ;  /* 0x0000003f3f3ff290 */ /* 0x000fe8000fffe03f */
[----:B------:R-:W-:Y:S04]  /*6c7b0*/  STL.64 [R1+0x5c0], R36 ;  /* 0x0005c02401007387 */ /* 0x000fe80000100a00 */
[----:B------:R1:W-:Y:S02]  /*6c7c0*/  STL.64 [R1+0x5c8], R38 ;  /* 0x0005c82601007387 */ /* 0x0003e40000100a00 */
[C---:B-1----:R-:W-:Y:S02]  /*6c7d0*/  HMMA.1688.F32.TF32 R36, R236.reuse, R18, R60 ;  /* 0x00000012ec24723c */ /* 0x042fe4000008103c */
[----:B------:R-:W-:Y:S04]  /*6c7e0*/  STL.64 [R1+0x5d0], R32 ;  /* 0x0005d02001007387 */ /* 0x000fe80000100a00 */
[----:B------:R1:W-:Y:S04]  /*6c7f0*/  STL.64 [R1+0x5d8], R34 ;  /* 0x0005d82201007387 */ /* 0x0003e80000100a00 */
[----:B------:R-:W-:Y:S01]  /*6c800*/  STL.64 [R1+0x5e0], R40 ;  /* 0x0005e02801007387 */ /* 0x000fe20000100a00 */
[C---:B-1----:R-:W-:Y:S03]  /*6c810*/  HMMA.1688.F32.TF32 R32, R236.reuse, R22, R56 ;  /* 0x00000016ec20723c */ /* 0x042fe60000081038 */
[----:B------:R1:W-:Y:S09]  /*6c820*/  STL.64 [R1+0x5e8], R42 ;  /* 0x0005e82a01007387 */ /* 0x0003f20000100a00 */
[----:B------:R-:W-:Y:S04]  /*6c830*/  STL.64 [R1+0x600], R36 ;  /* 0x0006002401007387 */ /* 0x000fe80000100a00 */
[----:B------:R3:W-:Y:S01]  /*6c840*/  STL.64 [R1+0x608], R38 ;  /* 0x0006082601007387 */ /* 0x0007e20000100a00 */
[C---:B-1----:R-:W-:Y:S08]  /*6c850*/  HMMA.1688.F32.TF32 R40, R236.reuse, R26, R52 ;  /* 0x0000001aec28723c */ /* 0x042ff00000081034 */
[C---:B---3--:R-:W-:Y:S01]  /*6c860*/  HMMA.1688.F32.TF32 R36, R236.reuse, R30, R48 ;  /* 0x0000001eec24723c */ /* 0x048fe20000081030 */
[----:B------:R-:W-:Y:S04]  /*6c870*/  STL.64 [R1+0x620], R32 ;  /* 0x0006202001007387 */ /* 0x000fe80000100a00 */
[----:B------:R1:W-:Y:S03]  /*6c880*/  STL.64 [R1+0x628], R34 ;  /* 0x0006282201007387 */ /* 0x0003e60000100a00 */
[----:B-1----:R-:W-:Y:S07]  /*6c890*/  HMMA.1688.F32.TF32 R32, R236, R70, R84 ;  /* 0x00000046ec20723c */ /* 0x002fee0000081054 */
[----:B------:R1:W-:Y:S04]  /*6c8a0*/  STL.64 [R1+0x630], R40 ;  /* 0x0006302801007387 */ /* 0x0003e80000100a00 */
[----:B------:R3:W-:Y:S04]  /*6c8b0*/  STL.64 [R1+0x638], R42 ;  /* 0x0006382a01007387 */ /* 0x0007e80000100a00 */
        /* <DEDUP_REMOVED lines=14> */
[----:B------:R-:W-:Y:S01]  /*6c9a0*/  MOV R116, R33 ;  /* 0x0000002100747202 */ /* 0x000fe20000000f00 */
[----:B------:R-:W-:Y:S02]  /*6c9b0*/  IMAD.MOV.U32 R97, RZ, RZ, R34 ;  /* 0x000000ffff617224 */ /* 0x000fe400078e0022 */
[----:B------:R-:W2:Y:S01]  /*6c9c0*/  LDL.LU R55, [R1+0xefc] ;  /* 0x000efc0001377983 */ /* 0x000ea20000300800 */
[----:B------:R-:W-:-:S03]  /*6c9d0*/  MOV R96, R35 ;  /* 0x0000002300607202 */ /* 0x000fc60000000f00 */
[----:B------:R-:W2:Y:S01]  /*6c9e0*/  LDL.LU R60, [R1+0xe80] ;  /* 0x000e8000013c7983 */ /* 0x000ea20000300800 */
[----:B------:R-:W-:Y:S03]  /*6c9f0*/  HMMA.1688.F32.TF32 R32, R236, R98, R244 ;  /* 0x00000062ec20723c */ /* 0x000fe600000810f4 */
[----:B------:R-:W2:Y:S04]  /*6ca00*/  LDL.LU R61, [R1+0xe84] ;  /* 0x000e8400013d7983 */ /* 0x000ea80000300800 */
[----:B------:R-:W2:Y:S04]  /*6ca10*/  LDL.LU R62, [R1+0xe88] ;  /* 0x000e8800013e7983 */ /* 0x000ea80000300800 */
[----:B------:R-:W2:Y:S04]  /*6ca20*/  LDL.LU R63, [R1+0xe8c] ;  /* 0x000e8c00013f7983 */ /* 0x000ea80000300800 */
[----:B-1----:R-:W2:Y:S04]  /*6ca30*/  LDL.LU R40, [R1+0xe60] ;  /* 0x000e600001287983 */ /* 0x002ea80000300800 */
[----:B------:R-:W2:Y:S04]  /*6ca40*/  LDL.LU R41, [R1+0xe64] ;  /* 0x000e640001297983 */ /* 0x000ea80000300800 */
[----:B---3--:R-:W3:Y:S04]  /*6ca50*/  LDL.LU R42, [R1+0xe68] ;  /* 0x000e6800012a7983 */ /* 0x008ee80000300800 */
        /* <DEDUP_REMOVED lines=16> */
[----:B------:R-:W-:-:S03]  /*6cb60*/  IMAD.MOV.U32 R69, RZ, RZ, R32 ;  /* 0x000000ffff457224 */ /* 0x000fc600078e0020 */
[----:B------:R-:W3:Y:S01]  /*6cb70*/  LDL.LU R219, [R1+0xd6c] ;  /* 0x000d6c0001db7983 */ /* 0x000ee20000300800 */
[----:B------:R-:W-:Y:S01]  /*6cb80*/  MOV R68, R33 ;  /* 0x0000002100447202 */ /* 0x000fe20000000f00 */
[----:B------:R-:W-:Y:S02]  /*6cb90*/  IMAD.MOV.U32 R29, RZ, RZ, R34 ;  /* 0x000000ffff1d7224 */ /* 0x000fe400078e0022 */
[----:B------:R-:W3:Y:S01]  /*6cba0*/  LDL.LU R132, [R1+0xd30] ;  /* 0x000d300001847983 */ /* 0x000ee20000300800 */
[----:B------:R-:W-:-:S03]  /*6cbb0*/  MOV R28, R35 ;  /* 0x00000023001c7202 */ /* 0x000fc60000000f00 */
[----:B------:R-:W3:Y:S01]  /*6cbc0*/  LDL.LU R133, [R1+0xd34] ;  /* 0x000d340001857983 */ /* 0x000ee20000300800 */
[C---:B------:R-:W-:Y:S03]  /*6cbd0*/  HMMA.1688.F32.TF32 R32, R236.reuse, R102, R248 ;  /* 0x00000066ec20723c */ /* 0x040fe600000810f8 */
        /* <DEDUP_REMOVED lines=10> */
[----:B----4-:R-:W4:Y:S04]  /*6cc80*/  LDL.LU R36, [R1+0xd10] ;  /* 0x000d100001247983 */ /* 0x010f280000300800 */
        /* <DEDUP_REMOVED lines=26> */
[----:B------:R-:W-:Y:S01]  /*6ce30*/  MOV R108, R35 ;  /* 0x00000023006c7202 */ /* 0x000fe20000000f00 */
[----:B------:R-:W4:Y:S04]  /*6ce40*/  LDL.LU R244, [R1+0xec0] ;  /* 0x000ec00001f47983 */ /* 0x000f280000300800 */
[----:B------:R-:W4:Y:S04]  /*6ce50*/  LDL.LU R245, [R1+0xec4] ;  /* 0x000ec40001f57983 */ /* 0x000f280000300800 */
[----:B------:R-:W4:Y:S04]  /*6ce60*/  LDL.LU R246, [R1+0xec8] ;  /* 0x000ec80001f67983 */ /* 0x000f280000300800 */
[----:B------:R-:W4:Y:S04]  /*6ce70*/  LDL.LU R247, [R1+0xecc] ;  /* 0x000ecc0001f77983 */ /* 0x000f280000300800 */
[----:B--2---:R-:W-:Y:S04]  /*6ce80*/  LDS R232, [R21+0x6100] ;  /* 0x0061000015e87984 */ /* 0x004fe80000000800 */
[----:B------:R-:W1:Y:S01]  /*6ce90*/  LDS R234, [R21+0x7100] ;  /* 0x0071000015ea7984 */ /* 0x000e620000000800 */
[C---:B---3--:R-:W-:Y:S03]  /*6cea0*/  HMMA.1688.F32.TF32 R32, R236.reuse, R106, R248 ;  /* 0x0000006aec20723c */ /* 0x048fe600000810f8 */
[----:B------:R-:W2:Y:S11]  /*6ceb0*/  LDL.LU R248, [R1+0xeb0] ;  /* 0x000eb00001f87983 */ /* 0x000eb60000300800 */
[----:B------:R-:W-:Y:S09]  /*6cec0*/  @!UPT UIADD3 URZ, URZ, URZ, URZ ;  /* 0x0000003f3f3ff290 */ /* 0x000ff2000fffe03f */
[----:B------:R-:W-:Y:S04]  /*6ced0*/  STL.64 [R1+0x680], R32 ;  /* 0x0006802001007387 */ /* 0x000fe80000100a00 */
[----:B------:R3:W-:Y:S04]  /*6cee0*/  STL.64 [R1+0x688], R34 ;  /* 0x0006882201007387 */ /* 0x0007e80000100a00 */
[----:B------:R-:W2:Y:S04]  /*6cef0*/  LDL.LU R249, [R1+0xeb4] ;  /* 0x000eb40001f97983 */ /* 0x000ea80000300800 */
[----:B------:R-:W2:Y:S04]  /*6cf00*/  LDL.LU R250, [R1+0xeb8] ;  /* 0x000eb80001fa7983 */ /* 0x000ea80000300800 */
[----:B------:R-:W2:Y:S01]  /*6cf10*/  LDL.LU R251, [R1+0xebc] ;  /* 0x000ebc0001fb7983 */ /* 0x000ea20000300800 */
[C---:B------:R-:W-:Y:S08]  /*6cf20*/  HMMA.1688.F32.TF32 R88, R236.reuse, R110, R88 ;  /* 0x0000006eec58723c */ /* 0x040ff00000081058 */
[C---:B----4-:R-:W-:Y:S08]  /*6cf30*/  HMMA.1688.F32.TF32 R36, R236.reuse, R114, R36 ;  /* 0x00000072ec24723c */ /* 0x050ff00000081024 */
[C---:B---3--:R-:W-:Y:S07]  /*6cf40*/  HMMA.1688.F32.TF32 R32, R236.reuse, R118, R132 ;  /* 0x00000076ec20723c */ /* 0x048fee0000081084 */
[----:B------:R-:W-:Y:S04]  /*6cf50*/  STL.64 [R1+0x690], R88 ;  /* 0x0006905801007387 */ /* 0x000fe80000100a00 */
[----:B------:R3:W-:Y:S04]  /*6cf60*/  STL.64 [R1+0x698], R90 ;  /* 0x0006985a01007387 */ /* 0x0007e80000100a00 */
[----:B------:R-:W-:Y:S04]  /*6cf70*/  STL.64 [R1+0x6a0], R36 ;  /* 0x0006a02401007387 */ /* 0x000fe80000100a00 */
[----:B------:R4:W-:Y:S01]  /*6cf80*/  STL.64 [R1+0x6a8], R38 ;  /* 0x0006a82601007387 */ /* 0x0009e20000100a00 */
[----:B---3--:R-:W-:Y:S04]  /*6cf90*/  HMMA.1688.F32.TF32 R88, R236, R122, R136 ;  /* 0x0000007aec58723c */ /* 0x008fe80000081088 */
[----:B------:R-:W-:Y:S01]  /*6cfa0*/  IMAD.MOV.U32 R121, RZ, RZ, R34 ;  /* 0x000000ffff797224 */ /* 0x000fe200078e0022 */
[----:B------:R3:W-:Y:S01]  /*6cfb0*/  STL.64 [R1+0x6b0], R32 ;  /* 0x0006b02001007387 */ /* 0x0007e20000100a00 */
[----:B------:R-:W-:-:S02]  /*6cfc0*/  MOV R120, R35 ;  /* 0x0000002300787202 */ /* 0x000fc40000000f00 */
[----:B----4-:R-:W-:Y:S01]  /*6cfd0*/  HMMA.1688.F32.TF32 R36, R236, R126, R216 ;  /* 0x0000007eec24723c */ /* 0x010fe200000810d8 */
[----:B------:R-:W-:Y:S04]  /*6cfe0*/  LDS R236, [R21+0x6180] ;  /* 0x0061800015ec7984 */ /* 0x000fe80000000800 */
[----:B------:R-:W-:Y:S03]  /*6cff0*/  LDS R238, [R21+0x7180] ;  /* 0x0071800015ee7984 */ /* 0x000fe60000000800 */
[----:B---3--:R-:W-:Y:S01]  /*6d000*/  HMMA.1688.F32.TF32 R32, R240, R6, R212 ;  /* 0x00000006f020723c */ /* 0x008fe200000810d4 */
[----:B------:R-:W-:Y:S04]  /*6d010*/  LDS R237, [R0+0x6180] ;  /* 0x0061800000ed7984 */ /* 0x000fe80000000800 */
[----:B------:R-:W-:Y:S04]  /*6d020*/  LDS R239, [R0+0x7180] ;  /* 0x0071800000ef7984 */ /* 0x000fe80000000800 */
[----:B------:R-:W-:Y:S04]  /*6d030*/  STL.64 [R1+0x6d0], R88 ;  /* 0x0006d05801007387 */ /* 0x000fe80000100a00 */
[----:B------:R-:W-:Y:S04]  /*6d040*/  STL.64 [R1+0x6d8], R90 ;  /* 0x0006d85a01007387 */ /* 0x000fe80000100a00 */
[----:B------:R-:W-:Y:S04]  /*6d050*/  STL.64 [R1+0x6c0], R36 ;  /* 0x0006c02401007387 */ /* 0x000fe80000100a00 */
[----:B------:R-:W-:Y:S03]  /*6d060*/  STL.64 [R1+0x6c8], R38 ;  /* 0x0006c82601007387 */ /* 0x000fe60000100a00 */
[----:B------:R-:W-:Y:S01]  /*6d070*/  IMAD.MOV.U32 R125, RZ, RZ, R34 ;  /* 0x000000ffff7d7224 */ /* 0x000fe200078e0022 */
[----:B------:R3:W-:Y:S01]  /*6d080*/  STL.64 [R1+0x6e0], R32 ;  /* 0x0006e02001007387 */ /* 0x0007e20000100a00 */
[----:B------:R-:W-:-:S02]  /*6d090*/  MOV R124, R35 ;  /* 0x00000023007c7202 */ /* 0x000fc40000000f00 */
[C---:B---3--:R-:W-:Y:S08]  /*6d0a0*/  HMMA.1688.F32.TF32 R32, R240.reuse, R10, R80 ;  /* 0x0000000af020723c */ /* 0x048ff00000081050 */
[C---:B------:R-:W-:Y:S11]  /*6d0b0*/  HMMA.1688.F32.TF32 R36, R240.reuse, R14, R76 ;  /* 0x0000000ef024723c */ /* 0x040ff6000008104c */
[----:B------:R-:W-:Y:S05]  /*6d0c0*/  @!UPT UIADD3 URZ, URZ, URZ, URZ ;  /* 0x0000003f3f3ff290 */ /* 0x000fea000fffe03f */
[----:B------:R-:W-:Y:S01]  /*6d0d0*/  IMAD.MOV.U32 R105, RZ, RZ, R32 ;  /* 0x000000ffff697224 */ /* 0x000fe200078e0020 */
[----:B------:R-:W-:Y:S01]  /*6d0e0*/  MOV R104, R33 ;  /* 0x0000002100687202 */ /* 0x000fe20000000f00 */
[----:B------:R-:W-:Y:S01]  /*6d0f0*/  IMAD.MOV.U32 R101, RZ, RZ, R34 ;  /* 0x000000ffff657224 */ /* 0x000fe200078e0022 */
[----:B------:R-:W-:Y:S02]  /*6d100*/  MOV R100, R35 ;  /* 0x0000002300647202 */ /* 0x000fe40000000f00 */
[C---:B------:R-:W-:Y:S02]  /*6d110*/  HMMA.1688.F32.TF32 R32, R240.reuse, R18, R72 ;  /* 0x00000012f020723c */ /* 0x040fe40000081048 */
[----:B------:R-:W-:Y:S04]  /*6d120*/  STL.64 [R1+0x700], R36 ;  /* 0x0007002401007387 */ /* 0x000fe80000100a00 */
[----:B------:R3:W-:Y:S02]  /*6d130*/  STL.64 [R1+0x708], R38 ;  /* 0x0007082601007387 */ /* 0x0007e40000100a00 */
[C---:B------:R-:W-:Y:S08]  /*6d140*/  HMMA.1688.F32.TF32 R64, R240.reuse, R22, R64 ;  /* 0x00000016f040723c */ /* 0x040ff00000081040 */
[C---:B---3--:R-:W-:Y:S07]  /*6d150*/  HMMA.1688.F32.TF32 R36, R240.reuse, R26, R44 ;  /* 0x0000001af024723c */ /* 0x048fee000008102c */
[----:B------:R-:W-:Y:S04]  /*6d160*/  STL.64 [R1+0x710], R32 ;  /* 0x0007102001007387 */ /* 0x000fe80000100a00 */
[----:B------:R3:W-:Y:S02]  /*6d170*/  STL.64 [R1+0x718], R34 ;  /* 0x0007182201007387 */ /* 0x0007e40000100a00 */
[C---:B---3--:R-:W-:Y:S02]  /*6d180*/  HMMA.1688.F32.TF32 R32, R240.reuse, R30, R40 ;  /* 0x0000001ef020723c */ /* 0x048fe40000081028 */
[----:B------:R-:W-:Y:S04]  /*6d190*/  STL.64 [R1+0x720], R64 ;  /* 0x0007204001007387 */ /* 0x000fe80000100a00 */
[----:B------:R-:W-:Y:S02]  /*6d1a0*/  STL.64 [R1+0x728], R66 ;  /* 0x0007284201007387 */ /* 0x000fe40000100a00 */
[C---:B------:R-:W-:Y:S02]  /*6d1b0*/  HMMA.1688.F32.TF32 R40, R240.reuse, R70, R60 ;  /* 0x00000046f028723c */ /* 0x040fe4000008103c */
[----:B------:R-:W-:Y:S04]  /*6d1c0*/  STL.64 [R1+0x730], R36 ;  /* 0x0007302401007387 */ /* 0x000fe80000100a00 */
[----:B------:R3:W-:Y:S09]  /*6d1d0*/  STL.64 [R1+0x738], R38 ;  /* 0x0007382601007387 */ /* 0x0007f20000100a00 */
[----:B------:R-:W-:Y:S01]  /*6d1e0*/  STL.64 [R1+0x740], R32 ;  /* 0x0007402001007387 */ /* 0x000fe20000100a00 */
[C---:B---3--:R-:W-:Y:S03]  /*6d1f0*/  HMMA.1688.F32.TF32 R36, R240.reuse, R98, R56 ;  /* 0x00000062f024723c */ /* 0x048fe60000081038 */
[----:B------:R3:W-:Y:S05]  /*6d200*/  STL.64 [R1+0x748], R34 ;  /* 0x0007482201007387 */ /* 0x0007ea0000100a00 */
[C---:B---3--:R-:W-:Y:S01]  /*6d210*/  HMMA.1688.F32.TF32 R32, R240.reuse, R102, R52 ;  /* 0x00000066f020723c */ /* 0x048fe20000081034 */
[----:B------:R-:W-:Y:S04]  /*6d220*/  STL.64 [R1+0x750], R40 ;  /* 0x0007502801007387 */ /* 0x000fe80000100a00 */
[----:B------:R3:W-:Y:S10]  /*6d230*/  STL.64 [R1+0x758], R42 ;  /* 0x0007582a01007387 */ /* 0x0007f40000100a00 */
[----:B------:R-:W-:Y:S04]  /*6d240*/  STL.64 [R1+0x760], R36 ;  /* 0x0007602401007387 */ /* 0x000fe80000100a00 */
[----:B------:R4:W-:Y:S01]  /*6d250*/  STL.64 [R1+0x768], R38 ;  /* 0x0007682601007387 */ /* 0x0009e20000100a00 */
[C---:B---3--:R-:W-:Y:S03]  /*6d260*/  HMMA.1688.F32.TF32 R40, R240.reuse, R106, R48 ;  /* 0x0000006af028723c */ /* 0x048fe60000081030 */
[----:B------:R-:W-:Y:S05]  /*6d270*/  STL.64 [R1+0x1240], R32 ;  /* 0x0012402001007387 */ /* 0x000fea0000100a00 */
[C---:B----4-:R-:W-:Y:S01]  /*6d280*/  HMMA.1688.F32.TF32 R36, R240.reuse, R110, R84 ;  /* 0x0000006ef024723c */ /* 0x050fe20000081054 */
[----:B------:R3:W-:Y:S07]  /*6d290*/  STL.64 [R1+0x1248], R34 ;  /* 0x0012482201007387 */ /* 0x0007ee0000100a00 */
[----:B---3--:R-:W-:Y:S07]  /*6d2a0*/  HMMA.1688.F32.TF32 R32, R240, R114, R244 ;  /* 0x00000072f020723c */ /* 0x008fee00000810f4 */
[----:B------:R-:W-:Y:S04]  /*6d2b0*/  STL.64 [R1+0x1230], R40 ;  /* 0x0012302801007387 */ /* 0x000fe80000100a00 */
[----:B------:R-:W-:Y:S04]  /*6d2c0*/  STL.64 [R1+0x1238], R42 ;  /* 0x0012382a01007387 */ /* 0x000fe80000100a00 */
[----:B------:R-:W-:Y:S04]  /*6d2d0*/  STL.64 [R1+0x1220], R36 ;  /* 0x0012202401007387 */ /* 0x000fe80000100a00 */
[----:B------:R-:W-:Y:S04]  /*6d2e0*/  STL.64 [R1+0x1228], R38 ;  /* 0x0012282601007387 */ /* 0x000fe80000100a00 */
[----:B------:R2:W-:Y:S01]  /*6d2f0*/  STL.64 [R1+0x1210], R32 ;  /* 0x0012102001007387 */ /* 0x0005e20000100a00 */
[----:B------:R-:W-:Y:S01]  /*6d300*/  IMAD.MOV.U32 R5, RZ, RZ, R34 ;  /* 0x000000ffff057224 */ /* 0x000fe200078e0022 */
[----:B------:R-:W-:-:S05]  /*6d310*/  MOV R4, R35 ;  /* 0x0000002300047202 */ /* 0x000fca0000000f00 */
[----:B------:R-:W-:Y:S04]  /*6d320*/  STL [R1+0x6b7c], R4 ;  /* 0x006b7c0401007387 */ /* 0x000fe80000100800 */
[----:B------:R-:W-:Y:S04]  /*6d330*/  STL [R1+0x6b78], R5 ;  /* 0x006b780501007387 */ /* 0x000fe80000100800 */
[----:B------:R-:W3:Y:S01]  /*6d340*/  LDL.LU R244, [R1+0xc70] ;  /* 0x000c700001f47983 */ /* 0x000ee20000300800 */
[C---:B--2---:R-:W-:Y:S11]  /*6d350*/  HMMA.1688.F32.TF32 R32, R240.reuse, R118, R248 ;  /* 0x00000076f020723c */ /* 0x044ff600000810f8 */
[----:B------:R-:W-:Y:S11]  /*6d360*/  @!UPT UIADD3 URZ, URZ, URZ, URZ ;  /* 0x0000003f3f3ff290 */ /* 0x000ff6000fffe03f */
[----:B------:R-:W-:Y:S01]  /*6d370*/  @!UPT UIADD3 URZ, URZ, URZ, URZ ;  /* 0x0000003f3f3ff290 */ /* 0x000fe2000fffe03f */
        /* <DEDUP_REMOVED lines=77> */
[C---:B--2---:R-:W-:Y:S11]  /*6d850*/  HMMA.1688.F32.TF32 R32, R240.reuse, R122, R88 ;  /* 0x0000007af020723c */ /* 0x044ff60000081058 */
[----:B------:R-:W-:Y:S11]  /*6d860*/  @!UPT UIADD3 URZ, URZ, URZ, URZ ;  /* 0x0000003f3f3ff290 */ /* 0x000ff6000fffe03f */
[----:B------:R-:W-:Y:S01]  /*6d870*/  @!UPT UIADD3 URZ, URZ, URZ, URZ ;  /* 0x0000003f3f3ff290 */ /* 0x000fe2000fffe03f */
[----:B------:R3:W-:Y:S01]  /*6d880*/  STL.64 [R1+0x11f0], R32 ;  /* 0x0011f02001007387 */ /* 0x0007e20000100a00 */
[----:B------:R-:W-:Y:S01]  /*6d890*/  IMAD.MOV.U32 R4, RZ, RZ, R34 ;  /* 0x000000ffff047224 */ /* 0x000fe200078e0022 */
[----:B------:R-:W-:Y:S02]  /*6d8a0*/  MOV R5, R35 ;  /* 0x0000002300057202 */ /* 0x000fe40000000f00 */
[----:B---3--:R-:W-:Y:S01]  /*6d8b0*/  HMMA.1688.F32.TF32 R32, R240, R126, R36 ;  /* 0x0000007ef020723c */ /* 0x008fe20000081024 */
[----:B------:R-:W-:Y:S04]  /*6d8c0*/  LDS R240, [R252+0x6180] ;  /* 0x00618000fcf07984 */ /* 0x000fe80000000800 */
[----:B------:R-:W-:Y:S03]  /*6d8d0*/  LDS R242, [R252+0x7180] ;  /* 0x00718000fcf27984 */ /* 0x000fe60000000800 */
[C---:B-1----:R-:W-:Y:S01]  /*6d8e0*/  HMMA.1688.F32.TF32 R88, R232.reuse, R6, R132 ;  /* 0x00000006e858723c */ /* 0x042fe20000081084 */
[----:B------:R-:W-:Y:S04]  /*6d8f0*/  LDS R241, [R3+0x6180] ;  /* 0x0061800003f17984 */ /* 0x000fe80000000800 */
[----:B------:R-:W1:Y:S03]  /*6d900*/  LDS R243, [R3+0x7180] ;  /* 0x0071800003f37984 */ /* 0x000e660000000800 */
[C---:B------:R-:W-:Y:S07]  /*6d910*/  HMMA.1688.F32.TF32 R36, R232.reuse, R10, R136 ;  /* 0x0000000ae824723c */ /* 0x040fee0000081088 */
        /* <DEDUP_REMOVED lines=9> */
[C---:B----4-:R-:W-:Y:S08]  /*6d9b0*/  HMMA.1688.F32.TF32 R32, R232.reuse, R18, R212 ;  /* 0x00000012e820723c */ /* 0x050ff000000810d4 */
        /* <DEDUP_REMOVED lines=32> */
[----:B--2---:R-:W-:Y:S06]  /*6dbc0*/  HMMA.1688.F32.TF32 R32, R232, R126, R244 ;  /* 0x0000007ee820723c */ /* 0x004fec00000810f4 */
[----:B------:R-:W-:Y:S04]  /*6dbd0*/  STL.64 [R1+0x1110], R40 ;  /* 0x0011102801007387 */ /* 0x000fe80000100a00 */
[----:B------:R-:W-:Y:S05]  /*6dbe0*/  STL.64 [R1+0x1118], R42 ;  /* 0x0011182a01007387 */ /* 0x000fea0000100a00 */
[----:B------:R-:W-:Y:S04]  /*6dbf0*/  STL.64 [R1+0x1100], R36 ;  /* 0x0011002401007387 */ /* 0x000fe80000100a00 */
[----:B------:R-:W-:Y:S04]  /*6dc00*/  STL.64 [R1+0x1108], R38 ;  /* 0x0011082601007387 */ /* 0x000fe80000100a00 */
[----:B------:R-:W-:Y:S04]  /*6dc10*/  LDS R232, [R252+0x6200] ;  /* 0x00620000fce87984 */ /* 0x000fe80000000800 */
[----:B------:R-:W-:Y:S04]  /*6dc20*/  LDS R234, [R252+0x7200] ;  /* 0x00720000fcea7984 */ /* 0x000fe80000000800 */
[----:B------:R-:W-:Y:S04]  /*6dc30*/  STL.64 [R1+0xcf0], R32 ;  /* 0x000cf02001007387 */ /* 0x000fe80000100a00 */
[----:B------:R1:W-:Y:S04]  /*6dc40*/  STL.64 [R1+0xcf8], R34 ;  /* 0x000cf82201007387 */ /* 0x0003e80000100a00 */
[----:B------:R-:W2:Y:S04]  /*6dc50*/  LDL.LU R244, [R1+0x8a0] ;  /* 0x0008a00001f47983 */ /* 0x000ea80000300800 */
[----:B------:R-:W-:Y:S01]  /*6dc60*/  LDS R233, [R3+0x6200] ;  /* 0x0062000003e97984 */ /* 0x000fe20000000800 */
[C---:B-1----:R-:W-:Y:S03]  /*6dc70*/  HMMA.1688.F32.TF32 R32, R240.reuse, R6, R248 ;  /* 0x00000006f020723c */ /* 0x042fe600000810f8 */
[----:B------:R-:W1:Y:S11]  /*6dc80*/  LDS R235, [R3+0x7200] ;  /* 0x0072000003eb7984 */ /* 0x000e760000000800 */
[----:B------:R-:W-:Y:S09]  /*6dc90*/  @!UPT UIADD3 URZ, URZ, URZ, URZ ;  /* 0x0000003f3f3ff290 */ /* 0x000ff2000fffe03f */
        /* <DEDUP_REMOVED lines=125> */
[C---:B----4-:R-:W-:Y:S08]  /*6e470*/  HMMA.1688.F32.TF32 R140, R240.reuse, R14, R140 ;  /* 0x0000000ef08c723c */ /* 0x050ff0000008108c */
[C---:B--2---:R-:W-:Y:S08]  /*6e480*/  HMMA.1688.F32.TF32 R144, R240.reuse, R10, R144 ;  /* 0x0000000af090723c */ /* 0x044ff00000081090 */
[C---:B---3--:R-:W-:Y:S11]  /*6e490*/  HMMA.1688.F32.TF32 R32, R240.reuse, R22, R32 ;  /* 0x00000016f020723c */ /* 0x048ff60000081020 */
[----:B------:R-:W-:Y:S04]  /*6e4a0*/  @!UPT UIADD3 URZ, URZ, URZ, URZ ;  /* 0x0000003f3f3ff290 */ /* 0x000fe8000fffe03f */
[----:B------:R-:W-:Y:S04]  /*6e4b0*/  STL.64 [R1+0xcd0], R144 ;  /* 0x000cd09001007387 */ /* 0x000fe80000100a00 */
[----:B------:R2:W-:Y:S04]  /*6e4c0*/  STL.64 [R1+0xcd8], R146 ;  /* 0x000cd89201007387 */ /* 0x0005e80000100a00 */
[----:B--2---:R-:W2:Y:S04]  /*6e4d0*/  LDL.LU.64 R146, [R1+0x6dc0] ;  /* 0x006dc00001927983 */ /* 0x004ea80000300a00 */
[----:B------:R-:W2:Y:S04]  /*6e4e0*/  LDL.LU.64 R144, [R1+0x6db8] ;  /* 0x006db80001907983 */ /* 0x000ea80000300a00 */
[----:B------:R-:W-:Y:S04]  /*6e4f0*/  STL.64 [R1+0xcc0], R140 ;  /* 0x000cc08c01007387 */ /* 0x000fe80000100a00 */
[----:B------:R3:W-:Y:S02]  /*6e500*/  STL.64 [R1+0xcc8], R142 ;  /* 0x000cc88e01007387 */ /* 0x0007e40000100a00 */
[C---:B---3--:R-:W-:Y:S08]  /*6e510*/  HMMA.1688.F32.TF32 R140, R240.reuse, R18, R220 ;  /* 0x00000012f08c723c */ /* 0x048ff000000810dc */
[C---:B------:R-:W-:Y:S11]  /*6e520*/  HMMA.1688.F32.TF32 R208, R240.reuse, R26, R208 ;  /* 0x0000001af0d0723c */ /* 0x040ff600000810d0 */
[----:B------:R-:W-:Y:S04]  /*6e530*/  @!UPT UIADD3 URZ, URZ, URZ, URZ ;  /* 0x0000003f3f3ff290 */ /* 0x000fe8000fffe03f */
        /* <DEDUP_REMOVED lines=14> */
[C---:B---3--:R-:W-:Y:S02]  /*6e620*/  HMMA.1688.F32.TF32 R32, R240.reuse, R106, R224 ;  /* 0x0000006af020723c */ /* 0x048fe400000810e0 */
[----:B------:R-:W-:Y:S04]  /*6e630*/  STL.64 [R1+0xc60], R128 ;  /* 0x000c608001007387 */ /* 0x000fe80000100a00 */
[----:B------:R3:W-:Y:S04]  /*6e640*/  STL.64 [R1+0xc68], R130 ;  /* 0x000c688201007387 */ /* 0x0007e80000100a00 */
[----:B------:R-:W-:Y:S04]  /*6e650*/  STL.64 [R1+0xc50], R92 ;  /* 0x000c505c01007387 */ /* 0x000fe80000100a00 */
[----:B------:R4:W-:Y:S01]  /*6e660*/  STL.64 [R1+0xc58], R94 ;  /* 0x000c585e01007387 */ /* 0x0009e20000100a00 */
[C---:B---3--:R-:W-:Y:S08]  /*6e670*/  HMMA.1688.F32.TF32 R128, R240.reuse, R110, R152 ;  /* 0x0000006ef080723c */ /* 0x048ff00000081098 */
[----:B------:R-:W-:Y:S01]  /*6e680*/  STL.64 [R1+0xc40], R32 ;  /* 0x000c402001007387 */ /* 0x000fe20000100a00 */
[C---:B----4-:R-:W-:Y:S03]  /*6e690*/  HMMA.1688.F32.TF32 R92, R240.reuse, R114, R156 ;  /* 0x00000072f05c723c */ /* 0x050fe6000008109c */
[----:B------:R3:W-:Y:S05]  /*6e6a0*/  STL.64 [R1+0xc48], R34 ;  /* 0x000c482201007387 */ /* 0x0007ea0000100a00 */
[C---:B---3--:R-:W-:Y:S06]  /*6e6b0*/  HMMA.1688.F32.TF32 R32, R240.reuse, R118, R88 ;  /* 0x00000076f020723c */ /* 0x048fec0000081058 */
[----:B------:R-:W-:Y:S04]  /*6e6c0*/  STL.64 [R1+0xc30], R128 ;  /* 0x000c308001007387 */ /* 0x000fe80000100a00 */
[----:B------:R-:W-:Y:S01]  /*6e6d0*/  STL.64 [R1+0xc38], R130 ;  /* 0x000c388201007387 */ /* 0x000fe20000100a00 */
[C---:B------:R-:W-:Y:S04]  /*6e6e0*/  HMMA.1688.F32.TF32 R88, R240.reuse, R122, R36 ;  /* 0x0000007af058723c */ /* 0x040fe80000081024 */
[----:B------:R-:W-:Y:S04]  /*6e6f0*/  STL.64 [R1+0xc20], R92 ;  /* 0x000c205c01007387 */ /* 0x000fe80000100a00 */
[----:B------:R-:W-:Y:S01]  /*6e700*/  STL.64 [R1+0xc28], R94 ;  /* 0x000c285e01007387 */ /* 0x000fe20000100a00 */
[----:B------:R-:W-:Y:S03]  /*6e710*/  HMMA.1688.F32.TF32 R36, R240, R126, R132 ;  /* 0x0000007ef024723c */ /* 0x000fe60000081084 */
[----:B------:R-:W-:Y:S04]  /*6e720*/  LDS R240, [R21+0x6200] ;  /* 0x0062000015f07984 */ /* 0x000fe80000000800 */
[----:B------:R-:W-:Y:S04]  /*6e730*/  LDS R242, [R21+0x7200] ;  /* 0x0072000015f27984 */ /* 0x000fe80000000800 */
[----:B------:R-:W-:Y:S04]  /*6e740*/  STL.64 [R1+0xc10], R32 ;  /* 0x000c102001007387 */ /* 0x000fe80000100a00 */
[----:B------:R3:W-:Y:S01]  /*6e750*/  STL.64 [R1+0xc18], R34 ;  /* 0x000c182201007387 */ /* 0x0007e20000100a00 */
[C---:B------:R-:W-:Y:S03]  /*6e760*/  HMMA.1688.F32.TF32 R76, R236.reuse, R22, R76 ;  /* 0x00000016ec4c723c */ /* 0x040fe6000008104c */
[----:B------:R-:W-:Y:S04]  /*6e770*/  LDS R241, [R0+0x6200] ;  /* 0x0062000000f17984 */ /* 0x000fe80000000800 */
[----:B------:R-:W4:Y:S01]  /*6e780*/  LDS R243, [R0+0x7200] ;  /* 0x0072000000f37984 */ /* 0x000f220000000800 */
[C---:B---3--:R-:W-:Y:S03]  /*6e790*/  HMMA.1688.F32.TF32 R32, R236.reuse, R6, R136 ;  /* 0x00000006ec20723c */ /* 0x048fe60000081088 */
[----:B------:R-:W-:Y:S04]  /*6e7a0*/  STL.64 [R1+0xc00], R88 ;  /* 0x000c005801007387 */ /* 0x000fe80000100a00 */
[----:B------:R3:W-:Y:S04]  /*6e7b0*/  STL.64 [R1+0xc08], R90 ;  /* 0x000c085a01007387 */ /* 0x0007e80000100a00 */
[----:B------:R-:W-:Y:S04]  /*6e7c0*/  STL.64 [R1+0x7c0], R36 ;  /* 0x0007c02401007387 */ /* 0x000fe80000100a00 */
[----:B------:R1:W-:Y:S01]  /*6e7d0*/  STL.64 [R1+0x7c8], R38 ;  /* 0x0007c82601007387 */ /* 0x0003e20000100a00 */
[C---:B---3--:R-:W-:Y:S07]  /*6e7e0*/  HMMA.1688.F32.TF32 R88, R236.reuse, R10, R216 ;  /* 0x0000000aec58723c */ /* 0x048fee00000810d8 */
[----:B------:R-:W-:Y:S01]  /*6e7f0*/  STL.64 [R1+0x7b0], R32 ;  /* 0x0007b02001007387 */ /* 0x000fe20000100a00 */
[C---:B-1----:R-:W-:Y:S03]  /*6e800*/  HMMA.1688.F32.TF32 R36, R236.reuse, R14, R212 ;  /* 0x0000000eec24723c */ /* 0x042fe600000810d4 */
[----:B------:R1:W-:Y:S05]  /*6e810*/  STL.64 [R1+0x7b8], R34 ;  /* 0x0007b82201007387 */ /* 0x0003ea0000100a00 */
[C---:B-1----:R-:W-:Y:S07]  /*6e820*/  HMMA.1688.F32.TF32 R32, R236.reuse, R18, R80 ;  /* 0x00000012ec20723c */ /* 0x042fee0000081050 */
[----:B------:R-:W-:Y:S04]  /*6e830*/  STL.64 [R1+0x7a0], R88 ;  /* 0x0007a05801007387 */ /* 0x000fe80000100a00 */
[----:B------:R-:W-:Y:S04]  /*6e840*/  STL.64 [R1+0x7a8], R90 ;  /* 0x0007a85a01007387 */ /* 0x000fe80000100a00 */
[----:B------:R-:W-:Y:S04]  /*6e850*/  STL.64 [R1+0x770], R36 ;  /* 0x0007702401007387 */ /* 0x000fe80000100a00 */
[----:B------:R1:W-:Y:S04]  /*6e860*/  STL.64 [R1+0x778], R38 ;  /* 0x0007782601007387 */ /* 0x0003e80000100a00 */
[----:B------:R-:W-:Y:S01]  /*6e870*/  STL.64 [R1+0xbf0], R32 ;  /* 0x000bf02001007387 */ /* 0x000fe20000100a00 */
[C---:B-1----:R-:W-:Y:S03]  /*6e880*/  HMMA.1688.F32.TF32 R36, R236.reuse, R26, R72 ;  /* 0x0000001aec24723c */ /* 0x042fe60000081048 */
[----:B------:R1:W-:Y:S05]  /*6e890*/  STL.64 [R1+0xbf8], R34 ;  /* 0x000bf82201007387 */ /* 0x0003ea0000100a00 */
[C---:B-1----:R-:W-:Y:S01]  /*6e8a0*/  HMMA.1688.F32.TF32 R32, R236.reuse, R30, R64 ;  /* 0x0000001eec20723c */ /* 0x042fe20000081040 */
[----:B------:R-:W-:Y:S04]  /*6e8b0*/  STL.64 [R1+0x9f0], R76 ;  /* 0x0009f04c01007387 */ /* 0x000fe80000100a00 */
[----:B------:R-:W-:Y:S03]  /*6e8c0*/  STL.64 [R1+0x9f8], R78 ;  /* 0x0009f84e01007387 */ /* 0x000fe60000100a00 */
[C---:B------:R-:W-:Y:S07]  /*6e8d0*/  HMMA.1688.F32.TF32 R44, R236.reuse, R70, R44 ;  /* 0x00000046ec2c723c */ /* 0x040fee000008102c */
        /* <DEDUP_REMOVED lines=16> */
[----:B------:R1:W-:Y:S10]  /*6e9e0*/  STL.64 [R1+0x10e8], R42 ;  /* 0x0010e82a01007387 */ /* 0x0003f40000100a00 */
[----:B------:R-:W-:Y:S04]  /*6e9f0*/  STL.64 [R1+0x10d0], R36 ;  /* 0x0010d02401007387 */ /* 0x000fe80000100a00 */
[----:B------:R3:W-:Y:S01]  /*6ea00*/  STL.64 [R1+0x10d8], R38 ;  /* 0x0010d82601007387 */ /* 0x0007e20000100a00 */
[C---:B-1----:R-:W-:Y:S03]  /*6ea10*/  HMMA.1688.F32.TF32 R40, R236.reuse, R118, R84 ;  /* 0x00000076ec28723c */ /* 0x042fe60000081054 */
[----:B------:R-:W-:Y:S05]  /*6ea20*/  STL.64 [R1+0x10c0], R32 ;  /* 0x0010c02001007387 */ /* 0x000fea0000100a00 */
[C---:B---3--:R-:W-:Y:S01]  /*6ea30*/  HMMA.1688.F32.TF32 R36, R236.reuse, R122, R244 ;  /* 0x0000007aec24723c */ /* 0x048fe200000810f4 */
[----:B------:R1:W-:Y:S07]  /*6ea40*/  STL.64 [R1+0x10c8], R34 ;  /* 0x0010c82201007387 */ /* 0x0003ee0000100a00 */
[----:B-1----:R-:W-:Y:S07]  /*6ea50*/  HMMA.1688.F32.TF32 R32, R236, R126, R248 ;  /* 0x0000007eec20723c */ /* 0x002fee00000810f8 */
[----:B------:R1:W-:Y:S04]  /*6ea60*/  STL.64 [R1+0x10b0], R40 ;  /* 0x0010b02801007387 */ /* 0x0003e80000100a00 */
[----:B------:R3:W-:Y:S04]  /*6ea70*/  STL.64 [R1+0x10b8], R42 ;  /* 0x0010b82a01007387 */ /* 0x0007e80000100a00 */
[----:B------:R-:W2:Y:S04]  /*6ea80*/  LDL.LU R244, [R1+0x330] ;  /* 0x0003300001f47983 */ /* 0x000ea80000300800 */
[----:B------:R1:W-:Y:S04]  /*6ea90*/  STL.64 [R1+0x10a0], R36 ;  /* 0x0010a02401007387 */ /* 0x0003e80000100a00 */
[----:B------:R1:W-:Y:S04]  /*6eaa0*/  STL.64 [R1+0x10a8], R38 ;  /* 0x0010a82601007387 */ /* 0x0003e80000100a00 */
[----:B------:R-:W-:Y:S04]  /*6eab0*/  LDS R236, [R252+0x6280] ;  /* 0x00628000fcec7984 */ /* 0x000fe80000000800 */
        /* <DEDUP_REMOVED lines=79> */
[----:B------:R-:W1:Y:S01]  /*6efb0*/  LDS R239, [R3+0x7280] ;  /* 0x0072800003ef7984 */ /* 0x000e620000000800 */
[C---:B--2---:R-:W-:Y:S08]  /*6efc0*/  HMMA.1688.F32.TF32 R36, R232.reuse, R10, R36 ;  /* 0x0000000ae824723c */ /* 0x044ff00000081024 */
[C---:B---3--:R-:W-:Y:S08]  /*6efd0*/  HMMA.1688.F32.TF32 R88, R232.reuse, R6, R88 ;  /* 0x00000006e858723c */ /* 0x048ff00000081058 */
[C---:B----4-:R-:W-:Y:S11]  /*6efe0*/  HMMA.1688.F32.TF32 R32, R232.reuse, R14, R132 ;  /* 0x0000000ee820723c */ /* 0x050ff60000081084 */
[----:B------:R-:W-:Y:S04]  /*6eff0*/  @!UPT UIADD3 URZ, URZ, URZ, URZ ;  /* 0x0000003f3f3ff290 */ /* 0x000fe8000fffe03f */
[----:B------:R-:W-:Y:S04]  /*6f000*/  STL.64 [R1+0x1090], R88 ;  /* 0x0010905801007387 */ /* 0x000fe80000100a00 */
[----:B------:R-:W-:Y:S04]  /*6f010*/  STL.64 [R1+0x1098], R90 ;  /* 0x0010985a01007387 */ /* 0x000fe80000100a00 */
[----:B------:R-:W-:Y:S04]  /*6f020*/  STL.64 [R1+0x1080], R36 ;  /* 0x0010802401007387 */ /* 0x000fe80000100a00 */
[----:B------:R-:W-:Y:S04]  /*6f030*/  STL.64 [R1+0x1088], R38 ;  /* 0x0010882601007387 */ /* 0x000fe80000100a00 */
[----:B------:R-:W-:Y:S04]  /*6f040*/  STL.64 [R1+0x1070], R32 ;  /* 0x0010702001007387 */ /* 0x000fe80000100a00 */
[----:B------:R2:W-:Y:S02]  /*6f050*/  STL.64 [R1+0x1078], R34 ;  /* 0x0010782201007387 */ /* 0x0005e40000100a00 */
        /* <DEDUP_REMOVED lines=26> */
[----:B------:R-:W-:Y:S02]  /*6f200*/  STL.64 [R1+0xff8], R46 ;  /* 0x000ff82e01007387 */ /* 0x000fe40000100a00 */
[C---:B------:R-:W-:Y:S02]  /*6f210*/  HMMA.1688.F32.TF32 R40, R232.reuse, R118, R56 ;  /* 0x00000076e828723c */ /* 0x040fe40000081038 */
[----:B------:R-:W-:Y:S04]  /*6f220*/  STL.64 [R1+0xfe0], R36 ;  /* 0x000fe02401007387 */ /* 0x000fe80000100a00 */
[----:B------:R2:W-:Y:S09]  /*6f230*/  STL.64 [R1+0xfe8], R38 ;  /* 0x000fe82601007387 */ /* 0x0005f20000100a00 */
[----:B------:R-:W-:Y:S01]  /*6f240*/  STL.64 [R1+0xfd0], R32 ;  /* 0x000fd02001007387 */ /* 0x000fe20000100a00 */
[C---:B--2---:R-:W-:Y:S03]  /*6f250*/  HMMA.1688.F32.TF32 R36, R232.reuse, R122, R52 ;  /* 0x0000007ae824723c */ /* 0x044fe60000081034 */
[----:B------:R2:W-:Y:S05]  /*6f260*/  STL.64 [R1+0xfd8], R34 ;  /* 0x000fd82201007387 */ /* 0x0005ea0000100a00 */
[----:B--2---:R-:W-:Y:S01]  /*6f270*/  HMMA.1688.F32.TF32 R32, R232, R126, R48 ;  /* 0x0000007ee820723c */ /* 0x004fe20000081030 */
[----:B------:R-:W-:Y:S04]  /*6f280*/  STL.64 [R1+0xfc0], R40 ;  /* 0x000fc02801007387 */ /* 0x000fe80000100a00 */
[----:B------:R2:W-:Y:S10]  /*6f290*/  STL.64 [R1+0xfc8], R42 ;  /* 0x000fc82a01007387 */ /* 0x0005f40000100a00 */
        /* <DEDUP_REMOVED lines=10> */
[C---:B--2---:R-:W-:Y:S03]  /*6f340*/  HMMA.1688.F32.TF32 R32, R240.reuse, R14, R248 ;  /* 0x0000000ef020723c */ /* 0x044fe600000810f8 */
[----:B------:R2:W-:Y:S04]  /*6f350*/  STL.64 [R1+0x950], R40 ;  /* 0x0009502801007387 */ /* 0x0005e80000100a00 */
[----:B------:R4:W-:Y:S04]  /*6f360*/  STL.64 [R1+0x958], R42 ;  /* 0x0009582a01007387 */ /* 0x0009e80000100a00 */
[----:B------:R-:W3:Y:S04]  /*6f370*/  LDL.LU R48, [R1+0x10] ;  /* 0x0000100001307983 */ /* 0x000ee80000300800 */
[----:B------:R1:W-:Y:S04]  /*6f380*/  STL.64 [R1+0x940], R36 ;  /* 0x0009402401007387 */ /* 0x0003e80000100a00 */
[----:B------:R1:W-:Y:S04]  /*6f390*/  STL.64 [R1+0x948], R38 ;  /* 0x0009482601007387 */ /* 0x0003e80000100a00 */
[----:B------:R1:W-:Y:S04]  /*6f3a0*/  STL.64 [R1+0x930], R32 ;  /* 0x0009302001007387 */ /* 0x0003e80000100a00 */
        /* <DEDUP_REMOVED lines=188> */
[----:B------:R-:W2:Y:S04]  /*6ff70*/  LDL.LU R242, [R1+0xf8] ;  /* 0x0000f80001f27983 */ /* 0x000ea80000300800 */
[----:B------:R-:W2:Y:S01]  /*6ff80*/  LDL.LU R243, [R1+0xfc] ;  /* 0x0000fc0001f37983 */ /* 0x000ea20000300800 */
[C---:B------:R-:W-:Y:S08]  /*6ff90*/  HMMA.1688.F32.TF32 R244, R236.reuse, R6, R244 ;  /* 0x00000006ecf4723c */ /* 0x040ff000000810f4 */
[C---:B------:R-:W-:Y:S11]  /*6ffa0*/  HMMA.1688.F32.TF32 R248, R236.reuse, R10, R248 ;  /* 0x0000000aecf8723c */ /* 0x040ff600000810f8 */
[----:B------:R-:W-:Y:S04]  /*6ffb0*/  @!UPT UIADD3 URZ, URZ, URZ, URZ ;  /* 0x0000003f3f3ff290 */ /* 0x000fe8000fffe03f */
        /* <DEDUP_REMOVED lines=11> */
[C---:B------:R-:W-:Y:S08]  /*70070*/  HMMA.1688.F32.TF32 R72, R236.reuse, R102, R72 ;  /* 0x00000066ec48723c */ /* 0x040ff00000081048 */
[C---:B------:R-:W-:Y:S08]  /*70080*/  HMMA.1688.F32.TF32 R64, R236.reuse, R106, R64 ;  /* 0x0000006aec40723c */ /* 0x040ff00000081040 */
[C---:B------:R-:W-:Y:S08]  /*70090*/  HMMA.1688.F32.TF32 R44, R236.reuse, R110, R44 ;  /* 0x0000006eec2c723c */ /* 0x040ff0000008102c */
[C---:B------:R-:W-:Y:S08]  /*700a0*/  HMMA.1688.F32.TF32 R40, R236.reuse, R114, R40 ;  /* 0x00000072ec28723c */ /* 0x040ff00000081028 */
[----:B------:R-:W-:Y:S08]  /*700b0*/  HMMA.1688.F32.TF32 R60, R236, R118, R60 ;  /* 0x00000076ec3c723c */ /* 0x000ff0000008103c */
[----:B------:R-:W-:Y:S08]  /*700c0*/  HMMA.1688.F32.TF32 R48, R232, R6, R48 ;  /* 0x00000006e830723c */ /* 0x000ff00000081030 */
[C---:B--2---:R-:W-:Y:S11]  /*700d0*/  HMMA.1688.F32.TF32 R240, R236.reuse, R14, R240 ;  /* 0x0000000eecf0723c */ /* 0x044ff600000810f0 */
[----:B------:R-:W-:Y:S11]  /*700e0*/  @!UPT UIADD3 URZ, URZ, URZ, URZ ;  /* 0x0000003f3f3ff290 */ /* 0x000ff6000fffe03f */
[----:B------:R-:W-:Y:S01]  /*700f0*/  @!UPT UIADD3 URZ, URZ, URZ, URZ ;  /* 0x0000003f3f3ff290 */ /* 0x000fe2000fffe03f */
[----:B------:R-:W-:Y:S04]  /*70100*/  STL.64 [R1+0x790], R240 ;  /* 0x000790f001007387 */ /* 0x000fe80000100a00 */
[----:B------:R1:W-:Y:S04]  /*70110*/  STL.64 [R1+0x798], R242 ;  /* 0x000798f201007387 */ /* 0x0003e80000100a00 */
[----:B------:R-:W-:Y:S04]  /*70120*/  STL.64 [R1+0x870], R132 ;  /* 0x0008708401007387 */ /* 0x000fe80000100a00 */
[----:B------:R2:W-:Y:S01]  /*70130*/  STL.64 [R1+0x878], R134 ;  /* 0x0008788601007387 */ /* 0x0005e20000100a00 */
[C---:B-1----:R-:W-:Y:S08]  /*70140*/  HMMA.1688.F32.TF32 R240, R236.reuse, R22, R136 ;  /* 0x00000016ecf0723c */ /* 0x042ff00000081088 */
[C---:B------:R-:W-:Y:S08]  /*70150*/  HMMA.1688.F32.TF32 R136, R236.reuse, R26, R216 ;  /* 0x0000001aec88723c */ /* 0x040ff000000810d8 */
[C---:B--2---:R-:W-:Y:S07]  /*70160*/  HMMA.1688.F32.TF32 R132, R236.reuse, R30, R212 ;  /* 0x0000001eec84723c */ /* 0x044fee00000810d4 */
        /* <DEDUP_REMOVED lines=18> */
[C---:B-1----:R-:W-:Y:S08]  /*70290*/  HMMA.1688.F32.TF32 R44, R236.reuse, R122, R56 ;  /* 0x0000007aec2c723c */ /* 0x042ff00000081038 */
[----:B--2---:R-:W-:Y:S01]  /*702a0*/  HMMA.1688.F32.TF32 R40, R236, R126, R52 ;  /* 0x0000007eec28723c */ /* 0x004fe20000081034 */
        /* <DEDUP_REMOVED lines=8> */
[C---:B-1----:R-:W-:Y:S03]  /*70330*/  HMMA.1688.F32.TF32 R44, R232.reuse, R10, R84 ;  /* 0x0000000ae82c723c */ /* 0x042fe60000081054 */
[----:B------:R-:W-:Y:S04]  /*70340*/  LDS R237, [R3+0x6300] ;  /* 0x0063000003ed7984 */ /* 0x000fe80000000800 */
[----:B------:R-:W1:Y:S01]  /*70350*/  LDS R239, [R3+0x7300] ;  /* 0x0073000003ef7984 */ /* 0x000e620000000800 */
[----:B---3--:R-:W-:Y:S03]  /*70360*/  HMMA.1688.F32.TF32 R40, R232, R14, R248 ;  /* 0x0000000ee828723c */ /* 0x008fe600000810f8 */
[----:B------:R-:W-:Y:S04]  /*70370*/  STL.64 [R1+0xf40], R48 ;  /* 0x000f403001007387 */ /* 0x000fe80000100a00 */
[----:B------:R2:W-:Y:S01]  /*70380*/  STL.64 [R1+0xf48], R50 ;  /* 0x000f483201007387 */ /* 0x0005e20000100a00 */
[----:B------:R-:W-:Y:S01]  /*70390*/  IMAD.MOV.U32 R248, RZ, RZ, R247 ;  /* 0x000000fffff87224 */ /* 0x000fe200078e00f7 */
[----:B------:R-:W-:-:S06]  /*703a0*/  MOV R249, R245 ;  /* 0x000000f500f97202 */ /* 0x000fcc0000000f00 */
[----:B------:R-:W-:Y:S04]  /*703b0*/  STL.64 [R1+0xf30], R44 ;  /* 0x000f302c01007387 */ /* 0x000fe80000100a00 */
[----:B------:R-:W-:Y:S04]  /*703c0*/  STL.64 [R1+0xf38], R46 ;  /* 0x000f382e01007387 */ /* 0x000fe80000100a00 */
[----:B------:R-:W3:Y:S04]  /*703d0*/  LDL.LU R247, [R1+0x6cc4] ;  /* 0x006cc40001f77983 */ /* 0x000ee80000300800 */
[----:B------:R1:W-:Y:S04]  /*703e0*/  STL.64 [R1+0xf20], R40 ;  /* 0x000f202801007387 */ /* 0x0003e80000100a00 */
[----:B------:R1:W-:Y:S04]  /*703f0*/  STL.64 [R1+0xf28], R42 ;  /* 0x000f282a01007387 */ /* 0x0003e80000100a00 */
[----:B------:R-:W2:Y:S01]  /*70400*/  LDL.LU R245, [R1+0x6cc0] ;  /* 0x006cc00001f57983 */ /* 0x000ea20000300800 */
[----:B------:R-:W-:Y:S01]  /*70410*/  IMAD.MOV.U32 R250, RZ, RZ, R246 ;  /* 0x000000fffffa7224 */ /* 0x000fe200078e00f6 */
[----:B------:R-:W-:-:S02]  /*70420*/  MOV R251, R244 ;  /* 0x000000f400fb7202 */ /* 0x000fc40000000f00 */
[----:B------:R-:W4:Y:S04]  /*70430*/  LDL.LU R246, [R1+0x6cbc] ;  /* 0x006cbc0001f67983 */ /* 0x000f280000300800 */
[----:B------:R-:W4:Y:S04]  /*70440*/  LDL.LU R244, [R1+0x6cb8] ;  /* 0x006cb80001f47983 */ /* 0x000f280000300800 */
[----:B------:R-:W4:Y:S04]  /*70450*/  LDL.LU R84, [R1+0x290] ;  /* 0x0002900001547983 */ /* 0x000f280000300800 */
[----:B------:R-:W4:Y:S01]  /*70460*/  LDL.LU R85, [R1+0x294] ;  /* 0x0002940001557983 */ /* 0x000f220000300800 */
[----:B---3--:R-:W-:-:S03]  /*70470*/  IMAD.MOV.U32 R86, RZ, RZ, R247 ;  /* 0x000000ffff567224 */ /* 0x008fc600078e00f7 */
[----:B------:R-:W3:Y:S01]  /*70480*/  LDL.LU R247, [R1+0x6cb4] ;  /* 0x006cb40001f77983 */ /* 0x000ee20000300800 */
[----:B--2---:R-:W-:-:S03]  /*70490*/  MOV R87, R245 ;  /* 0x000000f500577202 */ /* 0x004fc60000000f00 */
[----:B------:R-:W2:Y:S01]  /*704a0*/  LDL.LU R245, [R1+0x6cb0] ;  /* 0x006cb00001f57983 */ /* 0x000ea20000300800 */
[----:B----4-:R-:W-:-:S03]  /*704b0*/  MOV R51, R246 ;  /* 0x000000f600337202 */ /* 0x010fc60000000f00 */
[----:B------:R-:W4:Y:S01]  /*704c0*/  LDL.LU R48, [R1+0x2a0] ;  /* 0x0002a00001307983 */ /* 0x000f220000300800 */
[----:B------:R-:W-:-:S03]  /*704d0*/  IMAD.MOV.U32 R50, RZ, RZ, R244 ;  /* 0x000000ffff327224 */ /* 0x000fc600078e00f4 */
[----:B------:R-:W4:Y:S04]  /*704e0*/  LDL.LU R49, [R1+0x2a4] ;  /* 0x0002a40001317983 */ /* 0x000f280000300800 */
[----:B------:R-:W1:Y:S04]  /*704f0*/  LDL.LU R244, [R1+0x6cac] ;  /* 0x006cac0001f47983 */ /* 0x000e680000300800 */
[----:B------:R-:W4:Y:S01]  /*70500*/  LDL.LU R246, [R1+0x6ca8] ;  /* 0x006ca80001f67983 */ /* 0x000f220000300800 */
[----:B---3--:R-:W-:-:S03]  /*70510*/  IMAD.MOV.U32 R52, RZ, RZ, R247 ;  /* 0x000000ffff347224 */ /* 0x008fc600078e00f7 */
[----:B------:R-:W3:Y:S01]  /*70520*/  LDL.LU R247, [R1+0x6ca4] ;  /* 0x006ca40001f77983 */ /* 0x000ee20000300800 */
[----:B--2---:R-:W-:-:S03]  /*70530*/  MOV R53, R245 ;  /* 0x000000f500357202 */ /* 0x004fc60000000f00 */
[----:B------:R-:W2:Y:S04]  /*70540*/  LDL.LU R245, [R1+0x6ca0] ;  /* 0x006ca00001f57983 */ /* 0x000ea80000300800 */
[----:B------:R-:W2:Y:S04]  /*70550*/  LDL.LU R54, [R1+0x2b8] ;  /* 0x0002b80001367983 */ /* 0x000ea80000300800 */
[----:B------:R-:W2:Y:S01]  /*70560*/  LDL.LU R55, [R1+0x2bc] ;  /* 0x0002bc0001377983 */ /* 0x000ea20000300800 */
[----:B-1----:R-:W-:-:S03]  /*70570*/  IMAD.MOV.U32 R40, RZ, RZ, R244 ;  /* 0x000000ffff287224 */ /* 0x002fc600078e00f4 */
[----:B------:R-:W2:Y:S01]  /*70580*/  LDL.LU R244, [R1+0x6c9c] ;  /* 0x006c9c0001f47983 */ /* 0x000ea20000300800 */
[----:B----4-:R-:W-:-:S03]  /*70590*/  MOV R41, R246 ;  /* 0x000000f600297202 */ /* 0x010fc60000000f00 */
[----:B------:R-:W4:Y:S01]  /*705a0*/  LDL.LU R246, [R1+0x6c98] ;  /* 0x006c980001f67983 */ /* 0x000f220000300800 */
[----:B---3--:R-:W-:-:S03]  /*705b0*/  IMAD.MOV.U32 R42, RZ, RZ, R247 ;  /* 0x000000ffff2a7224 */ /* 0x008fc600078e00f7 */
[----:B------:R-:W3:Y:S01]  /*705c0*/  LDL.LU R247, [R1+0x6c94] ;  /* 0x006c940001f77983 */ /* 0x000ee20000300800 */
[----:B--2---:R-:W-:-:S03]  /*705d0*/  MOV R43, R245 ;  /* 0x000000f5002b7202 */ /* 0x004fc60000000f00 */
[----:B------:R-:W2:Y:S04]  /*705e0*/  LDL.LU R245, [R1+0x6c90] ;  /* 0x006c900001f57983 */ /* 0x000ea80000300800 */
[----:B------:R-:W2:Y:S04]  /*705f0*/  LDL.LU R44, [R1+0x200] ;  /* 0x00020000012c7983 */ /* 0x000ea80000300800 */
[----:B------:R-:W2:Y:S04]  /*70600*/  LDL.LU R45, [R1+0x204] ;  /* 0x00020400012d7983 */ /* 0x000ea80000300800 */
[----:B------:R-:W2:Y:S04]  /*70610*/  LDL.LU R46, [R1+0x208] ;  /* 0x00020800012e7983 */ /* 0x000ea80000300800 */
[----:B------:R-:W2:Y:S01]  /*70620*/  LDL.LU R47, [R1+0x20c] ;  /* 0x00020c00012f7983 */ /* 0x000ea20000300800 */
[----:B------:R-:W-:-:S03]  /*70630*/  MOV R75, R244 ;  /* 0x000000f4004b7202 */ /* 0x000fc60000000f00 */
[----:B------:R-:W2:Y:S04]  /*70640*/  LDL.LU R240, [R1+0x1a0] ;  /* 0x0001a00001f07983 */ /* 0x000ea80000300800 */
[----:B------:R-:W2:Y:S01]  /*70650*/  LDL.LU R241, [R1+0x1a4] ;  /* 0x0001a40001f17983 */ /* 0x000ea20000300800 */
[----:B----4-:R-:W-:-:S03]  /*70660*/  MOV R73, R246 ;  /* 0x000000f600497202 */ /* 0x010fc60000000f00 */
[----:B------:R-:W4:Y:S04]  /*70670*/  LDL.LU R242, [R1+0x1a8] ;  /* 0x0001a80001f27983 */ /* 0x000f280000300800 */
[----:B------:R-:W4:Y:S04]  /*70680*/  LDL.LU R243, [R1+0x1ac] ;  /* 0x0001ac0001f37983 */ /* 0x000f280000300800 */
[----:B------:R-:W4:Y:S01]  /*70690*/  LDL.LU R244, [R1+0x1b0] ;  /* 0x0001b00001f47983 */ /* 0x000f220000300800 */
[----:B---3--:R-:W-:Y:S02]  /*706a0*/  IMAD.MOV.U32 R72, RZ, RZ, R247 ;  /* 0x000000ffff487224 */ /* 0x008fe400078e00f7 */
[----:B--2---:R-:W-:-:S02]  /*706b0*/  IMAD.MOV.U32 R74, RZ, RZ, R245 ;  /* 0x000000ffff4a7224 */ /* 0x004fc400078e00f5 */
        /* <DEDUP_REMOVED lines=41> */
[C---:B---3--:R-:W-:Y:S08]  /*70950*/  HMMA.1688.F32.TF32 R132, R232.reuse, R18, R132 ;  /* 0x00000012e884723c */ /* 0x048ff00000081084 */
[C---:B------:R-:W-:Y:S11]  /*70960*/  HMMA.1688.F32.TF32 R216, R232.reuse, R26, R216 ;  /* 0x0000001ae8d8723c */ /* 0x040ff600000810d8 */
[----:B------:R-:W-:Y:S04]  /*70970*/  @!UPT UIADD3 URZ, URZ, URZ, URZ ;  /* 0x0000003f3f3ff290 */ /* 0x000fe8000fffe03f */
        /* <DEDUP_REMOVED lines=15> */
[----:B------:R-:W2:Y:S01]  /*70a70*/  LDL.LU.64 R244, [R1+0x6c50] ;  /* 0x006c500001f47983 */ /* 0x000ea20000300a00 */
[C---:B------:R-:W-:Y:S08]  /*70a80*/  HMMA.1688.F32.TF32 R240, R232.reuse, R70, R240 ;  /* 0x00000046e8f0723c */ /* 0x040ff000000810f0 */
[C---:B------:R-:W-:Y:S11]  /*70a90*/  HMMA.1688.F32.TF32 R212, R232.reuse, R102, R212 ;  /* 0x00000066e8d4723c */ /* 0x040ff600000810d4 */
[----:B------:R-:W-:Y:S04]  /*70aa0*/  @!UPT UIADD3 URZ, URZ, URZ, URZ ;  /* 0x0000003f3f3ff290 */ /* 0x000fe8000fffe03f */
[----:B------:R-:W-:Y:S04]  /*70ab0*/  STL.64 [R1+0xed0], R240 ;  /* 0x000ed0f001007387 */ /* 0x000fe80000100a00 */
[----:B------:R2:W-:Y:S01]  /*70ac0*/  STL.64 [R1+0xed8], R242 ;  /* 0x000ed8f201007387 */ /* 0x0005e20000100a00 */
[C---:B------:R-:W-:Y:S08]  /*70ad0*/  HMMA.1688.F32.TF32 R80, R232.reuse, R106, R80 ;  /* 0x0000006ae850723c */ /* 0x040ff00000081050 */
[C---:B------:R-:W-:Y:S08]  /*70ae0*/  HMMA.1688.F32.TF32 R76, R232.reuse, R110, R76 ;  /* 0x0000006ee84c723c */ /* 0x040ff0000008104c */
[C---:B------:R-:W-:Y:S08]  /*70af0*/  HMMA.1688.F32.TF32 R72, R232.reuse, R114, R72 ;  /* 0x00000072e848723c */ /* 0x040ff00000081048 */
[C---:B------:R-:W-:Y:S08]  /*70b00*/  HMMA.1688.F32.TF32 R64, R232.reuse, R118, R64 ;  /* 0x00000076e840723c */ /* 0x040ff00000081040 */
[----:B------:R-:W-:Y:S08]  /*70b10*/  HMMA.1688.F32.TF32 R44, R232, R122, R44 ;  /* 0x0000007ae82c723c */ /* 0x000ff0000008102c */
[C---:B------:R-:W-:Y:S08]  /*70b20*/  HMMA.1688.F32.TF32 R60, R236.reuse, R6, R60 ;  /* 0x00000006ec3c723c */ /* 0x040ff0000008103c */
[C---:B------:R-:W-:Y:S08]  /*70b30*/  HMMA.1688.F32.TF32 R56, R236.reuse, R10, R56 ;  /* 0x0000000aec38723c */ /* 0x040ff00000081038 */
[C---:B------:R-:W-:Y:S08]  /*70b40*/  HMMA.1688.F32.TF32 R52, R236.reuse, R14, R52 ;  /* 0x0000000eec34723c */ /* 0x040ff00000081034 */
[C---:B------:R-:W-:Y:S08]  /*70b50*/  HMMA.1688.F32.TF32 R48, R236.reuse, R18, R48 ;  /* 0x00000012ec30723c */ /* 0x040ff00000081030 */
[----:B------:R-:W-:Y:S08]  /*70b60*/  HMMA.1688.F32.TF32 R84, R236, R22, R84 ;  /* 0x00000016ec54723c */ /* 0x000ff00000081054 */
[C---:B--2---:R-:W-:Y:S01]  /*70b70*/  HMMA.1688.F32.TF32 R240, R232.reuse, R98, R244 ;  /* 0x00000062e8f0723c */ /* 0x044fe200000810f4 */
[----:B------:R-:W2:Y:S07]  /*70b80*/  LDL.LU R244, [R1+0x280] ;  /* 0x0002800001f47983 */ /* 0x000eae0000300800 */
[----:B------:R-:W-:Y:S11]  /*70b90*/  HMMA.1688.F32.TF32 R232, R232, R126, R40 ;  /* 0x0000007ee8e8723c */ /* 0x000ff60000081028 */
[----:B------:R-:W-:Y:S04]  /*70ba0*/  @!UPT UIADD3 URZ, URZ, URZ, URZ ;  /* 0x0000003f3f3ff290 */ /* 0x000fe8000fffe03f */
[----:B------:R-:W-:Y:S04]  /*70bb0*/  STL.64 [R1+0xec0], R240 ;  /* 0x000ec0f001007387 */ /* 0x000fe80000100a00 */
[----:B------:R-:W-:Y:S04]  /*70bc0*/  STL.64 [R1+0xec8], R242 ;  /* 0x000ec8f201007387 */ /* 0x000fe80000100a00 */
[----:B------:R-:W2:Y:S04]  /*70bd0*/  LDL.LU R245, [R1+0x284] ;  /* 0x0002840001f57983 */ /* 0x000ea80000300800 */
[----:B------:R-:W2:Y:S04]  /*70be0*/  LDL.LU R246, [R1+0x288] ;  /* 0x0002880001f67983 */ /* 0x000ea80000300800 */
[----:B------:R-:W2:Y:S04]  /*70bf0*/  LDL.LU R247, [R1+0x28c] ;  /* 0x00028c0001f77983 */ /* 0x000ea80000300800 */
[----:B------:R-:W-:Y:S04]  /*70c00*/  STL.64 [R1+0xd70], R212 ;  /* 0x000d70d401007387 */ /* 0x000fe80000100a00 */
[----:B------:R1:W-:Y:S04]  /*70c10*/  STL.64 [R1+0xd78], R214 ;  /* 0x000d78d601007387 */ /* 0x0003e80000100a00 */
[----:B------:R-:W-:Y:S04]  /*70c20*/  LDS R240, [R21+0x6300] ;  /* 0x0063000015f07984 */ /* 0x000fe80000000800 */
[----:B------:R-:W-:Y:S04]  /*70c30*/  LDS R242, [R21+0x7300] ;  /* 0x0073000015f27984 */ /* 0x000fe80000000800 */
[----:B-1----:R-:W3:Y:S04]  /*70c40*/  LDL.LU.64 R214, [R1+0x6c48] ;  /* 0x006c480001d67983 */ /* 0x002ee80000300a00 */
[----:B------:R-:W3:Y:S04]  /*70c50*/  LDL.LU.64 R212, [R1+0x6c40] ;  /* 0x006c400001d47983 */ /* 0x000ee80000300a00 */
[----:B------:R-:W-:Y:S04]  /*70c60*/  STL.64 [R1+0xd50], R80 ;  /* 0x000d505001007387 */ /* 0x000fe80000100a00 */
[----:B------:R1:W-:Y:S04]  /*70c70*/  STL.64 [R1+0xd58], R82 ;  /* 0x000d585201007387 */ /* 0x0003e80000100a00 */
[----:B------:R-:W-:Y:S04]  /*70c80*/  LDS R241, [R0+0x6300] ;  /* 0x0063000000f17984 */ /* 0x000fe80000000800 */
[----:B------:R-:W2:Y:S04]  /*70c90*/  LDS R243, [R0+0x7300] ;  /* 0x0073000000f37984 */ /* 0x000ea80000000800 */
        /* <DEDUP_REMOVED lines=18> */
[----:B------:R-:W3:Y:S04]  /*70dc0*/  LDL.LU.64 R42, [R1+0x6be8] ;  /* 0x006be800012a7983 */ /* 0x000ee80000300a00 */
[----:B------:R-:W3:Y:S04]  /*70dd0*/  LDL.LU.64 R40, [R1+0x6be0] ;  /* 0x006be00001287983 */ /* 0x000ee80000300a00 */
[----:B------:R-:W-:Y:S04]  /*70de0*/  STL.64 [R1+0xbe0], R232 ;  /* 0x000be0e801007387 */ /* 0x000fe80000100a00 */
[----:B------:R-:W-:Y:S04]  /*70df0*/  STL.64 [R1+0xbe8], R234 ;  /* 0x000be8ea01007387 */ /* 0x000fe80000100a00 */
[----:B------:R-:W-:Y:S04]  /*70e00*/  STL.64 [R1+0xbd0], R60 ;  /* 0x000bd03c01007387 */ /* 0x000fe80000100a00 */
[----:B------:R1:W-:Y:S01]  /*70e10*/  STL.64 [R1+0xbd8], R62 ;  /* 0x000bd83e01007387 */ /* 0x0003e20000100a00 */
[----:B--2---:R-:W-:Y:S03]  /*70e20*/  HMMA.1688.F32.TF32 R244, R236, R26, R244 ;  /* 0x0000001aecf4723c */ /* 0x004fe600000810f4 */
[----:B-1----:R-:W2:Y:S04]  /*70e30*/  LDL.LU.64 R62, [R1+0x6bd8] ;  /* 0x006bd800013e7983 */ /* 0x002ea80000300a00 */
[----:B------:R-:W2:Y:S04]  /*70e40*/  LDL.LU.64 R60, [R1+0x6bd0] ;  /* 0x006bd000013c7983 */ /* 0x000ea80000300a00 */
[----:B------:R-:W-:Y:S04]  /*70e50*/  STL.64 [R1+0xbc0], R56 ;  /* 0x000bc03801007387 */ /* 0x000fe80000100a00 */
[----:B------:R1:W-:Y:S01]  /*70e60*/  STL.64 [R1+0xbc8], R58 ;  /* 0x000bc83a01007387 */ /* 0x0003e20000100a00 */
[-C--:B------:R-:W-:Y:S03]  /*70e70*/  HMMA.1688.F32.TF32 R36, R240, R30.reuse, R36 ;  /* 0x0000001ef024723c */ /* 0x080fe60000081024 */
[----:B------:R-:W-:Y:S04]  /*70e80*/  LDS R232, [R252+0x6380] ;  /* 0x00638000fce87984 */ /* 0x000fe80000000800 */
[----:B------:R-:W-:Y:S04]  /*70e90*/  LDS R234, [R252+0x7380] ;  /* 0x00738000fcea7984 */ /* 0x000fe80000000800 */
[----:B-1----:R-:W2:Y:S04]  /*70ea0*/  LDL.LU.64 R58, [R1+0x6bc8] ;  /* 0x006bc800013a7983 */ /* 0x002ea80000300a00 */
[----:B------:R-:W2:Y:S04]  /*70eb0*/  LDL.LU.64 R56, [R1+0x6bc0] ;  /* 0x006bc00001387983 */ /* 0x000ea80000300a00 */
[----:B------:R-:W-:Y:S04]  /*70ec0*/  STL.64 [R1+0xbb0], R52 ;  /* 0x000bb03401007387 */ /* 0x000fe80000100a00 */
[----:B------:R1:W-:Y:S04]  /*70ed0*/  STL.64 [R1+0xbb8], R54 ;  /* 0x000bb83601007387 */ /* 0x0003e80000100a00 */
[----:B------:R-:W-:Y:S04]  /*70ee0*/  LDS R233, [R3+0x6380] ;  /* 0x0063800003e97984 */ /* 0x000fe80000000800 */
[----:B------:R-:W3:Y:S04]  /*70ef0*/  LDS R235, [R3+0x7380] ;  /* 0x0073800003eb7984 */ /* 0x000ee80000000800 */
        /* <DEDUP_REMOVED lines=8> */
[----:B-1----:R-:W4:Y:S04]  /*70f80*/  LDL.LU.64 R86, [R1+0x6b98] ;  /* 0x006b980001567983 */ /* 0x002f280000300a00 */
[----:B------:R-:W4:Y:S04]  /*70f90*/  LDL.LU.64 R84, [R1+0x6b90] ;  /* 0x006b900001547983 */ /* 0x000f280000300a00 */
[----:B------:R-:W-:Y:S04]  /*70fa0*/  STL.64 [R1+0xb80], R244 ;  /* 0x000b80f401007387 */ /* 0x000fe80000100a00 */
[----:B------:R1:W-:Y:S02]  /*70fb0*/  STL.64 [R1+0xb88], R246 ;  /* 0x000b88f601007387 */ /* 0x0003e40000100a00 */
[C---:B-1----:R-:W-:Y:S11]  /*70fc0*/  HMMA.1688.F32.TF32 R244, R236.reuse, R30, R248 ;  /* 0x0000001eecf4723c */ /* 0x042ff600000810f8 */
[----:B------:R-:W-:Y:S11]  /*70fd0*/  @!UPT UIADD3 URZ, URZ, URZ, URZ ;  /* 0x0000003f3f3ff290 */ /* 0x000ff6000fffe03f */
[----:B------:R-:W-:Y:S01]  /*70fe0*/  @!UPT UIADD3 URZ, URZ, URZ, URZ ;  /* 0x0000003f3f3ff290 */ /* 0x000fe2000fffe03f */
[----:B------:R-:W-:Y:S04]  /*70ff0*/  STL.64 [R1+0xb70], R244 ;  /* 0x000b70f401007387 */ /* 0x000fe80000100a00 */
[----:B------:R2:W-:Y:S01]  /*71000*/  STL.64 [R1+0xb78], R246 ;  /* 0x000b78f601007387 */ /* 0x0005e20000100a00 */
[----:B---3--:R-:W-:Y:S08]  /*71010*/  HMMA.1688.F32.TF32 R40, R236, R114, R40 ;  /* 0x00000072ec28723c */ /* 0x008ff00000081028 */
[----:B------:R-:W-:Y:S08]  /*71020*/  HMMA.1688.F32.TF32 R32, R232, R6, R32 ;  /* 0x00000006e820723c */ /* 0x000ff00000081020 */
[C---:B--2---:R-:W-:Y:S08]  /*71030*/  HMMA.1688.F32.TF32 R244, R236.reuse, R98, R48 ;  /* 0x00000062ecf4723c */ /* 0x044ff00000081030 */
[C---:B------:R-:W-:Y:S08]  /*71040*/  HMMA.1688.F32.TF32 R48, R236.reuse, R106, R56 ;  /* 0x0000006aec30723c */ /* 0x040ff00000081038 */
        /* <DEDUP_REMOVED lines=12> */
[----:B------:R-:W-:Y:S01]  /*71110*/  STL.64 [R1+0xb18], R54 ;  /* 0x000b183601007387 */ /* 0x000fe20000100a00 */
[C---:B-1----:R-:W-:Y:S03]  /*71120*/  HMMA.1688.F32.TF32 R48, R236.reuse, R118, R44 ;  /* 0x00000076ec30723c */ /* 0x042fe6000008102c */
[----:B------:R-:W-:Y:S04]  /*71130*/  STL.64 [R1+0xb00], R40 ;  /* 0x000b002801007387 */ /* 0x000fe80000100a00 */
[----:B------:R1:W-:Y:S01]  /*71140*/  STL.64 [R1+0xb08], R42 ;  /* 0x000b082a01007387 */ /* 0x0003e20000100a00 */
[C---:B------:R-:W-:Y:S08]  /*71150*/  HMMA.1688.F32.TF32 R44, R236.reuse, R122, R64 ;  /* 0x0000007aec2c723c */ /* 0x040ff00000081040 */
[----:B-1----:R-:W-:Y:S07]  /*71160*/  HMMA.1688.F32.TF32 R40, R236, R126, R72 ;  /* 0x0000007eec28723c */ /* 0x002fee0000081048 */
        /* <DEDUP_REMOVED lines=10> */
[----:B------:R1:W-:Y:S04]  /*71210*/  STL.64 [R1+0xac8], R50 ;  /* 0x000ac83201007387 */ /* 0x0003e80000100a00 */
[----:B------:R-:W-:Y:S04]  /*71220*/  STL.64 [R1+0xab0], R44 ;  /* 0x000ab02c01007387 */ /* 0x000fe80000100a00 */
[----:B------:R2:W-:Y:S01]  /*71230*/  STL.64 [R1+0xab8], R46 ;  /* 0x000ab82e01007387 */ /* 0x0005e20000100a00 */
[C---:B-1----:R-:W-:Y:S03]  /*71240*/  HMMA.1688.F32.TF32 R48, R240.reuse, R18, R216 ;  /* 0x00000012f030723c */ /* 0x042fe600000810d8 */
[----:B------:R-:W-:Y:S04]  /*71250*/  STL.64 [R1+0xaa0], R40 ;  /* 0x000aa02801007387 */ /* 0x000fe80000100a00 */
[----:B------:R1:W-:Y:S01]  /*71260*/  STL.64 [R1+0xaa8], R42 ;  /* 0x000aa82a01007387 */ /* 0x0003e20000100a00 */
[----:B--2---:R-:W-:Y:S01]  /*71270*/  HMMA.1688.F32.TF32 R44, R240, R22, R136 ;  /* 0x00000016f02c723c */ /* 0x004fe20000081088 */
[----:B------:R-:W-:-:S02]  /*71280*/  IMAD.MOV.U32 R249, RZ, RZ, R2 ;  /* 0x000000fffff97224 */ /* 0x000fc400078e0002 */
[----:B------:R-:W-:Y:S04]  /*71290*/  LDS R136, [R21+0x6380] ;  /* 0x0063800015887984 */ /* 0x000fe80000000800 */
[----:B------:R-:W-:Y:S01]  /*712a0*/  LDS R138, [R21+0x7380] ;  /* 0x00738000158a7984 */ /* 0x000fe20000000800 */
[C---:B-1----:R-:W-:Y:S03]  /*712b0*/  HMMA.1688.F32.TF32 R40, R240.reuse, R26, R132 ;  /* 0x0000001af028723c */ /* 0x042fe60000081084 */
        /* <DEDUP_REMOVED lines=15> */
[----:B------:R-:W-:Y:S04]  /*713b0*/  LDS R133, [R3+0x8000] ;  /* 0x0080000003857984 */ /* 0x000fe80000000800 */
        /* <DEDUP_REMOVED lines=20> */
[----:B-1----:R-:W-:Y:S03]  /*71500*/  HMMA.1688.F32.TF32 R36, R240, R126, R208 ;  /* 0x0000007ef024723c */ /* 0x002fe600000810d0 */
        /* <DEDUP_REMOVED lines=41> */
[----:B------:R-:W-:Y:S04]  /*717a0*/  STL.64 [R1+0xdb8], R42 ;  /* 0x000db82a01007387 */ /* 0x000fe80000100a00 */
[----:B------:R-:W-:Y:S04]  /*717b0*/  STL.64 [R1+0xda0], R36 ;  /* 0x000da02401007387 */ /* 0x000fe80000100a00 */
[----:B------:R-:W-:Y:S04]  /*717c0*/  STL.64 [R1+0xda8], R38 ;  /* 0x000da82601007387 */ /* 0x000fe80000100a00 */
[----:B------:R-:W-:Y:S04]  /*717d0*/  STL.64 [R1+0xd90], R32 ;  /* 0x000d902001007387 */ /* 0x000fe80000100a00 */
[----:B------:R1:W-:Y:S02]  /*717e0*/  STL.64 [R1+0xd98], R34 ;  /* 0x000d982201007387 */ /* 0x0003e40000100a00 */
[C---:B-1----:R-:W-:Y:S08]  /*717f0*/  HMMA.1688.F32.TF32 R32, R232.reuse, R118, R188 ;  /* 0x00000076e820723c */ /* 0x042ff000000810bc */
[C---:B------:R-:W-:Y:S01]  /*71800*/  HMMA.1688.F32.TF32 R36, R232.reuse, R122, R192 ;  /* 0x0000007ae824723c */ /* 0x040fe200000810c0 */
[----:B------:R-:W-:Y:S04]  /*71810*/  LDS R192, [R252+0x8100] ;  /* 0x00810000fcc07984 */ /* 0x000fe80000000800 */
[----:B------:R-:W-:Y:S04]  /*71820*/  LDS R194, [R252+0x9100] ;  /* 0x00910000fcc27984 */ /* 0x000fe80000000800 */
[----:B------:R-:W-:Y:S04]  /*71830*/  LDS R193, [R3+0x8100] ;  /* 0x0081000003c17984 */ /* 0x000fe80000000800 */
[----:B------:R-:W-:Y:S04]  /*71840*/  LDS R195, [R3+0x9100] ;  /* 0x0091000003c37984 */ /* 0x000fe80000000800 */
[----:B------:R-:W-:Y:S04]  /*71850*/  STL.64 [R1+0xd80], R32 ;  /* 0x000d802001007387 */ /* 0x000fe80000100a00 */
[----:B------:R1:W-:Y:S04]  /*71860*/  STL.64 [R1+0xd88], R34 ;  /* 0x000d882201007387 */ /* 0x0003e80000100a00 */
[----:B------:R-:W2:Y:S01]  /*71870*/  LDL.LU R248, [R1+0x1470] ;  /* 0x0014700001f87983 */ /* 0x000ea20000300800 */
[----:B-1----:R-:W-:Y:S03]  /*71880*/  HMMA.1688.F32.TF32 R32, R232, R126, R196 ;  /* 0x0000007ee820723c */ /* 0x002fe600000810c4 */
[----:B------:R-:W-:Y:S04]  /*71890*/  STL.64 [R1+0xd60], R36 ;  /* 0x000d602401007387 */ /* 0x000fe80000100a00 */
[----:B------:R-:W-:Y:S11]  /*718a0*/  STL.64 [R1+0xd68], R38 ;  /* 0x000d682601007387 */ /* 0x000ff60000100a00 */
[----:B------:R-:W-:Y:S05]  /*718b0*/  @!UPT UIADD3 URZ, URZ, URZ, URZ ;  /* 0x0000003f3f3ff290 */ /* 0x000fea000fffe03f */
[----:B------:R-:W-:Y:S04]  /*718c0*/  STL.64 [R1+0xa20], R32 ;  /* 0x000a202001007387 */ /* 0x000fe80000100a00 */
[----:B------:R-:W-:Y:S04]  /*718d0*/  STL.64 [R1+0xa28], R34 ;  /* 0x000a282201007387 */ /* 0x000fe80000100a00 */
[----:B------:R-:W3:Y:S04]  /*718e0*/  LDL.LU R2, [R1+0x6b88] ;  /* 0x006b880001027983 */ /* 0x000ee80000300800 */
[----:B------:R-:W2:Y:S04]  /*718f0*/  LDL.LU R250, [R1+0x1478] ;  /* 0x0014780001fa7983 */ /* 0x000ea80000300800 */
[----:B------:R-:W2:Y:S04]  /*71900*/  LDL.LU R251, [R1+0x147c] ;  /* 0x00147c0001fb7983 */ /* 0x000ea80000300800 */
[----:B---3--:R-:W1:Y:S04]  /*71910*/  LDSM.16.M88.4 R32, [R2+0x40080] ;  /* 0x040080000220783b */ /* 0x008e680000000200 */
[----:B------:R-:W3:Y:S04]  /*71920*/  LDSM.16.M88.4 R52, [R2+0x41080] ;  /* 0x041080000234783b */ /* 0x000ee80000000200 */
[----:B------:R-:W4:Y:S04]  /*71930*/  LDSM.16.M88.4 R216, [R2+0x42080] ;  /* 0x0420800002d8783b */ /* 0x000f280000000200 */
[----:B------:R-:W1:Y:S04]  /*71940*/  LDSM.16.M88.4 R92, [R2+0x43080] ;  /* 0x04308000025c783b */ /* 0x000e680000000200 */
[----:B------:R-:W1:Y:S04]  /*71950*/  LDSM.16.M88.4 R88, [R2+0x44080] ;  /* 0x044080000258783b */ /* 0x000e680000000200 */
[----:B------:R-:W1:Y:S04]  /*71960*/  LDSM.16.M88.4 R84, [R2+0x45080] ;  /* 0x045080000254783b */ /* 0x000e680000000200 */
[----:B------:R-:W1:Y:S04]  /*71970*/  LDSM.16.M88.4 R80, [R2+0x46080] ;  /* 0x046080000250783b */ /* 0x000e680000000200 */
[----:B------:R-:W2:Y:S04]  /*71980*/  LDSM.16.M88.4 R76, [R2+0x47080] ;  /* 0x04708000024c783b */ /* 0x000ea80000000200 */
        /* <DEDUP_REMOVED lines=8> */
[----:B-1----:R-:W-:Y:S04]  /*71a10*/  STL [R1+0x6b24], R34 ;  /* 0x006b242201007387 */ /* 0x002fe80000100800 */
[----:B------:R-:W-:Y:S04]  /*71a20*/  STL [R1+0x6b20], R35 ;  /* 0x006b202301007387 */ /* 0x000fe80000100800 */
[----:B---3--:R-:W-:Y:S04]  /*71a30*/  STL [R1+0x6b2c], R54 ;  /* 0x006b2c3601007387 */ /* 0x008fe80000100800 */
[----:B------:R-:W-:Y:S04]  /*71a40*/  STL [R1+0x6b28], R55 ;  /* 0x006b283701007387 */ /* 0x000fe80000100800 */
[----:B----4-:R-:W-:Y:S04]  /*71a50*/  STL [R1+0x6aa8], R218 ;  /* 0x006aa8da01007387 */ /* 0x010fe80000100800 */
[----:B------:R-:W-:Y:S04]  /*71a60*/  STL [R1+0x6aa4], R219 ;  /* 0x006aa4db01007387 */ /* 0x000fe80000100800 */
[----:B------:R-:W-:Y:S04]  /*71a70*/  STL [R1+0x6a94], R94 ;  /* 0x006a945e01007387 */ /* 0x000fe80000100800 */
[----:B------:R-:W-:Y:S04]  /*71a80*/  STL [R1+0x6a90], R95 ;  /* 0x006a905f01007387 */ /* 0x000fe80000100800 */
[----:B------:R-:W-:Y:S01]  /*71a90*/  STL [R1+0x6a88], R90 ;  /* 0x006a885a01007387 */ /* 0x000fe20000100800 */
[C---:B--2---:R-:W-:Y:S03]  /*71aa0*/  HMMA.1688.F32.TF32 R140, R136.reuse, R6, R248 ;  /* 0x00000006888c723c */ /* 0x044fe600000810f8 */
        /* <DEDUP_REMOVED lines=25> */
[----:B------:R-:W3:Y:S04]  /*71c40*/  LDL.LU R152, [R1+0x13a0] ;  /* 0x0013a00001987983 */ /* 0x000ee80000300800 */
[----:B------:R1:W-:Y:S04]  /*71c50*/  STL.64 [R1+0xa10], R140 ;  /* 0x000a108c01007387 */ /* 0x0003e80000100a00 */
[----:B------:R4:W-:Y:S04]  /*71c60*/  STL.64 [R1+0xa18], R142 ;  /* 0x000a188e01007387 */ /* 0x0009e80000100a00 */
        /* <DEDUP_REMOVED lines=59> */
[C---:B----4-:R-:W-:Y:S03]  /*72020*/  HMMA.1688.F32.TF32 R160, R136.reuse, R10, R212 ;  /* 0x0000000a88a0723c */ /* 0x050fe600000810d4 */
[----:B------:R-:W4:Y:S11]  /*72030*/  LDL.LU R212, [R1+0x380] ;  /* 0x0003800001d47983 */ /* 0x000f360000300800 */
[----:B------:R-:W-:Y:S09]  /*72040*/  @!UPT UIADD3 URZ, URZ, URZ, URZ ;  /* 0x0000003f3f3ff290 */ /* 0x000ff2000fffe03f */
[----:B------:R-:W-:Y:S04]  /*72050*/  STL.64 [R1+0xa00], R160 ;  /* 0x000a00a001007387 */ /* 0x000fe80000100a00 */
[----:B------:R2:W-:Y:S04]  /*72060*/  STL.64 [R1+0xa08], R162 ;  /* 0x000a08a201007387 */ /* 0x0005e80000100a00 */
[----:B------:R-:W4:Y:S04]  /*72070*/  LDL.LU R213, [R1+0x384] ;  /* 0x0003840001d57983 */ /* 0x000f280000300800 */
[----:B------:R-:W4:Y:S01]  /*72080*/  LDL.LU R214, [R1+0x388] ;  /* 0x0003880001d67983 */ /* 0x000f220000300800 */
[C---:B--2---:R-:W-:Y:S03]  /*72090*/  HMMA.1688.F32.TF32 R160, R136.reuse, R14, R148 ;  /* 0x0000000e88a0723c */ /* 0x044fe60000081094 */
[----:B------:R-:W4:Y:S05]  /*720a0*/  LDL.LU R215, [R1+0x38c] ;  /* 0x00038c0001d77983 */ /* 0x000f2a0000300800 */
[C---:B------:R-:W-:Y:S08]  /*720b0*/  HMMA.1688.F32.TF32 R148, R136.reuse, R18, R144 ;  /* 0x000000128894723c */ /* 0x040ff00000081090 */
[C---:B------:R-:W-:Y:S08]  /*720c0*/  HMMA.1688.F32.TF32 R144, R136.reuse, R22, R140 ;  /* 0x000000168890723c */ /* 0x040ff0000008108c */
[C---:B------:R-:W-:Y:S01]  /*720d0*/  HMMA.1688.F32.TF32 R140, R136.reuse, R26, R236 ;  /* 0x0000001a888c723c */ /* 0x040fe200000810ec */
[----:B------:R-:W-:Y:S04]  /*720e0*/  STL.64 [R1+0x9e0], R160 ;  /* 0x0009e0a001007387 */ /* 0x000fe80000100a00 */
[----:B------:R-:W-:Y:S04]  /*720f0*/  STL.64 [R1+0x9e8], R162 ;  /* 0x0009e8a201007387 */ /* 0x000fe80000100a00 */
[----:B------:R-:W-:Y:S04]  /*72100*/  STL.64 [R1+0x9c0], R148 ;  /* 0x0009c09401007387 */ /* 0x000fe80000100a00 */
[----:B------:R-:W-:Y:S04]  /*72110*/  STL.64 [R1+0x9c8], R150 ;  /* 0x0009c89601007387 */ /* 0x000fe80000100a00 */
[----:B------:R-:W2:Y:S04]  /*72120*/  LDL.LU R236, [R1+0x390] ;  /* 0x0003900001ec7983 */ /* 0x000ea80000300800 */
[----:B------:R-:W-:Y:S04]  /*72130*/  STL.64 [R1+0x9a0], R144 ;  /* 0x0009a09001007387 */ /* 0x000fe80000100a00 */
[----:B------:R3:W-:Y:S04]  /*72140*/  STL.64 [R1+0x9a8], R146 ;  /* 0x0009a89201007387 */ /* 0x0007e80000100a00 */
[----:B------:R-:W-:Y:S04]  /*72150*/  STL.64 [R1+0x920], R140 ;  /* 0x0009208c01007387 */ /* 0x000fe80000100a00 */
[----:B------:R1:W-:Y:S04]  /*72160*/  STL.64 [R1+0x928], R142 ;  /* 0x0009288e01007387 */ /* 0x0003e80000100a00 */
[----:B------:R-:W2:Y:S01]  /*72170*/  LDL.LU R237, [R1+0x394] ;  /* 0x0003940001ed7983 */ /* 0x000ea20000300800 */
[C---:B---3--:R-:W-:Y:S03]  /*72180*/  HMMA.1688.F32.TF32 R144, R136.reuse, R70, R220 ;  /* 0x000000468890723c */ /* 0x048fe600000810dc */
[----:B------:R-:W2:Y:S04]  /*72190*/  LDL.LU R238, [R1+0x398] ;  /* 0x0003980001ee7983 */ /* 0x000ea80000300800 */
[----:B------:R-:W2:Y:S01]  /*721a0*/  LDL.LU R239, [R1+0x39c] ;  /* 0x00039c0001ef7983 */ /* 0x000ea20000300800 */
[C---:B-1----:R-:W-:Y:S03]  /*721b0*/  HMMA.1688.F32.TF32 R140, R136.reuse, R30, R248 ;  /* 0x0000001e888c723c */ /* 0x042fe600000810f8 */
[----:B------:R-:W3:Y:S04]  /*721c0*/  LDL.LU R248, [R1+0x3a0] ;  /* 0x0003a00001f87983 */ /* 0x000ee80000300800 */
[----:B------:R-:W-:Y:S04]  /*721d0*/  LDS R26, [R252+0x9080] ;  /* 0x00908000fc1a7984 */ /* 0x000fe80000000800 */
[----:B------:R-:W-:Y:S11]  /*721e0*/  LDS R27, [R3+0x9080] ;  /* 0x00908000031b7984 */ /* 0x000ff60000000800 */
[----:B------:R-:W-:Y:S01]  /*721f0*/  @!UPT UIADD3 URZ, URZ, URZ, URZ ;  /* 0x0000003f3f3ff290 */ /* 0x000fe2000fffe03f */
[----:B------:R-:W-:Y:S04]  /*72200*/  STL.64 [R1+0x610], R140 ;  /* 0x0006108c01007387 */ /* 0x000fe80000100a00 */
[----:B------:R1:W-:Y:S01]  /*72210*/  STL.64 [R1+0x618], R142 ;  /* 0x0006188e01007387 */ /* 0x0003e20000100a00 */
[C---:B------:R-:W-:Y:S03]  /*72220*/  HMMA.1688.F32.TF32 R148, R136.reuse, R102, R208 ;  /* 0x000000668894723c */ /* 0x040fe600000810d0 */
[----:B------:R-:W3:Y:S04]  /*72230*/  LDL.LU R249, [R1+0x3a4] ;  /* 0x0003a40001f97983 */ /* 0x000ee80000300800 */
[----:B------:R-:W3:Y:S01]  /*72240*/  LDL.LU R250, [R1+0x3a8] ;  /* 0x0003a80001fa7983 */ /* 0x000ee20000300800 */
[C---:B-1----:R-:W-:Y:S03]  /*72250*/  HMMA.1688.F32.TF32 R140, R136.reuse, R98, R240 ;  /* 0x00000062888c723c */ /* 0x042fe600000810f0 */
[----:B------:R-:W3:Y:S04]  /*72260*/  LDL.LU R251, [R1+0x3ac] ;  /* 0x0003ac0001fb7983 */ /* 0x000ee80000300800 */
[----:B------:R-:W-:Y:S04]  /*72270*/  STL.64 [R1+0x5f0], R144 ;  /* 0x0005f09001007387 */ /* 0x000fe80000100a00 */
[----:B------:R1:W-:Y:S02]  /*72280*/  STL.64 [R1+0x5f8], R146 ;  /* 0x0005f89201007387 */ /* 0x0003e40000100a00 */
[C---:B-1----:R-:W-:Y:S10]  /*72290*/  HMMA.1688.F32.TF32 R144, R136.reuse, R106, R204 ;  /* 0x0000006a8890723c */ /* 0x042ff400000810cc */
[----:B------:R-:W-:Y:S04]  /*722a0*/  STL.64 [R1+0x320], R140 ;  /* 0x0003208c01007387 */ /* 0x000fe80000100a00 */
[----:B------:R1:W-:Y:S02]  /*722b0*/  STL.64 [R1+0x328], R142 ;  /* 0x0003288e01007387 */ /* 0x0003e40000100a00 */
[C---:B-1----:R-:W-:Y:S02]  /*722c0*/  HMMA.1688.F32.TF32 R140, R136.reuse, R110, R244 ;  /* 0x0000006e888c723c */ /* 0x042fe400000810f4 */
[----:B------:R-:W-:Y:S04]  /*722d0*/  STL.64 [R1+0x300], R148 ;  /* 0x0003009401007387 */ /* 0x000fe80000100a00 */
[----:B------:R1:W-:Y:S04]  /*722e0*/  STL.64 [R1+0x308], R150 ;  /* 0x0003089601007387 */ /* 0x0003e80000100a00 */
[----:B------:R-:W3:Y:S04]  /*722f0*/  LDL.LU R244, [R1+0x3b0] ;  /* 0x0003b00001f47983 */ /* 0x000ee80000300800 */
[----:B------:R-:W-:Y:S04]  /*72300*/  STL.64 [R1+0x2e0], R144 ;  /* 0x0002e09001007387 */ /* 0x000fe80000100a00 */
[----:B------:R1:W-:Y:S05]  /*72310*/  STL.64 [R1+0x2e8], R146 ;  /* 0x0002e89201007387 */ /* 0x0003ea0000100a00 */
[----:B------:R-:W-:Y:S04]  /*72320*/  STL.64 [R1+0x2c0], R140 ;  /* 0x0002c08c01007387 */ /* 0x000fe80000100a00 */
[----:B------:R1:W-:Y:S04]  /*72330*/  STL.64 [R1+0x2c8], R142 ;  /* 0x0002c88e01007387 */ /* 0x0003e80000100a00 */
[----:B------:R-:W3:Y:S04]  /*72340*/  LDL.LU R245, [R1+0x3b4] ;  /* 0x0003b40001f57983 */ /* 0x000ee80000300800 */
[----:B------:R-:W3:Y:S04]  /*72350*/  LDL.LU R246, [R1+0x3b8] ;  /* 0x0003b80001f67983 */ /* 0x000ee80000300800 */
[----:B------:R-:W3:Y:S01]  /*72360*/  LDL.LU R247, [R1+0x3bc] ;  /* 0x0003bc0001f77983 */ /* 0x000ee20000300800 */
[C---:B-1----:R-:W-:Y:S08]  /*72370*/  HMMA.1688.F32.TF32 R148, R136.reuse, R114, R200 ;  /* 0x000000728894723c */ /* 0x042ff000000810c8 */
[C---:B------:R-:W-:Y:S08]  /*72380*/  HMMA.1688.F32.TF32 R144, R136.reuse, R118, R224 ;  /* 0x000000768890723c */ /* 0x040ff000000810e0 */
[C---:B------:R-:W-:Y:S08]  /*72390*/  HMMA.1688.F32.TF32 R140, R136.reuse, R122, R152 ;  /* 0x0000007a888c723c */ /* 0x040ff00000081098 */
[----:B------:R-:W-:Y:S01]  /*723a0*/  HMMA.1688.F32.TF32 R136, R136, R126, R156 ;  /* 0x0000007e8888723c */ /* 0x000fe2000008109c */
[----:B------:R-:W-:Y:S04]  /*723b0*/  STL.64 [R1+0x2a0], R148 ;  /* 0x0002a09401007387 */ /* 0x000fe80000100a00 */
[----:B------:R-:W-:Y:S04]  /*723c0*/  STL.64 [R1+0x2a8], R150 ;  /* 0x0002a89601007387 */ /* 0x000fe80000100a00 */
[----:B------:R-:W-:Y:S04]  /*723d0*/  STL.64 [R1+0x100], R144 ;  /* 0x0001009001007387 */ /* 0x000fe80000100a00 */
[----:B------:R-:W-:Y:S04]  /*723e0*/  STL.64 [R1+0x108], R146 ;  /* 0x0001089201007387 */ /* 0x000fe80000100a00 */
[----:B------:R-:W3:Y:S04]  /*723f0*/  LDL.LU R152, [R1+0x3c0] ;  /* 0x0003c00001987983 */ /* 0x000ee80000300800 */
[----:B------:R-:W-:Y:S04]  /*72400*/  STL.64 [R1+0x80], R140 ;  /* 0x0000808c01007387 */ /* 0x000fe80000100a00 */
[----:B------:R-:W-:Y:S04]  /*72410*/  STL.64 [R1+0x88], R142 ;  /* 0x0000888e01007387 */ /* 0x000fe80000100a00 */
[----:B------:R-:W-:Y:S04]  /*72420*/  STL.64 [R1+0x20], R136 ;  /* 0x0000208801007387 */ /* 0x000fe80000100a00 */
[----:B------:R4:W-:Y:S04]  /*72430*/  STL.64 [R1+0x28], R138 ;  /* 0x0000288a01007387 */ /* 0x0009e80000100a00 */
[----:B------:R-:W3:Y:S04]  /*72440*/  LDL.LU R153, [R1+0x3c4] ;  /* 0x0003c40001997983 */ /* 0x000ee80000300800 */
[----:B------:R-:W3:Y:S04]  /*72450*/  LDL.LU R154, [R1+0x3c8] ;  /* 0x0003c800019a7983 */ /* 0x000ee80000300800 */
[----:B------:R-:W3:Y:S01]  /*72460*/  LDL.LU R155, [R1+0x3cc] ;  /* 0x0003cc00019b7983 */ /* 0x000ee20000300800 */
[----:B----4-:R-:W-:Y:S11]  /*72470*/  HMMA.1688.F32.TF32 R136, R132, R32, R212 ;  /* 0x000000208488723c */ /* 0x010ff600000810d4 */
[----:B------:R-:W-:Y:S11]  /*72480*/  @!UPT UIADD3 URZ, URZ, URZ, URZ ;  /* 0x0000003f3f3ff290 */ /* 0x000ff6000fffe03f */
[----:B------:R-:W-:Y:S01]  /*72490*/  @!UPT UIADD3 URZ, URZ, URZ, URZ ;  /* 0x0000003f3f3ff290 */ /* 0x000fe2000fffe03f */
[----:B------:R2:W-:Y:S01]  /*724a0*/  STL.64 [R1+0x10], R136 ;  /* 0x0000108801007387 */ /* 0x0005e20000100a00 */
[----:B------:R-:W-:Y:S01]  /*724b0*/  MOV R54, R138 ;  /* 0x0000008a00367202 */ /* 0x000fe20000000f00 */
[----:B------:R-:W-:Y:S02]  /*724c0*/  IMAD.MOV.U32 R55, RZ, RZ, R139 ;  /* 0x000000ffff377224 */ /* 0x000fe400078e008b */
[----:B------:R-:W4:Y:S04]  /*724d0*/  LDL.LU R156, [R1+0x3d0] ;  /* 0x0003d000019c7983 */ /* 0x000f280000300800 */
[----:B------:R-:W4:Y:S04]  /*724e0*/  LDL.LU R157, [R1+0x3d4] ;  /* 0x0003d400019d7983 */ /* 0x000f280000300800 */
[----:B------:R-:W4:Y:S01]  /*724f0*/  LDL.LU R158, [R1+0x3d8] ;  /* 0x0003d800019e7983 */ /* 0x000f220000300800 */
[----:B------:R-:W-:-:S03]  /*72500*/  MOV R159, R0 ;  /* 0x00000000009f7202 */ /* 0x000fc60000000f00 */
[----:B------:R-:W-:Y:S04]  /*72510*/  STL [R1+0x6b40], R54 ;  /* 0x006b403601007387 */ /* 0x000fe80000100800 */
[----:B------:R-:W4:Y:S04]  /*72520*/  LDL.LU R212, [R1+0x3e0] ;  /* 0x0003e00001d47983 */ /* 0x000f280000300800 */
[----:B------:R-:W4:Y:S04]  /*72530*/  LDL.LU R213, [R1+0x3e4] ;  /* 0x0003e40001d57983 */ /* 0x000f280000300800 */
[----:B------:R-:W4:Y:S04]  /*72540*/  LDL.LU R214, [R1+0x3e8] ;  /* 0x0003e80001d67983 */ /* 0x000f280000300800 */
[----:B------:R-:W4:Y:S01]  /*72550*/  LDL.LU R215, [R1+0x3ec] ;  /* 0x0003ec0001d77983 */ /* 0x000f220000300800 */
[C---:B--2---:R-:W-:Y:S11]  /*72560*/  HMMA.1688.F32.TF32 R136, R132.reuse, R52, R236 ;  /* 0x000000348488723c */ /* 0x044ff600000810ec */
[----:B------:R-:W-:Y:S11]  /*72570*/  @!UPT UIADD3 URZ, URZ, URZ, URZ ;  /* 0x0000003f3f3ff290 */ /* 0x000ff6000fffe03f */
[----:B------:R-:W-:Y:S02]  /*72580*/  @!UPT UIADD3 URZ, URZ, URZ, URZ ;  /* 0x0000003f3f3ff290 */ /* 0x000fe4000fffe03f */
[----:B------:R-:W-:Y:S01]  /*72590*/  IMAD.MOV.U32 R34, RZ, RZ, R136 ;  /* 0x000000ffff227224 */ /* 0x000fe200078e0088 */
[----:B------:R-:W-:Y:S01]  /*725a0*/  MOV R35, R137 ;  /* 0x0000008900237202 */ /* 0x000fe20000000f00 */
[----:B------:R-:W-:Y:S01]  /*725b0*/  IMAD.MOV.U32 R2, RZ, RZ, R138 ;  /* 0x000000ffff027224 */ /* 0x000fe200078e008a */
[----:B------:R-:W-:Y:S01]  /*725c0*/  MOV R0, R139 ;  /* 0x0000008b00007202 */ /* 0x000fe20000000f00 */
[C---:B---3--:R-:W-:Y:S11]  /*725d0*/  HMMA.1688.F32.TF32 R248, R132.reuse, R216, R248 ;  /* 0x000000d884f8723c */ /* 0x048ff600000810f8 */
[----:B------:R-:W-:Y:S11]  /*725e0*/  @!UPT UIADD3 URZ, URZ, URZ, URZ ;  /* 0x0000003f3f3ff290 */ /* 0x000ff6000fffe03f */
[----:B------:R-:W-:Y:S01]  /*725f0*/  @!UPT UIADD3 URZ, URZ, URZ, URZ ;  /* 0x0000003f3f3ff290 */ /* 0x000fe2000fffe03f */
[----:B------:R-:W-:Y:S04]  /*72600*/  STL [R1+0x6aec], R248 ;  /* 0x006aecf801007387 */ /* 0x000fe80000100800 */
[----:B------:R-:W-:Y:S04]  /*72610*/  STL [R1+0x6ae8], R249 ;  /* 0x006ae8f901007387 */ /* 0x000fe80000100800 */
[----:B------:R-:W-:Y:S04]  /*72620*/  STL [R1+0x6ae4], R250 ;  /* 0x006ae4fa01007387 */ /* 0x000fe80000100800 */
[----:B------:R-:W-:Y:S04]  /*72630*/  STL [R1+0x6ae0], R251 ;  /* 0x006ae0fb01007387 */ /* 0x000fe80000100800 */
[----:B------:R-:W2:Y:S01]  /*72640*/  LDL.LU R236, [R1+0x3f0] ;  /* 0x0003f00001ec7983 */ /* 0x000ea20000300800 */
[C---:B------:R-:W-:Y:S11]  /*72650*/  HMMA.1688.F32.TF32 R136, R132.reuse, R92, R244 ;  /* 0x0000005c8488723c */ /* 0x040ff600000810f4 */
        /* <DEDUP_REMOVED lines=10> */
[----:B------:R-:W3:Y:S01]  /*72700*/  LDL.LU R247, [R1+0x40c] ;  /* 0x00040c0001f77983 */ /* 0x000ee20000300800 */
[C---:B-1----:R-:W-:Y:S11]  /*72710*/  HMMA.1688.F32.TF32 R136, R132.reuse, R88, R152 ;  /* 0x000000588488723c */ /* 0x042ff60000081098 */
[----:B------:R-:W-:Y:S11]  /*72720*/  @!UPT UIADD3 URZ, URZ, URZ, URZ ;  /* 0x0000003f3f3ff290 */ /* 0x000ff6000fffe03f */
[----:B------:R-:W-:Y:S02]  /*72730*/  @!UPT UIADD3 URZ, URZ, URZ, URZ ;  /* 0x0000003f3f3ff290 */ /* 0x000fe4000fffe03f */
[----:B------:R-:W-:Y:S01]  /*72740*/  IMAD.MOV.U32 R38, RZ, RZ, R136 ;  /* 0x000000ffff267224 */ /* 0x000fe200078e0088 */
[----:B------:R-:W-:Y:S01]  /*72750*/  MOV R39, R137 ;  /* 0x0000008900277202 */ /* 0x000fe20000000f00 */
[----:B------:R-:W-:Y:S01]  /*72760*/  IMAD.MOV.U32 R58, RZ, RZ, R138 ;  /* 0x000000ffff3a7224 */ /* 0x000fe200078e008a */
[----:B------:R-:W-:Y:S02]  /*72770*/  MOV R59, R139 ;  /* 0x0000008b003b7202 */ /* 0x000fe40000000f00 */
[C---:B----4-:R-:W-:Y:S11]  /*72780*/  HMMA.1688.F32.TF32 R136, R132.reuse, R84, R156 ;  /* 0x000000548488723c */ /* 0x050ff6000008109c */
[----:B------:R-:W-:Y:S11]  /*72790*/  @!UPT UIADD3 URZ, URZ, URZ, URZ ;  /* 0x0000003f3f3ff290 */ /* 0x000ff6000fffe03f */
[----:B------:R-:W-:Y:S02]  /*727a0*/  @!UPT UIADD3 URZ, URZ, URZ, URZ ;  /* 0x0000003f3f3ff290 */ /* 0x000fe4000fffe03f */
[----:B------:R-:W-:Y:S01]  /*727b0*/  IMAD.MOV.U32 R46, RZ, RZ, R136 ;  /* 0x000000ffff2e7224 */ /* 0x000fe200078e0088 */
[----:B------:R-:W-:Y:S01]  /*727c0*/  MOV R47, R137 ;  /* 0x00000089002f7202 */ /* 0x000fe20000000f00 */
[----:B------:R-:W-:Y:S01]  /*727d0*/  IMAD.MOV.U32 R42, RZ, RZ, R138 ;  /* 0x000000ffff2a7224 */ /* 0x000fe200078e008a */
[----:B------:R-:W-:Y:S02]  /*727e0*/  MOV R43, R139 ;  /* 0x0000008b002b7202 */ /* 0x000fe40000000f00 */
[C---:B------:R-:W-:Y:S01]  /*727f0*/  HMMA.1688.F32.TF32 R136, R132.reuse, R80, R212 ;  /* 0x000000508488723c */ /* 0x040fe200000810d4 */
[----:B------:R1:W-:Y:S04]  /*72800*/  STL [R1+0x6afc], R59 ;  /* 0x006afc3b01007387 */ /* 0x0003e80000100800 */
[----:B------:R4:W-:Y:S11]  /*72810*/  STL [R1+0x6af8], R58 ;  /* 0x006af83a01007387 */ /* 0x0009f60000100800 */
[----:B------:R-:W-:Y:S08]  /*72820*/  @!UPT UIADD3 URZ, URZ, URZ, URZ ;  /* 0x0000003f3f3ff290 */ /* 0x000ff0000fffe03f */
[----:B------:R-:W-:Y:S01]  /*72830*/  IMAD.MOV.U32 R62, RZ, RZ, R136 ;  /* 0x000000ffff3e7224 */ /* 0x000fe200078e0088 */
[----:B------:R-:W-:Y:S01]  /*72840*/  MOV R63, R137 ;  /* 0x00000089003f7202 */ /* 0x000fe20000000f00 */
[----:B------:R-:W-:Y:S01]  /*72850*/  IMAD.MOV.U32 R66, RZ, RZ, R138 ;  /* 0x000000ffff427224 */ /* 0x000fe200078e008a */
[----:B------:R-:W-:Y:S01]  /*72860*/  MOV R67, R139 ;  /* 0x0000008b00437202 */ /* 0x000fe20000000f00 */
[----:B------:R1:W-:Y:S04]  /*72870*/  STL [R1+0x6af4], R39 ;  /* 0x006af42701007387 */ /* 0x0003e80000100800 */
        /* <DEDUP_REMOVED lines=8> */
[----:B------:R1:W-:Y:S01]  /*72900*/  STL [R1+0x6b10], R62 ;  /* 0x006b103e01007387 */ /* 0x0003e20000100800 */
[----:B--2---:R-:W-:Y:S11]  /*72910*/  HMMA.1688.F32.TF32 R136, R132, R76, R236 ;  /* 0x0000004c8488723c */ /* 0x004ff600000810ec */
[----:B------:R-:W-:Y:S11]  /*72920*/  @!UPT UIADD3 URZ, URZ, URZ, URZ ;  /* 0x0000003f3f3ff290 */ /* 0x000ff6000fffe03f */
[----:B------:R-:W-:Y:S02]  /*72930*/  @!UPT UIADD3 URZ, URZ, URZ, URZ ;  /* 0x0000003f3f3ff290 */ /* 0x000fe4000fffe03f */
[----:B------:R-:W-:Y:S01]  /*72940*/  IMAD.MOV.U32 R250, RZ, RZ, R138 ;  /* 0x000000fffffa7224 */ /* 0x000fe200078e008a */
[----:B------:R-:W-:Y:S01]  /*72950*/  MOV R251, R139 ;  /* 0x0000008b00fb7202 */ /* 0x000fe20000000f00 */
[----:B------:R-:W-:Y:S01]  /*72960*/  IMAD.MOV.U32 R248, RZ, RZ, R136 ;  /* 0x000000fffff87224 */ /* 0x000fe200078e0088 */
[----:B------:R-:W-:-:S03]  /*72970*/  MOV R249, R137 ;  /* 0x0000008900f97202 */ /* 0x000fc60000000f00 */
[----:B------:R-:W-:Y:S04]  /*72980*/  STL.64 [R1+0x6b38], R250 ;  /* 0x006b38fa01007387 */ /* 0x000fe80000100a00 */
[----:B------:R-:W-:Y:S04]  /*72990*/  STL.64 [R1+0x6b30], R248 ;  /* 0x006b30f801007387 */ /* 0x000fe80000100a00 */
        /* <DEDUP_REMOVED lines=40> */
[C---:B---3--:R-:W-:Y:S11]  /*72c20*/  HMMA.1688.F32.TF32 R244, R132.reuse, R64, R244 ;  /* 0x0000004084f4723c */ /* 0x048ff600000810f4 */
[----:B------:R-:W-:Y:S11]  /*72c30*/  @!UPT UIADD3 URZ, URZ, URZ, URZ ;  /* 0x0000003f3f3ff290 */ /* 0x000ff6000fffe03f */
[----:B------:R-:W-:Y:S01]  /*72c40*/  @!UPT UIADD3 URZ, URZ, URZ, URZ ;  /* 0x0000003f3f3ff290 */ /* 0x000fe2000fffe03f */
[----:B------:R-:W-:Y:S04]  /*72c50*/  STL.64 [R1+0x6b50], R246 ;  /* 0x006b50f601007387 */ /* 0x000fe80000100a00 */
[----:B------:R-:W-:Y:S04]  /*72c60*/  STL.64 [R1+0x6b48], R244 ;  /* 0x006b48f401007387 */ /* 0x000fe80000100a00 */
[----:B------:R-:W3:Y:S01]  /*72c70*/  LDL R54, [R1+0xb60] ;  /* 0x000b600001367983 */ /* 0x000ee20000100800 */
[C---:B--2---:R-:W-:Y:S11]  /*72c80*/  HMMA.1688.F32.TF32 R136, R132.reuse, R60, R220 ;  /* 0x0000003c8488723c */ /* 0x044ff600000810dc */
        /* <DEDUP_REMOVED lines=16> */
[----:B-1----:R-:W-:Y:S01]  /*72d90*/  IMAD.MOV.U32 R59, RZ, RZ, R136 ;  /* 0x000000ffff3b7224 */ /* 0x002fe200078e0088 */
        /* <DEDUP_REMOVED lines=17> */
[C---:B------:R-:W-:Y:S08]  /*72eb0*/  HMMA.1688.F32.TF32 R136, R132.reuse, R48, R224 ;  /* 0x000000308488723c */ /* 0x040ff000000810e0 */
[----:B------:R-:W-:Y:S08]  /*72ec0*/  HMMA.1688.F32.TF32 R132, R132, R72, R152 ;  /* 0x000000488484723c */ /* 0x000ff00000081098 */
[----:B------:R-:W-:Y:S08]  /*72ed0*/  HMMA.1688.F32.TF32 R140, R128, R32, R156 ;  /* 0x00000020808c723c */ /* 0x000ff0000008109c */
[----:B------:R-:W-:Y:S01]  /*72ee0*/  IMAD.MOV.U32 R86, RZ, RZ, R136 ;  /* 0x000000ffff567224 */ /* 0x000fe200078e0088 */
[----:B------:R-:W-:Y:S01]  /*72ef0*/  MOV R90, R137 ;  /* 0x00000089005a7202 */ /* 0x000fe20000000f00 */
[----:B------:R-:W-:Y:S01]  /*72f00*/  IMAD.MOV.U32 R91, RZ, RZ, R138 ;  /* 0x000000ffff5b7224 */ /* 0x000fe200078e008a */
[----:B------:R-:W-:-:S02]  /*72f10*/  MOV R87, R139 ;  /* 0x0000008b00577202 */ /* 0x000fc40000000f00 */
[C---:B------:R-:W-:Y:S02]  /*72f20*/  HMMA.1688.F32.TF32 R136, R128.reuse, R52, R212 ;  /* 0x000000348088723c */ /* 0x040fe400000810d4 */
[----:B------:R-:W-:Y:S04]  /*72f30*/  STL.64 [R1+0x90], R132 ;  /* 0x0000908401007387 */ /* 0x000fe80000100a00 */
[----:B------:R1:W-:Y:S02]  /*72f40*/  STL.64 [R1+0x98], R134 ;  /* 0x0000988601007387 */ /* 0x0003e40000100a00 */
[----:B-1----:R-:W-:Y:S02]  /*72f50*/  HMMA.1688.F32.TF32 R132, R128, R216, R236 ;  /* 0x000000d88084723c */ /* 0x002fe400000810ec */
[----:B------:R1:W-:Y:S04]  /*72f60*/  STL.64 [R1+0x290], R140 ;  /* 0x0002908c01007387 */ /* 0x0003e80000100a00 */
[----:B------:R2:W-:Y:S04]  /*72f70*/  STL.64 [R1+0x298], R142 ;  /* 0x0002988e01007387 */ /* 0x0005e80000100a00 */
[----:B------:R-:W4:Y:S05]  /*72f80*/  LDL.LU R152, [R1+0x5a0] ;  /* 0x0005a00001987983 */ /* 0x000f2a0000300800 */
[----:B------:R-:W-:Y:S04]  /*72f90*/  STL.64 [R1+0x280], R136 ;  /* 0x0002808801007387 */ /* 0x000fe80000100a00 */
[----:B------:R-:W-:Y:S04]  /*72fa0*/  STL.64 [R1+0x288], R138 ;  /* 0x0002888a01007387 */ /* 0x000fe80000100a00 */
[----:B------:R-:W-:Y:S04]  /*72fb0*/  STL.64 [R1+0x270], R132 ;  /* 0x0002708401007387 */ /* 0x000fe80000100a00 */
[----:B------:R1:W-:Y:S04]  /*72fc0*/  STL.64 [R1+0x278], R134 ;  /* 0x0002788601007387 */ /* 0x0003e80000100a00 */
        /* <DEDUP_REMOVED lines=17> */
[----:B--2---:R-:W3:Y:S04]  /*730e0*/  LDL.LU R142, [R1+0x598] ;  /* 0x00059800018e7983 */ /* 0x004ee80000300800 */
        /* <DEDUP_REMOVED lines=44> */
[----:B------:R-:W-:-:S02]  /*733b0*/  MOV R239, R24 ;  /* 0x0000001800ef7202 */ /* 0x000fc40000000f00 */
[----:B------:R-:W-:Y:S04]  /*733c0*/  LDS R24, [R252+0x8080] ;  /* 0x00808000fc187984 */ /* 0x000fe80000000800 */
[----:B------:R-:W1:Y:S01]  /*733d0*/  LDS R25, [R3+0x8080] ;  /* 0x0080800003197984 */ /* 0x000e620000000800 */
[C---:B--2---:R-:W-:Y:S08]  /*733e0*/  HMMA.1688.F32.TF32 R144, R128.reuse, R76, R144 ;  /* 0x0000004c8090723c */ /* 0x044ff00000081090 */
[C---:B---3--:R-:W-:Y:S08]  /*733f0*/  HMMA.1688.F32.TF32 R132, R128.reuse, R92, R164 ;  /* 0x0000005c8084723c */ /* 0x048ff000000810a4 */
[C---:B------:R-:W-:Y:S11]  /*73400*/  HMMA.1688.F32.TF32 R160, R128.reuse, R88, R160 ;  /* 0x0000005880a0723c */ /* 0x040ff600000810a0 */
[----:B------:R-:W-:Y:S04]  /*73410*/  @!UPT UIADD3 URZ, URZ, URZ, URZ ;  /* 0x0000003f3f3ff290 */ /* 0x000fe8000fffe03f */
[----:B------:R-:W-:Y:S04]  /*73420*/  STL.64 [R1+0x260], R132 ;  /* 0x0002608401007387 */ /* 0x000fe80000100a00 */
[----:B------:R4:W-:Y:S02]  /*73430*/  STL.64 [R1+0x268], R134 ;  /* 0x0002688601007387 */ /* 0x0009e40000100a00 */
[C---:B----4-:R-:W-:Y:S02]  /*73440*/  HMMA.1688.F32.TF32 R132, R128.reuse, R84, R228 ;  /* 0x000000548084723c */ /* 0x050fe400000810e4 */
[----:B------:R-:W-:Y:S04]  /*73450*/  STL.64 [R1+0x250], R160 ;  /* 0x000250a001007387 */ /* 0x000fe80000100a00 */
[----:B------:R-:W-:Y:S02]  /*73460*/  STL.64 [R1+0x258], R162 ;  /* 0x000258a201007387 */ /* 0x000fe40000100a00 */
[C---:B------:R-:W-:Y:S11]  /*73470*/  HMMA.1688.F32.TF32 R136, R128.reuse, R80, R148 ;  /* 0x000000508088723c */ /* 0x040ff60000081094 */
[----:B------:R-:W-:Y:S04]  /*73480*/  @!UPT UIADD3 URZ, URZ, URZ, URZ ;  /* 0x0000003f3f3ff290 */ /* 0x000fe8000fffe03f */
[----:B------:R-:W-:Y:S04]  /*73490*/  STL.64 [R1+0x240], R132 ;  /* 0x0002408401007387 */ /* 0x000fe80000100a00 */
[----:B------:R2:W-:Y:S02]  /*734a0*/  STL.64 [R1+0x248], R134 ;  /* 0x0002488601007387 */ /* 0x0005e40000100a00 */
[C---:B--2---:R-:W-:Y:S02]  /*734b0*/  HMMA.1688.F32.TF32 R132, R128.reuse, R64, R140 ;  /* 0x000000408084723c */ /* 0x044fe4000008108c */
[----:B------:R-:W-:Y:S04]  /*734c0*/  STL.64 [R1+0x230], R136 ;  /* 0x0002308801007387 */ /* 0x000fe80000100a00 */
[----:B------:R-:W-:Y:S04]  /*734d0*/  STL.64 [R1+0x238], R138 ;  /* 0x0002388a01007387 */ /* 0x000fe80000100a00 */
[----:B------:R-:W-:Y:S04]  /*734e0*/  STL.64 [R1+0x220], R144 ;  /* 0x0002209001007387 */ /* 0x000fe80000100a00 */
[----:B------:R-:W-:Y:S01]  /*734f0*/  STL.64 [R1+0x228], R146 ;  /* 0x0002289201007387 */ /* 0x000fe20000100a00 */
[C---:B------:R-:W-:Y:S03]  /*73500*/  HMMA.1688.F32.TF32 R140, R128.reuse, R56, R240 ;  /* 0x00000038808c723c */ /* 0x040fe600000810f0 */
[----:B------:R-:W-:Y:S04]  /*73510*/  LDS R136, [R21+0x8080] ;  /* 0x0080800015887984 */ /* 0x000fe80000000800 */
[----:B------:R2:W-:Y:S04]  /*73520*/  LDS R138, [R21+0x9080] ;  /* 0x00908000158a7984 */ /* 0x0005e80000000800 */
[----:B------:R-:W-:Y:S04]  /*73530*/  STL.64 [R1+0x210], R132 ;  /* 0x0002108401007387 */ /* 0x000fe80000100a00 */
[----:B------:R3:W-:Y:S04]  /*73540*/  STL.64 [R1+0x218], R134 ;  /* 0x0002188601007387 */ /* 0x0007e80000100a00 */
[----:B--2---:R-:W2:Y:S04]  /*73550*/  LDL.LU R21, [R1+0x6b80] ;  /* 0x006b800001157983 */ /* 0x004ea80000300800 */
[----:B------:R-:W-:Y:S01]  /*73560*/  LDS R137, [R54+0x8080] ;  /* 0x0080800036897984 */ /* 0x000fe20000000800 */
[C---:B---3--:R-:W-:Y:S03]  /*73570*/  HMMA.1688.F32.TF32 R132, R128.reuse, R60, R220 ;  /* 0x0000003c8084723c */ /* 0x048fe600000810dc */
[----:B------:R-:W3:Y:S11]  /*73580*/  LDS R139, [R54+0x9080] ;  /* 0x00908000368b7984 */ /* 0x000ef60000000800 */
[----:B------:R-:W-:Y:S09]  /*73590*/  @!UPT UIADD3 URZ, URZ, URZ, URZ ;  /* 0x0000003f3f3ff290 */ /* 0x000ff2000fffe03f */
[----:B------:R-:W-:Y:S04]  /*735a0*/  STL.64 [R1+0x200], R132 ;  /* 0x0002008401007387 */ /* 0x000fe80000100a00 */
[----:B------:R4:W-:Y:S02]  /*735b0*/  STL.64 [R1+0x208], R134 ;  /* 0x0002088601007387 */ /* 0x0009e40000100a00 */
[C---:B----4-:R-:W-:Y:S02]  /*735c0*/  HMMA.1688.F32.TF32 R132, R128.reuse, R36, R208 ;  /* 0x000000248084723c */ /* 0x050fe400000810d0 */
[----:B------:R-:W-:Y:S04]  /*735d0*/  STL.64 [R1+0x1f0], R140 ;  /* 0x0001f08c01007387 */ /* 0x000fe80000100a00 */
[----:B------:R4:W-:Y:S02]  /*735e0*/  STL.64 [R1+0x1f8], R142 ;  /* 0x0001f88e01007387 */ /* 0x0009e40000100a00 */
[C---:B------:R-:W-:Y:S08]  /*735f0*/  HMMA.1688.F32.TF32 R144, R128.reuse, R40, R204 ;  /* 0x000000288090723c */ /* 0x040ff000000810cc */
[C---:B----4-:R-:W-:Y:S07]  /*73600*/  HMMA.1688.F32.TF32 R140, R128.reuse, R44, R200 ;  /* 0x0000002c808c723c */ /* 0x050fee00000810c8 */
[----:B------:R-:W-:Y:S04]  /*73610*/  STL.64 [R1+0x1e0], R132 ;  /* 0x0001e08401007387 */ /* 0x000fe80000100a00 */
[----:B------:R4:W-:Y:S02]  /*73620*/  STL.64 [R1+0x1e8], R134 ;  /* 0x0001e88601007387 */ /* 0x0009e40000100a00 */
[C---:B----4-:R-:W-:Y:S08]  /*73630*/  HMMA.1688.F32.TF32 R132, R128.reuse, R48, R224 ;  /* 0x000000308084723c */ /* 0x050ff000000810e0 */
[----:B------:R-:W-:Y:S01]  /*73640*/  HMMA.1688.F32.TF32 R128, R128, R72, R152 ;  /* 0x000000488080723c */ /* 0x000fe20000081098 */
        /* <DEDUP_REMOVED lines=9> */
[----:B----4-:R-:W-:Y:S11]  /*736e0*/  HMMA.1688.F32.TF32 R128, R24, R52, R212 ;  /* 0x000000341880723c */ /* 0x010ff600000810d4 */
[----:B------:R-:W-:Y:S04]  /*736f0*/  @!UPT UIADD3 URZ, URZ, URZ, URZ ;  /* 0x0000003f3f3ff290 */ /* 0x000fe8000fffe03f */
[----:B------:R-:W-:Y:S04]  /*73700*/  STL.64 [R1+0x190], R132 ;  /* 0x0001908401007387 */ /* 0x000fe80000100a00 */
[----:B------:R-:W-:Y:S04]  /*73710*/  STL.64 [R1+0x198], R134 ;  /* 0x0001988601007387 */ /* 0x000fe80000100a00 */
[----:B------:R-:W-:Y:S01]  /*73720*/  STL [R1+0x180], R128 ;  /* 0x0001808001007387 */ /* 0x000fe20000100800 */
[----:B------:R-:W-:Y:S01]  /*73730*/  IMAD.MOV.U32 R74, RZ, RZ, R129 ;  /* 0x000000ffff4a7224 */ /* 0x000fe200078e0081 */
[----:B------:R-:W-:-:S02]  /*73740*/  MOV R75, R130 ;  /* 0x00000082004b7202 */ /* 0x000fc40000000f00 */
[----:B------:R1:W-:Y:S02]  /*73750*/  STL [R1+0x18c], R131 ;  /* 0x00018c8301007387 */ /* 0x0003e40000100800 */
[----:B-1----:R-:W-:Y:S02]  /*73760*/  HMMA.1688.F32.TF32 R128, R24, R216, R236 ;  /* 0x000000d81880723c */ /* 0x002fe400000810ec */
[----:B------:R1:W-:Y:S04]  /*73770*/  STL [R1+0x6a6c], R75 ;  /* 0x006a6c4b01007387 */ /* 0x0003e80000100800 */
[----:B------:R4:W-:Y:S04]  /*73780*/  STL [R1+0x6a68], R74 ;  /* 0x006a684a01007387 */ /* 0x0009e80000100800 */
[----:B------:R-:W3:Y:S11]  /*73790*/  LDL.LU R212, [R1+0x1250] ;  /* 0x0012500001d47983 */ /* 0x000ef60000300800 */
[----:B------:R-:W-:Y:S02]  /*737a0*/  @!UPT UIADD3 URZ, URZ, URZ, URZ ;  /* 0x0000003f3f3ff290 */ /* 0x000fe4000fffe03f */
[----:B------:R-:W-:Y:S04]  /*737b0*/  STL.64 [R1+0x170], R128 ;  /* 0x0001708001007387 */ /* 0x000fe80000100a00 */
[----:B------:R-:W-:Y:S04]  /*737c0*/  STL.64 [R1+0x178], R130 ;  /* 0x0001788201007387 */ /* 0x000fe80000100a00 */
        /* <DEDUP_REMOVED lines=47> */
[----:B------:R-:W-:Y:S01]  /*73ac0*/  IMAD.MOV.U32 R236, RZ, RZ, R13 ;  /* 0x000000ffffec7224 */ /* 0x000fe200078e000d */
[----:B------:R-:W-:Y:S01]  /*73ad0*/  MOV R237, R12 ;  /* 0x0000000c00ed7202 */ /* 0x000fe20000000f00 */
[----:B--2---:R-:W-:Y:S01]  /*73ae0*/  IMAD.MOV.U32 R156, RZ, RZ, R21 ;  /* 0x000000ffff9c7224 */ /* 0x004fe200078e0015 */
[----:B------:R-:W-:-:S07]  /*73af0*/  MOV R157, R20 ;  /* 0x00000014009d7202 */ /* 0x000fce0000000f00 */
[C---:B------:R-:W-:Y:S08]  /*73b00*/  HMMA.1688.F32.TF32 R184, R24.reuse, R44, R156 ;  /* 0x0000002c18b8723c */ /* 0x040ff0000008109c */
[C---:B---3--:R-:W-:Y:S11]  /*73b10*/  HMMA.1688.F32.TF32 R8, R24.reuse, R92, R148 ;  /* 0x0000005c1808723c */ /* 0x048ff60000081094 */
[----:B------:R-:W-:Y:S11]  /*73b20*/  @!UPT UIADD3 URZ, URZ, URZ, URZ ;  /* 0x0000003f3f3ff290 */ /* 0x000ff6000fffe03f */
[----:B------:R-:W-:Y:S01]  /*73b30*/  @!UPT UIADD3 URZ, URZ, URZ, URZ ;  /* 0x0000003f3f3ff290 */ /* 0x000fe2000fffe03f */
[----:B------:R2:W-:Y:S01]  /*73b40*/  STL.64 [R1+0x160], R8 ;  /* 0x0001600801007387 */ /* 0x0005e20000100a00 */
[----:B-1----:R-:W-:Y:S01]  /*73b50*/  IMAD.MOV.U32 R75, RZ, RZ, R10 ;  /* 0x000000ffff4b7224 */ /* 0x002fe200078e000a */
[----:B----4-:R-:W-:Y:S02]  /*73b60*/  MOV R74, R11 ;  /* 0x0000000b004a7202 */ /* 0x010fe40000000f00 */
[C---:B--2---:R-:W-:Y:S03]  /*73b70*/  HMMA.1688.F32.TF32 R8, R24.reuse, R88, R144 ;  /* 0x000000581808723c */ /* 0x044fe60000081090 */
[----:B------:R-:W-:Y:S04]  /*73b80*/  STL [R1+0x6a74], R74 ;  /* 0x006a744a01007387 */ /* 0x000fe80000100800 */
[----:B------:R-:W-:Y:S01]  /*73b90*/  STL [R1+0x6a70], R75 ;  /* 0x006a704b01007387 */ /* 0x000fe20000100800 */
        /* <DEDUP_REMOVED lines=8> */
[----:B------:R-:W-:Y:S09]  /*73c20*/  STL.64 [R1+0x138], R14 ;  /* 0x0001380e01007387 */ /* 0x000ff20000100a00 */
[----:B------:R-:W-:Y:S01]  /*73c30*/  STL [R1+0x120], R8 ;  /* 0x0001200801007387 */ /* 0x000fe20000100800 */
[----:B------:R-:W-:Y:S01]  /*73c40*/  IMAD.MOV.U32 R50, RZ, RZ, R9 ;  /* 0x000000ffff327224 */ /* 0x000fe200078e0009 */
[----:B------:R-:W-:-:S02]  /*73c50*/  MOV R51, R10 ;  /* 0x0000000a00337202 */ /* 0x000fc40000000f00 */
[----:B------:R1:W-:Y:S02]  /*73c60*/  STL [R1+0x12c], R11 ;  /* 0x00012c0b01007387 */ /* 0x0003e40000100800 */
[C---:B-1----:R-:W-:Y:S08]  /*73c70*/  HMMA.1688.F32.TF32 R8, R24.reuse, R64, R208 ;  /* 0x000000401808723c */ /* 0x042ff000000810d0 */
[C---:B------:R-:W-:Y:S08]  /*73c80*/  HMMA.1688.F32.TF32 R12, R24.reuse, R56, R200 ;  /* 0x00000038180c723c */ /* 0x040ff000000810c8 */
[C---:B------:R-:W-:Y:S07]  /*73c90*/  HMMA.1688.F32.TF32 R16, R24.reuse, R36, R224 ;  /* 0x000000241810723c */ /* 0x040fee00000810e0 */
[----:B------:R1:W-:Y:S01]  /*73ca0*/  STL.64 [R1+0x110], R8 ;  /* 0x0001100801007387 */ /* 0x0003e20000100a00 */
[----:B------:R-:W-:Y:S01]  /*73cb0*/  IMAD.MOV.U32 R74, RZ, RZ, R10 ;  /* 0x000000ffff4a7224 */ /* 0x000fe200078e000a */
[----:B------:R-:W-:Y:S01]  /*73cc0*/  MOV R75, R11 ;  /* 0x0000000b004b7202 */ /* 0x000fe20000000f00 */
[C---:B------:R-:W-:Y:S08]  /*73cd0*/  HMMA.1688.F32.TF32 R20, R24.reuse, R40, R152 ;  /* 0x000000281814723c */ /* 0x040ff00000081098 */
[C---:B-1----:R-:W-:Y:S08]  /*73ce0*/  HMMA.1688.F32.TF32 R8, R24.reuse, R60, R204 ;  /* 0x0000003c1808723c */ /* 0x042ff000000810cc */
[C---:B------:R-:W-:Y:S11]  /*73cf0*/  HMMA.1688.F32.TF32 R188, R24.reuse, R48, R212 ;  /* 0x0000003018bc723c */ /* 0x040ff600000810d4 */
[----:B------:R-:W-:Y:S04]  /*73d00*/  @!UPT UIADD3 URZ, URZ, URZ, URZ ;  /* 0x0000003f3f3ff290 */ /* 0x000fe8000fffe03f */
        /* <DEDUP_REMOVED lines=49> */
[----:B------:R-:W-:Y:S04]  /*74020*/  STL.64 [R1+0x6958], R26 ;  /* 0x0069581a01007387 */ /* 0x000fe80000100a00 */
[----:B------:R-:W-:Y:S01]  /*74030*/  STL.64 [R1+0x6950], R24 ;  /* 0x0069501801007387 */ /* 0x000fe20000100a00 */
[C---:B------:R-:W-:Y:S08]  /*74040*/  HMMA.1688.F32.TF32 R116, R136.reuse, R64, R156 ;  /* 0x000000408874723c */ /* 0x040ff0000008109c */
[C---:B--2---:R-:W-:Y:S08]  /*74050*/  HMMA.1688.F32.TF32 R68, R136.reuse, R52, R208 ;  /* 0x000000348844723c */ /* 0x044ff000000810d0 */
[C---:B---3--:R-:W-:Y:S08]  /*74060*/  HMMA.1688.F32.TF32 R28, R136.reuse, R32, R240 ;  /* 0x00000020881c723c */ /* 0x048ff000000810f0 */
[C---:B----4-:R-:W-:Y:S08]  /*74070*/  HMMA.1688.F32.TF32 R212, R136.reuse, R216, R212 ;  /* 0x000000d888d4723c */ /* 0x050ff000000810d4 */
[C---:B------:R-:W-:Y:S07]  /*74080*/  HMMA.1688.F32.TF32 R96, R136.reuse, R92, R204 ;  /* 0x0000005c8860723c */ /* 0x040fee00000810cc */
[----:B------:R-:W-:Y:S01]  /*74090*/  STL.64 [R1+0x6968], R30 ;  /* 0x0069681e01007387 */ /* 0x000fe20000100a00 */
[----:B------:R-:W-:Y:S07]  /*740a0*/  HMMA.1688.F32.TF32 R140, R136, R88, R236 ;  /* 0x00000058888c723c */ /* 0x000fee00000810ec */
[----:B------:R-:W-:Y:S01]  /*740b0*/  IMAD.MOV.U32 R238, RZ, RZ, R109 ;  /* 0x000000ffffee7224 */ /* 0x000fe200078e006d */
[----:B------:R-:W-:Y:S01]  /*740c0*/  MOV R239, R108 ;  /* 0x0000006c00ef7202 */ /* 0x000fe20000000f00 */
[----:B------:R-:W-:Y:S01]  /*740d0*/  IMAD.MOV.U32 R236, RZ, RZ, R113 ;  /* 0x000000ffffec7224 */ /* 0x000fe200078e0071 */
[----:B------:R-:W-:-:S02]  /*740e0*/  MOV R237, R112 ;  /* 0x0000007000ed7202 */ /* 0x000fc40000000f00 */
        /* <DEDUP_REMOVED lines=46> */
[----:B------:R-:W-:Y:S01]  /*743d0*/  HMMA.1688.F32.TF32 R120, R136, R60, R236 ;  /* 0x0000003c8878723c */ /* 0x000fe200000810ec */
[----:B------:R-:W-:Y:S01]  /*743e0*/  IMAD.MOV.U32 R158, RZ, RZ, R125 ;  /* 0x000000ffff9e7224 */ /* 0x000fe200078e007d */
[----:B------:R-:W-:-:S05]  /*743f0*/  MOV R159, R124 ;  /* 0x0000007c009f7202 */ /* 0x000fca0000000f00 */
[----:B------:R-:W-:Y:S01]  /*74400*/  IMAD.MOV.U32 R238, RZ, RZ, R101 ;  /* 0x000000ffffee7224 */ /* 0x000fe200078e0065 */
[----:B------:R-:W-:Y:S01]  /*74410*/  MOV R239, R100 ;  /* 0x0000006400ef7202 */ /* 0x000fe20000000f00 */
[----:B------:R-:W-:Y:S01]  /*74420*/  IMAD.MOV.U32 R236, RZ, RZ, R105 ;  /* 0x000000ffffec7224 */ /* 0x000fe200078e0069 */
[----:B------:R-:W-:Y:S11]  /*74430*/  MOV R237, R104 ;  /* 0x0000006800ed7202 */ /* 0x000ff60000000f00 */
[----:B------:R-:W-:Y:S02]  /*74440*/  @!UPT UIADD3 URZ, URZ, URZ, URZ ;  /* 0x0000003f3f3ff290 */ /* 0x000fe4000fffe03f */
[----:B------:R-:W-:Y:S04]  /*74450*/  STL.64 [R1+0x69f8], R122 ;  /* 0x0069f87a01007387 */ /* 0x000fe80000100a00 */
[----:B------:R-:W-:Y:S01]  /*74460*/  STL.64 [R1+0x69f0], R120 ;  /* 0x0069f07801007387 */ /* 0x000fe20000100a00 */
[C---:B--2---:R-:W-:Y:S08]  /*74470*/  HMMA.1688.F32.TF32 R100, R136.reuse, R56, R240 ;  /* 0x000000388864723c */ /* 0x044ff000000810f0 */
[C---:B---3--:R-:W-:Y:S08]  /*74480*/  HMMA.1688.F32.TF32 R104, R136.reuse, R36, R208 ;  /* 0x000000248868723c */ /* 0x048ff000000810d0 */
[C---:B----4-:R-:W-:Y:S08]  /*74490*/  HMMA.1688.F32.TF32 R124, R136.reuse, R40, R204 ;  /* 0x00000028887c723c */ /* 0x050ff000000810cc */
[C---:B------:R-:W-:Y:S01]  /*744a0*/  HMMA.1688.F32.TF32 R128, R136.reuse, R44, R200 ;  /* 0x0000002c8880723c */ /* 0x040fe200000810c8 */
[----:B------:R-:W-:Y:S04]  /*744b0*/  STL.64 [R1+0x6a08], R102 ;  /* 0x006a086601007387 */ /* 0x000fe80000100a00 */
[----:B------:R-:W-:Y:S04]  /*744c0*/  STL.64 [R1+0x6a00], R100 ;  /* 0x006a006401007387 */ /* 0x000fe80000100a00 */
[----:B------:R-:W-:Y:S01]  /*744d0*/  STL.64 [R1+0x6a18], R106 ;  /* 0x006a186a01007387 */ /* 0x000fe20000100a00 */
[C---:B------:R-:W-:Y:S03]  /*744e0*/  HMMA.1688.F32.TF32 R132, R136.reuse, R48, R224 ;  /* 0x000000308884723c */ /* 0x040fe600000810e0 */
[----:B------:R-:W-:Y:S04]  /*744f0*/  STL.64 [R1+0x6a10], R104 ;  /* 0x006a106801007387 */ /* 0x000fe80000100a00 */
[----:B------:R-:W-:Y:S01]  /*74500*/  STL [R1+0x68c4], R124 ;  /* 0x0068c47c01007387 */ /* 0x000fe20000100800 */
[----:B------:R-:W-:Y:S08]  /*74510*/  HMMA.1688.F32.TF32 R136, R136, R72, R152 ;  /* 0x000000488888723c */ /* 0x000ff00000081098 */
[----:B------:R-:W-:Y:S01]  /*74520*/  HMMA.1688.F32.TF32 R220, R192, R32, R156 ;  /* 0x00000020c0dc723c */ /* 0x000fe2000008109c */
        /* <DEDUP_REMOVED lines=11> */
[----:B------:R1:W-:Y:S01]  /*745e0*/  STL [R1+0x68e8], R138 ;  /* 0x0068e88a01007387 */ /* 0x0003e20000100800 */
[----:B------:R-:W-:Y:S01]  /*745f0*/  IMAD.MOV.U32 R202, RZ, RZ, R4 ;  /* 0x000000ffffca7224 */ /* 0x000fe200078e0004 */
[----:B------:R-:W-:-:S02]  /*74600*/  MOV R203, R5 ;  /* 0x0000000500cb7202 */ /* 0x000fc40000000f00 */
[----:B-1----:R-:W2:Y:S04]  /*74610*/  LDL R138, [R1+0xb64] ;  /* 0x000b6400018a7983 */ /* 0x002ea80000100800 */
[----:B------:R-:W-:Y:S04]  /*74620*/  STL [R1+0x68b4], R139 ;  /* 0x0068b48b01007387 */ /* 0x000fe80000100800 */
[----:B------:R-:W-:Y:S04]  /*74630*/  STL [R1+0x68b0], R221 ;  /* 0x0068b0dd01007387 */ /* 0x000fe80000100800 */
[----:B------:R-:W-:Y:S04]  /*74640*/  STL [R1+0x68ac], R222 ;  /* 0x0068acde01007387 */ /* 0x000fe80000100800 */
[----:B------:R-:W-:Y:S04]  /*74650*/  STL [R1+0x68a8], R223 ;  /* 0x0068a8df01007387 */ /* 0x000fe80000100800 */
[----:B------:R-:W3:Y:S04]  /*74660*/  LDL.LU R200, [R1+0x11f0] ;  /* 0x0011f00001c87983 */ /* 0x000ee80000300800 */
[----:B------:R-:W3:Y:S04]  /*74670*/  LDL.LU R201, [R1+0x11f4] ;  /* 0x0011f40001c97983 */ /* 0x000ee80000300800 */
[----:B------:R-:W4:Y:S04]  /*74680*/  LDL.LU R4, [R1+0x6b7c] ;  /* 0x006b7c0001047983 */ /* 0x000f280000300800 */
        /* <DEDUP_REMOVED lines=49> */
[----:B------:R-:W-:Y:S01]  /*749a0*/  STL.64 [R1+0x6a20], R224 ;  /* 0x006a20e001007387 */ /* 0x000fe20000100a00 */
[----:B----4-:R-:W-:Y:S01]  /*749b0*/  MOV R163, R4 ;  /* 0x0000000400a37202 */ /* 0x010fe20000000f00 */
[----:B--2---:R-:W-:Y:S01]  /*749c0*/  IMAD.MOV.U32 R162, RZ, RZ, R5 ;  /* 0x000000ffffa27224 */ /* 0x004fe200078e0005 */
[C---:B---3--:R-:W-:Y:S01]  /*749d0*/  HMMA.1688.F32.TF32 R148, R192.reuse, R216, R236 ;  /* 0x000000d8c094723c */ /* 0x048fe200000810ec */
[----:B------:R-:W-:Y:S04]  /*749e0*/  LDS R236, [R138+0x8100] ;  /* 0x008100008aec7984 */ /* 0x000fe80000000800 */
[----:B------:R-:W-:Y:S03]  /*749f0*/  LDS R238, [R138+0x9100] ;  /* 0x009100008aee7984 */ /* 0x000fe60000000800 */
[C---:B------:R-:W-:Y:S01]  /*74a00*/  HMMA.1688.F32.TF32 R180, R192.reuse, R36, R164 ;  /* 0x00000024c0b4723c */ /* 0x040fe200000810a4 */
[----:B------:R-:W-:Y:S04]  /*74a10*/  LDS R237, [R54+0x8100] ;  /* 0x0081000036ed7984 */ /* 0x000fe80000000800 */
[----:B------:R-:W1:Y:S03]  /*74a20*/  LDS R239, [R54+0x9100] ;  /* 0x0091000036ef7984 */ /* 0x000e660000000800 */
[C---:B------:R-:W-:Y:S08]  /*74a30*/  HMMA.1688.F32.TF32 R152, R192.reuse, R92, R152 ;  /* 0x0000005cc098723c */ /* 0x040ff00000081098 */
[C---:B------:R-:W-:Y:S08]  /*74a40*/  HMMA.1688.F32.TF32 R4, R192.reuse, R88, R168 ;  /* 0x00000058c004723c */ /* 0x040ff000000810a8 */
[C---:B------:R-:W-:Y:S01]  /*74a50*/  HMMA.1688.F32.TF32 R156, R192.reuse, R84, R156 ;  /* 0x00000054c09c723c */ /* 0x040fe2000008109c */
[----:B------:R-:W-:Y:S07]  /*74a60*/  STL.64 [R1+0x6a38], R150 ;  /* 0x006a389601007387 */ /* 0x000fee0000100a00 */
[C---:B------:R-:W-:Y:S01]  /*74a70*/  HMMA.1688.F32.TF32 R204, R192.reuse, R80, R204 ;  /* 0x00000050c0cc723c */ /* 0x040fe200000810cc */
        /* <DEDUP_REMOVED lines=19> */
[----:B------:R-:W3:Y:S01]  /*74bb0*/  LDL.LU R234, [R1+0xd18] ;  /* 0x000d180001ea7983 */ /* 0x000ee20000300800 */
[C---:B------:R-:W-:Y:S03]  /*74bc0*/  HMMA.1688.F32.TF32 R164, R192.reuse, R44, R228 ;  /* 0x0000002cc0a4723c */ /* 0x040fe600000810e4 */
[----:B------:R-:W3:Y:S04]  /*74bd0*/  LDL.LU R235, [R1+0xd1c] ;  /* 0x000d1c0001eb7983 */ /* 0x000ee80000300800 */
[----:B------:R-:W4:Y:S01]  /*74be0*/  LDL.LU R196, [R1+0x11e0] ;  /* 0x0011e00001c47983 */ /* 0x000f220000300800 */
[----:B------:R-:W-:Y:S03]  /*74bf0*/  HMMA.1688.F32.TF32 R228, R192, R48, R200 ;  /* 0x00000030c0e4723c */ /* 0x000fe600000810c8 */
        /* <DEDUP_REMOVED lines=31> */
[C---:B-1----:R-:W-:Y:S11]  /*74df0*/  HMMA.1688.F32.TF32 R4, R236.reuse, R92, R184 ;  /* 0x0000005cec04723c */ /* 0x042ff600000810b8 */
        /* <DEDUP_REMOVED lines=20> */
[C---:B----4-:R-:W-:Y:S08]  /*74f40*/  HMMA.1688.F32.TF32 R4, R236.reuse, R80, R12 ;  /* 0x00000050ec04723c */ /* 0x050ff0000008100c */
[C---:B------:R-:W-:Y:S08]  /*74f50*/  HMMA.1688.F32.TF32 R24, R236.reuse, R216, R188 ;  /* 0x000000d8ec18723c */ /* 0x040ff000000810bc */
[C---:B------:R-:W-:Y:S08]  /*74f60*/  HMMA.1688.F32.TF32 R8, R236.reuse, R76, R8 ;  /* 0x0000004cec08723c */ /* 0x040ff00000081008 */
[----:B------:R-:W-:Y:S01]  /*74f70*/  HMMA.1688.F32.TF32 R12, R236, R64, R244 ;  /* 0x00000040ec0c723c */ /* 0x000fe200000810f4 */
[----:B------:R-:W-:Y:S01]  /*74f80*/  IMAD.MOV.U32 R139, RZ, RZ, R4 ;  /* 0x000000ffff8b7224 */ /* 0x000fe200078e0004 */
[----:B------:R-:W-:Y:S01]  /*74f90*/  MOV R221, R5 ;  /* 0x0000000500dd7202 */ /* 0x000fe20000000f00 */
[----:B------:R-:W-:Y:S01]  /*74fa0*/  IMAD.MOV.U32 R222, RZ, RZ, R6 ;  /* 0x000000ffffde7224 */ /* 0x000fe200078e0006 */
[----:B------:R-:W-:-:S04]  /*74fb0*/  MOV R223, R7 ;  /* 0x0000000700df7202 */ /* 0x000fc80000000f00 */
[----:B------:R-:W-:Y:S01]  /*74fc0*/  HMMA.1688.F32.TF32 R4, R236, R60, R248 ;  /* 0x0000003cec04723c */ /* 0x000fe200000810f8 */
[----:B------:R-:W-:Y:S04]  /*74fd0*/  STL.64 [R1+0x2b0], R24 ;  /* 0x0002b01801007387 */ /* 0x000fe80000100a00 */
[----:B------:R-:W-:Y:S04]  /*74fe0*/  STL.64 [R1+0x2b8], R26 ;  /* 0x0002b81a01007387 */ /* 0x000fe80000100a00 */
[----:B------:R1:W-:Y:S04]  /*74ff0*/  STL.64 [R1+0x340], R8 ;  /* 0x0003400801007387 */ /* 0x0003e80000100a00 */
[----:B------:R2:W-:Y:S04]  /*75000*/  STL.64 [R1+0x348], R10 ;  /* 0x0003480a01007387 */ /* 0x0005e80000100a00 */
[----:B-1----:R-:W3:Y:S04]  /*75010*/  LDL.LU R8, [R1+0x770] ;  /* 0x0007700001087983 */ /* 0x002ee80000300800 */
[----:B------:R1:W-:Y:S04]  /*75020*/  STL.64 [R1+0x350], R12 ;  /* 0x0003500c01007387 */ /* 0x0003e80000100a00 */
[----:B------:R4:W-:Y:S04]  /*75030*/  STL.64 [R1+0x358], R14 ;  /* 0x0003580e01007387 */ /* 0x0009e80000100a00 */
[----:B------:R1:W-:Y:S04]  /*75040*/  STL.64 [R1+0x360], R4 ;  /* 0x0003600401007387 */ /* 0x0003e80000100a00 */
[----:B------:R1:W-:Y:S04]  /*75050*/  STL.64 [R1+0x368], R6 ;  /* 0x0003680601007387 */ /* 0x0003e80000100a00 */
[----:B------:R-:W3:Y:S04]  /*75060*/  LDL.LU R9, [R1+0x774] ;  /* 0x0007740001097983 */ /* 0x000ee80000300800 */
[----:B--2---:R-:W3:Y:S04]  /*75070*/  LDL.LU R10, [R1+0x778] ;  /* 0x00077800010a7983 */ /* 0x004ee80000300800 */
[----:B------:R-:W3:Y:S04]  /*75080*/  LDL.LU R11, [R1+0x77c] ;  /* 0x00077c00010b7983 */ /* 0x000ee80000300800 */
        /* <DEDUP_REMOVED lines=105> */
[----:B------:R-:W-:Y:S04]  /*75720*/  LDS R240, [R252+0x8180] ;  /* 0x00818000fcf07984 */ /* 0x000fe80000000800 */
[----:B------:R-:W-:Y:S04]  /*75730*/  LDS R242, [R252+0x9180] ;  /* 0x00918000fcf27984 */ /* 0x000fe80000000800 */
[----:B------:R-:W-:Y:S04]  /*75740*/  LDS R241, [R3+0x8180] ;  /* 0x0081800003f17984 */ /* 0x000fe80000000800 */
[----:B------:R-:W1:Y:S01]  /*75750*/  LDS R243, [R3+0x9180] ;  /* 0x0091800003f37984 */ /* 0x000e620000000800 */
[C---:B--2---:R-:W-:Y:S11]  /*75760*/  HMMA.1688.F32.TF32 R204, R236.reuse, R56, R204 ;  /* 0x00000038eccc723c */ /* 0x044ff600000810cc */
[----:B------:R-:W-:Y:S11]  /*75770*/  @!UPT UIADD3 URZ, URZ, URZ, URZ ;  /* 0x0000003f3f3ff290 */ /* 0x000ff6000fffe03f */
[----:B------:R-:W-:Y:S01]  /*75780*/  @!UPT UIADD3 URZ, URZ, URZ, URZ ;  /* 0x0000003f3f3ff290 */ /* 0x000fe2000fffe03f */
[----:B------:R-:W-:Y:S04]  /*75790*/  STL.64 [R1+0x370], R204 ;  /* 0x000370cc01007387 */ /* 0x000fe80000100a00 */
[----:B------:R2:W-:Y:S02]  /*757a0*/  STL.64 [R1+0x378], R206 ;  /* 0x000378ce01007387 */ /* 0x0005e40000100a00 */
[C---:B--2---:R-:W-:Y:S08]  /*757b0*/  HMMA.1688.F32.TF32 R204, R236.reuse, R36, R156 ;  /* 0x00000024eccc723c */ /* 0x044ff0000008109c */
[C---:B---3--:R-:W-:Y:S08]  /*757c0*/  HMMA.1688.F32.TF32 R156, R236.reuse, R40, R4 ;  /* 0x00000028ec9c723c */ /* 0x048ff00000081004 */
[C---:B------:R-:W-:Y:S07]  /*757d0*/  HMMA.1688.F32.TF32 R4, R236.reuse, R44, R152 ;  /* 0x0000002cec04723c */ /* 0x040fee0000081098 */
[----:B------:R-:W-:Y:S01]  /*757e0*/  STL.64 [R1+0x380], R204 ;  /* 0x000380cc01007387 */ /* 0x000fe20000100a00 */
[C---:B------:R-:W-:Y:S03]  /*757f0*/  HMMA.1688.F32.TF32 R152, R236.reuse, R48, R148 ;  /* 0x00000030ec98723c */ /* 0x040fe60000081094 */
[----:B------:R-:W-:Y:S04]  /*75800*/  STL.64 [R1+0x388], R206 ;  /* 0x000388ce01007387 */ /* 0x000fe80000100a00 */
[----:B------:R-:W-:Y:S01]  /*75810*/  STL.64 [R1+0x390], R156 ;  /* 0x0003909c01007387 */ /* 0x000fe20000100a00 */
[----:B------:R-:W-:Y:S03]  /*75820*/  HMMA.1688.F32.TF32 R148, R236, R72, R224 ;  /* 0x00000048ec94723c */ /* 0x000fe600000810e0 */
[----:B------:R-:W-:Y:S04]  /*75830*/  STL.64 [R1+0x398], R158 ;  /* 0x0003989e01007387 */ /* 0x000fe80000100a00 */
[----:B------:R-:W-:Y:S04]  /*75840*/  STL.64 [R1+0x3a0], R4 ;  /* 0x0003a00401007387 */ /* 0x000fe80000100a00 */
[----:B------:R1:W-:Y:S02]  /*75850*/  STL.64 [R1+0x3a8], R6 ;  /* 0x0003a80601007387 */ /* 0x0003e40000100a00 */
[C---:B-1----:R-:W-:Y:S02]  /*75860*/  HMMA.1688.F32.TF32 R4, R240.reuse, R32, R104 ;  /* 0x00000020f004723c */ /* 0x042fe40000081068 */
        /* <DEDUP_REMOVED lines=19> */
[----:B------:R1:W-:Y:S05]  /*759a0*/  STL.64 [R1+0x418], R106 ;  /* 0x0004186a01007387 */ /* 0x0003ea0000100a00 */
[----:B------:R-:W-:Y:S04]  /*759b0*/  STL.64 [R1+0x420], R100 ;  /* 0x0004206401007387 */ /* 0x000fe80000100a00 */
[----:B------:R2:W-:Y:S01]  /*759c0*/  STL.64 [R1+0x428], R102 ;  /* 0x0004286601007387 */ /* 0x0005e20000100a00 */
[C---:B-1----:R-:W-:Y:S03]  /*759d0*/  HMMA.1688.F32.TF32 R104, R240.reuse, R76, R140 ;  /* 0x0000004cf068723c */ /* 0x042fe6000008108c */
[----:B------:R-:W-:Y:S05]  /*759e0*/  STL.64 [R1+0x430], R4 ;  /* 0x0004300401007387 */ /* 0x000fea0000100a00 */
[C---:B--2---:R-:W-:Y:S01]  /*759f0*/  HMMA.1688.F32.TF32 R100, R240.reuse, R64, R96 ;  /* 0x00000040f064723c */ /* 0x044fe20000081060 */
[----:B------:R1:W-:Y:S07]  /*75a00*/  STL.64 [R1+0x438], R6 ;  /* 0x0004380601007387 */ /* 0x0003ee0000100a00 */
[C---:B-1----:R-:W-:Y:S07]  /*75a10*/  HMMA.1688.F32.TF32 R4, R240.reuse, R60, R212 ;  /* 0x0000003cf004723c */ /* 0x042fee00000810d4 */
[----:B------:R-:W-:Y:S04]  /*75a20*/  STL.64 [R1+0x440], R104 ;  /* 0x0004406801007387 */ /* 0x000fe80000100a00 */
[----:B------:R-:W-:Y:S01]  /*75a30*/  STL.64 [R1+0x448], R106 ;  /* 0x0004486a01007387 */ /* 0x000fe20000100a00 */
[C---:B------:R-:W-:Y:S03]  /*75a40*/  HMMA.1688.F32.TF32 R96, R240.reuse, R56, R68 ;  /* 0x00000038f060723c */ /* 0x040fe60000081044 */
[----:B------:R-:W-:Y:S04]  /*75a50*/  STL.64 [R1+0x450], R100 ;  /* 0x0004506401007387 */ /* 0x000fe80000100a00 */
[----:B------:R-:W-:Y:S01]  /*75a60*/  STL.64 [R1+0x458], R102 ;  /* 0x0004586601007387 */ /* 0x000fe20000100a00 */
[----:B------:R-:W-:Y:S03]  /*75a70*/  HMMA.1688.F32.TF32 R68, R240, R36, R28 ;  /* 0x00000024f044723c */ /* 0x000fe6000008101c */
[----:B------:R-:W-:Y:S04]  /*75a80*/  STL.64 [R1+0x4d0], R4 ;  /* 0x0004d00401007387 */ /* 0x000fe80000100a00 */
[----:B------:R1:W-:Y:S01]  /*75a90*/  STL.64 [R1+0x4d8], R6 ;  /* 0x0004d80601007387 */ /* 0x0003e20000100a00 */
[----:B------:R-:W-:Y:S08]  /*75aa0*/  HMMA.1688.F32.TF32 R208, R192, R76, R208 ;  /* 0x0000004cc0d0723c */ /* 0x000ff000000810d0 */
[----:B-1----:R-:W-:Y:S08]  /*75ab0*/  HMMA.1688.F32.TF32 R4, R240, R40, R24 ;  /* 0x00000028f004723c */ /* 0x002ff00000081018 */
[C---:B------:R-:W-:Y:S08]  /*75ac0*/  HMMA.1688.F32.TF32 R172, R192.reuse, R60, R172 ;  /* 0x0000003cc0ac723c */ /* 0x040ff000000810ac */
[C---:B------:R-:W-:Y:S08]  /*75ad0*/  HMMA.1688.F32.TF32 R176, R192.reuse, R56, R176 ;  /* 0x00000038c0b0723c */ /* 0x040ff000000810b0 */
[C---:B------:R-:W-:Y:S08]  /*75ae0*/  HMMA.1688.F32.TF32 R160, R192.reuse, R40, R160 ;  /* 0x00000028c0a0723c */ /* 0x040ff000000810a0 */
[----:B------:R-:W-:Y:S01]  /*75af0*/  HMMA.1688.F32.TF32 R192, R192, R72, R232 ;  /* 0x00000048c0c0723c */ /* 0x000fe200000810e8 */
[----:B------:R-:W-:Y:S04]  /*75b00*/  LDS R232, [R138+0x8180] ;  /* 0x008180008ae87984 */ /* 0x000fe80000000800 */
[----:B------:R-:W-:Y:S04]  /*75b10*/  LDS R234, [R138+0x9180] ;  /* 0x009180008aea7984 */ /* 0x000fe80000000800 */
[----:B------:R-:W-:Y:S04]  /*75b20*/  LDS R233, [R54+0x8180] ;  /* 0x0081800036e97984 */ /* 0x000fe80000000800 */
[----:B------:R-:W1:Y:S01]  /*75b30*/  LDS R235, [R54+0x9180] ;  /* 0x0091800036eb7984 */ /* 0x000e620000000800 */
[C---:B------:R-:W-:Y:S03]  /*75b40*/  HMMA.1688.F32.TF32 R28, R240.reuse, R44, R188 ;  /* 0x0000002cf01c723c */ /* 0x040fe600000810bc */
[----:B------:R-:W-:Y:S04]  /*75b50*/  STL.64 [R1+0x4c0], R96 ;  /* 0x0004c06001007387 */ /* 0x000fe80000100a00 */
[----:B------:R-:W-:Y:S01]  /*75b60*/  STL.64 [R1+0x4c8], R98 ;  /* 0x0004c86201007387 */ /* 0x000fe20000100a00 */
[C---:B------:R-:W-:Y:S03]  /*75b70*/  HMMA.1688.F32.TF32 R24, R240.reuse, R48, R184 ;  /* 0x00000030f018723c */ /* 0x040fe600000810b8 */
[----:B------:R-:W-:Y:S04]  /*75b80*/  STL.64 [R1+0x4b0], R68 ;  /* 0x0004b04401007387 */ /* 0x000fe80000100a00 */
[----:B------:R-:W-:Y:S04]  /*75b90*/  STL.64 [R1+0x4b8], R70 ;  /* 0x0004b84601007387 */ /* 0x000fe80000100a00 */
[----:B------:R-:W-:Y:S04]  /*75ba0*/  STL.64 [R1+0x4a0], R4 ;  /* 0x0004a00401007387 */ /* 0x000fe80000100a00 */
[----:B------:R2:W-:Y:S02]  /*75bb0*/  STL.64 [R1+0x4a8], R6 ;  /* 0x0004a80601007387 */ /* 0x0005e40000100a00 */
[----:B--2---:R-:W-:Y:S02]  /*75bc0*/  HMMA.1688.F32.TF32 R4, R240, R72, R20 ;  /* 0x00000048f004723c */ /* 0x004fe40000081014 */
[----:B------:R-:W-:Y:S04]  /*75bd0*/  STL.64 [R1+0x490], R28 ;  /* 0x0004901c01007387 */ /* 0x000fe80000100a00 */
[----:B------:R-:W-:Y:S02]  /*75be0*/  STL.64 [R1+0x498], R30 ;  /* 0x0004981e01007387 */ /* 0x000fe40000100a00 */
[C---:B-1----:R-:W-:Y:S02]  /*75bf0*/  HMMA.1688.F32.TF32 R16, R232.reuse, R32, R16 ;  /* 0x00000020e810723c */ /* 0x042fe40000081010 */
[----:B------:R-:W-:Y:S04]  /*75c00*/  STL.64 [R1+0x480], R24 ;  /* 0x0004801801007387 */ /* 0x000fe80000100a00 */
[----:B------:R-:W-:Y:S02]  /*75c10*/  STL.64 [R1+0x488], R26 ;  /* 0x0004881a01007387 */ /* 0x000fe40000100a00 */
[----:B------:R-:W-:Y:S02]  /*75c20*/  HMMA.1688.F32.TF32 R12, R232, R52, R12 ;  /* 0x00000034e80c723c */ /* 0x000fe4000008100c */
[----:B------:R-:W-:Y:S04]  /*75c30*/  LDS R240, [R138+0x8200] ;  /* 0x008200008af07984 */ /* 0x000fe80000000800 */
[----:B------:R-:W-:Y:S04]  /*75c40*/  LDS R242, [R138+0x9200] ;  /* 0x009200008af27984 */ /* 0x000fe80000000800 */
[----:B------:R-:W-:Y:S04]  /*75c50*/  STL.64 [R1+0x460], R4 ;  /* 0x0004600401007387 */ /* 0x000fe80000100a00 */
[----:B------:R1:W-:Y:S01]  /*75c60*/  STL.64 [R1+0x468], R6 ;  /* 0x0004680601007387 */ /* 0x0003e20000100a00 */
[----:B------:R-:W-:Y:S03]  /*75c70*/  HMMA.1688.F32.TF32 R196, R236, R32, R196 ;  /* 0x00000020ecc4723c */ /* 0x000fe600000810c4 */
[----:B------:R-:W-:Y:S04]  /*75c80*/  LDS R241, [R54+0x8200] ;  /* 0x0082000036f17984 */ /* 0x000fe80000000800 */
[----:B------:R-:W-:Y:S01]  /*75c90*/  LDS R243, [R54+0x9200] ;  /* 0x0092000036f37984 */ /* 0x000fe20000000800 */
[C---:B-1----:R-:W-:Y:S03]  /*75ca0*/  HMMA.1688.F32.TF32 R4, R232.reuse, R216, R8 ;  /* 0x000000d8e804723c */ /* 0x042fe60000081008 */
[----:B------:R-:W-:Y:S04]  /*75cb0*/  STL.64 [R1+0x5d0], R16 ;  /* 0x0005d01001007387 */ /* 0x000fe80000100a00 */
[----:B------:R-:W-:Y:S01]  /*75cc0*/  STL.64 [R1+0x5d8], R18 ;  /* 0x0005d81201007387 */ /* 0x000fe20000100a00 */
[C---:B------:R-:W-:Y:S03]  /*75cd0*/  HMMA.1688.F32.TF32 R8, R232.reuse, R92, R244 ;  /* 0x0000005ce808723c */ /* 0x040fe600000810f4 */
[----:B------:R-:W-:Y:S04]  /*75ce0*/  STL.64 [R1+0x5c0], R12 ;  /* 0x0005c00c01007387 */ /* 0x000fe80000100a00 */
[----:B------:R-:W-:Y:S08]  /*75cf0*/  STL.64 [R1+0x5c8], R14 ;  /* 0x0005c80e01007387 */ /* 0x000ff00000100a00 */
[----:B------:R-:W-:Y:S04]  /*75d00*/  STL.64 [R1+0x5b0], R4 ;  /* 0x0005b00401007387 */ /* 0x000fe80000100a00 */
[----:B------:R1:W-:Y:S02]  /*75d10*/  STL.64 [R1+0x5b8], R6 ;  /* 0x0005b80601007387 */ /* 0x0003e40000100a00 */
[----:B-1----:R-:W-:Y:S02]  /*75d20*/  HMMA.1688.F32.TF32 R4, R232, R88, R248 ;  /* 0x00000058e804723c */ /* 0x002fe400000810f8 */
[----:B------:R1:W-:Y:S04]  /*75d30*/  STL.64 [R1+0x5a0], R8 ;  /* 0x0005a00801007387 */ /* 0x0003e80000100a00 */
[----:B------:R2:W-:Y:S04]  /*75d40*/  STL.64 [R1+0x5a8], R10 ;  /* 0x0005a80a01007387 */ /* 0x0005e80000100a00 */
[----:B------:R-:W3:Y:S11]  /*75d50*/  LDL.LU R244, [R1+0xff0] ;  /* 0x000ff00001f47983 */ /* 0x000ef60000300800 */
[----:B------:R-:W-:Y:S02]  /*75d60*/  @!UPT UIADD3 URZ, URZ, URZ, URZ ;  /* 0x0000003f3f3ff290 */ /* 0x000fe4000fffe03f */
[----:B------:R-:W-:Y:S04]  /*75d70*/  STL.64 [R1+0x590], R4 ;  /* 0x0005900401007387 */ /* 0x000fe80000100a00 */
[----:B------:R4:W-:Y:S04]  /*75d80*/  STL.64 [R1+0x598], R6 ;  /* 0x0005980601007387 */ /* 0x0009e80000100a00 */
        /* <DEDUP_REMOVED lines=91> */
[----:B------:R-:W-:Y:S03]  /*76340*/  HMMA.1688.F32.TF32 R200, R236, R52, R200 ;  /* 0x00000034ecc8723c */ /* 0x000fe600000810c8 */
[----:B------:R-:W-:Y:S04]  /*76350*/  LDS R236, [R252+0x8200] ;  /* 0x00820000fcec7984 */ /* 0x000fe80000000800 */
[----:B------:R-:W-:Y:S04]  /*76360*/  LDS R238, [R252+0x9200] ;  /* 0x00920000fcee7984 */ /* 0x000fe80000000800 */
[----:B------:R-:W-:Y:S04]  /*76370*/  LDS R237, [R3+0x8200] ;  /* 0x0082000003ed7984 */ /* 0x000fe80000000800 */
[----:B------:R-:W1:Y:S01]  /*76380*/  LDS R239, [R3+0x9200] ;  /* 0x0092000003ef7984 */ /* 0x000e620000000800 */
[C---:B----4-:R-:W-:Y:S08]  /*76390*/  HMMA.1688.F32.TF32 R4, R232.reuse, R84, R148 ;  /* 0x00000054e804723c */ /* 0x050ff00000081094 */
[C---:B--2---:R-:W-:Y:S08]  /*763a0*/  HMMA.1688.F32.TF32 R148, R232.reuse, R80, R224 ;  /* 0x00000050e894723c */ /* 0x044ff000000810e0 */
[C---:B---3--:R-:W-:Y:S07]  /*763b0*/  HMMA.1688.F32.TF32 R104, R232.reuse, R76, R104 ;  /* 0x0000004ce868723c */ /* 0x048fee0000081068 */
        /* <DEDUP_REMOVED lines=25> */
[----:B------:R-:W-:Y:S01]  /*76550*/  STL.64 [R1+0x508], R106 ;  /* 0x0005086a01007387 */ /* 0x000fe20000100a00 */
[C---:B-1----:R-:W-:Y:S04]  /*76560*/  HMMA.1688.F32.TF32 R96, R236.reuse, R32, R212 ;  /* 0x00000020ec60723c */ /* 0x042fe800000810d4 */
[----:B------:R-:W-:Y:S04]  /*76570*/  STL.64 [R1+0x4f0], R100 ;  /* 0x0004f06401007387 */ /* 0x000fe80000100a00 */
[----:B------:R-:W-:Y:S01]  /*76580*/  STL.64 [R1+0x4f8], R102 ;  /* 0x0004f86601007387 */ /* 0x000fe20000100a00 */
[C---:B------:R-:W-:Y:S03]  /*76590*/  HMMA.1688.F32.TF32 R68, R236.reuse, R52, R68 ;  /* 0x00000034ec44723c */ /* 0x040fe60000081044 */
[----:B------:R-:W-:Y:S04]  /*765a0*/  LDS R232, [R252+0x8280] ;  /* 0x00828000fce87984 */ /* 0x000fe80000000800 */
[----:B------:R-:W-:Y:S04]  /*765b0*/  LDS R234, [R252+0x9280] ;  /* 0x00928000fcea7984 */ /* 0x000fe80000000800 */
[----:B------:R-:W-:Y:S04]  /*765c0*/  STL.64 [R1+0x470], R4 ;  /* 0x0004700401007387 */ /* 0x000fe80000100a00 */
[----:B------:R1:W-:Y:S01]  /*765d0*/  STL.64 [R1+0x478], R6 ;  /* 0x0004780601007387 */ /* 0x0003e20000100a00 */
[C---:B------:R-:W-:Y:S03]  /*765e0*/  HMMA.1688.F32.TF32 R20, R236.reuse, R80, R20 ;  /* 0x00000050ec14723c */ /* 0x040fe60000081014 */
[----:B------:R-:W-:Y:S04]  /*765f0*/  LDS R233, [R3+0x8280] ;  /* 0x0082800003e97984 */ /* 0x000fe80000000800 */
[----:B------:R-:W2:Y:S01]  /*76600*/  LDS R235, [R3+0x9280] ;  /* 0x0092800003eb7984 */ /* 0x000ea20000000800 */
[C---:B-1----:R-:W-:Y:S03]  /*76610*/  HMMA.1688.F32.TF32 R4, R236.reuse, R216, R28 ;  /* 0x000000d8ec04723c */ /* 0x042fe6000008101c */
[----:B------:R-:W-:Y:S04]  /*76620*/  STL.64 [R1+0x4e0], R96 ;  /* 0x0004e06001007387 */ /* 0x000fe80000100a00 */
[----:B------:R-:W-:Y:S01]  /*76630*/  STL.64 [R1+0x4e8], R98 ;  /* 0x0004e86201007387 */ /* 0x000fe20000100a00 */
[C---:B------:R-:W-:Y:S03]  /*76640*/  HMMA.1688.F32.TF32 R28, R236.reuse, R92, R24 ;  /* 0x0000005cec1c723c */ /* 0x040fe60000081018 */
[----:B------:R-:W-:Y:S04]  /*76650*/  STL.64 [R1+0x5e0], R68 ;  /* 0x0005e04401007387 */ /* 0x000fe80000100a00 */
[----:B------:R-:W-:Y:S01]  /*76660*/  STL.64 [R1+0x5e8], R70 ;  /* 0x0005e84601007387 */ /* 0x000fe20000100a00 */
[C---:B------:R-:W-:Y:S07]  /*76670*/  HMMA.1688.F32.TF32 R24, R236.reuse, R88, R188 ;  /* 0x00000058ec18723c */ /* 0x040fee00000810bc */
[----:B------:R-:W-:Y:S04]  /*76680*/  STL.64 [R1+0x600], R4 ;  /* 0x0006000401007387 */ /* 0x000fe80000100a00 */
[----:B------:R1:W-:Y:S02]  /*76690*/  STL.64 [R1+0x608], R6 ;  /* 0x0006080601007387 */ /* 0x0003e40000100a00 */
[C---:B-1----:R-:W-:Y:S02]  /*766a0*/  HMMA.1688.F32.TF32 R4, R236.reuse, R84, R184 ;  /* 0x00000054ec04723c */ /* 0x042fe400000810b8 */
[----:B------:R-:W-:Y:S04]  /*766b0*/  STL.64 [R1+0x620], R28 ;  /* 0x0006201c01007387 */ /* 0x000fe80000100a00 */
[----:B------:R-:W-:Y:S04]  /*766c0*/  STL.64 [R1+0x628], R30 ;  /* 0x0006281e01007387 */ /* 0x000fe80000100a00 */
[----:B------:R-:W-:Y:S01]  /*766d0*/  STL.64 [R1+0x630], R24 ;  /* 0x0006301801007387 */ /* 0x000fe20000100a00 */
[C---:B------:R-:W-:Y:S03]  /*766e0*/  HMMA.1688.F32.TF32 R16, R236.reuse, R76, R16 ;  /* 0x0000004cec10723c */ /* 0x040fe60000081010 */
[----:B------:R-:W-:Y:S09]  /*766f0*/  STL.64 [R1+0x638], R26 ;  /* 0x0006381a01007387 */ /* 0x000ff20000100a00 */
        /* <DEDUP_REMOVED lines=13> */
[----:B------:R-:W-:Y:S04]  /*767d0*/  STL.64 [R1+0x688], R14 ;  /* 0x0006880e01007387 */ /* 0x000fe80000100a00 */
[----:B------:R-:W3:Y:S04]  /*767e0*/  LDL.LU R244, [R1+0x850] ;  /* 0x0008500001f47983 */ /* 0x000ee80000300800 */
[----:B------:R1:W-:Y:S04]  /*767f0*/  STL.64 [R1+0x690], R8 ;  /* 0x0006900801007387 */ /* 0x0003e80000100a00 */
[----:B------:R4:W-:Y:S05]  /*76800*/  STL.64 [R1+0x698], R10 ;  /* 0x0006980a01007387 */ /* 0x0009ea0000100a00 */
[----:B------:R1:W-:Y:S04]  /*76810*/  STL.64 [R1+0x6a0], R4 ;  /* 0x0006a00401007387 */ /* 0x0003e80000100a00 */
[----:B------:R1:W-:Y:S04]  /*76820*/  STL.64 [R1+0x6a8], R6 ;  /* 0x0006a80601007387 */ /* 0x0003e80000100a00 */
[----:B------:R-:W3:Y:S04]  /*76830*/  LDL.LU R245, [R1+0x854] ;  /* 0x0008540001f57983 */ /* 0x000ee80000300800 */
[----:B------:R-:W3:Y:S04]  /*76840*/  LDL.LU R246, [R1+0x858] ;  /* 0x0008580001f67983 */ /* 0x000ee80000300800 */
[----:B------:R-:W3:Y:S04]  /*76850*/  LDL.LU R247, [R1+0x85c] ;  /* 0x00085c0001f77983 */ /* 0x000ee80000300800 */
[----:B-1----:R-:W2:Y:S04]  /*76860*/  LDL.LU R8, [R1+0x860] ;  /* 0x0008600001087983 */ /* 0x002ea80000300800 */
[----:B------:R-:W2:Y:S04]  /*76870*/  LDL.LU R9, [R1+0x864] ;  /* 0x0008640001097983 */ /* 0x000ea80000300800 */
[----:B----4-:R-:W4:Y:S04]  /*76880*/  LDL.LU R10, [R1+0x868] ;  /* 0x00086800010a7983 */ /* 0x010f280000300800 */
        /* <DEDUP_REMOVED lines=102> */
[C---:B---3--:R-:W-:Y:S11]  /*76ef0*/  HMMA.1688.F32.TF32 R204, R236.reuse, R40, R204 ;  /* 0x00000028eccc723c */ /* 0x048ff600000810cc */
[----:B------:R-:W-:Y:S11]  /*76f00*/  @!UPT UIADD3 URZ, URZ, URZ, URZ ;  /* 0x0000003f3f3ff290 */ /* 0x000ff6000fffe03f */
[----:B------:R-:W-:Y:S01]  /*76f10*/  @!UPT UIADD3 URZ, URZ, URZ, URZ ;  /* 0x0000003f3f3ff290 */ /* 0x000fe2000fffe03f */
[----:B------:R-:W-:Y:S04]  /*76f20*/  STL.64 [R1+0x6b0], R204 ;  /* 0x0006b0cc01007387 */ /* 0x000fe80000100a00 */
[----:B------:R1:W-:Y:S02]  /*76f30*/  STL.64 [R1+0x6b8], R206 ;  /* 0x0006b8ce01007387 */ /* 0x0003e40000100a00 */
[C---:B-1----:R-:W-:Y:S08]  /*76f40*/  HMMA.1688.F32.TF32 R204, R236.reuse, R44, R156 ;  /* 0x0000002ceccc723c */ /* 0x042ff0000008109c */
[----:B----4-:R-:W-:Y:S01]  /*76f50*/  HMMA.1688.F32.TF32 R156, R236, R48, R4 ;  /* 0x00000030ec9c723c */ /* 0x010fe20000081004 */
[----:B------:R-:W-:Y:S04]  /*76f60*/  LDS R236, [R252+0x8300] ;  /* 0x00830000fcec7984 */ /* 0x000fe80000000800 */
[----:B------:R-:W-:Y:S03]  /*76f70*/  LDS R238, [R252+0x9300] ;  /* 0x00930000fcee7984 */ /* 0x000fe60000000800 */
[C---:B------:R-:W-:Y:S01]  /*76f80*/  HMMA.1688.F32.TF32 R4, R240.reuse, R32, R148 ;  /* 0x00000020f004723c */ /* 0x040fe20000081094 */
[----:B------:R-:W-:Y:S04]  /*76f90*/  LDS R237, [R3+0x8300] ;  /* 0x0083000003ed7984 */ /* 0x000fe80000000800 */
[----:B------:R-:W-:Y:S04]  /*76fa0*/  LDS R239, [R3+0x9300] ;  /* 0x0093000003ef7984 */ /* 0x000fe80000000800 */
        /* <DEDUP_REMOVED lines=15> */
[----:B------:R1:W-:Y:S09]  /*770a0*/  STL.64 [R1+0x718], R106 ;  /* 0x0007186a01007387 */ /* 0x0003f20000100a00 */
        /* <DEDUP_REMOVED lines=14> */
[----:B------:R1:W-:Y:S04]  /*77190*/  STL.64 [R1+0x768], R102 ;  /* 0x0007686601007387 */ /* 0x0003e80000100a00 */
[----:B------:R-:W-:Y:S04]  /*771a0*/  STL.64 [R1+0x770], R104 ;  /* 0x0007706801007387 */ /* 0x000fe80000100a00 */
[----:B------:R-:W-:Y:S01]  /*771b0*/  STL.64 [R1+0x778], R106 ;  /* 0x0007786a01007387 */ /* 0x000fe20000100a00 */
[C---:B-1----:R-:W-:Y:S03]  /*771c0*/  HMMA.1688.F32.TF32 R100, R240.reuse, R56, R96 ;  /* 0x00000038f064723c */ /* 0x042fe60000081060 */
[----:B------:R-:W-:Y:S05]  /*771d0*/  STL.64 [R1+0x7f0], R4 ;  /* 0x0007f00401007387 */ /* 0x000fea0000100a00 */
[C---:B------:R-:W-:Y:S01]  /*771e0*/  HMMA.1688.F32.TF32 R96, R240.reuse, R36, R212 ;  /* 0x00000024f060723c */ /* 0x040fe200000810d4 */
[----:B------:R1:W-:Y:S07]  /*771f0*/  STL.64 [R1+0x7f8], R6 ;  /* 0x0007f80601007387 */ /* 0x0003ee0000100a00 */
[C---:B-1----:R-:W-:Y:S07]  /*77200*/  HMMA.1688.F32.TF32 R4, R240.reuse, R40, R68 ;  /* 0x00000028f004723c */ /* 0x042fee0000081044 */
[----:B------:R-:W-:Y:S04]  /*77210*/  STL.64 [R1+0x7e0], R100 ;  /* 0x0007e06401007387 */ /* 0x000fe80000100a00 */
[----:B------:R-:W-:Y:S01]  /*77220*/  STL.64 [R1+0x7e8], R102 ;  /* 0x0007e86601007387 */ /* 0x000fe20000100a00 */
[C---:B------:R-:W-:Y:S03]  /*77230*/  HMMA.1688.F32.TF32 R68, R240.reuse, R44, R28 ;  /* 0x0000002cf044723c */ /* 0x040fe6000008101c */
[----:B------:R-:W-:Y:S04]  /*77240*/  STL.64 [R1+0x7d0], R96 ;  /* 0x0007d06001007387 */ /* 0x000fe80000100a00 */
[----:B------:R-:W-:Y:S01]  /*77250*/  STL.64 [R1+0x7d8], R98 ;  /* 0x0007d86201007387 */ /* 0x000fe20000100a00 */
[C---:B------:R-:W-:Y:S03]  /*77260*/  HMMA.1688.F32.TF32 R28, R240.reuse, R48, R24 ;  /* 0x00000030f01c723c */ /* 0x040fe60000081018 */
[----:B------:R-:W-:Y:S04]  /*77270*/  STL.64 [R1+0x7c0], R4 ;  /* 0x0007c00401007387 */ /* 0x000fe80000100a00 */
[----:B------:R1:W-:Y:S02]  /*77280*/  STL.64 [R1+0x7c8], R6 ;  /* 0x0007c80601007387 */ /* 0x0003e40000100a00 */
[----:B-1----:R-:W-:Y:S06]  /*77290*/  HMMA.1688.F32.TF32 R4, R240, R72, R188 ;  /* 0x00000048f004723c */ /* 0x002fec00000810bc */
[----:B------:R-:W-:Y:S04]  /*772a0*/  STL.64 [R1+0x7b0], R68 ;  /* 0x0007b04401007387 */ /* 0x000fe80000100a00 */
[----:B------:R-:W-:Y:S01]  /*772b0*/  STL.64 [R1+0x7b8], R70 ;  /* 0x0007b84601007387 */ /* 0x000fe20000100a00 */
[C---:B------:R-:W-:Y:S03]  /*772c0*/  HMMA.1688.F32.TF32 R24, R232.reuse, R32, R184 ;  /* 0x00000020e818723c */ /* 0x040fe600000810b8 */
[----:B------:R-:W-:Y:S04]  /*772d0*/  STL.64 [R1+0x7a0], R28 ;  /* 0x0007a01c01007387 */ /* 0x000fe80000100a00 */
[----:B------:R-:W-:Y:S01]  /*772e0*/  STL.64 [R1+0x7a8], R30 ;  /* 0x0007a81e01007387 */ /* 0x000fe20000100a00 */
[C---:B------:R-:W-:Y:S03]  /*772f0*/  HMMA.1688.F32.TF32 R20, R232.reuse, R52, R20 ;  /* 0x00000034e814723c */ /* 0x040fe60000081014 */
[----:B------:R-:W-:Y:S04]  /*77300*/  LDS R240, [R138+0x8280] ;  /* 0x008280008af07984 */ /* 0x000fe80000000800 */
[----:B------:R-:W-:Y:S04]  /*77310*/  LDS R242, [R138+0x9280] ;  /* 0x009280008af27984 */ /* 0x000fe80000000800 */
[----:B------:R-:W-:Y:S04]  /*77320*/  STL.64 [R1+0x780], R4 ;  /* 0x0007800401007387 */ /* 0x000fe80000100a00 */
[----:B------:R1:W-:Y:S04]  /*77330*/  STL.64 [R1+0x788], R6 ;  /* 0x0007880601007387 */ /* 0x0003e80000100a00 */
[----:B------:R-:W-:Y:S04]  /*77340*/  LDS R241, [R54+0x8280] ;  /* 0x0082800036f17984 */ /* 0x000fe80000000800 */
[----:B------:R-:W2:Y:S01]  /*77350*/  LDS R243, [R54+0x9280] ;  /* 0x0092800036f37984 */ /* 0x000ea20000000800 */
[C---:B-1----:R-:W-:Y:S03]  /*77360*/  HMMA.1688.F32.TF32 R4, R232.reuse, R216, R16 ;  /* 0x000000d8e804723c */ /* 0x042fe60000081010 */
[----:B------:R-:W-:Y:S04]  /*77370*/  STL.64 [R1+0x8f0], R24 ;  /* 0x0008f01801007387 */ /* 0x000fe80000100a00 */
[----:B------:R-:W-:Y:S04]  /*77380*/  STL.64 [R1+0x8f8], R26 ;  /* 0x0008f81a01007387 */ /* 0x000fe80000100a00 */
[----:B------:R-:W-:Y:S04]  /*77390*/  STL.64 [R1+0x8e0], R20 ;  /* 0x0008e01401007387 */ /* 0x000fe80000100a00 */
[----:B------:R-:W-:Y:S08]  /*773a0*/  STL.64 [R1+0x8e8], R22 ;  /* 0x0008e81601007387 */ /* 0x000ff00000100a00 */
[----:B------:R-:W-:Y:S04]  /*773b0*/  STL.64 [R1+0x8d0], R4 ;  /* 0x0008d00401007387 */ /* 0x000fe80000100a00 */
[----:B------:R1:W-:Y:S02]  /*773c0*/  STL.64 [R1+0x8d8], R6 ;  /* 0x0008d80601007387 */ /* 0x0003e40000100a00 */
[C---:B-1----:R-:W-:Y:S08]  /*773d0*/  HMMA.1688.F32.TF32 R4, R232.reuse, R92, R12 ;  /* 0x0000005ce804723c */ /* 0x042ff0000008100c */
[C---:B------:R-:W-:Y:S08]  /*773e0*/  HMMA.1688.F32.TF32 R12, R232.reuse, R88, R8 ;  /* 0x00000058e80c723c */ /* 0x040ff00000081008 */
        /* <DEDUP_REMOVED lines=9> */
[----:B------:R-:W-:Y:S04]  /*77480*/  STL.64 [R1+0x890], R4 ;  /* 0x0008900401007387 */ /* 0x000fe80000100a00 */
        /* <DEDUP_REMOVED lines=97> */
[----:B------:R-:W-:Y:S04]  /*77aa0*/  STL.64 [R1+0x888], R150 ;  /* 0x0008889601007387 */ /* 0x000fe80000100a00 */
[----:B------:R-:W-:Y:S04]  /*77ab0*/  STL.64 [R1+0x870], R4 ;  /* 0x0008700401007387 */ /* 0x000fe80000100a00 */
[----:B------:R4:W-:Y:S02]  /*77ac0*/  STL.64 [R1+0x878], R6 ;  /* 0x0008780601007387 */ /* 0x0009e40000100a00 */
[C---:B----4-:R-:W-:Y:S08]  /*77ad0*/  HMMA.1688.F32.TF32 R4, R232.reuse, R60, R104 ;  /* 0x0000003ce804723c */ /* 0x050ff00000081068 */
[C---:B------:R-:W-:Y:S08]  /*77ae0*/  HMMA.1688.F32.TF32 R104, R232.reuse, R56, R100 ;  /* 0x00000038e868723c */ /* 0x040ff00000081064 */
        /* <DEDUP_REMOVED lines=8> */
[C---:B-1----:R-:W-:Y:S08]  /*77b70*/  HMMA.1688.F32.TF32 R104, R232.reuse, R44, R112 ;  /* 0x0000002ce868723c */ /* 0x042ff00000081070 */
[----:B------:R-:W-:Y:S01]  /*77b80*/  STL.64 [R1+0x830], R4 ;  /* 0x0008300401007387 */ /* 0x000fe20000100a00 */
[C---:B--2---:R-:W-:Y:S03]  /*77b90*/  HMMA.1688.F32.TF32 R100, R232.reuse, R48, R108 ;  /* 0x00000030e864723c */ /* 0x044fe6000008106c */
[----:B------:R1:W-:Y:S05]  /*77ba0*/  STL.64 [R1+0x838], R6 ;  /* 0x0008380601007387 */ /* 0x0003ea0000100a00 */
[----:B-1----:R-:W-:Y:S06]  /*77bb0*/  HMMA.1688.F32.TF32 R4, R232, R72, R144 ;  /* 0x00000048e804723c */ /* 0x002fec0000081090 */
[----:B------:R-:W-:Y:S04]  /*77bc0*/  STL.64 [R1+0x820], R104 ;  /* 0x0008206801007387 */ /* 0x000fe80000100a00 */
[----:B------:R-:W-:Y:S05]  /*77bd0*/  STL.64 [R1+0x828], R106 ;  /* 0x0008286a01007387 */ /* 0x000fea0000100a00 */
[----:B------:R-:W-:Y:S04]  /*77be0*/  STL.64 [R1+0x810], R100 ;  /* 0x0008106401007387 */ /* 0x000fe80000100a00 */
[----:B------:R1:W-:Y:S01]  /*77bf0*/  STL.64 [R1+0x818], R102 ;  /* 0x0008186601007387 */ /* 0x0003e20000100a00 */
[C---:B------:R-:W-:Y:S03]  /*77c00*/  HMMA.1688.F32.TF32 R68, R240.reuse, R92, R68 ;  /* 0x0000005cf044723c */ /* 0x040fe60000081044 */
[----:B------:R-:W-:Y:S04]  /*77c10*/  LDS R232, [R138+0x8300] ;  /* 0x008300008ae87984 */ /* 0x000fe80000000800 */
[----:B------:R-:W-:Y:S04]  /*77c20*/  LDS R234, [R138+0x9300] ;  /* 0x009300008aea7984 */ /* 0x000fe80000000800 */
[----:B------:R-:W-:Y:S01]  /*77c30*/  STL.64 [R1+0x790], R4 ;  /* 0x0007900401007387 */ /* 0x000fe20000100a00 */
[C---:B-1----:R-:W-:Y:S03]  /*77c40*/  HMMA.1688.F32.TF32 R100, R240.reuse, R32, R140 ;  /* 0x00000020f064723c */ /* 0x042fe6000008108c */
[----:B------:R1:W-:Y:S04]  /*77c50*/  STL.64 [R1+0x798], R6 ;  /* 0x0007980601007387 */ /* 0x0003e80000100a00 */
[----:B------:R-:W-:Y:S01]  /*77c60*/  LDS R233, [R54+0x8300] ;  /* 0x0083000036e97984 */ /* 0x000fe20000000800 */
[C---:B------:R-:W-:Y:S03]  /*77c70*/  HMMA.1688.F32.TF32 R20, R240.reuse, R64, R20 ;  /* 0x00000040f014723c */ /* 0x040fe60000081014 */
[----:B------:R-:W2:Y:S05]  /*77c80*/  LDS R235, [R54+0x9300] ;  /* 0x0093000036eb7984 */ /* 0x000eaa0000000800 */
[C---:B-1----:R-:W-:Y:S07]  /*77c90*/  HMMA.1688.F32.TF32 R4, R240.reuse, R52, R96 ;  /* 0x00000034f004723c */ /* 0x042fee0000081060 */
[----:B------:R-:W-:Y:S01]  /*77ca0*/  STL.64 [R1+0x800], R100 ;  /* 0x0008006401007387 */ /* 0x000fe20000100a00 */
[C---:B------:R-:W-:Y:S03]  /*77cb0*/  HMMA.1688.F32.TF32 R96, R240.reuse, R216, R212 ;  /* 0x000000d8f060723c */ /* 0x040fe600000810d4 */
[----:B------:R-:W-:Y:S11]  /*77cc0*/  STL.64 [R1+0x808], R102 ;  /* 0x0008086601007387 */ /* 0x000ff60000100a00 */
[----:B------:R-:W-:Y:S01]  /*77cd0*/  @!UPT UIADD3 URZ, URZ, URZ, URZ ;  /* 0x0000003f3f3ff290 */ /* 0x000fe2000fffe03f */
        /* <DEDUP_REMOVED lines=28> */
[----:B-1----:R-:W-:Y:S02]  /*77ea0*/  HMMA.1688.F32.TF32 R4, R240, R44, R248 ;  /* 0x0000002cf004723c */ /* 0x002fe400000810f8 */
        /* <DEDUP_REMOVED lines=117> */
[----:B------:R-:W-:Y:S08]  /*78600*/  HMMA.1688.F32.TF32 R152, R236, R52, R152 ;  /* 0x00000034ec98723c */ /* 0x000ff00000081098 */
[C---:B------:R-:W-:Y:S08]  /*78610*/  HMMA.1688.F32.TF32 R204, R240.reuse, R48, R204 ;  /* 0x00000030f0cc723c */ /* 0x040ff000000810cc */
[----:B------:R-:W-:Y:S08]  /*78620*/  HMMA.1688.F32.TF32 R240, R240, R72, R156 ;  /* 0x00000048f0f0723c */ /* 0x000ff0000008109c */
[C---:B------:R-:W-:Y:S07]  /*78630*/  HMMA.1688.F32.TF32 R4, R236.reuse, R32, R4 ;  /* 0x00000020ec04723c */ /* 0x040fee0000081004 */
[----:B------:R-:W-:Y:S04]  /*78640*/  STL.64 [R1+0xd50], R204 ;  /* 0x000d50cc01007387 */ /* 0x000fe80000100a00 */
[----:B------:R1:W-:Y:S04]  /*78650*/  STL.64 [R1+0xd58], R206 ;  /* 0x000d58ce01007387 */ /* 0x0003e80000100a00 */
[----:B-1----:R-:W2:Y:S04]  /*78660*/  LDL.LU.64 R206, [R1+0x6b70] ;  /* 0x006b700001ce7983 */ /* 0x002ea80000300a00 */
        /* <DEDUP_REMOVED lines=9> */
[----:B------:R-:W-:Y:S01]  /*78700*/  LDS R242, [R252+0x9380] ;  /* 0x00938000fcf27984 */ /* 0x000fe20000000800 */
[----:B-1----:R-:W-:Y:S03]  /*78710*/  HMMA.1688.F32.TF32 R4, R236, R92, R224 ;  /* 0x0000005cec04723c */ /* 0x002fe600000810e0 */
[----:B------:R-:W-:Y:S04]  /*78720*/  STL.64 [R1+0xc90], R152 ;  /* 0x000c909801007387 */ /* 0x000fe80000100a00 */
[----:B------:R-:W-:Y:S04]  /*78730*/  STL.64 [R1+0xc98], R154 ;  /* 0x000c989a01007387 */ /* 0x000fe80000100a00 */
[----:B------:R-:W-:Y:S04]  /*78740*/  STL.64 [R1+0xc80], R148 ;  /* 0x000c809401007387 */ /* 0x000fe80000100a00 */
[----:B------:R-:W-:Y:S01]  /*78750*/  STL.64 [R1+0xc88], R150 ;  /* 0x000c889601007387 */ /* 0x000fe20000100a00 */
[-C--:B------:R-:W-:Y:S03]  /*78760*/  HMMA.1688.F32.TF32 R8, R232, R80.reuse, R8 ;  /* 0x00000050e808723c */ /* 0x080fe60000081008 */
[----:B------:R-:W-:Y:S04]  /*78770*/  LDS R241, [R3+0x8380] ;  /* 0x0083800003f17984 */ /* 0x000fe80000000800 */
[----:B------:R-:W1:Y:S04]  /*78780*/  LDS R243, [R3+0x9380] ;  /* 0x0093800003f37984 */ /* 0x000e680000000800 */
[----:B------:R-:W-:Y:S04]  /*78790*/  STL.64 [R1+0xd40], R4 ;  /* 0x000d400401007387 */ /* 0x000fe80000100a00 */
[----:B------:R4:W-:Y:S02]  /*787a0*/  STL.64 [R1+0xd48], R6 ;  /* 0x000d480601007387 */ /* 0x0009e40000100a00 */
[C---:B----4-:R-:W-:Y:S02]  /*787b0*/  HMMA.1688.F32.TF32 R4, R236.reuse, R80, R120 ;  /* 0x00000050ec04723c */ /* 0x050fe40000081078 */
        /* <DEDUP_REMOVED lines=15> */
[C---:B----4-:R-:W-:Y:S01]  /*788b0*/  HMMA.1688.F32.TF32 R100, R236.reuse, R36, R140 ;  /* 0x00000024ec64723c */ /* 0x050fe2000008108c */
[----:B------:R1:W-:Y:S07]  /*788c0*/  STL.64 [R1+0xd78], R6 ;  /* 0x000d780601007387 */ /* 0x0003ee0000100a00 */
[C---:B-1----:R-:W-:Y:S07]  /*788d0*/  HMMA.1688.F32.TF32 R4, R236.reuse, R40, R96 ;  /* 0x00000028ec04723c */ /* 0x042fee0000081060 */
[----:B------:R-:W-:Y:S04]  /*788e0*/  STL.64 [R1+0xce0], R104 ;  /* 0x000ce06801007387 */ /* 0x000fe80000100a00 */
[----:B------:R-:W-:Y:S01]  /*788f0*/  STL.64 [R1+0xce8], R106 ;  /* 0x000ce86a01007387 */ /* 0x000fe20000100a00 */
[C---:B------:R-:W-:Y:S03]  /*78900*/  HMMA.1688.F32.TF32 R96, R236.reuse, R44, R212 ;  /* 0x0000002cec60723c */ /* 0x040fe600000810d4 */
[----:B------:R-:W-:Y:S04]  /*78910*/  STL.64 [R1+0xc70], R100 ;  /* 0x000c706401007387 */ /* 0x000fe80000100a00 */
[----:B------:R-:W-:Y:S04]  /*78920*/  STL.64 [R1+0xc78], R102 ;  /* 0x000c786601007387 */ /* 0x000fe80000100a00 */
        /* <DEDUP_REMOVED lines=15> */
[----:B------:R-:W4:Y:S01]  /*78a20*/  LDS R238, [R138+0x9380] ;  /* 0x009380008aee7984 */ /* 0x000f220000000800 */
[C---:B-1----:R-:W-:Y:S03]  /*78a30*/  HMMA.1688.F32.TF32 R4, R232.reuse, R216, R184 ;  /* 0x000000d8e804723c */ /* 0x042fe600000810b8 */
[----:B------:R-:W-:Y:S04]  /*78a40*/  STL.64 [R1+0xbe0], R28 ;  /* 0x000be01c01007387 */ /* 0x000fe80000100a00 */
[----:B------:R-:W-:Y:S04]  /*78a50*/  STL.64 [R1+0xbe8], R30 ;  /* 0x000be81e01007387 */ /* 0x000fe80000100a00 */
[----:B------:R-:W-:Y:S04]  /*78a60*/  STL.64 [R1+0xbb0], R24 ;  /* 0x000bb01801007387 */ /* 0x000fe80000100a00 */
[----:B------:R-:W-:Y:S08]  /*78a70*/  STL.64 [R1+0xbb8], R26 ;  /* 0x000bb81a01007387 */ /* 0x000ff00000100a00 */
[----:B------:R-:W-:Y:S04]  /*78a80*/  STL.64 [R1+0xb90], R4 ;  /* 0x000b900401007387 */ /* 0x000fe80000100a00 */
[----:B------:R1:W-:Y:S02]  /*78a90*/  STL.64 [R1+0xb98], R6 ;  /* 0x000b980601007387 */ /* 0x0003e40000100a00 */
[C---:B-1----:R-:W-:Y:S11]  /*78aa0*/  HMMA.1688.F32.TF32 R4, R232.reuse, R92, R20 ;  /* 0x0000005ce804723c */ /* 0x042ff60000081014 */
[----:B------:R-:W-:Y:S11]  /*78ab0*/  @!UPT UIADD3 URZ, URZ, URZ, URZ ;  /* 0x0000003f3f3ff290 */ /* 0x000ff6000fffe03f */
[----:B------:R-:W-:Y:S01]  /*78ac0*/  @!UPT UIADD3 URZ, URZ, URZ, URZ ;  /* 0x0000003f3f3ff290 */ /* 0x000fe2000fffe03f */
[----:B------:R-:W-:Y:S04]  /*78ad0*/  STL.64 [R1+0xb70], R4 ;  /* 0x000b700401007387 */ /* 0x000fe80000100a00 */
[----:B------:R1:W-:Y:S02]  /*78ae0*/  STL.64 [R1+0xb78], R6 ;  /* 0x000b780601007387 */ /* 0x0003e40000100a00 */
[C---:B-1----:R-:W-:Y:S02]  /*78af0*/  HMMA.1688.F32.TF32 R4, R232.reuse, R84, R12 ;  /* 0x00000054e804723c */ /* 0x042fe4000008100c */
[----:B------:R-:W-:Y:S04]  /*78b00*/  STL.64 [R1+0xb40], R16 ;  /* 0x000b401001007387 */ /* 0x000fe80000100a00 */
[----:B------:R-:W-:Y:S02]  /*78b10*/  STL.64 [R1+0xb48], R18 ;  /* 0x000b481201007387 */ /* 0x000fe40000100a00 */
[C---:B------:R-:W-:Y:S11]  /*78b20*/  HMMA.1688.F32.TF32 R12, R232.reuse, R76, R244 ;  /* 0x0000004ce80c723c */ /* 0x040ff600000810f4 */
[----:B------:R-:W-:Y:S04]  /*78b30*/  @!UPT UIADD3 URZ, URZ, URZ, URZ ;  /* 0x0000003f3f3ff290 */ /* 0x000fe8000fffe03f */
[----:B------:R-:W-:Y:S04]  /*78b40*/  STL.64 [R1+0xb20], R4 ;  /* 0x000b200401007387 */ /* 0x000fe80000100a00 */
[----:B------:R1:W-:Y:S02]  /*78b50*/  STL.64 [R1+0xb28], R6 ;  /* 0x000b280601007387 */ /* 0x0003e40000100a00 */
[C---:B-1----:R-:W-:Y:S02]  /*78b60*/  HMMA.1688.F32.TF32 R4, R232.reuse, R64, R248 ;  /* 0x00000040e804723c */ /* 0x042fe400000810f8 */
[----:B------:R1:W-:Y:S04]  /*78b70*/  STL.64 [R1+0xb00], R8 ;  /* 0x000b000801007387 */ /* 0x0003e80000100a00 */
[----:B------:R2:W-:Y:S04]  /*78b80*/  STL.64 [R1+0xb08], R10 ;  /* 0x000b080a01007387 */ /* 0x0005e80000100a00 */
[----:B-1----:R-:W3:Y:S04]  /*78b90*/  LDL.LU R8, [R1+0xa00] ;  /* 0x000a000001087983 */ /* 0x002ee80000300800 */
[----:B------:R1:W-:Y:S04]  /*78ba0*/  STL.64 [R1+0xae0], R12 ;  /* 0x000ae00c01007387 */ /* 0x0003e80000100a00 */
[----:B------:R1:W-:Y:S05]  /*78bb0*/  STL.64 [R1+0xae8], R14 ;  /* 0x000ae80e01007387 */ /* 0x0003ea0000100a00 */
[----:B------:R1:W-:Y:S04]  /*78bc0*/  STL.64 [R1+0xab0], R4 ;  /* 0x000ab00401007387 */ /* 0x0003e80000100a00 */
[----:B------:R1:W-:Y:S04]  /*78bd0*/  STL.64 [R1+0xab8], R6 ;  /* 0x000ab80601007387 */ /* 0x0003e80000100a00 */
[----:B------:R-:W3:Y:S04]  /*78be0*/  LDL.LU R9, [R1+0xa04] ;  /* 0x000a040001097983 */ /* 0x000ee80000300800 */
[----:B--2---:R-:W3:Y:S04]  /*78bf0*/  LDL.LU R10, [R1+0xa08] ;  /* 0x000a0800010a7983 */ /* 0x004ee80000300800 */
[----:B------:R-:W3:Y:S04]  /*78c00*/  LDL.LU R11, [R1+0xa0c] ;  /* 0x000a0c00010b7983 */ /* 0x000ee80000300800 */
[----:B-1----:R-:W4:Y:S04]  /*78c10*/  LDL.LU R12, [R1+0xa10] ;  /* 0x000a1000010c7983 */ /* 0x002f280000300800 */
        /* <DEDUP_REMOVED lines=97> */
[C---:B----4-:R-:W-:Y:S11]  /*79230*/  HMMA.1688.F32.TF32 R4, R232.reuse, R36, R4 ;  /* 0x00000024e804723c */ /* 0x050ff60000081004 */
[----:B------:R-:W-:Y:S04]  /*79240*/  @!UPT UIADD3 URZ, URZ, URZ, URZ ;  /* 0x0000003f3f3ff290 */ /* 0x000fe8000fffe03f */
[----:B------:R-:W-:Y:S04]  /*79250*/  STL.64 [R1+0xaa0], R244 ;  /* 0x000aa0f401007387 */ /* 0x000fe80000100a00 */
[----:B------:R1:W-:Y:S04]  /*79260*/  STL.64 [R1+0xaa8], R246 ;  /* 0x000aa8f601007387 */ /* 0x0003e80000100a00 */
[----:B-1----:R-:W2:Y:S04]  /*79270*/  LDL.LU.64 R246, [R1+0x6b50] ;  /* 0x006b500001f67983 */ /* 0x002ea80000300a00 */
[----:B------:R-:W2:Y:S04]  /*79280*/  LDL.LU.64 R244, [R1+0x6b48] ;  /* 0x006b480001f47983 */ /* 0x000ea80000300a00 */
[----:B------:R-:W3:Y:S04]  /*79290*/  LDL.LU R54, [R1+0x6b40] ;  /* 0x006b400001367983 */ /* 0x000ee80000300800 */
[----:B------:R-:W-:Y:S04]  /*792a0*/  STL.64 [R1+0xa90], R248 ;  /* 0x000a90f801007387 */ /* 0x000fe80000100a00 */
[----:B------:R1:W-:Y:S04]  /*792b0*/  STL.64 [R1+0xa98], R250 ;  /* 0x000a98fa01007387 */ /* 0x0003e80000100a00 */
[----:B-1----:R-:W4:Y:S04]  /*792c0*/  LDL.LU.64 R250, [R1+0x6b38] ;  /* 0x006b380001fa7983 */ /* 0x002f280000300a00 */
[----:B------:R-:W2:Y:S04]  /*792d0*/  LDL.LU.64 R248, [R1+0x6b30] ;  /* 0x006b300001f87983 */ /* 0x000ea80000300a00 */
[----:B------:R-:W-:Y:S04]  /*792e0*/  STL.64 [R1+0xa80], R4 ;  /* 0x000a800401007387 */ /* 0x000fe80000100a00 */
[----:B------:R1:W-:Y:S02]  /*792f0*/  STL.64 [R1+0xa88], R6 ;  /* 0x000a880601007387 */ /* 0x0003e40000100a00 */
[C---:B-1----:R-:W-:Y:S08]  /*79300*/  HMMA.1688.F32.TF32 R4, R232.reuse, R40, R152 ;  /* 0x00000028e804723c */ /* 0x042ff00000081098 */
[C---:B------:R-:W-:Y:S08]  /*79310*/  HMMA.1688.F32.TF32 R152, R232.reuse, R44, R148 ;  /* 0x0000002ce898723c */ /* 0x040ff00000081094 */
[C---:B------:R-:W-:Y:S07]  /*79320*/  HMMA.1688.F32.TF32 R148, R232.reuse, R48, R224 ;  /* 0x00000030e894723c */ /* 0x040fee00000810e0 */
[----:B------:R-:W-:Y:S04]  /*79330*/  STL.64 [R1+0xa70], R4 ;  /* 0x000a700401007387 */ /* 0x000fe80000100a00 */
[----:B------:R1:W-:Y:S02]  /*79340*/  STL.64 [R1+0xa78], R6 ;  /* 0x000a780601007387 */ /* 0x0003e40000100a00 */
[----:B-1----:R-:W-:Y:S02]  /*79350*/  HMMA.1688.F32.TF32 R4, R232, R72, R104 ;  /* 0x00000048e804723c */ /* 0x002fe40000081068 */
[----:B------:R-:W-:Y:S04]  /*79360*/  STL.64 [R1+0xa60], R152 ;  /* 0x000a609801007387 */ /* 0x000fe80000100a00 */
[----:B------:R-:W-:Y:S02]  /*79370*/  STL.64 [R1+0xa68], R154 ;  /* 0x000a689a01007387 */ /* 0x000fe40000100a00 */
[C---:B------:R-:W-:Y:S02]  /*79380*/  HMMA.1688.F32.TF32 R104, R240.reuse, R32, R100 ;  /* 0x00000020f068723c */ /* 0x040fe40000081064 */
[----:B------:R-:W-:Y:S04]  /*79390*/  STL.64 [R1+0xa50], R148 ;  /* 0x000a509401007387 */ /* 0x000fe80000100a00 */
[----:B------:R-:W-:Y:S02]  /*793a0*/  STL.64 [R1+0xa58], R150 ;  /* 0x000a589601007387 */ /* 0x000fe40000100a00 */
[C---:B------:R-:W-:Y:S02]  /*793b0*/  HMMA.1688.F32.TF32 R100, R240.reuse, R52, R120 ;  /* 0x00000034f064723c */ /* 0x040fe40000081078 */
        /* <DEDUP_REMOVED lines=9> */
[----:B------:R1:W-:Y:S04]  /*79450*/  STL.64 [R1+0xa48], R106 ;  /* 0x000a486a01007387 */ /* 0x0003e80000100a00 */
[----:B------:R-:W-:Y:S04]  /*79460*/  STL.64 [R1+0xac0], R100 ;  /* 0x000ac06401007387 */ /* 0x000fe80000100a00 */
[----:B------:R1:W-:Y:S02]  /*79470*/  STL.64 [R1+0xac8], R102 ;  /* 0x000ac86601007387 */ /* 0x0003e40000100a00 */
[C---:B-1----:R-:W-:Y:S06]  /*79480*/  HMMA.1688.F32.TF32 R104, R240.reuse, R92, R112 ;  /* 0x0000005cf068723c */ /* 0x042fec0000081070 */
[----:B------:R-:W-:Y:S02]  /*79490*/  STL.64 [R1+0xad0], R4 ;  /* 0x000ad00401007387 */ /* 0x000fe40000100a00 */
[C---:B------:R-:W-:Y:S02]  /*794a0*/  HMMA.1688.F32.TF32 R100, R240.reuse, R88, R108 ;  /* 0x00000058f064723c */ /* 0x040fe4000008106c */
[----:B------:R1:W-:Y:S06]  /*794b0*/  STL.64 [R1+0xad8], R6 ;  /* 0x000ad80601007387 */ /* 0x0003ec0000100a00 */
[C---:B-1----:R-:W-:Y:S07]  /*794c0*/  HMMA.1688.F32.TF32 R4, R240.reuse, R84, R144 ;  /* 0x00000054f004723c */ /* 0x042fee0000081090 */
[----:B------:R-:W-:Y:S04]  /*794d0*/  STL.64 [R1+0xaf0], R104 ;  /* 0x000af06801007387 */ /* 0x000fe80000100a00 */
[----:B------:R1:W-:Y:S04]  /*794e0*/  STL.64 [R1+0xaf8], R106 ;  /* 0x000af86a01007387 */ /* 0x0003e80000100a00 */
[----:B------:R-:W-:Y:S04]  /*794f0*/  STL.64 [R1+0xb10], R100 ;  /* 0x000b106401007387 */ /* 0x000fe80000100a00 */
[----:B------:R1:W-:Y:S02]  /*79500*/  STL.64 [R1+0xb18], R102 ;  /* 0x000b186601007387 */ /* 0x0003e40000100a00 */
[C---:B-1----:R-:W-:Y:S02]  /*79510*/  HMMA.1688.F32.TF32 R104, R240.reuse, R80, R140 ;  /* 0x00000050f068723c */ /* 0x042fe4000008108c */
[----:B------:R-:W-:Y:S06]  /*79520*/  STL.64 [R1+0xb30], R4 ;  /* 0x000b300401007387 */ /* 0x000fec0000100a00 */
        /* <DEDUP_REMOVED lines=11> */
[C---:B-1----:R-:W-:Y:S06]  /*795e0*/  HMMA.1688.F32.TF32 R4, R240.reuse, R36, R24 ;  /* 0x00000024f004723c */ /* 0x042fec0000081018 */
[----:B------:R-:W-:Y:S04]  /*795f0*/  STL.64 [R1+0xbd0], R96 ;  /* 0x000bd06001007387 */ /* 0x000fe80000100a00 */
[----:B------:R-:W-:Y:S01]  /*79600*/  STL.64 [R1+0xbd8], R98 ;  /* 0x000bd86201007387 */ /* 0x000fe20000100a00 */
[C---:B------:R-:W-:Y:S03]  /*79610*/  HMMA.1688.F32.TF32 R28, R240.reuse, R40, R188 ;  /* 0x00000028f01c723c */ /* 0x040fe600000810bc */
[----:B------:R-:W-:Y:S04]  /*79620*/  STL.64 [R1+0xbf0], R68 ;  /* 0x000bf04401007387 */ /* 0x000fe80000100a00 */
[----:B------:R-:W-:Y:S01]  /*79630*/  STL.64 [R1+0xbf8], R70 ;  /* 0x000bf84601007387 */ /* 0x000fe20000100a00 */
[C---:B------:R-:W-:Y:S04]  /*79640*/  HMMA.1688.F32.TF32 R24, R240.reuse, R44, R184 ;  /* 0x0000002cf018723c */ /* 0x040fe800000810b8 */
[----:B------:R-:W-:Y:S04]  /*79650*/  STL.64 [R1+0xc10], R4 ;  /* 0x000c100401007387 */ /* 0x000fe80000100a00 */
[----:B------:R1:W-:Y:S02]  /*79660*/  STL.64 [R1+0xc18], R6 ;  /* 0x000c180601007387 */ /* 0x0003e40000100a00 */
[----:B-1----:R-:W-:Y:S05]  /*79670*/  HMMA.1688.F32.TF32 R4, R240, R48, R20 ;  /* 0x00000030f004723c */ /* 0x002fea0000081014 */
[----:B------:R-:W-:Y:S04]  /*79680*/  STL.64 [R1+0xc30], R28 ;  /* 0x000c301c01007387 */ /* 0x000fe80000100a00 */
[----:B------:R-:W-:Y:S04]  /*79690*/  STL.64 [R1+0xc38], R30 ;  /* 0x000c381e01007387 */ /* 0x000fe80000100a00 */
[----:B------:R-:W-:Y:S01]  /*796a0*/  STL.64 [R1+0xc60], R24 ;  /* 0x000c601801007387 */ /* 0x000fe20000100a00 */
[C---:B------:R-:W-:Y:S03]  /*796b0*/  HMMA.1688.F32.TF32 R12, R236.reuse, R32, R12 ;  /* 0x00000020ec0c723c */ /* 0x040fe6000008100c */
[----:B------:R-:W-:Y:S04]  /*796c0*/  STL.64 [R1+0xc68], R26 ;  /* 0x000c681a01007387 */ /* 0x000fe80000100a00 */
[----:B------:R-:W-:Y:S04]  /*796d0*/  LDS R240, [R252+0xa080] ;  /* 0x00a08000fcf07984 */ /* 0x000fe80000000800 */
[----:B------:R-:W-:Y:S04]  /*796e0*/  LDS R242, [R252+0xb080] ;  /* 0x00b08000fcf27984 */ /* 0x000fe80000000800 */
[----:B------:R-:W-:Y:S04]  /*796f0*/  STL.64 [R1+0xcd0], R4 ;  /* 0x000cd00401007387 */ /* 0x000fe80000100a00 */
[----:B------:R1:W-:Y:S04]  /*79700*/  STL.64 [R1+0xcd8], R6 ;  /* 0x000cd80601007387 */ /* 0x0003e80000100a00 */
[----:B------:R-:W-:Y:S04]  /*79710*/  LDS R241, [R3+0xa080] ;  /* 0x00a0800003f17984 */ /* 0x000fe80000000800 */
[----:B------:R-:W-:Y:S01]  /*79720*/  LDS R243, [R3+0xb080] ;  /* 0x00b0800003f37984 */ /* 0x000fe20000000800 */
[C---:B-1----:R-:W-:Y:S03]  /*79730*/  HMMA.1688.F32.TF32 R4, R236.reuse, R52, R8 ;  /* 0x00000034ec04723c */ /* 0x042fe60000081008 */
        /* <DEDUP_REMOVED lines=51> */
[C---:B------:R-:W-:Y:S08]  /*79a70*/  HMMA.1688.F32.TF32 R96, R236.reuse, R92, R212 ;  /* 0x0000005cec60723c */ /* 0x040ff000000810d4 */
[C---:B---3--:R-:W-:Y:S07]  /*79a80*/  HMMA.1688.F32.TF32 R4, R236.reuse, R88, R184 ;  /* 0x00000058ec04723c */ /* 0x048fee00000810b8 */
[----:B------:R-:W-:Y:S04]  /*79a90*/  STL.64 [R1+0xa00], R100 ;  /* 0x000a006401007387 */ /* 0x000fe80000100a00 */
[----:B------:R-:W-:Y:S04]  /*79aa0*/  STL.64 [R1+0xa08], R102 ;  /* 0x000a086601007387 */ /* 0x000fe80000100a00 */
[----:B------:R-:W2:Y:S04]  /*79ab0*/  LDL.LU R184, [R1+0x100] ;  /* 0x0001000001b87983 */ /* 0x000ea80000300800 */
[----:B------:R-:W-:Y:S04]  /*79ac0*/  STL.64 [R1+0x9e0], R96 ;  /* 0x0009e06001007387 */ /* 0x000fe80000100a00 */
[----:B------:R-:W-:Y:S04]  /*79ad0*/  STL.64 [R1+0x9e8], R98 ;  /* 0x0009e86201007387 */ /* 0x000fe80000100a00 */
[----:B------:R-:W-:Y:S04]  /*79ae0*/  STL.64 [R1+0x9c0], R4 ;  /* 0x0009c00401007387 */ /* 0x000fe80000100a00 */
[----:B------:R4:W-:Y:S04]  /*79af0*/  STL.64 [R1+0x9c8], R6 ;  /* 0x0009c80601007387 */ /* 0x0009e80000100a00 */
[----:B------:R-:W2:Y:S04]  /*79b00*/  LDL.LU R185, [R1+0x104] ;  /* 0x0001040001b97983 */ /* 0x000ea80000300800 */
[----:B------:R-:W2:Y:S01]  /*79b10*/  LDL.LU R186, [R1+0x108] ;  /* 0x0001080001ba7983 */ /* 0x000ea20000300800 */
[C---:B----4-:R-:W-:Y:S03]  /*79b20*/  HMMA.1688.F32.TF32 R4, R236.reuse, R84, R20 ;  /* 0x00000054ec04723c */ /* 0x050fe60000081014 */
[----:B------:R-:W2:Y:S04]  /*79b30*/  LDL.LU R187, [R1+0x10c] ;  /* 0x00010c0001bb7983 */ /* 0x000ea80000300800 */
[----:B------:R-:W3:Y:S11]  /*79b40*/  LDL.LU R20, [R1+0x80] ;  /* 0x0000800001147983 */ /* 0x000ef60000300800 */
[----:B------:R-:W-:Y:S05]  /*79b50*/  @!UPT UIADD3 URZ, URZ, URZ, URZ ;  /* 0x0000003f3f3ff290 */ /* 0x000fea000fffe03f */
[----:B------:R-:W-:Y:S04]  /*79b60*/  STL.64 [R1+0x9a0], R4 ;  /* 0x0009a00401007387 */ /* 0x000fe80000100a00 */
[----:B------:R1:W-:Y:S04]  /*79b70*/  STL.64 [R1+0x9a8], R6 ;  /* 0x0009a80601007387 */ /* 0x0003e80000100a00 */
[----:B------:R-:W3:Y:S04]  /*79b80*/  LDL.LU R21, [R1+0x84] ;  /* 0x0000840001157983 */ /* 0x000ee80000300800 */
[----:B------:R-:W3:Y:S01]  /*79b90*/  LDL.LU R22, [R1+0x88] ;  /* 0x0000880001167983 */ /* 0x000ee20000300800 */
[C---:B-1----:R-:W-:Y:S03]  /*79ba0*/  HMMA.1688.F32.TF32 R4, R236.reuse, R80, R16 ;  /* 0x00000050ec04723c */ /* 0x042fe60000081010 */
[----:B------:R-:W3:Y:S04]  /*79bb0*/  LDL.LU R23, [R1+0x8c] ;  /* 0x00008c0001177983 */ /* 0x000ee80000300800 */
[----:B------:R-:W4:Y:S11]  /*79bc0*/  LDL.LU R16, [R1+0x20] ;  /* 0x0000200001107983 */ /* 0x000f360000300800 */
[----:B------:R-:W-:Y:S05]  /*79bd0*/  @!UPT UIADD3 URZ, URZ, URZ, URZ ;  /* 0x0000003f3f3ff290 */ /* 0x000fea000fffe03f */
[----:B------:R-:W-:Y:S04]  /*79be0*/  STL.64 [R1+0x920], R4 ;  /* 0x0009200401007387 */ /* 0x000fe80000100a00 */
[----:B------:R1:W-:Y:S04]  /*79bf0*/  STL.64 [R1+0x928], R6 ;  /* 0x0009280601007387 */ /* 0x0003e80000100a00 */
[----:B------:R-:W4:Y:S04]  /*79c00*/  LDL.LU R17, [R1+0x24] ;  /* 0x0000240001117983 */ /* 0x000f280000300800 */
[----:B------:R-:W4:Y:S01]  /*79c10*/  LDL.LU R18, [R1+0x28] ;  /* 0x0000280001127983 */ /* 0x000f220000300800 */
[C---:B-1----:R-:W-:Y:S03]  /*79c20*/  HMMA.1688.F32.TF32 R4, R236.reuse, R76, R12 ;  /* 0x0000004cec04723c */ /* 0x042fe6000008100c */
[----:B------:R-:W4:Y:S04]  /*79c30*/  LDL.LU R19, [R1+0x2c] ;  /* 0x00002c0001137983 */ /* 0x000f280000300800 */
[----:B------:R-:W4:Y:S11]  /*79c40*/  LDL.LU R12, [R1+0x10] ;  /* 0x00001000010c7983 */ /* 0x000f360000300800 */
[----:B------:R-:W-:Y:S05]  /*79c50*/  @!UPT UIADD3 URZ, URZ, URZ, URZ ;  /* 0x0000003f3f3ff290 */ /* 0x000fea000fffe03f */
[----:B------:R-:W-:Y:S04]  /*79c60*/  STL.64 [R1+0x5f0], R4 ;  /* 0x0005f00401007387 */ /* 0x000fe80000100a00 */
[----:B------:R1:W-:Y:S01]  /*79c70*/  STL.64 [R1+0x5f8], R6 ;  /* 0x0005f80601007387 */ /* 0x0003e20000100a00 */
[----:B------:R-:W-:Y:S01]  /*79c80*/  IMAD.MOV.U32 R14, RZ, RZ, R54 ;  /* 0x000000ffff0e7224 */ /* 0x000fe200078e0036 */
[----:B------:R-:W-:Y:S02]  /*79c90*/  MOV R15, R55 ;  /* 0x00000037000f7202 */ /* 0x000fe40000000f00 */
[----:B------:R-:W4:Y:S04]  /*79ca0*/  LDL.LU R13, [R1+0x14] ;  /* 0x00001400010d7983 */ /* 0x000f280000300800 */
[----:B------:R-:W4:Y:S01]  /*79cb0*/  LDL.LU R54, [R1+0x6b2c] ;  /* 0x006b2c0001367983 */ /* 0x000f220000300800 */
[----:B-1----:R-:W-:Y:S03]  /*79cc0*/  HMMA.1688.F32.TF32 R4, R236, R64, R8 ;  /* 0x00000040ec04723c */ /* 0x002fe60000081008 */
[----:B------:R-:W4:Y:S04]  /*79cd0*/  LDL.LU R55, [R1+0x6b28] ;  /* 0x006b280001377983 */ /* 0x000f280000300800 */
[----:B------:R-:W-:-:S02]  /*79ce0*/  IMAD.MOV.U32 R8, RZ, RZ, R34 ;  /* 0x000000ffff087224 */ /* 0x000fc400078e0022 */
[----:B------:R-:W4:Y:S01]  /*79cf0*/  LDL.LU R34, [R1+0x6b24] ;  /* 0x006b240001227983 */ /* 0x000f220000300800 */
[----:B------:R-:W-:Y:S11]  /*79d00*/  MOV R9, R35 ;  /* 0x0000002300097202 */ /* 0x000ff60000000f00 */
[----:B------:R-:W-:Y:S02]  /*79d10*/  @!UPT UIADD3 URZ, URZ, URZ, URZ ;  /* 0x0000003f3f3ff290 */ /* 0x000fe4000fffe03f */
[----:B------:R-:W-:Y:S04]  /*79d20*/  STL.64 [R1+0x320], R4 ;  /* 0x0003200401007387 */ /* 0x000fe80000100a00 */
[----:B------:R1:W-:Y:S04]  /*79d30*/  STL.64 [R1+0x328], R6 ;  /* 0x0003280601007387 */ /* 0x0003e80000100a00 */
[----:B------:R-:W4:Y:S01]  /*79d40*/  LDL.LU R35, [R1+0x6b20] ;  /* 0x006b200001237983 */ /* 0x000f220000300800 */
[C---:B-1----:R-:W-:Y:S11]  /*79d50*/  HMMA.1688.F32.TF32 R4, R236.reuse, R60, R68 ;  /* 0x0000003cec04723c */ /* 0x042ff60000081044 */
[----:B------:R-:W-:Y:S11]  /*79d60*/  @!UPT UIADD3 URZ, URZ, URZ, URZ ;  /* 0x0000003f3f3ff290 */ /* 0x000ff6000fffe03f */
[----:B------:R-:W-:Y:S01]  /*79d70*/  @!UPT UIADD3 URZ, URZ, URZ, URZ ;  /* 0x0000003f3f3ff290 */ /* 0x000fe2000fffe03f */
[----:B------:R-:W-:Y:S04]  /*79d80*/  STL.64 [R1+0x300], R4 ;  /* 0x0003000401007387 */ /* 0x000fe80000100a00 */
[----:B------:R1:W-:Y:S02]  /*79d90*/  STL.64 [R1+0x308], R6 ;  /* 0x0003080601007387 */ /* 0x0003e40000100a00 */
[C---:B-1----:R-:W-:Y:S01]  /*79da0*/  HMMA.1688.F32.TF32 R4, R236.reuse, R40, R188 ;  /* 0x00000028ec04723c */ /* 0x042fe200000810bc */
[----:B------:R-:W-:Y:S11]  /*79db0*/  MOV R11, R0 ;  /* 0x00000000000b7202 */ /* 0x000ff60000000f00 */
[----:B------:R-:W-:Y:S11]  /*79dc0*/  @!UPT UIADD3 URZ, URZ, URZ, URZ ;  /* 0x0000003f3f3ff290 */ /* 0x000ff6000fffe03f */
[----:B------:R-:W-:Y:S01]  /*79dd0*/  @!UPT UIADD3 URZ, URZ, URZ, URZ ;  /* 0x0000003f3f3ff290 */ /* 0x000fe2000fffe03f */
[----:B------:R-:W-:Y:S01]  /*79de0*/  IMAD.MOV.U32 R0, RZ, RZ, R4 ;  /* 0x000000ffff007224 */ /* 0x000fe200078e0004 */
[----:B------:R-:W-:Y:S01]  /*79df0*/  MOV R217, R5 ;  /* 0x0000000500d97202 */ /* 0x000fe20000000f00 */
[----:B------:R-:W-:Y:S01]  /*79e00*/  IMAD.MOV.U32 R216, RZ, RZ, R6 ;  /* 0x000000ffffd87224 */ /* 0x000fe200078e0006 */
[----:B------:R-:W-:Y:S01]  /*79e10*/  MOV R89, R7 ;  /* 0x0000000700597202 */ /* 0x000fe20000000f00 */
[----:B------:R-:W-:Y:S01]  /*79e20*/  HMMA.1688.F32.TF32 R24, R236, R36, R24 ;  /* 0x00000024ec18723c */ /* 0x000fe20000081018 */
[----:B------:R-:W-:-:S07]  /*79e30*/  IMAD.MOV.U32 R10, RZ, RZ, R2 ;  /* 0x000000ffff0a7224 */ /* 0x000fce00078e0002 */
[C---:B------:R-:W-:Y:S08]  /*79e40*/  HMMA.1688.F32.TF32 R28, R236.reuse, R56, R28 ;  /* 0x00000038ec1c723c */ /* 0x040ff0000008101c */
[C---:B--2---:R-:W-:Y:S11]  /*79e50*/  HMMA.1688.F32.TF32 R4, R236.reuse, R44, R184 ;  /* 0x0000002cec04723c */ /* 0x044ff600000810b8 */
[----:B------:R-:W-:Y:S11]  /*79e60*/  @!UPT UIADD3 URZ, URZ, URZ, URZ ;  /* 0x0000003f3f3ff290 */ /* 0x000ff6000fffe03f */
[----:B------:R-:W-:Y:S02]  /*79e70*/  @!UPT UIADD3 URZ, URZ, URZ, URZ ;  /* 0x0000003f3f3ff290 */ /* 0x000fe4000fffe03f */
[----:B------:R-:W-:Y:S01]  /*79e80*/  IMAD.MOV.U32 R88, RZ, RZ, R4 ;  /* 0x000000ffff587224 */ /* 0x000fe200078e0004 */
[----:B------:R-:W-:Y:S01]  /*79e90*/  MOV R65, R5 ;  /* 0x0000000500417202 */ /* 0x000fe20000000f00 */
[----:B------:R-:W-:Y:S01]  /*79ea0*/  IMAD.MOV.U32 R64, RZ, RZ, R6 ;  /* 0x000000ffff407224 */ /* 0x000fe200078e0006 */
[----:B------:R-:W-:Y:S02]  /*79eb0*/  MOV R37, R7 ;  /* 0x0000000700257202 */ /* 0x000fe40000000f00 */
[C---:B---3--:R-:W-:Y:S01]  /*79ec0*/  HMMA.1688.F32.TF32 R4, R236.reuse, R48, R20 ;  /* 0x00000030ec04723c */ /* 0x048fe20000081014 */
[----:B------:R-:W-:Y:S11]  /*79ed0*/  STL.64 [R1+0x2e0], R28 ;  /* 0x0002e01c01007387 */ /* 0x000ff60000100a00 */
[----:B------:R-:W-:Y:S11]  /*79ee0*/  @!UPT UIADD3 URZ, URZ, URZ, URZ ;  /* 0x0000003f3f3ff290 */ /* 0x000ff6000fffe03f */
[----:B------:R-:W-:Y:S01]  /*79ef0*/  @!UPT UIADD3 URZ, URZ, URZ, URZ ;  /* 0x0000003f3f3ff290 */ /* 0x000fe2000fffe03f */
[----:B------:R-:W-:Y:S01]  /*79f00*/  IMAD.MOV.U32 R36, RZ, RZ, R4 ;  /* 0x000000ffff247224 */ /* 0x000fe200078e0004 */
[----:B------:R-:W-:Y:S01]  /*79f10*/  MOV R33, R5 ;  /* 0x0000000500217202 */ /* 0x000fe20000000f00 */
[----:B------:R-:W-:Y:S01]  /*79f20*/  IMAD.MOV.U32 R32, RZ, RZ, R6 ;  /* 0x000000ffff207224 */ /* 0x000fe200078e0006 */
[----:B------:R-:W-:Y:S02]  /*79f30*/  MOV R2, R7 ;  /* 0x0000000700027202 */ /* 0x000fe40000000f00 */
[----:B----4-:R-:W-:Y:S01]  /*79f40*/  HMMA.1688.F32.TF32 R4, R236, R72, R16 ;  /* 0x00000048ec04723c */ /* 0x010fe20000081010 */
[----:B------:R-:W-:Y:S04]  /*79f50*/  STL.64 [R1+0x2e8], R30 ;  /* 0x0002e81e01007387 */ /* 0x000fe80000100a00 */
[----:B------:R-:W-:Y:S04]  /*79f60*/  STL.64 [R1+0xd60], R24 ;  /* 0x000d601801007387 */ /* 0x000fe80000100a00 */
[----:B------:R-:W-:Y:S04]  /*79f70*/  STL.64 [R1+0xd68], R26 ;  /* 0x000d681a01007387 */ /* 0x000fe80000100a00 */
[----:B------:R1:W-:Y:S01]  /*79f80*/  STL [R1+0x68a4], R0 ;  /* 0x0068a40001007387 */ /* 0x0003e20000100800 */
        /* <DEDUP_REMOVED lines=9> */
[----:B-1----:R-:W2:Y:S01]  /*7a020*/  LDL R0, [R1+0xb60] ;  /* 0x000b600001007983 */ /* 0x002ea20000100800 */
        /* <DEDUP_REMOVED lines=10> */
[----:B------:R-:W-:Y:S01]  /*7a0d0*/  LDS R236, [R138+0xa000] ;  /* 0x00a000008aec7984 */ /* 0x000fe20000000800 */
[----:B------:R-:W-:-:S03]  /*7a0e0*/  MOV R187, R95 ;  /* 0x0000005f00bb7202 */ /* 0x000fc60000000f00 */
[----:B------:R-:W-:Y:S01]  /*7a0f0*/  LDS R238, [R138+0xb000] ;  /* 0x00b000008aee7984 */ /* 0x000fe20000000800 */
[----:B------:R-:W-:Y:S07]  /*7a100*/  HMMA.1688.F32.TF32 R4, R232, R34, R12 ;  /* 0x00000022e804723c */ /* 0x000fee000008100c */
[----:B------:R-:W-:Y:S01]  /*7a110*/  IMAD.MOV.U32 R12, RZ, RZ, R67 ;  /* 0x000000ffff0c7224 */ /* 0x000fe200078e0043 */
[----:B------:R-:W-:Y:S01]  /*7a120*/  MOV R13, R66 ;  /* 0x00000042000d7202 */ /* 0x000fe20000000f00 */
[----:B------:R-:W3:Y:S01]  /*7a130*/  LDL.LU R67, [R1+0x6b1c] ;  /* 0x006b1c0001437983 */ /* 0x000ee20000300800 */
[----:B------:R-:W-:Y:S01]  /*7a140*/  IMAD.MOV.U32 R14, RZ, RZ, R63 ;  /* 0x000000ffff0e7224 */ /* 0x000fe200078e003f */
[----:B------:R-:W-:-:S02]  /*7a150*/  MOV R15, R62 ;  /* 0x0000003e000f7202 */ /* 0x000fc40000000f00 */
        /* <DEDUP_REMOVED lines=27> */
[----:B------:R-:W-:Y:S07]  /*7a310*/  HMMA.1688.F32.TF32 R4, R232, R54, R8 ;  /* 0x00000036e804723c */ /* 0x000fee0000081008 */
[----:B------:R-:W-:Y:S01]  /*7a320*/  IMAD.MOV.U32 R8, RZ, RZ, R86 ;  /* 0x000000ffff087224 */ /* 0x000fe200078e0056 */
[----:B------:R-:W-:Y:S01]  /*7a330*/  MOV R9, R90 ;  /* 0x0000005a00097202 */ /* 0x000fe20000000f00 */
[----:B------:R-:W-:Y:S01]  /*7a340*/  IMAD.MOV.U32 R10, RZ, RZ, R91 ;  /* 0x000000ffff0a7224 */ /* 0x000fe200078e005b */
[----:B------:R-:W-:Y:S01]  /*7a350*/  MOV R11, R87 ;  /* 0x00000057000b7202 */ /* 0x000fe20000000f00 */
[----:B--2---:R-:W-:Y:S04]  /*7a360*/  LDS R237, [R0+0xa000] ;  /* 0x00a0000000ed7984 */ /* 0x004fe80000000800 */
[----:B------:R-:W1:Y:S01]  /*7a370*/  LDS R239, [R0+0xb000] ;  /* 0x00b0000000ef7984 */ /* 0x000e620000000800 */
[----:B---3--:R-:W-:Y:S01]  /*7a380*/  MOV R31, R67 ;  /* 0x00000043001f7202 */ /* 0x008fe20000000f00 */
[----:B----4-:R-:W-:Y:S01]  /*7a390*/  IMAD.MOV.U32 R30, RZ, RZ, R66 ;  /* 0x000000ffff1e7224 */ /* 0x010fe200078e0042 */
[----:B------:R-:W-:-:S02]  /*7a3a0*/  MOV R29, R63 ;  /* 0x0000003f001d7202 */ /* 0x000fc40000000f00 */
[----:B------:R-:W-:Y:S01]  /*7a3b0*/  MOV R71, R43 ;  /* 0x0000002b00477202 */ /* 0x000fe20000000f00 */
[----:B------:R-:W-:Y:S01]  /*7a3c0*/  IMAD.MOV.U32 R70, RZ, RZ, R42 ;  /* 0x000000ffff467224 */ /* 0x000fe200078e002a */
[----:B------:R-:W-:Y:S01]  /*7a3d0*/  MOV R69, R47 ;  /* 0x0000002f00457202 */ /* 0x000fe20000000f00 */
[----:B------:R-:W-:Y:S02]  /*7a3e0*/  IMAD.MOV.U32 R68, RZ, RZ, R46 ;  /* 0x000000ffff447224 */ /* 0x000fe400078e002e */
[----:B------:R-:W2:Y:S04]  /*7a3f0*/  LDL.LU R46, [R1+0x6adc] ;  /* 0x006adc00012e7983 */ /* 0x000ea80000300800 */
[----:B------:R-:W2:Y:S04]  /*7a400*/  LDL.LU R47, [R1+0x6ad8] ;  /* 0x006ad800012f7983 */ /* 0x000ea80000300800 */
[----:B------:R-:W3:Y:S01]  /*7a410*/  LDL.LU R42, [R1+0x6ad4] ;  /* 0x006ad400012a7983 */ /* 0x000ee20000300800 */
[----:B------:R-:W-:Y:S01]  /*7a420*/  IMAD.MOV.U32 R214, RZ, RZ, R58 ;  /* 0x000000ffffd67224 */ /* 0x000fe200078e003a */
[----:B------:R-:W-:-:S02]  /*7a430*/  MOV R213, R39 ;  /* 0x0000002700d57202 */ /* 0x000fc40000000f00 */
[----:B------:R-:W3:Y:S01]  /*7a440*/  LDL.LU R43, [R1+0x6ad0] ;  /* 0x006ad000012b7983 */ /* 0x000ee20000300800 */
[----:B------:R-:W-:-:S03]  /*7a450*/  IMAD.MOV.U32 R212, RZ, RZ, R38 ;  /* 0x000000ffffd47224 */ /* 0x000fc600078e0026 */
[----:B------:R-:W4:Y:S01]  /*7a460*/  LDL.LU R38, [R1+0x6acc] ;  /* 0x006acc0001267983 */ /* 0x000f220000300800 */
[----:B------:R-:W-:Y:S01]  /*7a470*/  MOV R215, R59 ;  /* 0x0000003b00d77202 */ /* 0x000fe20000000f00 */
[----:B------:R-:W-:Y:S02]  /*7a480*/  IMAD.MOV.U32 R28, RZ, RZ, R62 ;  /* 0x000000ffff1c7224 */ /* 0x000fe400078e003e */
        /* <DEDUP_REMOVED lines=18> */
[----:B------:R-:W4:Y:S01]  /*7a5b0*/  LDL.LU R87, [R1+0x6a80] ;  /* 0x006a800001577983 */ /* 0x000f220000300800 */
[----:B------:R-:W-:Y:S01]  /*7a5c0*/  IMAD.MOV.U32 R53, RZ, RZ, R4 ;  /* 0x000000ffff357224 */ /* 0x000fe200078e0004 */
[----:B------:R-:W-:Y:S01]  /*7a5d0*/  MOV R52, R5 ;  /* 0x0000000500347202 */ /* 0x000fe20000000f00 */
[----:B------:R-:W-:Y:S01]  /*7a5e0*/  IMAD.MOV.U32 R49, RZ, RZ, R6 ;  /* 0x000000ffff317224 */ /* 0x000fe200078e0006 */
[----:B------:R-:W-:-:S02]  /*7a5f0*/  MOV R48, R7 ;  /* 0x0000000700307202 */ /* 0x000fc40000000f00 */
        /* <DEDUP_REMOVED lines=16> */
[----:B------:R-:W-:Y:S01]  /*7a700*/  @!UPT UIADD3 URZ, URZ, URZ, URZ ;  /* 0x0000003f3f3ff290 */ /* 0x000fe2000fffe03f */
[----:B------:R2:W-:Y:S01]  /*7a710*/  STL.64 [R1+0xfe0], R4 ;  /* 0x000fe00401007387 */ /* 0x0005e20000100a00 */
[----:B------:R-:W-:Y:S01]  /*7a720*/  IMAD.MOV.U32 R93, RZ, RZ, R6 ;  /* 0x000000ffff5d7224 */ /* 0x000fe200078e0006 */
[----:B------:R-:W-:Y:S02]  /*7a730*/  MOV R92, R7 ;  /* 0x00000007005c7202 */ /* 0x000fe40000000f00 */
[C---:B--2---:R-:W-:Y:S08]  /*7a740*/  HMMA.1688.F32.TF32 R4, R232.reuse, R86, R68 ;  /* 0x00000056e804723c */ /* 0x044ff00000081044 */
[C---:B------:R-:W-:Y:S08]  /*7a750*/  HMMA.1688.F32.TF32 R28, R232.reuse, R82, R28 ;  /* 0x00000052e81c723c */ /* 0x040ff0000008101c */
[C---:B------:R-:W-:Y:S07]  /*7a760*/  HMMA.1688.F32.TF32 R24, R232.reuse, R78, R24 ;  /* 0x0000004ee818723c */ /* 0x040fee0000081018 */
[----:B------:R-:W-:Y:S04]  /*7a770*/  STL.64 [R1+0xfd0], R4 ;  /* 0x000fd00401007387 */ /* 0x000fe80000100a00 */
[----:B------:R2:W-:Y:S02]  /*7a780*/  STL.64 [R1+0xfd8], R6 ;  /* 0x000fd80601007387 */ /* 0x0005e40000100a00 */
[C---:B--2---:R-:W-:Y:S02]  /*7a790*/  HMMA.1688.F32.TF32 R4, R232.reuse, R66, R244 ;  /* 0x00000042e804723c */ /* 0x044fe400000810f4 */
[----:B------:R-:W-:Y:S04]  /*7a7a0*/  STL.64 [R1+0xfc0], R28 ;  /* 0x000fc01c01007387 */ /* 0x000fe80000100a00 */
[----:B------:R-:W-:Y:S04]  /*7a7b0*/  STL.64 [R1+0xfc8], R30 ;  /* 0x000fc81e01007387 */ /* 0x000fe80000100a00 */
[----:B------:R-:W-:Y:S04]  /*7a7c0*/  STL.64 [R1+0xfb0], R24 ;  /* 0x000fb01801007387 */ /* 0x000fe80000100a00 */
[----:B------:R2:W-:Y:S09]  /*7a7d0*/  STL.64 [R1+0xfb8], R26 ;  /* 0x000fb81a01007387 */ /* 0x0005f20000100a00 */
[----:B------:R-:W-:Y:S01]  /*7a7e0*/  STL.64 [R1+0xfa0], R4 ;  /* 0x000fa00401007387 */ /* 0x000fe20000100a00 */
[C---:B--2---:R-:W-:Y:S03]  /*7a7f0*/  HMMA.1688.F32.TF32 R24, R232.reuse, R62, R188 ;  /* 0x0000003ee818723c */ /* 0x044fe600000810bc */
[----:B------:R2:W-:Y:S05]  /*7a800*/  STL.64 [R1+0xfa8], R6 ;  /* 0x000fa80601007387 */ /* 0x0005ea0000100a00 */
[C---:B--2---:R-:W-:Y:S08]  /*7a810*/  HMMA.1688.F32.TF32 R4, R232.reuse, R58, R184 ;  /* 0x0000003ae804723c */ /* 0x044ff000000810b8 */
[C---:B------:R-:W-:Y:S07]  /*7a820*/  HMMA.1688.F32.TF32 R20, R232.reuse, R38, R20 ;  /* 0x00000026e814723c */ /* 0x040fee0000081014 */
[----:B------:R-:W-:Y:S04]  /*7a830*/  STL.64 [R1+0x14c0], R24 ;  /* 0x0014c01801007387 */ /* 0x000fe80000100a00 */
[----:B------:R-:W-:Y:S01]  /*7a840*/  STL.64 [R1+0x14c8], R26 ;  /* 0x0014c81a01007387 */ /* 0x000fe20000100a00 */
[C---:B------:R-:W-:Y:S03]  /*7a850*/  HMMA.1688.F32.TF32 R16, R232.reuse, R42, R16 ;  /* 0x0000002ae810723c */ /* 0x040fe60000081010 */
[----:B------:R-:W-:Y:S04]  /*7a860*/  STL.64 [R1+0x14b0], R4 ;  /* 0x0014b00401007387 */ /* 0x000fe80000100a00 */
[----:B------:R2:W-:Y:S02]  /*7a870*/  STL.64 [R1+0x14b8], R6 ;  /* 0x0014b80601007387 */ /* 0x0005e40000100a00 */
[----:B--2---:R-:W-:Y:S02]  /*7a880*/  HMMA.1688.F32.TF32 R4, R232, R46, R12 ;  /* 0x0000002ee804723c */ /* 0x004fe4000008100c */
[----:B------:R-:W-:Y:S04]  /*7a890*/  STL.64 [R1+0x14a0], R20 ;  /* 0x0014a01401007387 */ /* 0x000fe80000100a00 */
[----:B------:R-:W-:Y:S04]  /*7a8a0*/  STL.64 [R1+0x14a8], R22 ;  /* 0x0014a81601007387 */ /* 0x000fe80000100a00 */
[----:B------:R-:W2:Y:S01]  /*7a8b0*/  LDL.LU R244, [R1+0x120] ;  /* 0x0001200001f47983 */ /* 0x000ea20000300800 */
[----:B------:R-:W-:-:S03]  /*7a8c0*/  IMAD.MOV.U32 R245, RZ, RZ, R50 ;  /* 0x000000fffff57224 */ /* 0x000fc600078e0032 */
[----:B------:R-:W-:Y:S01]  /*7a8d0*/  STL.64 [R1+0x1490], R16 ;  /* 0x0014901001007387 */ /* 0x000fe20000100a00 */
[----:B------:R-:W-:-:S03]  /*7a8e0*/  MOV R246, R51 ;  /* 0x0000003300f67202 */ /* 0x000fc60000000f00 */
[----:B------:R-:W-:Y:S05]  /*7a8f0*/  STL.64 [R1+0x1498], R18 ;  /* 0x0014981201007387 */ /* 0x000fea0000100a00 */
[----:B------:R-:W-:Y:S04]  /*7a900*/  STL.64 [R1+0x1480], R4 ;  /* 0x0014800401007387 */ /* 0x000fe80000100a00 */
[----:B------:R3:W-:Y:S04]  /*7a910*/  STL.64 [R1+0x1488], R6 ;  /* 0x0014880601007387 */ /* 0x0007e80000100a00 */
[----:B------:R-:W3:Y:S04]  /*7a920*/  LDL.LU R50, [R1+0x6a7c] ;  /* 0x006a7c0001327983 */ /* 0x000ee80000300800 */
[----:B------:R-:W3:Y:S01]  /*7a930*/  LDL.LU R51, [R1+0x6a78] ;  /* 0x006a780001337983 */ /* 0x000ee20000300800 */
[----:B------:R-:W-:-:S03]  /*7a940*/  IMAD.MOV.U32 R250, RZ, RZ, R74 ;  /* 0x000000fffffa7224 */ /* 0x000fc600078e004a */
[----:B------:R-:W2:Y:S01]  /*7a950*/  LDL.LU R247, [R1+0x12c] ;  /* 0x00012c0001f77983 */ /* 0x000ea20000300800 */
[----:B------:R-:W-:-:S03]  /*7a960*/  MOV R251, R75 ;  /* 0x0000004b00fb7202 */ /* 0x000fc60000000f00 */
[----:B------:R-:W4:Y:S04]  /*7a970*/  LDL.LU R248, [R1+0x110] ;  /* 0x0001100001f87983 */ /* 0x000f280000300800 */
[----:B------:R-:W4:Y:S04]  /*7a980*/  LDL.LU R249, [R1+0x114] ;  /* 0x0001140001f97983 */ /* 0x000f280000300800 */
[----:B------:R-:W2:Y:S04]  /*7a990*/  LDL.LU R74, [R1+0x6a74] ;  /* 0x006a7400014a7983 */ /* 0x000ea80000300800 */
[----:B------:R-:W4:Y:S04]  /*7a9a0*/  LDL.LU R75, [R1+0x6a70] ;  /* 0x006a7000014b7983 */ /* 0x000f280000300800 */
[----:B------:R-:W4:Y:S01]  /*7a9b0*/  LDL.LU R12, [R1+0x150] ;  /* 0x00015000010c7983 */ /* 0x000f220000300800 */
[----:B---3--:R-:W-:Y:S01]  /*7a9c0*/  HMMA.1688.F32.TF32 R4, R232, R50, R8 ;  /* 0x00000032e804723c */ /* 0x008fe20000081008 */
[----:B--2---:R-:W-:Y:S11]  /*7a9d0*/  MOV R19, R74 ;  /* 0x0000004a00137202 */ /* 0x004ff60000000f00 */
[----:B------:R-:W-:Y:S11]  /*7a9e0*/  @!UPT UIADD3 URZ, URZ, URZ, URZ ;  /* 0x0000003f3f3ff290 */ /* 0x000ff6000fffe03f */
[----:B------:R2:W-:Y:S04]  /*7a9f0*/  STL.64 [R1+0x1470], R4 ;  /* 0x0014700401007387 */ /* 0x0005e80000100a00 */
[----:B------:R3:W-:Y:S04]  /*7aa00*/  STL.64 [R1+0x1478], R6 ;  /* 0x0014780601007387 */ /* 0x0007e80000100a00 */
[----:B------:R-:W3:Y:S01]  /*7aa10*/  LDL.LU R13, [R1+0x154] ;  /* 0x00015400010d7983 */ /* 0x000ee20000300800 */
[----:B----4-:R-:W-:-:S03]  /*7aa20*/  IMAD.MOV.U32 R18, RZ, RZ, R75 ;  /* 0x000000ffff127224 */ /* 0x010fc600078e004b */
        /* <DEDUP_REMOVED lines=80> */
[----:B----4-:R-:W-:-:S03]  /*7af30*/  MOV R186, R75 ;  /* 0x0000004b00ba7202 */ /* 0x010fc60000000f00 */
[----:B------:R-:W4:Y:S01]  /*7af40*/  LDL.LU R190, [R1+0x198] ;  /* 0x0001980001be7983 */ /* 0x000f220000300800 */
[----:B------:R-:W-:-:S03]  /*7af50*/  IMAD.MOV.U32 R185, RZ, RZ, R74 ;  /* 0x000000ffffb97224 */ /* 0x000fc600078e004a */
        /* <DEDUP_REMOVED lines=19> */
[C---:B---3--:R-:W-:Y:S08]  /*7b090*/  HMMA.1688.F32.TF32 R152, R236.reuse, R34, R152 ;  /* 0x00000022ec98723c */ /* 0x048ff00000081098 */
[C---:B--2---:R-:W-:Y:S08]  /*7b0a0*/  HMMA.1688.F32.TF32 R148, R236.reuse, R54, R148 ;  /* 0x00000036ec94723c */ /* 0x044ff00000081094 */
[C---:B------:R-:W-:Y:S08]  /*7b0b0*/  HMMA.1688.F32.TF32 R120, R236.reuse, R86, R120 ;  /* 0x00000056ec78723c */ /* 0x040ff00000081078 */
[----:B------:R-:W-:Y:S08]  /*7b0c0*/  HMMA.1688.F32.TF32 R144, R236, R62, R144 ;  /* 0x0000003eec90723c */ /* 0x000ff00000081090 */
[----:B----4-:R-:W-:Y:S01]  /*7b0d0*/  HMMA.1688.F32.TF32 R232, R232, R74, R4 ;  /* 0x0000004ae8e8723c */ /* 0x010fe20000081004 */
[----:B------:R-:W2:Y:S04]  /*7b0e0*/  LDL.LU.64 R6, [R1+0x6a58] ;  /* 0x006a580001067983 */ /* 0x000ea80000300a00 */
[----:B------:R-:W2:Y:S11]  /*7b0f0*/  LDL.LU.64 R4, [R1+0x6a50] ;  /* 0x006a500001047983 */ /* 0x000eb60000300a00 */
[----:B------:R-:W-:Y:S07]  /*7b100*/  @!UPT UIADD3 URZ, URZ, URZ, URZ ;  /* 0x0000003f3f3ff290 */ /* 0x000fee000fffe03f */
[----:B------:R-:W-:Y:S04]  /*7b110*/  STL.64 [R1+0xf90], R232 ;  /* 0x000f90e801007387 */ /* 0x000fe80000100a00 */
[----:B------:R-:W-:Y:S04]  /*7b120*/  STL.64 [R1+0xf98], R234 ;  /* 0x000f98ea01007387 */ /* 0x000fe80000100a00 */
        /* <DEDUP_REMOVED lines=9> */
[----:B------:R-:W-:Y:S03]  /*7b1c0*/  HMMA.1688.F32.TF32 R188, R240, R34, R188 ;  /* 0x00000022f0bc723c */ /* 0x000fe600000810bc */
[----:B------:R-:W-:Y:S04]  /*7b1d0*/  LDS R233, [R0+0xa080] ;  /* 0x00a0800000e97984 */ /* 0x000fe80000000800 */
[----:B------:R-:W4:Y:S04]  /*7b1e0*/  LDS R235, [R0+0xb080] ;  /* 0x00b0800000eb7984 */ /* 0x000f280000000800 */
        /* <DEDUP_REMOVED lines=58> */
[----:B-1----:R-:W4:Y:S04]  /*7b590*/  LDL.LU.64 R30, [R1+0x6968] ;  /* 0x00696800011e7983 */ /* 0x002f280000300a00 */
[----:B------:R-:W4:Y:S04]  /*7b5a0*/  LDL.LU.64 R28, [R1+0x6960] ;  /* 0x00696000011c7983 */ /* 0x000f280000300a00 */
[----:B------:R-:W2:Y:S04]  /*7b5b0*/  LDL.LU.64 R26, [R1+0x6958] ;  /* 0x00695800011a7983 */ /* 0x000ea80000300a00 */
[----:B------:R-:W2:Y:S04]  /*7b5c0*/  LDL.LU.64 R24, [R1+0x6950] ;  /* 0x0069500001187983 */ /* 0x000ea80000300a00 */
[----:B------:R1:W-:Y:S04]  /*7b5d0*/  STL.64 [R1+0xf80], R236 ;  /* 0x000f80ec01007387 */ /* 0x0003e80000100a00 */
[----:B------:R3:W-:Y:S04]  /*7b5e0*/  STL.64 [R1+0xf88], R238 ;  /* 0x000f88ee01007387 */ /* 0x0007e80000100a00 */
[----:B-1----:R-:W2:Y:S04]  /*7b5f0*/  LDL.LU R236, [R1+0x130] ;  /* 0x0001300001ec7983 */ /* 0x002ea80000300800 */
[----:B------:R-:W2:Y:S04]  /*7b600*/  LDL.LU R237, [R1+0x134] ;  /* 0x0001340001ed7983 */ /* 0x000ea80000300800 */
[----:B---3--:R-:W2:Y:S04]  /*7b610*/  LDL.LU R238, [R1+0x138] ;  /* 0x0001380001ee7983 */ /* 0x008ea80000300800 */
[----:B------:R-:W2:Y:S04]  /*7b620*/  LDL.LU R239, [R1+0x13c] ;  /* 0x00013c0001ef7983 */ /* 0x000ea80000300800 */
        /* <DEDUP_REMOVED lines=24> */
[C---:B------:R-:W-:Y:S08]  /*7b7b0*/  HMMA.1688.F32.TF32 R244, R240.reuse, R78, R244 ;  /* 0x0000004ef0f4723c */ /* 0x040ff000000810f4 */
[C---:B--2---:R-:W-:Y:S11]  /*7b7c0*/  HMMA.1688.F32.TF32 R236, R240.reuse, R82, R236 ;  /* 0x00000052f0ec723c */ /* 0x044ff600000810ec */
[----:B------:R-:W-:Y:S11]  /*7b7d0*/  @!UPT UIADD3 URZ, URZ, URZ, URZ ;  /* 0x0000003f3f3ff290 */ /* 0x000ff6000fffe03f */
[----:B------:R-:W-:Y:S01]  /*7b7e0*/  @!UPT UIADD3 URZ, URZ, URZ, URZ ;  /* 0x0000003f3f3ff290 */ /* 0x000fe2000fffe03f */
[----:B------:R-:W-:Y:S04]  /*7b7f0*/  STL.64 [R1+0xf10], R236 ;  /* 0x000f10ec01007387 */ /* 0x000fe80000100a00 */
[----:B------:R1:W-:Y:S02]  /*7b800*/  STL.64 [R1+0xf18], R238 ;  /* 0x000f18ee01007387 */ /* 0x0003e40000100a00 */
[C---:B-1----:R-:W-:Y:S02]  /*7b810*/  HMMA.1688.F32.TF32 R236, R240.reuse, R66, R248 ;  /* 0x00000042f0ec723c */ /* 0x042fe400000810f8 */
[----:B------:R-:W-:Y:S04]  /*7b820*/  STL.64 [R1+0xf00], R244 ;  /* 0x000f00f401007387 */ /* 0x000fe80000100a00 */
[----:B------:R-:W-:Y:S11]  /*7b830*/  STL.64 [R1+0xf08], R246 ;  /* 0x000f08f601007387 */ /* 0x000ff60000100a00 */
[----:B------:R-:W-:Y:S06]  /*7b840*/  @!UPT UIADD3 URZ, URZ, URZ, URZ ;  /* 0x0000003f3f3ff290 */ /* 0x000fec000fffe03f */
[----:B------:R-:W-:Y:S04]  /*7b850*/  STL.64 [R1+0xef0], R236 ;  /* 0x000ef0ec01007387 */ /* 0x000fe80000100a00 */
[----:B------:R-:W-:Y:S01]  /*7b860*/  STL.64 [R1+0xef8], R238 ;  /* 0x000ef8ee01007387 */ /* 0x000fe20000100a00 */
[C---:B---3--:R-:W-:Y:S08]  /*7b870*/  HMMA.1688.F32.TF32 R16, R240.reuse, R38, R16 ;  /* 0x00000026f010723c */ /* 0x048ff00000081010 */
[C---:B----4-:R-:W-:Y:S08]  /*7b880*/  HMMA.1688.F32.TF32 R12, R240.reuse, R58, R12 ;  /* 0x0000003af00c723c */ /* 0x050ff0000008100c */
[C---:B------:R-:W-:Y:S11]  /*7b890*/  HMMA.1688.F32.TF32 R8, R240.reuse, R62, R8 ;  /* 0x0000003ef008723c */ /* 0x040ff60000081008 */
[----:B------:R-:W-:Y:S11]  /*7b8a0*/  @!UPT UIADD3 URZ, URZ, URZ, URZ ;  /* 0x0000003f3f3ff290 */ /* 0x000ff6000fffe03f */
[----:B------:R-:W-:Y:S01]  /*7b8b0*/  @!UPT UIADD3 URZ, URZ, URZ, URZ ;  /* 0x0000003f3f3ff290 */ /* 0x000fe2000fffe03f */
        /* <DEDUP_REMOVED lines=22> */
[----:B------:R-:W-:Y:S04]  /*7ba20*/  STL.64 [R1+0xdf8], R14 ;  /* 0x000df80e01007387 */ /* 0x000fe80000100a00 */
[----:B------:R-:W-:Y:S04]  /*7ba30*/  STL.64 [R1+0xde0], R16 ;  /* 0x000de01001007387 */ /* 0x000fe80000100a00 */
[----:B------:R1:W-:Y:S01]  /*7ba40*/  STL.64 [R1+0xde8], R18 ;  /* 0x000de81201007387 */ /* 0x0003e20000100a00 */
[C---:B------:R-:W-:Y:S01]  /*7ba50*/  HMMA.1688.F32.TF32 R20, R232.reuse, R90, R140 ;  /* 0x0000005ae814723c */ /* 0x040fe2000008108c */
        /* <DEDUP_REMOVED lines=9> */
[----:B------:R2:W-:Y:S01]  /*7baf0*/  STL.64 [R1+0xdd8], R10 ;  /* 0x000dd80a01007387 */ /* 0x0005e20000100a00 */
[C---:B-1----:R-:W-:Y:S01]  /*7bb00*/  HMMA.1688.F32.TF32 R16, R232.reuse, R86, R144 ;  /* 0x00000056e810723c */ /* 0x042fe20000081090 */
[----:B------:R-:W-:Y:S01]  /*7bb10*/  IMAD.MOV.U32 R248, RZ, RZ, R139 ;  /* 0x000000fffff87224 */ /* 0x000fe200078e008b */
[----:B------:R-:W-:Y:S01]  /*7bb20*/  MOV R249, R221 ;  /* 0x000000dd00f97202 */ /* 0x000fe20000000f00 */
[----:B------:R-:W-:Y:S01]  /*7bb30*/  IMAD.MOV.U32 R250, RZ, RZ, R222 ;  /* 0x000000fffffa7224 */ /* 0x000fe200078e00de */
[----:B------:R-:W-:Y:S01]  /*7bb40*/  MOV R251, R223 ;  /* 0x000000df00fb7202 */ /* 0x000fe20000000f00 */
[----:B------:R-:W-:Y:S04]  /*7bb50*/  LDS R12, [R252+0xa100] ;  /* 0x00a10000fc0c7984 */ /* 0x000fe80000000800 */
[----:B------:R-:W-:Y:S01]  /*7bb60*/  LDS R14, [R252+0xb100] ;  /* 0x00b10000fc0e7984 */ /* 0x000fe20000000800 */
[C---:B--2---:R-:W-:Y:S03]  /*7bb70*/  HMMA.1688.F32.TF32 R8, R232.reuse, R94, R96 ;  /* 0x0000005ee808723c */ /* 0x044fe60000081060 */
[----:B------:R-:W-:Y:S04]  /*7bb80*/  LDS R13, [R3+0xa100] ;  /* 0x00a10000030d7984 */ /* 0x000fe80000000800 */
[----:B------:R-:W1:Y:S11]  /*7bb90*/  LDS R15, [R3+0xb100] ;  /* 0x00b10000030f7984 */ /* 0x000e760000000800 */
[----:B------:R-:W-:Y:S05]  /*7bba0*/  @!UPT UIADD3 URZ, URZ, URZ, URZ ;  /* 0x0000003f3f3ff290 */ /* 0x000fea000fffe03f */
        /* <DEDUP_REMOVED lines=11> */
[----:B------:R-:W-:Y:S04]  /*7bc60*/  STL.64 [R1+0xe40], R20 ;  /* 0x000e401401007387 */ /* 0x000fe80000100a00 */
[----:B------:R-:W-:Y:S04]  /*7bc70*/  STL.64 [R1+0xe48], R22 ;  /* 0x000e481601007387 */ /* 0x000fe80000100a00 */
[----:B------:R-:W-:Y:S04]  /*7bc80*/  LDS R8, [R138+0xa100] ;  /* 0x00a100008a087984 */ /* 0x000fe80000000800 */
[----:B------:R-:W-:Y:S04]  /*7bc90*/  STL.64 [R1+0xe30], R16 ;  /* 0x000e301001007387 */ /* 0x000fe80000100a00 */
[----:B------:R-:W-:Y:S04]  /*7bca0*/  STL.64 [R1+0xe38], R18 ;  /* 0x000e381201007387 */ /* 0x000fe80000100a00 */
[----:B------:R2:W-:Y:S01]  /*7bcb0*/  LDS R10, [R138+0xb100] ;  /* 0x00b100008a0a7984 */ /* 0x0005e20000000800 */
[----:B-1----:R-:W-:Y:S03]  /*7bcc0*/  HMMA.1688.F32.TF32 R96, R12, R54, R224 ;  /* 0x000000360c60723c */ /* 0x002fe600000810e0 */
[----:B------:R-:W-:Y:S04]  /*7bcd0*/  LDS R9, [R0+0xa100] ;  /* 0x00a1000000097984 */ /* 0x000fe80000000800 */
[----:B--2---:R-:W2:Y:S01]  /*7bce0*/  LDL.LU R138, [R1+0x68e8] ;  /* 0x0068e800018a7983 */ /* 0x004ea20000300800 */
[C---:B------:R-:W-:Y:S03]  /*7bcf0*/  HMMA.1688.F32.TF32 R16, R232.reuse, R62, R120 ;  /* 0x0000003ee810723c */ /* 0x040fe60000081078 */
[----:B------:R-:W1:Y:S05]  /*7bd00*/  LDS R11, [R0+0xb100] ;  /* 0x00b10000000b7984 */ /* 0x000e6a0000000800 */
[C---:B------:R-:W-:Y:S11]  /*7bd10*/  HMMA.1688.F32.TF32 R20, R232.reuse, R58, R100 ;  /* 0x0000003ae814723c */ /* 0x040ff60000081064 */
[----:B------:R-:W-:Y:S04]  /*7bd20*/  @!UPT UIADD3 URZ, URZ, URZ, URZ ;  /* 0x0000003f3f3ff290 */ /* 0x000fe8000fffe03f */
[----:B------:R-:W-:Y:S04]  /*7bd30*/  STL.64 [R1+0x1370], R16 ;  /* 0x0013701001007387 */ /* 0x000fe80000100a00 */
[----:B------:R3:W-:Y:S02]  /*7bd40*/  STL.64 [R1+0x1378], R18 ;  /* 0x0013781201007387 */ /* 0x0007e40000100a00 */
[----:B---3--:R-:W-:Y:S02]  /*7bd50*/  HMMA.1688.F32.TF32 R16, R232, R38, R104 ;  /* 0x00000026e810723c */ /* 0x008fe40000081068 */
[----:B------:R-:W-:Y:S04]  /*7bd60*/  STL.64 [R1+0x1360], R20 ;  /* 0x0013601401007387 */ /* 0x000fe80000100a00 */
[----:B------:R-:W-:Y:S04]  /*7bd70*/  STL.64 [R1+0x1368], R22 ;  /* 0x0013681601007387 */ /* 0x000fe80000100a00 */
[----:B------:R-:W3:Y:S11]  /*7bd80*/  LDL.LU R132, [R1+0x68e4] ;  /* 0x0068e40001847983 */ /* 0x000ef60000300800 */
[----:B------:R-:W-:Y:S02]  /*7bd90*/  @!UPT UIADD3 URZ, URZ, URZ, URZ ;  /* 0x0000003f3f3ff290 */ /* 0x000fe4000fffe03f */
[----:B------:R4:W-:Y:S04]  /*7bda0*/  STL.64 [R1+0x1350], R16 ;  /* 0x0013501001007387 */ /* 0x0009e80000100a00 */
[----:B------:R1:W-:Y:S04]  /*7bdb0*/  STL.64 [R1+0x1358], R18 ;  /* 0x0013581201007387 */ /* 0x0003e80000100a00 */
[----:B------:R-:W3:Y:S04]  /*7bdc0*/  LDL.LU R133, [R1+0x68e0] ;  /* 0x0068e00001857983 */ /* 0x000ee80000300800 */
[----:B------:R-:W3:Y:S04]  /*7bdd0*/  LDL.LU R134, [R1+0x68dc] ;  /* 0x0068dc0001867983 */ /* 0x000ee80000300800 */
[----:B------:R-:W3:Y:S01]  /*7bde0*/  LDL.LU R135, [R1+0x68d8] ;  /* 0x0068d80001877983 */ /* 0x000ee20000300800 */
[----:B----4-:R-:W-:-:S03]  /*7bdf0*/  IMAD.MOV.U32 R16, RZ, RZ, R124 ;  /* 0x000000ffff107224 */ /* 0x010fc600078e007c */
[----:B------:R-:W4:Y:S01]  /*7be00*/  LDL.LU R128, [R1+0x68d4] ;  /* 0x0068d40001807983 */ /* 0x000f220000300800 */
[----:B------:R-:W-:-:S03]  /*7be10*/  MOV R17, R125 ;  /* 0x0000007d00117202 */ /* 0x000fc60000000f00 */
[----:B------:R-:W4:Y:S01]  /*7be20*/  LDL.LU R129, [R1+0x68d0] ;  /* 0x0068d00001817983 */ /* 0x000f220000300800 */
[----:B-1----:R-:W-:-:S03]  /*7be30*/  IMAD.MOV.U32 R18, RZ, RZ, R126 ;  /* 0x000000ffff127224 */ /* 0x002fc600078e007e */
[----:B------:R-:W4:Y:S01]  /*7be40*/  LDL.LU R130, [R1+0x68cc] ;  /* 0x0068cc0001827983 */ /* 0x000f220000300800 */
[----:B------:R-:W-:-:S03]  /*7be50*/  MOV R19, R127 ;  /* 0x0000007f00137202 */ /* 0x000fc60000000f00 */
        /* <DEDUP_REMOVED lines=13> */
[----:B------:R-:W-:Y:S08]  /*7bf30*/  HMMA.1688.F32.TF32 R4, R12, R90, R4 ;  /* 0x0000005a0c04723c */ /* 0x000ff00000081004 */
[C---:B---3--:R-:W-:Y:S08]  /*7bf40*/  HMMA.1688.F32.TF32 R68, R232.reuse, R50, R132 ;  /* 0x00000032e844723c */ /* 0x048ff00000081084 */
[C---:B----4-:R-:W-:Y:S08]  /*7bf50*/  HMMA.1688.F32.TF32 R28, R232.reuse, R46, R128 ;  /* 0x0000002ee81c723c */ /* 0x050ff00000081080 */
[C---:B--2---:R-:W-:Y:S11]  /*7bf60*/  HMMA.1688.F32.TF32 R24, R232.reuse, R42, R124 ;  /* 0x0000002ae818723c */ /* 0x044ff6000008107c */
[----:B------:R-:W-:Y:S11]  /*7bf70*/  @!UPT UIADD3 URZ, URZ, URZ, URZ ;  /* 0x0000003f3f3ff290 */ /* 0x000ff6000fffe03f */
[----:B------:R-:W-:Y:S01]  /*7bf80*/  @!UPT UIADD3 URZ, URZ, URZ, URZ ;  /* 0x0000003f3f3ff290 */ /* 0x000fe2000fffe03f */
[----:B------:R-:W-:Y:S04]  /*7bf90*/  STL.64 [R1+0x1340], R24 ;  /* 0x0013401801007387 */ /* 0x000fe80000100a00 */
[----:B------:R1:W-:Y:S04]  /*7bfa0*/  STL.64 [R1+0x1348], R26 ;  /* 0x0013481a01007387 */ /* 0x0003e80000100a00 */
[----:B------:R-:W-:Y:S04]  /*7bfb0*/  STL.64 [R1+0x1330], R28 ;  /* 0x0013301c01007387 */ /* 0x000fe80000100a00 */
[----:B------:R-:W-:Y:S01]  /*7bfc0*/  STL.64 [R1+0x1338], R30 ;  /* 0x0013381e01007387 */ /* 0x000fe20000100a00 */
[----:B-1----:R-:W-:Y:S03]  /*7bfd0*/  HMMA.1688.F32.TF32 R24, R232, R74, R136 ;  /* 0x0000004ae818723c */ /* 0x002fe60000081088 */
[----:B------:R-:W-:Y:S04]  /*7bfe0*/  STL.64 [R1+0x1320], R68 ;  /* 0x0013204401007387 */ /* 0x000fe80000100a00 */
[----:B------:R1:W-:Y:S04]  /*7bff0*/  STL.64 [R1+0x1328], R70 ;  /* 0x0013284601007387 */ /* 0x0003e80000100a00 */
[----:B------:R-:W-:Y:S04]  /*7c000*/  LDS R28, [R252+0xa180] ;  /* 0x00a18000fc1c7984 */ /* 0x000fe80000000800 */
[----:B------:R-:W-:Y:S01]  /*7c010*/  LDS R30, [R252+0xb180] ;  /* 0x00b18000fc1e7984 */ /* 0x000fe20000000800 */
[C---:B-1----:R-:W-:Y:S03]  /*7c020*/  HMMA.1688.F32.TF32 R68, R12.reuse, R34, R220 ;  /* 0x000000220c44723c */ /* 0x042fe600000810dc */
[----:B------:R-:W-:Y:S04]  /*7c030*/  LDS R29, [R3+0xa180] ;  /* 0x00a18000031d7984 */ /* 0x000fe80000000800 */
[----:B------:R-:W1:Y:S04]  /*7c040*/  LDS R31, [R3+0xb180] ;  /* 0x00b18000031f7984 */ /* 0x000e680000000800 */
[----:B------:R-:W-:Y:S04]  /*7c050*/  STL.64 [R1+0xe20], R24 ;  /* 0x000e201801007387 */ /* 0x000fe80000100a00 */
[----:B------:R2:W-:Y:S08]  /*7c060*/  STL.64 [R1+0xe28], R26 ;  /* 0x000e281a01007387 */ /* 0x0005f00000100a00 */
[----:B------:R-:W-:Y:S01]  /*7c070*/  STL.64 [R1+0x1310], R68 ;  /* 0x0013104401007387 */ /* 0x000fe20000100a00 */
[C---:B--2---:R-:W-:Y:S03]  /*7c080*/  HMMA.1688.F32.TF32 R24, R12.reuse, R218, R148 ;  /* 0x000000da0c18723c */ /* 0x044fe60000081094 */
[----:B------:R2:W-:Y:S05]  /*7c090*/  STL.64 [R1+0x1318], R70 ;  /* 0x0013184601007387 */ /* 0x0005ea0000100a00 */
[C---:B--2---:R-:W-:Y:S01]  /*7c0a0*/  HMMA.1688.F32.TF32 R68, R12.reuse, R94, R152 ;  /* 0x0000005e0c44723c */ /* 0x044fe20000081098 */
[----:B------:R-:W-:Y:S04]  /*7c0b0*/  STL.64 [R1+0x1300], R96 ;  /* 0x0013006001007387 */ /* 0x000fe80000100a00 */
[----:B------:R-:W-:Y:S10]  /*7c0c0*/  STL.64 [R1+0x1308], R98 ;  /* 0x0013086201007387 */ /* 0x000ff40000100a00 */
[----:B------:R-:W-:Y:S04]  /*7c0d0*/  STL.64 [R1+0x12f0], R24 ;  /* 0x0012f01801007387 */ /* 0x000fe80000100a00 */
[----:B------:R2:W-:Y:S04]  /*7c0e0*/  STL.64 [R1+0x12f8], R26 ;  /* 0x0012f81a01007387 */ /* 0x0005e80000100a00 */
[----:B------:R-:W-:Y:S01]  /*7c0f0*/  STL.64 [R1+0x12e0], R68 ;  /* 0x0012e04401007387 */ /* 0x000fe20000100a00 */
[C---:B--2---:R-:W-:Y:S03]  /*7c100*/  HMMA.1688.F32.TF32 R24, R12.reuse, R86, R156 ;  /* 0x000000560c18723c */ /* 0x044fe6000008109c */
        /* <DEDUP_REMOVED lines=10> */
[----:B------:R-:W-:Y:S01]  /*7c1b0*/  LDS R207, [R3+0xb280] ;  /* 0x00b2800003cf7984 */ /* 0x000fe20000000800 */
[C---:B--2---:R-:W-:Y:S03]  /*7c1c0*/  HMMA.1688.F32.TF32 R24, R12.reuse, R66, R168 ;  /* 0x000000420c18723c */ /* 0x044fe600000810a8 */
[----:B------:R-:W-:Y:S04]  /*7c1d0*/  STL.64 [R1+0x12b0], R68 ;  /* 0x0012b04401007387 */ /* 0x000fe80000100a00 */
[----:B------:R2:W-:Y:S04]  /*7c1e0*/  STL.64 [R1+0x12b8], R70 ;  /* 0x0012b84601007387 */ /* 0x0005e80000100a00 */
[----:B------:R-:W-:Y:S04]  /*7c1f0*/  STL.64 [R1+0x12a0], R4 ;  /* 0x0012a00401007387 */ /* 0x000fe80000100a00 */
[----:B------:R3:W-:Y:S01]  /*7c200*/  STL.64 [R1+0x12a8], R6 ;  /* 0x0012a80601007387 */ /* 0x0007e20000100a00 */
[C---:B--2---:R-:W-:Y:S08]  /*7c210*/  HMMA.1688.F32.TF32 R68, R12.reuse, R62, R172 ;  /* 0x0000003e0c44723c */ /* 0x044ff000000810ac */
[C---:B---3--:R-:W-:Y:S01]  /*7c220*/  HMMA.1688.F32.TF32 R4, R12.reuse, R58, R176 ;  /* 0x0000003a0c04723c */ /* 0x048fe200000810b0 */
[----:B------:R-:W-:Y:S04]  /*7c230*/  STL.64 [R1+0x1290], R24 ;  /* 0x0012901801007387 */ /* 0x000fe80000100a00 */
[----:B------:R2:W-:Y:S10]  /*7c240*/  STL.64 [R1+0x1298], R26 ;  /* 0x0012981a01007387 */ /* 0x0005f40000100a00 */
        /* <DEDUP_REMOVED lines=15> */
[----:B------:R-:W-:Y:S01]  /*7c340*/  STL.64 [R1+0x1258], R70 ;  /* 0x0012584601007387 */ /* 0x000fe20000100a00 */
[----:B------:R-:W-:Y:S03]  /*7c350*/  HMMA.1688.F32.TF32 R12, R12, R74, R192 ;  /* 0x0000004a0c0c723c */ /* 0x000fe600000810c0 */
[----:B------:R-:W-:Y:S04]  /*7c360*/  STL.64 [R1+0x1240], R4 ;  /* 0x0012400401007387 */ /* 0x000fe80000100a00 */
[----:B------:R2:W-:Y:S02]  /*7c370*/  STL.64 [R1+0x1248], R6 ;  /* 0x0012480601007387 */ /* 0x0005e40000100a00 */
[C---:B--2---:R-:W-:Y:S06]  /*7c380*/  HMMA.1688.F32.TF32 R4, R8.reuse, R34, R196 ;  /* 0x000000220804723c */ /* 0x044fec00000810c4 */
        /* <DEDUP_REMOVED lines=9> */
[----:B------:R2:W-:Y:S02]  /*7c420*/  STL.64 [R1+0x118], R6 ;  /* 0x0001180601007387 */ /* 0x0005e40000100a00 */
[C---:B--2---:R-:W-:Y:S06]  /*7c430*/  HMMA.1688.F32.TF32 R4, R8.reuse, R94, R16 ;  /* 0x0000005e0804723c */ /* 0x044fec0000081010 */
[----:B------:R-:W-:Y:S04]  /*7c440*/  STL.64 [R1+0xd0], R24 ;  /* 0x0000d01801007387 */ /* 0x000fe80000100a00 */
[----:B------:R-:W-:Y:S01]  /*7c450*/  STL.64 [R1+0xd8], R26 ;  /* 0x0000d81a01007387 */ /* 0x000fe20000100a00 */
[C---:B------:R-:W-:Y:S03]  /*7c460*/  HMMA.1688.F32.TF32 R16, R8.reuse, R90, R236 ;  /* 0x0000005a0810723c */ /* 0x040fe600000810ec */
[----:B------:R-:W-:Y:S04]  /*7c470*/  STL.64 [R1+0xc0], R12 ;  /* 0x0000c00c01007387 */ /* 0x000fe80000100a00 */
[----:B------:R2:W-:Y:S05]  /*7c480*/  STL.64 [R1+0xc8], R14 ;  /* 0x0000c80e01007387 */ /* 0x0005ea0000100a00 */
[----:B------:R-:W-:Y:S01]  /*7c490*/  STL.64 [R1+0xb0], R4 ;  /* 0x0000b00401007387 */ /* 0x000fe20000100a00 */
[C---:B--2---:R-:W-:Y:S03]  /*7c4a0*/  HMMA.1688.F32.TF32 R12, R8.reuse, R86, R244 ;  /* 0x00000056080c723c */ /* 0x044fe600000810f4 */
[----:B------:R2:W-:Y:S05]  /*7c4b0*/  STL.64 [R1+0xb8], R6 ;  /* 0x0000b80601007387 */ /* 0x0005ea0000100a00 */
[C---:B--2---:R-:W-:Y:S02]  /*7c4c0*/  HMMA.1688.F32.TF32 R4, R8.reuse, R82, R248 ;  /* 0x000000520804723c */ /* 0x044fe400000810f8 */
        /* <DEDUP_REMOVED lines=55> */
[C---:B--2---:R-:W-:Y:S01]  /*7c840*/  HMMA.1688.F32.TF32 R12, R8.reuse, R78, R16 ;  /* 0x0000004e080c723c */ /* 0x044fe20000081010 */
[----:B------:R-:W2:Y:S11]  /*7c850*/  LDL.LU R16, [R1+0x400] ;  /* 0x0004000001107983 */ /* 0x000eb60000300800 */
[----:B------:R-:W-:Y:S11]  /*7c860*/  @!UPT UIADD3 URZ, URZ, URZ, URZ ;  /* 0x0000003f3f3ff290 */ /* 0x000ff6000fffe03f */
[----:B------:R-:W-:Y:S04]  /*7c870*/  STL.64 [R1+0x70], R12 ;  /* 0x0000700c01007387 */ /* 0x000fe80000100a00 */
[----:B------:R-:W-:Y:S04]  /*7c880*/  STL.64 [R1+0x78], R14 ;  /* 0x0000780e01007387 */ /* 0x000fe80000100a00 */
        /* <DEDUP_REMOVED lines=10> */
[C---:B------:R-:W-:Y:S08]  /*7c930*/  HMMA.1688.F32.TF32 R96, R8.reuse, R58, R212 ;  /* 0x0000003a0860723c */ /* 0x040ff000000810d4 */
[C---:B------:R-:W-:Y:S07]  /*7c940*/  HMMA.1688.F32.TF32 R12, R8.reuse, R38, R68 ;  /* 0x00000026080c723c */ /* 0x040fee0000081044 */
[----:B------:R-:W-:Y:S01]  /*7c950*/  STL.64 [R1+0x50], R4 ;  /* 0x0000500401007387 */ /* 0x000fe20000100a00 */
[C---:B------:R-:W-:Y:S03]  /*7c960*/  HMMA.1688.F32.TF32 R248, R8.reuse, R46, R248 ;  /* 0x0000002e08f8723c */ /* 0x040fe600000810f8 */
[----:B------:R4:W-:Y:S05]  /*7c970*/  STL.64 [R1+0x58], R6 ;  /* 0x0000580601007387 */ /* 0x0009ea0000100a00 */
[C---:B----4-:R-:W-:Y:S01]  /*7c980*/  HMMA.1688.F32.TF32 R4, R8.reuse, R42, R240 ;  /* 0x0000002a0804723c */ /* 0x050fe200000810f0 */
[----:B------:R-:W-:Y:S07]  /*7c990*/  STL.64 [R1+0x40], R96 ;  /* 0x0000406001007387 */ /* 0x000fee0000100a00 */
[C---:B------:R-:W-:Y:S01]  /*7c9a0*/  HMMA.1688.F32.TF32 R244, R8.reuse, R50, R244 ;  /* 0x0000003208f4723c */ /* 0x040fe200000810f4 */
[----:B------:R-:W-:Y:S07]  /*7c9b0*/  STL.64 [R1+0x48], R98 ;  /* 0x0000486201007387 */ /* 0x000fee0000100a00 */
[----:B------:R-:W-:Y:S01]  /*7c9c0*/  HMMA.1688.F32.TF32 R232, R8, R74, R24 ;  /* 0x0000004a08e8723c */ /* 0x000fe20000081018 */
[----:B------:R-:W-:Y:S04]  /*7c9d0*/  STL.64 [R1+0x20], R12 ;  /* 0x0000200c01007387 */ /* 0x000fe80000100a00 */
[----:B------:R-:W-:Y:S03]  /*7c9e0*/  STL.64 [R1+0x28], R14 ;  /* 0x0000280e01007387 */ /* 0x000fe60000100a00 */
[C---:B------:R-:W-:Y:S01]  /*7c9f0*/  HMMA.1688.F32.TF32 R228, R28.reuse, R34, R188 ;  /* 0x000000221ce4723c */ /* 0x040fe200000810bc */
[----:B------:R-:W-:Y:S04]  /*7ca00*/  STL.64 [R1+0x6748], R250 ;  /* 0x006748fa01007387 */ /* 0x000fe80000100a00 */
[----:B------:R-:W-:Y:S03]  /*7ca10*/  STL.64 [R1], R4 ;  /* 0x0000000401007387 */ /* 0x000fe60000100a00 */
        /* <DEDUP_REMOVED lines=11> */
[----:B-1----:R-:W3:Y:S04]  /*7cad0*/  LDL R231, [R1+0xb64] ;  /* 0x000b640001e77983 */ /* 0x002ee80000100800 */
[----:B------:R-:W-:Y:S04]  /*7cae0*/  STL.64 [R1+0x6770], R228 ;  /* 0x006770e401007387 */ /* 0x000fe80000100a00 */
[----:B------:R-:W-:Y:S04]  /*7caf0*/  STL.64 [R1+0x6788], R226 ;  /* 0x006788e201007387 */ /* 0x000fe80000100a00 */
[----:B------:R-:W-:Y:S04]  /*7cb00*/  STL.64 [R1+0x6780], R224 ;  /* 0x006780e001007387 */ /* 0x000fe80000100a00 */
[----:B------:R-:W-:Y:S04]  /*7cb10*/  STL.64 [R1+0x6798], R222 ;  /* 0x006798de01007387 */ /* 0x000fe80000100a00 */
[----:B------:R-:W-:Y:S01]  /*7cb20*/  STL.64 [R1+0x6790], R220 ;  /* 0x006790dc01007387 */ /* 0x000fe20000100a00 */
[C---:B--2---:R-:W-:Y:S11]  /*7cb30*/  HMMA.1688.F32.TF32 R4, R28.reuse, R94, R16 ;  /* 0x0000005e1c04723c */ /* 0x044ff60000081010 */
[----:B------:R-:W-:Y:S11]  /*7cb40*/  @!UPT UIADD3 URZ, URZ, URZ, URZ ;  /* 0x0000003f3f3ff290 */ /* 0x000ff6000fffe03f */
[----:B------:R-:W-:Y:S01]  /*7cb50*/  @!UPT UIADD3 URZ, URZ, URZ, URZ ;  /* 0x0000003f3f3ff290 */ /* 0x000fe2000fffe03f */
[----:B------:R-:W-:Y:S04]  /*7cb60*/  STL.64 [R1+0x67a8], R6 ;  /* 0x0067a80601007387 */ /* 0x000fe80000100a00 */
[----:B------:R1:W-:Y:S04]  /*7cb70*/  STL.64 [R1+0x67a0], R4 ;  /* 0x0067a00401007387 */ /* 0x0003e80000100a00 */
[----:B------:R-:W2:Y:S04]  /*7cb80*/  LDL.LU R188, [R1+0x480] ;  /* 0x0004800001bc7983 */ /* 0x000ea80000300800 */
[----:B------:R-:W2:Y:S04]  /*7cb90*/  LDL.LU R189, [R1+0x484] ;  /* 0x0004840001bd7983 */ /* 0x000ea80000300800 */
[----:B------:R-:W2:Y:S04]  /*7cba0*/  LDL.LU R190, [R1+0x488] ;  /* 0x0004880001be7983 */ /* 0x000ea80000300800 */
[----:B------:R-:W2:Y:S04]  /*7cbb0*/  LDL.LU R191, [R1+0x48c] ;  /* 0x00048c0001bf7983 */ /* 0x000ea80000300800 */
[----:B------:R-:W4:Y:S04]  /*7cbc0*/  LDL.LU R240, [R1+0x490] ;  /* 0x0004900001f07983 */ /* 0x000f280000300800 */
[----:B------:R-:W4:Y:S04]  /*7cbd0*/  LDL.LU R241, [R1+0x494] ;  /* 0x0004940001f17983 */ /* 0x000f280000300800 */
[----:B------:R-:W4:Y:S04]  /*7cbe0*/  LDL.LU R242, [R1+0x498] ;  /* 0x0004980001f27983 */ /* 0x000f280000300800 */
[----:B------:R-:W4:Y:S01]  /*7cbf0*/  LDL.LU R243, [R1+0x49c] ;  /* 0x00049c0001f37983 */ /* 0x000f220000300800 */
[C---:B------:R-:W-:Y:S03]  /*7cc00*/  HMMA.1688.F32.TF32 R8, R28.reuse, R90, R236 ;  /* 0x0000005a1c08723c */ /* 0x040fe600000810ec */
        /* <DEDUP_REMOVED lines=37> */
[----:B------:R1:W-:Y:S04]  /*7ce60*/  STL.64 [R1+0x67b0], R8 ;  /* 0x0067b00801007387 */ /* 0x0003e80000100a00 */
[----:B---3--:R-:W-:Y:S04]  /*7ce70*/  LDS R96, [R231+0xa180] ;  /* 0x00a18000e7607984 */ /* 0x008fe80000000800 */
[----:B------:R-:W3:Y:S04]  /*7ce80*/  LDS R98, [R231+0xb180] ;  /* 0x00b18000e7627984 */ /* 0x000ee80000000800 */
[----:B------:R-:W-:Y:S04]  /*7ce90*/  LDS R200, [R231+0xa200] ;  /* 0x00a20000e7c87984 */ /* 0x000fe80000000800 */
[----:B------:R-:W1:Y:S01]  /*7cea0*/  LDS R202, [R231+0xb200] ;  /* 0x00b20000e7ca7984 */ /* 0x000e620000000800 */
[C---:B--2---:R-:W-:Y:S03]  /*7ceb0*/  HMMA.1688.F32.TF32 R12, R28.reuse, R86, R236 ;  /* 0x000000561c0c723c */ /* 0x044fe600000810ec */
[----:B------:R-:W3:Y:S04]  /*7cec0*/  LDL.LU R236, [R1+0x5d0] ;  /* 0x0005d00001ec7983 */ /* 0x000ee80000300800 */
[----:B------:R-:W3:Y:S04]  /*7ced0*/  LDL.LU R237, [R1+0x5d4] ;  /* 0x0005d40001ed7983 */ /* 0x000ee80000300800 */
[----:B------:R-:W3:Y:S04]  /*7cee0*/  LDL.LU R238, [R1+0x5d8] ;  /* 0x0005d80001ee7983 */ /* 0x000ee80000300800 */
[----:B------:R-:W3:Y:S01]  /*7cef0*/  LDL.LU R239, [R1+0x5dc] ;  /* 0x0005dc0001ef7983 */ /* 0x000ee20000300800 */
[C---:B----4-:R-:W-:Y:S08]  /*7cf00*/  HMMA.1688.F32.TF32 R16, R28.reuse, R82, R16 ;  /* 0x000000521c10723c */ /* 0x050ff00000081010 */
[C---:B------:R-:W-:Y:S08]  /*7cf10*/  HMMA.1688.F32.TF32 R20, R28.reuse, R78, R20 ;  /* 0x0000004e1c14723c */ /* 0x040ff00000081014 */
[C---:B------:R-:W-:Y:S01]  /*7cf20*/  HMMA.1688.F32.TF32 R24, R28.reuse, R66, R24 ;  /* 0x000000421c18723c */ /* 0x040fe20000081018 */
[----:B------:R-:W-:Y:S04]  /*7cf30*/  STL.64 [R1+0x67c8], R14 ;  /* 0x0067c80e01007387 */ /* 0x000fe80000100a00 */
[----:B------:R-:W-:Y:S04]  /*7cf40*/  STL.64 [R1+0x67c0], R12 ;  /* 0x0067c00c01007387 */ /* 0x000fe80000100a00 */
[----:B------:R-:W-:Y:S04]  /*7cf50*/  STL.64 [R1+0x67d8], R18 ;  /* 0x0067d81201007387 */ /* 0x000fe80000100a00 */
[----:B------:R-:W-:Y:S01]  /*7cf60*/  STL.64 [R1+0x67d0], R16 ;  /* 0x0067d01001007387 */ /* 0x000fe20000100a00 */
[C---:B-1----:R-:W-:Y:S03]  /*7cf70*/  HMMA.1688.F32.TF32 R4, R28.reuse, R62, R144 ;  /* 0x0000003e1c04723c */ /* 0x042fe60000081090 */
[----:B------:R-:W-:Y:S04]  /*7cf80*/  STL.64 [R1+0x67e8], R22 ;  /* 0x0067e81601007387 */ /* 0x000fe80000100a00 */
[----:B------:R-:W-:Y:S04]  /*7cf90*/  STL.64 [R1+0x67e0], R20 ;  /* 0x0067e01401007387 */ /* 0x000fe80000100a00 */
[----:B------:R-:W-:Y:S01]  /*7cfa0*/  STL [R1+0x66ec], R24 ;  /* 0x0066ec1801007387 */ /* 0x000fe20000100800 */
[C---:B------:R-:W-:Y:S03]  /*7cfb0*/  HMMA.1688.F32.TF32 R8, R28.reuse, R58, R140 ;  /* 0x0000003a1c08723c */ /* 0x040fe6000008108c */
[----:B------:R-:W-:Y:S04]  /*7cfc0*/  STL [R1+0x66e8], R25 ;  /* 0x0066e81901007387 */ /* 0x000fe80000100800 */
[----:B------:R-:W-:Y:S04]  /*7cfd0*/  STL [R1+0x66e4], R26 ;  /* 0x0066e41a01007387 */ /* 0x000fe80000100800 */
[----:B------:R-:W-:Y:S04]  /*7cfe0*/  STL [R1+0x66e0], R27 ;  /* 0x0066e01b01007387 */ /* 0x000fe80000100800 */
        /* <DEDUP_REMOVED lines=9> */
[C---:B-1----:R-:W-:Y:S08]  /*7d080*/  HMMA.1688.F32.TF32 R4, R28.reuse, R50, R188 ;  /* 0x000000321c04723c */ /* 0x042ff000000810bc */
[----:B------:R-:W-:Y:S01]  /*7d090*/  HMMA.1688.F32.TF32 R28, R28, R74, R184 ;  /* 0x0000004a1c1c723c */ /* 0x000fe200000810b8 */
[----:B------:R-:W-:Y:S04]  /*7d0a0*/  STL.64 [R1+0x11f0], R12 ;  /* 0x0011f00c01007387 */ /* 0x000fe80000100a00 */
[----:B------:R-:W-:Y:S04]  /*7d0b0*/  STL.64 [R1+0x11f8], R14 ;  /* 0x0011f80e01007387 */ /* 0x000fe80000100a00 */
[----:B------:R-:W-:Y:S04]  /*7d0c0*/  STL.64 [R1+0x11e0], R8 ;  /* 0x0011e00801007387 */ /* 0x000fe80000100a00 */
[----:B------:R-:W-:Y:S10]  /*7d0d0*/  STL.64 [R1+0x11e8], R10 ;  /* 0x0011e80a01007387 */ /* 0x000ff40000100a00 */
[----:B------:R-:W-:Y:S04]  /*7d0e0*/  STL.64 [R1+0x6698], R30 ;  /* 0x0066981e01007387 */ /* 0x000fe80000100a00 */
[----:B------:R-:W-:Y:S04]  /*7d0f0*/  STL.64 [R1+0x11d0], R4 ;  /* 0x0011d00401007387 */ /* 0x000fe80000100a00 */
[----:B------:R3:W-:Y:S04]  /*7d100*/  STL.64 [R1+0x11d8], R6 ;  /* 0x0011d80601007387 */ /* 0x0007e80000100a00 */
[----:B------:R-:W-:Y:S01]  /*7d110*/  STL.64 [R1+0x6690], R28 ;  /* 0x0066901c01007387 */ /* 0x000fe20000100a00 */
[----:B---3--:R-:W-:Y:S11]  /*7d120*/  HMMA.1688.F32.TF32 R4, R96, R34, R236 ;  /* 0x000000226004723c */ /* 0x008ff600000810ec */
[----:B------:R-:W-:Y:S11]  /*7d130*/  @!UPT UIADD3 URZ, URZ, URZ, URZ ;  /* 0x0000003f3f3ff290 */ /* 0x000ff6000fffe03f */
[----:B------:R-:W-:Y:S01]  /*7d140*/  @!UPT UIADD3 URZ, URZ, URZ, URZ ;  /* 0x0000003f3f3ff290 */ /* 0x000fe2000fffe03f */
[----:B------:R1:W-:Y:S04]  /*7d150*/  STL [R1+0x11cc], R7 ;  /* 0x0011cc0701007387 */ /* 0x0003e80000100800 */
        /* <DEDUP_REMOVED lines=43> */
[----:B------:R-:W-:Y:S04]  /*7d410*/  STL [R1+0x66f8], R27 ;  /* 0x0066f81b01007387 */ /* 0x000fe80000100800 */
[----:B------:R-:W-:Y:S04]  /*7d420*/  STL [R1+0x66f4], R25 ;  /* 0x0066f41901007387 */ /* 0x000fe80000100800 */
[----:B------:R-:W-:Y:S01]  /*7d430*/  STL [R1+0x66f0], R26 ;  /* 0x0066f01a01007387 */ /* 0x000fe20000100800 */
[C---:B-1----:R-:W-:Y:S08]  /*7d440*/  HMMA.1688.F32.TF32 R4, R96.reuse, R54, R112 ;  /* 0x000000366004723c */ /* 0x042ff00000081070 */
[C---:B---3--:R-:W-:Y:S08]  /*7d450*/  HMMA.1688.F32.TF32 R8, R96.reuse, R94, R144 ;  /* 0x0000005e6008723c */ /* 0x048ff00000081090 */
[----:B----4-:R-:W-:Y:S07]  /*7d460*/  HMMA.1688.F32.TF32 R12, R96, R218, R108 ;  /* 0x000000da600c723c */ /* 0x010fee000008106c */
[----:B------:R-:W-:Y:S01]  /*7d470*/  STL.64 [R1+0x11b0], R4 ;  /* 0x0011b00401007387 */ /* 0x000fe20000100a00 */
[----:B------:R-:W-:-:S03]  /*7d480*/  MOV R24, R7 ;  /* 0x0000000700187202 */ /* 0x000fc60000000f00 */
[----:B------:R2:W-:Y:S02]  /*7d490*/  STL [R1+0x11b8], R6 ;  /* 0x0011b80601007387 */ /* 0x0005e40000100800 */
[C---:B--2---:R-:W-:Y:S02]  /*7d4a0*/  HMMA.1688.F32.TF32 R4, R96.reuse, R90, R236 ;  /* 0x0000005a6004723c */ /* 0x044fe400000810ec */
[----:B------:R-:W-:Y:S08]  /*7d4b0*/  STL [R1+0x66fc], R24 ;  /* 0x0066fc1801007387 */ /* 0x000ff00000100800 */
        /* <DEDUP_REMOVED lines=8> */
[----:B------:R-:W2:Y:S04]  /*7d540*/  LDL.LU R238, [R1+0x528] ;  /* 0x0005280001ee7983 */ /* 0x000ea80000300800 */
[----:B------:R-:W2:Y:S01]  /*7d550*/  LDL.LU R239, [R1+0x52c] ;  /* 0x00052c0001ef7983 */ /* 0x000ea20000300800 */
[C---:B-1----:R-:W-:Y:S08]  /*7d560*/  HMMA.1688.F32.TF32 R4, R96.reuse, R82, R212 ;  /* 0x000000526004723c */ /* 0x042ff000000810d4 */
        /* <DEDUP_REMOVED lines=9> */
[----:B-1----:R-:W-:Y:S02]  /*7d600*/  HMMA.1688.F32.TF32 R8, R96, R78, R68 ;  /* 0x0000004e6008723c */ /* 0x002fe40000081044 */
[----:B------:R1:W-:Y:S04]  /*7d610*/  STL [R1+0x670c], R28 ;  /* 0x00670c1c01007387 */ /* 0x0003e80000100800 */
[----:B------:R3:W-:Y:S04]  /*7d620*/  STL [R1+0x6708], R29 ;  /* 0x0067081d01007387 */ /* 0x0007e80000100800 */
[----:B------:R4:W-:Y:S06]  /*7d630*/  STL [R1+0x6704], R30 ;  /* 0x0067041e01007387 */ /* 0x0009ec0000100800 */
[----:B-1----:R-:W-:Y:S01]  /*7d640*/  IMAD.MOV.U32 R28, RZ, RZ, R4 ;  /* 0x000000ffff1c7224 */ /* 0x002fe200078e0004 */
[----:B------:R1:W-:Y:S01]  /*7d650*/  STL [R1+0x6700], R31 ;  /* 0x0067001f01007387 */ /* 0x0003e20000100800 */
[----:B---3--:R-:W-:Y:S01]  /*7d660*/  MOV R29, R5 ;  /* 0x00000005001d7202 */ /* 0x008fe20000000f00 */
[----:B----4-:R-:W-:Y:S01]  /*7d670*/  IMAD.MOV.U32 R30, RZ, RZ, R6 ;  /* 0x000000ffff1e7224 */ /* 0x010fe200078e0006 */
[----:B-1----:R-:W-:-:S02]  /*7d680*/  MOV R31, R7 ;  /* 0x00000007001f7202 */ /* 0x002fc40000000f00 */
[C---:B------:R-:W-:Y:S01]  /*7d690*/  HMMA.1688.F32.TF32 R4, R96.reuse, R58, R184 ;  /* 0x0000003a6004723c */ /* 0x040fe200000810b8 */
[----:B------:R-:W-:Y:S04]  /*7d6a0*/  STL.64 [R1+0x1150], R8 ;  /* 0x0011500801007387 */ /* 0x000fe80000100a00 */
[----:B------:R1:W-:Y:S03]  /*7d6b0*/  STL.64 [R1+0x1158], R10 ;  /* 0x0011580a01007387 */ /* 0x0003e60000100a00 */
[----:B-1----:R-:W-:Y:S01]  /*7d6c0*/  HMMA.1688.F32.TF32 R8, R96, R62, R188 ;  /* 0x0000003e6008723c */ /* 0x002fe200000810bc */
[----:B------:R1:W-:Y:S04]  /*7d6d0*/  STL [R1+0x671c], R31 ;  /* 0x00671c1f01007387 */ /* 0x0003e80000100800 */
[----:B------:R3:W-:Y:S11]  /*7d6e0*/  STL [R1+0x6718], R30 ;  /* 0x0067181e01007387 */ /* 0x0007f60000100800 */
[----:B------:R-:W-:Y:S01]  /*7d6f0*/  MOV R26, R7 ;  /* 0x00000007001a7202 */ /* 0x000fe20000000f00 */
[----:B------:R-:W-:Y:S01]  /*7d700*/  IMAD.MOV.U32 R25, RZ, RZ, R6 ;  /* 0x000000ffff197224 */ /* 0x000fe200078e0006 */
[----:B------:R4:W-:Y:S01]  /*7d710*/  STL [R1+0x6714], R28 ;  /* 0x0067141c01007387 */ /* 0x0009e20000100800 */
[----:B------:R-:W-:Y:S01]  /*7d720*/  MOV R27, R5 ;  /* 0x00000005001b7202 */ /* 0x000fe20000000f00 */
[----:B------:R-:W-:-:S02]  /*7d730*/  IMAD.MOV.U32 R24, RZ, RZ, R4 ;  /* 0x000000ffff187224 */ /* 0x000fc400078e0004 */
[----:B------:R1:W-:Y:S04]  /*7d740*/  STL [R1+0x6710], R29 ;  /* 0x0067101d01007387 */ /* 0x0003e80000100800 */
[----:B------:R-:W-:Y:S04]  /*7d750*/  STL.64 [R1+0x4c0], R8 ;  /* 0x0004c00801007387 */ /* 0x000fe80000100a00 */
[----:B------:R-:W-:Y:S04]  /*7d760*/  STL.64 [R1+0x4c8], R10 ;  /* 0x0004c80a01007387 */ /* 0x000fe80000100a00 */
[----:B------:R1:W-:Y:S04]  /*7d770*/  STL [R1+0x672c], R26 ;  /* 0x00672c1a01007387 */ /* 0x0003e80000100800 */
[----:B------:R1:W-:Y:S04]  /*7d780*/  STL [R1+0x6728], R25 ;  /* 0x0067281901007387 */ /* 0x0003e80000100800 */
[----:B------:R1:W-:Y:S04]  /*7d790*/  STL [R1+0x6724], R27 ;  /* 0x0067241b01007387 */ /* 0x0003e80000100800 */
[----:B------:R1:W-:Y:S01]  /*7d7a0*/  STL [R1+0x6720], R24 ;  /* 0x0067201801007387 */ /* 0x0003e20000100800 */
[----:B--2---:R-:W-:Y:S03]  /*7d7b0*/  HMMA.1688.F32.TF32 R4, R96, R38, R236 ;  /* 0x000000266004723c */ /* 0x004fe600000810ec */
        /* <DEDUP_REMOVED lines=40> */
[----:B-1----:R-:W-:Y:S01]  /*7da40*/  IMAD.MOV.U32 R31, RZ, RZ, R4 ;  /* 0x000000ffff1f7224 */ /* 0x002fe200078e0004 */
[----:B---3--:R-:W-:Y:S01]  /*7da50*/  MOV R30, R5 ;  /* 0x00000005001e7202 */ /* 0x008fe20000000f00 */
[----:B----4-:R-:W-:Y:S01]  /*7da60*/  IMAD.MOV.U32 R28, RZ, RZ, R6 ;  /* 0x000000ffff1c7224 */ /* 0x010fe200078e0006 */
[----:B------:R-:W-:-:S05]  /*7da70*/  MOV R29, R7 ;  /* 0x00000007001d7202 */ /* 0x000fca0000000f00 */
        /* <DEDUP_REMOVED lines=10> */
[----:B------:R-:W-:Y:S02]  /*7db20*/  MOV R24, R7 ;  /* 0x0000000700187202 */ /* 0x000fe40000000f00 */
[----:B------:R-:W-:Y:S08]  /*7db30*/  HMMA.1688.F32.TF32 R4, R96, R46, R108 ;  /* 0x0000002e6004723c */ /* 0x000ff0000008106c */
[----:B------:R-:W-:Y:S11]  /*7db40*/  HMMA.1688.F32.TF32 R104, R160, R54, R68 ;  /* 0x00000036a068723c */ /* 0x000ff60000081044 */
[----:B------:R-:W-:Y:S05]  /*7db50*/  @!UPT UIADD3 URZ, URZ, URZ, URZ ;  /* 0x0000003f3f3ff290 */ /* 0x000fea000fffe03f */
[----:B-1----:R-:W-:Y:S01]  /*7db60*/  IMAD.MOV.U32 R29, RZ, RZ, R4 ;  /* 0x000000ffff1d7224 */ /* 0x002fe200078e0004 */
[----:B---3--:R-:W-:Y:S01]  /*7db70*/  MOV R28, R5 ;  /* 0x00000005001c7202 */ /* 0x008fe20000000f00 */
[----:B----4-:R-:W-:Y:S01]  /*7db80*/  IMAD.MOV.U32 R31, RZ, RZ, R6 ;  /* 0x000000ffff1f7224 */ /* 0x010fe200078e0006 */
[----:B------:R-:W-:Y:S02]  /*7db90*/  MOV R30, R7 ;  /* 0x00000007001e7202 */ /* 0x000fe40000000f00 */
[C---:B------:R-:W-:Y:S08]  /*7dba0*/  HMMA.1688.F32.TF32 R4, R96.reuse, R50, R144 ;  /* 0x000000326004723c */ /* 0x040ff00000081090 */
[----:B------:R-:W-:Y:S08]  /*7dbb0*/  HMMA.1688.F32.TF32 R96, R96, R74, R140 ;  /* 0x0000004a6060723c */ /* 0x000ff0000008108c */
[C---:B------:R-:W-:Y:S01]  /*7dbc0*/  HMMA.1688.F32.TF32 R100, R160.reuse, R34, R212 ;  /* 0x00000022a064723c */ /* 0x040fe200000810d4 */
[----:B------:R-:W-:Y:S07]  /*7dbd0*/  STL.64 [R1+0x67f8], R26 ;  /* 0x0067f81a01007387 */ /* 0x000fee0000100a00 */
[C---:B------:R-:W-:Y:S08]  /*7dbe0*/  HMMA.1688.F32.TF32 R116, R160.reuse, R90, R184 ;  /* 0x0000005aa074723c */ /* 0x040ff000000810b8 */
[C---:B------:R-:W-:Y:S01]  /*7dbf0*/  HMMA.1688.F32.TF32 R108, R160.reuse, R218, R240 ;  /* 0x000000daa06c723c */ /* 0x040fe200000810f0 */
[----:B------:R-:W-:Y:S04]  /*7dc00*/  STL.64 [R1+0x67f0], R24 ;  /* 0x0067f01801007387 */ /* 0x000fe80000100a00 */
[----:B------:R-:W-:Y:S03]  /*7dc10*/  STL.64 [R1+0x6808], R30 ;  /* 0x0068081e01007387 */ /* 0x000fe60000100a00 */
[C---:B------:R-:W-:Y:S01]  /*7dc20*/  HMMA.1688.F32.TF32 R112, R160.reuse, R94, R188 ;  /* 0x0000005ea070723c */ /* 0x040fe200000810bc */
        /* <DEDUP_REMOVED lines=67> */
[----:B------:R-:W4:Y:S08]  /*7e060*/  LDL.LU R239, [R1+0x71c] ;  /* 0x00071c0001ef7983 */ /* 0x000f300000300800 */
[----:B------:R-:W-:Y:S04]  /*7e070*/  STL.64 [R1+0x6818], R122 ;  /* 0x0068187a01007387 */ /* 0x000fe80000100a00 */
[----:B------:R-:W-:Y:S01]  /*7e080*/  STL.64 [R1+0x6810], R120 ;  /* 0x0068107801007387 */ /* 0x000fe20000100a00 */
[----:B--2---:R-:W-:Y:S08]  /*7e090*/  HMMA.1688.F32.TF32 R168, R200, R54, R184 ;  /* 0x00000036c8a8723c */ /* 0x004ff000000810b8 */
[C---:B---3--:R-:W-:Y:S08]  /*7e0a0*/  HMMA.1688.F32.TF32 R144, R160.reuse, R38, R144 ;  /* 0x00000026a090723c */ /* 0x048ff00000081090 */
[C---:B----4-:R-:W-:Y:S08]  /*7e0b0*/  HMMA.1688.F32.TF32 R128, R160.reuse, R78, R128 ;  /* 0x0000004ea080723c */ /* 0x050ff00000081080 */
[C---:B------:R-:W-:Y:S08]  /*7e0c0*/  HMMA.1688.F32.TF32 R124, R160.reuse, R82, R124 ;  /* 0x00000052a07c723c */ /* 0x040ff0000008107c */
        /* <DEDUP_REMOVED lines=18> */
[----:B------:R-:W-:Y:S01]  /*7e1f0*/  STL.64 [R1+0x6888], R150 ;  /* 0x0068889601007387 */ /* 0x000fe20000100a00 */
[----:B------:R-:W-:Y:S03]  /*7e200*/  HMMA.1688.F32.TF32 R160, R160, R74, R240 ;  /* 0x0000004aa0a0723c */ /* 0x000fe600000810f0 */
[----:B------:R-:W-:Y:S04]  /*7e210*/  STL.64 [R1+0x6880], R148 ;  /* 0x0068809401007387 */ /* 0x000fe80000100a00 */
[----:B------:R-:W-:Y:S04]  /*7e220*/  STL.64 [R1+0x6898], R154 ;  /* 0x0068989a01007387 */ /* 0x000fe80000100a00 */
[----:B------:R-:W-:Y:S04]  /*7e230*/  STL.64 [R1+0x6890], R152 ;  /* 0x0068909801007387 */ /* 0x000fe80000100a00 */
[----:B------:R-:W2:Y:S04]  /*7e240*/  LDL.LU R240, [R1+0x7a0] ;  /* 0x0007a00001f07983 */ /* 0x000ea80000300800 */
[----:B------:R-:W2:Y:S04]  /*7e250*/  LDL.LU R241, [R1+0x7a4] ;  /* 0x0007a40001f17983 */ /* 0x000ea80000300800 */
[----:B------:R-:W2:Y:S04]  /*7e260*/  LDL.LU R242, [R1+0x7a8] ;  /* 0x0007a80001f27983 */ /* 0x000ea80000300800 */
[----:B------:R-:W2:Y:S01]  /*7e270*/  LDL.LU R243, [R1+0x7ac] ;  /* 0x0007ac0001f37983 */ /* 0x000ea20000300800 */
[C---:B------:R-:W-:Y:S03]  /*7e280*/  HMMA.1688.F32.TF32 R164, R200.reuse, R34, R188 ;  /* 0x00000022c8a4723c */ /* 0x040fe600000810bc */
        /* <DEDUP_REMOVED lines=48> */
[----:B------:R-:W-:Y:S04]  /*7e590*/  STL [R1+0x6610], R192 ;  /* 0x006610c001007387 */ /* 0x000fe80000100800 */
[----:B------:R-:W-:Y:S04]  /*7e5a0*/  STL [R1+0x660c], R193 ;  /* 0x00660cc101007387 */ /* 0x000fe80000100800 */
[----:B------:R-:W-:Y:S04]  /*7e5b0*/  STL [R1+0x6608], R194 ;  /* 0x006608c201007387 */ /* 0x000fe80000100800 */
[----:B------:R-:W-:Y:S01]  /*7e5c0*/  STL [R1+0x6604], R195 ;  /* 0x006604c301007387 */ /* 0x000fe20000100800 */
[C---:B--2---:R-:W-:Y:S03]  /*7e5d0*/  HMMA.1688.F32.TF32 R196, R200.reuse, R66, R236 ;  /* 0x00000042c8c4723c */ /* 0x044fe600000810ec */
[----:B------:R-:W-:Y:S04]  /*7e5e0*/  LDS R236, [R231+0xa280] ;  /* 0x00a28000e7ec7984 */ /* 0x000fe80000000800 */
[----:B------:R-:W-:Y:S01]  /*7e5f0*/  LDS R238, [R231+0xb280] ;  /* 0x00b28000e7ee7984 */ /* 0x000fe20000000800 */
[C---:B------:R-:W-:Y:S03]  /*7e600*/  HMMA.1688.F32.TF32 R176, R200.reuse, R94, R176 ;  /* 0x0000005ec8b0723c */ /* 0x040fe600000810b0 */
[----:B------:R-:W-:Y:S04]  /*7e610*/  LDS R237, [R0+0xa280] ;  /* 0x00a2800000ed7984 */ /* 0x000fe80000000800 */
[----:B------:R-:W2:Y:S01]  /*7e620*/  LDS R239, [R0+0xb280] ;  /* 0x00b2800000ef7984 */ /* 0x000ea20000000800 */
[C---:B-1----:R-:W-:Y:S07]  /*7e630*/  HMMA.1688.F32.TF32 R4, R200.reuse, R62, R68 ;  /* 0x0000003ec804723c */ /* 0x042fee0000081044 */
[----:B------:R-:W-:Y:S04]  /*7e640*/  STL [R1+0x6620], R196 ;  /* 0x006620c401007387 */ /* 0x000fe80000100800 */
[----:B------:R-:W-:Y:S04]  /*7e650*/  STL [R1+0x661c], R197 ;  /* 0x00661cc501007387 */ /* 0x000fe80000100800 */
[----:B------:R-:W-:Y:S04]  /*7e660*/  STL [R1+0x6618], R198 ;  /* 0x006618c601007387 */ /* 0x000fe80000100800 */
[----:B------:R-:W-:Y:S04]  /*7e670*/  STL [R1+0x6614], R199 ;  /* 0x006614c701007387 */ /* 0x000fe80000100800 */
[----:B------:R-:W3:Y:S04]  /*7e680*/  LDL.LU R68, [R1+0x780] ;  /* 0x0007800001447983 */ /* 0x000ee80000300800 */
[----:B------:R-:W-:Y:S04]  /*7e690*/  STL.64 [R1+0x450], R4 ;  /* 0x0004500401007387 */ /* 0x000fe80000100a00 */
[----:B------:R1:W-:Y:S01]  /*7e6a0*/  STL.64 [R1+0x458], R6 ;  /* 0x0004580601007387 */ /* 0x0003e20000100a00 */
[C---:B----4-:R-:W-:Y:S03]  /*7e6b0*/  HMMA.1688.F32.TF32 R12, R200.reuse, R42, R208 ;  /* 0x0000002ac80c723c */ /* 0x050fe600000810d0 */
[----:B------:R-:W3:Y:S04]  /*7e6c0*/  LDL.LU R69, [R1+0x784] ;  /* 0x0007840001457983 */ /* 0x000ee80000300800 */
[----:B------:R-:W3:Y:S01]  /*7e6d0*/  LDL.LU R70, [R1+0x788] ;  /* 0x0007880001467983 */ /* 0x000ee20000300800 */
[C---:B------:R-:W-:Y:S03]  /*7e6e0*/  HMMA.1688.F32.TF32 R8, R200.reuse, R58, R244 ;  /* 0x0000003ac808723c */ /* 0x040fe600000810f4 */
[----:B------:R-:W3:Y:S05]  /*7e6f0*/  LDL.LU R71, [R1+0x78c] ;  /* 0x00078c0001477983 */ /* 0x000eea0000300800 */
[C---:B-1----:R-:W-:Y:S11]  /*7e700*/  HMMA.1688.F32.TF32 R4, R200.reuse, R38, R248 ;  /* 0x00000026c804723c */ /* 0x042ff600000810f8 */
[----:B------:R-:W-:Y:S04]  /*7e710*/  @!UPT UIADD3 URZ, URZ, URZ, URZ ;  /* 0x0000003f3f3ff290 */ /* 0x000fe8000fffe03f */
[----:B------:R-:W-:Y:S04]  /*7e720*/  STL.64 [R1+0x440], R8 ;  /* 0x0004400801007387 */ /* 0x000fe80000100a00 */
[----:B------:R1:W-:Y:S04]  /*7e730*/  STL.64 [R1+0x448], R10 ;  /* 0x0004480a01007387 */ /* 0x0003e80000100a00 */
[----:B------:R-:W-:Y:S04]  /*7e740*/  STL.64 [R1+0x430], R4 ;  /* 0x0004300401007387 */ /* 0x000fe80000100a00 */
[----:B------:R4:W-:Y:S01]  /*7e750*/  STL.64 [R1+0x438], R6 ;  /* 0x0004380601007387 */ /* 0x0009e20000100a00 */
[C---:B-1----:R-:W-:Y:S08]  /*7e760*/  HMMA.1688.F32.TF32 R8, R200.reuse, R46, R212 ;  /* 0x0000002ec808723c */ /* 0x042ff000000810d4 */
[C---:B----4-:R-:W-:Y:S01]  /*7e770*/  HMMA.1688.F32.TF32 R4, R200.reuse, R50, R240 ;  /* 0x00000032c804723c */ /* 0x050fe200000810f0 */
[----:B------:R-:W-:Y:S04]  /*7e780*/  STL.64 [R1+0x420], R12 ;  /* 0x0004200c01007387 */ /* 0x000fe80000100a00 */
[----:B------:R-:W-:Y:S04]  /*7e790*/  STL.64 [R1+0x428], R14 ;  /* 0x0004280e01007387 */ /* 0x000fe80000100a00 */
[----:B------:R-:W4:Y:S06]  /*7e7a0*/  LDL.LU R232, [R1+0x8d0] ;  /* 0x0008d00001e87983 */ /* 0x000f2c0000300800 */
[----:B------:R-:W-:Y:S04]  /*7e7b0*/  STL.64 [R1+0x410], R8 ;  /* 0x0004100801007387 */ /* 0x000fe80000100a00 */
[----:B------:R1:W-:Y:S04]  /*7e7c0*/  STL.64 [R1+0x418], R10 ;  /* 0x0004180a01007387 */ /* 0x0003e80000100a00 */
[----:B------:R-:W-:Y:S04]  /*7e7d0*/  STL.64 [R1+0x400], R4 ;  /* 0x0004000401007387 */ /* 0x000fe80000100a00 */
[----:B------:R1:W-:Y:S04]  /*7e7e0*/  STL.64 [R1+0x408], R6 ;  /* 0x0004080601007387 */ /* 0x0003e80000100a00 */
[----:B------:R-:W4:Y:S04]  /*7e7f0*/  LDL.LU R233, [R1+0x8d4] ;  /* 0x0008d40001e97983 */ /* 0x000f280000300800 */
[----:B------:R-:W4:Y:S04]  /*7e800*/  LDL.LU R234, [R1+0x8d8] ;  /* 0x0008d80001ea7983 */ /* 0x000f280000300800 */
[----:B------:R-:W4:Y:S04]  /*7e810*/  LDL.LU R235, [R1+0x8dc] ;  /* 0x0008dc0001eb7983 */ /* 0x000f280000300800 */
        /* <DEDUP_REMOVED lines=20> */
[C---:B------:R-:W-:Y:S03]  /*7e960*/  HMMA.1688.F32.TF32 R180, R200.reuse, R90, R180 ;  /* 0x0000005ac8b4723c */ /* 0x040fe600000810b4 */
[----:B------:R-:W4:Y:S04]  /*7e970*/  LDL.LU R212, [R1+0x880] ;  /* 0x0008800001d47983 */ /* 0x000f280000300800 */
[----:B------:R-:W4:Y:S01]  /*7e980*/  LDL.LU R213, [R1+0x884] ;  /* 0x0008840001d57983 */ /* 0x000f220000300800 */
[C---:B------:R-:W-:Y:S03]  /*7e990*/  HMMA.1688.F32.TF32 R184, R200.reuse, R86, R184 ;  /* 0x00000056c8b8723c */ /* 0x040fe600000810b8 */
[----:B------:R-:W4:Y:S04]  /*7e9a0*/  LDL.LU R214, [R1+0x888] ;  /* 0x0008880001d67983 */ /* 0x000f280000300800 */
[----:B------:R-:W4:Y:S01]  /*7e9b0*/  LDL.LU R215, [R1+0x88c] ;  /* 0x00088c0001d77983 */ /* 0x000f220000300800 */
[C---:B------:R-:W-:Y:S03]  /*7e9c0*/  HMMA.1688.F32.TF32 R188, R200.reuse, R82, R188 ;  /* 0x00000052c8bc723c */ /* 0x040fe600000810bc */
[----:B------:R-:W4:Y:S04]  /*7e9d0*/  LDL.LU R208, [R1+0x890] ;  /* 0x0008900001d07983 */ /* 0x000f280000300800 */
[----:B------:R-:W4:Y:S04]  /*7e9e0*/  LDL.LU R209, [R1+0x894] ;  /* 0x0008940001d17983 */ /* 0x000f280000300800 */
[----:B------:R-:W4:Y:S04]  /*7e9f0*/  LDL.LU R210, [R1+0x898] ;  /* 0x0008980001d27983 */ /* 0x000f280000300800 */
[----:B------:R-:W4:Y:S01]  /*7ea00*/  LDL.LU R211, [R1+0x89c] ;  /* 0x00089c0001d37983 */ /* 0x000f220000300800 */
[----:B---3--:R-:W-:Y:S03]  /*7ea10*/  HMMA.1688.F32.TF32 R200, R200, R74, R68 ;  /* 0x0000004ac8c8723c */ /* 0x008fe60000081044 */
[----:B------:R-:W-:Y:S04]  /*7ea20*/  LDS R68, [R252+0xa300] ;  /* 0x00a30000fc447984 */ /* 0x000fe80000000800 */
[----:B------:R-:W-:Y:S04]  /*7ea30*/  LDS R70, [R252+0xb300] ;  /* 0x00b30000fc467984 */ /* 0x000fe80000000800 */
[----:B------:R-:W-:Y:S04]  /*7ea40*/  LDS R69, [R3+0xa300] ;  /* 0x00a3000003457984 */ /* 0x000fe80000000800 */
[----:B------:R-:W3:Y:S08]  /*7ea50*/  LDS R71, [R3+0xb300] ;  /* 0x00b3000003477984 */ /* 0x000ef00000000800 */
[----:B------:R-:W-:Y:S04]  /*7ea60*/  STL [R1+0x6600], R200 ;  /* 0x006600c801007387 */ /* 0x000fe80000100800 */
[----:B------:R-:W-:Y:S04]  /*7ea70*/  STL [R1+0x65fc], R201 ;  /* 0x0065fcc901007387 */ /* 0x000fe80000100800 */
[----:B------:R-:W-:Y:S04]  /*7ea80*/  STL [R1+0x65f8], R202 ;  /* 0x0065f8ca01007387 */ /* 0x000fe80000100800 */
[----:B------:R-:W-:Y:S01]  /*7ea90*/  STL [R1+0x65f4], R203 ;  /* 0x0065f4cb01007387 */ /* 0x000fe20000100800 */
[C---:B-1----:R-:W-:Y:S08]  /*7eaa0*/  HMMA.1688.F32.TF32 R8, R204.reuse, R34, R220 ;  /* 0x00000022cc08723c */ /* 0x042ff000000810dc */
[----:B--2---:R-:W-:Y:S11]  /*7eab0*/  HMMA.1688.F32.TF32 R4, R204, R54, R224 ;  /* 0x00000036cc04723c */ /* 0x004ff600000810e0 */
[----:B------:R-:W-:Y:S11]  /*7eac0*/  @!UPT UIADD3 URZ, URZ, URZ, URZ ;  /* 0x0000003f3f3ff290 */ /* 0x000ff6000fffe03f */
[----:B------:R-:W-:Y:S01]  /*7ead0*/  @!UPT UIADD3 URZ, URZ, URZ, URZ ;  /* 0x0000003f3f3ff290 */ /* 0x000fe2000fffe03f */
[----:B------:R-:W-:Y:S01]  /*7eae0*/  STL.64 [R1+0x3e0], R4 ;  /* 0x0003e00401007387 */ /* 0x000fe20000100a00 */
[----:B------:R-:W-:-:S03]  /*7eaf0*/  IMAD.MOV.U32 R196, RZ, RZ, R7 ;  /* 0x000000ffffc47224 */ /* 0x000fc600078e0007 */
[----:B------:R-:W-:Y:S04]  /*7eb00*/  STL.64 [R1+0x3f0], R8 ;  /* 0x0003f00801007387 */ /* 0x000fe80000100a00 */
[----:B------:R4:W-:Y:S04]  /*7eb10*/  STL.64 [R1+0x3f8], R10 ;  /* 0x0003f80a01007387 */ /* 0x0009e80000100a00 */
[----:B------:R1:W-:Y:S01]  /*7eb20*/  STL [R1+0x3e8], R6 ;  /* 0x0003e80601007387 */ /* 0x0003e20000100800 */
[C---:B----4-:R-:W-:Y:S08]  /*7eb30*/  HMMA.1688.F32.TF32 R8, R204.reuse, R218, R232 ;  /* 0x000000dacc08723c */ /* 0x050ff000000810e8 */
[----:B-1----:R-:W-:Y:S01]  /*7eb40*/  HMMA.1688.F32.TF32 R4, R204, R94, R240 ;  /* 0x0000005ecc04723c */ /* 0x002fe200000810f0 */
[----:B------:R1:W-:Y:S11]  /*7eb50*/  STL [R1+0x6624], R196 ;  /* 0x006624c401007387 */ /* 0x0003f60000100800 */
[----:B------:R-:W-:Y:S11]  /*7eb60*/  @!UPT UIADD3 URZ, URZ, URZ, URZ ;  /* 0x0000003f3f3ff290 */ /* 0x000ff6000fffe03f */
[----:B------:R-:W-:Y:S04]  /*7eb70*/  STL.64 [R1+0x3c0], R4 ;  /* 0x0003c00401007387 */ /* 0x000fe80000100a00 */
[----:B------:R-:W-:Y:S04]  /*7eb80*/  STL.64 [R1+0x3d0], R8 ;  /* 0x0003d00801007387 */ /* 0x000fe80000100a00 */
[----:B------:R-:W-:Y:S04]  /*7eb90*/  STL.64 [R1+0x3d8], R10 ;  /* 0x0003d80a01007387 */ /* 0x000fe80000100a00 */
[----:B------:R2:W-:Y:S04]  /*7eba0*/  STL [R1+0x3c8], R6 ;  /* 0x0003c80601007387 */ /* 0x0005e80000100800 */
[----:B------:R-:W4:Y:S04]  /*7ebb0*/  LDL.LU R240, [R1+0x870] ;  /* 0x0008700001f07983 */ /* 0x000f280000300800 */
[----:B------:R-:W4:Y:S04]  /*7ebc0*/  LDL.LU R241, [R1+0x874] ;  /* 0x0008740001f17983 */ /* 0x000f280000300800 */
[----:B------:R-:W4:Y:S04]  /*7ebd0*/  LDL.LU R242, [R1+0x878] ;  /* 0x0008780001f27983 */ /* 0x000f280000300800 */
[----:B------:R-:W4:Y:S01]  /*7ebe0*/  LDL.LU R243, [R1+0x87c] ;  /* 0x00087c0001f37983 */ /* 0x000f220000300800 */
[----:B-1----:R-:W-:-:S02]  /*7ebf0*/  MOV R196, R7 ;  /* 0x0000000700c47202 */ /* 0x002fc40000000f00 */
[C---:B--2---:R-:W-:Y:S08]  /*7ec00*/  HMMA.1688.F32.TF32 R4, R204.reuse, R86, R248 ;  /* 0x00000056cc04723c */ /* 0x044ff000000810f8 */
[C---:B------:R-:W-:Y:S11]  /*7ec10*/  HMMA.1688.F32.TF32 R8, R204.reuse, R90, R244 ;  /* 0x0000005acc08723c */ /* 0x040ff600000810f4 */
[----:B------:R-:W-:Y:S05]  /*7ec20*/  @!UPT UIADD3 URZ, URZ, URZ, URZ ;  /* 0x0000003f3f3ff290 */ /* 0x000fea000fffe03f */
[----:B------:R-:W-:Y:S01]  /*7ec30*/  IMAD.MOV.U32 R197, RZ, RZ, R4 ;  /* 0x000000ffffc57224 */ /* 0x000fe200078e0004 */
[----:B------:R-:W-:Y:S01]  /*7ec40*/  MOV R198, R5 ;  /* 0x0000000500c67202 */ /* 0x000fe20000000f00 */
[----:B------:R-:W-:Y:S01]  /*7ec50*/  IMAD.MOV.U32 R199, RZ, RZ, R6 ;  /* 0x000000ffffc77224 */ /* 0x000fe200078e0006 */
[----:B------:R-:W-:Y:S02]  /*7ec60*/  MOV R192, R7 ;  /* 0x0000000700c07202 */ /* 0x000fe40000000f00 */
[C---:B------:R-:W-:Y:S01]  /*7ec70*/  HMMA.1688.F32.TF32 R4, R204.reuse, R82, R208 ;  /* 0x00000052cc04723c */ /* 0x040fe200000810d0 */
[----:B------:R1:W-:Y:S04]  /*7ec80*/  STL [R1+0x6628], R196 ;  /* 0x006628c401007387 */ /* 0x0003e80000100800 */
[----:B------:R-:W-:Y:S04]  /*7ec90*/  STL.64 [R1+0x3b0], R8 ;  /* 0x0003b00801007387 */ /* 0x000fe80000100a00 */
[----:B------:R-:W-:Y:S04]  /*7eca0*/  STL.64 [R1+0x3b8], R10 ;  /* 0x0003b80a01007387 */ /* 0x000fe80000100a00 */
[----:B------:R-:W-:Y:S04]  /*7ecb0*/  STL [R1+0x6638], R192 ;  /* 0x006638c001007387 */ /* 0x000fe80000100800 */
[----:B------:R-:W-:Y:S04]  /*7ecc0*/  STL [R1+0x6634], R199 ;  /* 0x006634c701007387 */ /* 0x000fe80000100800 */
[----:B------:R-:W-:Y:S03]  /*7ecd0*/  STL [R1+0x6630], R198 ;  /* 0x006630c601007387 */ /* 0x000fe60000100800 */
[----:B-1----:R-:W-:Y:S01]  /*7ece0*/  IMAD.MOV.U32 R196, RZ, RZ, R7 ;  /* 0x000000ffffc47224 */ /* 0x002fe200078e0007 */
[----:B------:R-:W-:Y:S04]  /*7ecf0*/  STL [R1+0x662c], R197 ;  /* 0x00662cc501007387 */ /* 0x000fe80000100800 */
        /* <DEDUP_REMOVED lines=11> */
[----:B------:R-:W-:Y:S01]  /*7edb0*/  MOV R192, R4 ;  /* 0x0000000400c07202 */ /* 0x000fe20000000f00 */
[----:B------:R-:W-:Y:S01]  /*7edc0*/  IMAD.MOV.U32 R199, RZ, RZ, R5 ;  /* 0x000000ffffc77224 */ /* 0x000fe200078e0005 */
[----:B------:R-:W-:Y:S01]  /*7edd0*/  MOV R198, R6 ;  /* 0x0000000600c67202 */ /* 0x000fe20000000f00 */
[----:B------:R-:W-:Y:S01]  /*7ede0*/  IMAD.MOV.U32 R197, RZ, RZ, R7 ;  /* 0x000000ffffc57224 */ /* 0x000fe200078e0007 */
[----:B------:R-:W2:Y:S04]  /*7edf0*/  LDL.LU R235, [R1+0x85c] ;  /* 0x00085c0001eb7983 */ /* 0x000ea80000300800 */
[----:B------:R-:W-:Y:S04]  /*7ee00*/  STL [R1+0x664c], R197 ;  /* 0x00664cc501007387 */ /* 0x000fe80000100800 */
[----:B------:R-:W-:Y:S04]  /*7ee10*/  STL [R1+0x6648], R198 ;  /* 0x006648c601007387 */ /* 0x000fe80000100800 */
[----:B------:R-:W-:Y:S04]  /*7ee20*/  STL [R1+0x6644], R192 ;  /* 0x006644c001007387 */ /* 0x000fe80000100800 */
[----:B------:R-:W-:Y:S01]  /*7ee30*/  STL [R1+0x6640], R199 ;  /* 0x006640c701007387 */ /* 0x000fe20000100800 */
[----:B----4-:R-:W-:Y:S11]  /*7ee40*/  HMMA.1688.F32.TF32 R4, R204, R66, R240 ;  /* 0x00000042cc04723c */ /* 0x010ff600000810f0 */
[----:B------:R-:W-:Y:S11]  /*7ee50*/  @!UPT UIADD3 URZ, URZ, URZ, URZ ;  /* 0x0000003f3f3ff290 */ /* 0x000ff6000fffe03f */
[----:B------:R-:W-:Y:S01]  /*7ee60*/  @!UPT UIADD3 URZ, URZ, URZ, URZ ;  /* 0x0000003f3f3ff290 */ /* 0x000fe2000fffe03f */
[----:B------:R-:W-:Y:S04]  /*7ee70*/  STL.64 [R1+0x370], R4 ;  /* 0x0003700401007387 */ /* 0x000fe80000100a00 */
[----:B------:R1:W-:Y:S04]  /*7ee80*/  STL [R1+0x378], R6 ;  /* 0x0003780601007387 */ /* 0x0003e80000100800 */
        /* <DEDUP_REMOVED lines=20> */
[----:B--2---:R-:W-:-:S02]  /*7efd0*/  MOV R196, R7 ;  /* 0x0000000700c47202 */ /* 0x004fc40000000f00 */
[C---:B-1----:R-:W-:Y:S03]  /*7efe0*/  HMMA.1688.F32.TF32 R4, R204.reuse, R62, R224 ;  /* 0x0000003ecc04723c */ /* 0x042fe600000810e0 */
[----:B------:R-:W-:Y:S11]  /*7eff0*/  STL [R1+0x6650], R196 ;  /* 0x006650c401007387 */ /* 0x000ff60000100800 */
[----:B------:R-:W-:Y:S09]  /*7f000*/  @!UPT UIADD3 URZ, URZ, URZ, URZ ;  /* 0x0000003f3f3ff290 */ /* 0x000ff2000fffe03f */
[----:B------:R1:W-:Y:S01]  /*7f010*/  STL [R1+0x36c], R7 ;  /* 0x00036c0701007387 */ /* 0x0003e20000100800 */
[----:B------:R-:W-:Y:S01]  /*7f020*/  IMAD.MOV.U32 R193, RZ, RZ, R4 ;  /* 0x000000ffffc17224 */ /* 0x000fe200078e0004 */
[----:B------:R-:W-:Y:S01]  /*7f030*/  MOV R194, R5 ;  /* 0x0000000500c27202 */ /* 0x000fe20000000f00 */
[----:B------:R-:W-:Y:S02]  /*7f040*/  IMAD.MOV.U32 R195, RZ, RZ, R6 ;  /* 0x000000ffffc37224 */ /* 0x000fe400078e0006 */
[C---:B-1----:R-:W-:Y:S03]  /*7f050*/  HMMA.1688.F32.TF32 R4, R204.reuse, R58, R232 ;  /* 0x0000003acc04723c */ /* 0x042fe600000810e8 */
[----:B------:R1:W-:Y:S11]  /*7f060*/  STL [R1+0x665c], R195 ;  /* 0x00665cc301007387 */ /* 0x0003f60000100800 */
[----:B------:R-:W-:Y:S10]  /*7f070*/  @!UPT UIADD3 URZ, URZ, URZ, URZ ;  /* 0x0000003f3f3ff290 */ /* 0x000ff4000fffe03f */
[----:B------:R-:W-:Y:S01]  /*7f080*/  MOV R197, R4 ;  /* 0x0000000400c57202 */ /* 0x000fe20000000f00 */
[----:B------:R-:W-:Y:S01]  /*7f090*/  IMAD.MOV.U32 R198, RZ, RZ, R5 ;  /* 0x000000ffffc67224 */ /* 0x000fe200078e0005 */
[----:B------:R-:W-:Y:S01]  /*7f0a0*/  MOV R192, R6 ;  /* 0x0000000600c07202 */ /* 0x000fe20000000f00 */
[----:B------:R-:W-:Y:S01]  /*7f0b0*/  IMAD.MOV.U32 R199, RZ, RZ, R7 ;  /* 0x000000ffffc77224 */ /* 0x000fe200078e0007 */
[----:B------:R2:W-:Y:S04]  /*7f0c0*/  STL [R1+0x6658], R194 ;  /* 0x006658c201007387 */ /* 0x0005e80000100800 */
[----:B------:R1:W-:Y:S04]  /*7f0d0*/  STL [R1+0x6654], R193 ;  /* 0x006654c101007387 */ /* 0x0003e80000100800 */
[----:B------:R1:W-:Y:S04]  /*7f0e0*/  STL [R1+0x666c], R199 ;  /* 0x00666cc701007387 */ /* 0x0003e80000100800 */
[----:B------:R1:W-:Y:S04]  /*7f0f0*/  STL [R1+0x6668], R192 ;  /* 0x006668c001007387 */ /* 0x0003e80000100800 */
[----:B------:R1:W-:Y:S04]  /*7f100*/  STL [R1+0x6664], R197 ;  /* 0x006664c501007387 */ /* 0x0003e80000100800 */
[----:B------:R1:W-:Y:S01]  /*7f110*/  STL [R1+0x6660], R198 ;  /* 0x006660c601007387 */ /* 0x0003e20000100800 */
[C---:B----4-:R-:W-:Y:S03]  /*7f120*/  HMMA.1688.F32.TF32 R4, R204.reuse, R38, R244 ;  /* 0x00000026cc04723c */ /* 0x050fe600000810f4 */
[----:B------:R-:W4:Y:S11]  /*7f130*/  LDL.LU R244, [R1+0x990] ;  /* 0x0009900001f47983 */ /* 0x000f360000300800 */
[----:B------:R-:W-:Y:S10]  /*7f140*/  @!UPT UIADD3 URZ, URZ, URZ, URZ ;  /* 0x0000003f3f3ff290 */ /* 0x000ff4000fffe03f */
[----:B-1----:R-:W-:Y:S01]  /*7f150*/  MOV R195, R4 ;  /* 0x0000000400c37202 */ /* 0x002fe20000000f00 */
[----:B--2---:R-:W-:Y:S01]  /*7f160*/  IMAD.MOV.U32 R194, RZ, RZ, R5 ;  /* 0x000000ffffc27224 */ /* 0x004fe200078e0005 */
[----:B------:R-:W-:Y:S01]  /*7f170*/  MOV R193, R6 ;  /* 0x0000000600c17202 */ /* 0x000fe20000000f00 */
[----:B------:R-:W-:Y:S02]  /*7f180*/  IMAD.MOV.U32 R196, RZ, RZ, R7 ;  /* 0x000000ffffc47224 */ /* 0x000fe400078e0007 */
[C---:B---3--:R-:W-:Y:S11]  /*7f190*/  HMMA.1688.F32.TF32 R4, R204.reuse, R42, R248 ;  /* 0x0000002acc04723c */ /* 0x048ff600000810f8 */
        /* <DEDUP_REMOVED lines=13> */
[C---:B------:R-:W-:Y:S08]  /*7f270*/  HMMA.1688.F32.TF32 R4, R204.reuse, R50, R212 ;  /* 0x00000032cc04723c */ /* 0x040ff000000810d4 */
[----:B------:R-:W-:Y:S11]  /*7f280*/  HMMA.1688.F32.TF32 R204, R204, R74, R240 ;  /* 0x0000004acccc723c */ /* 0x000ff600000810f0 */
[----:B------:R-:W-:Y:S04]  /*7f290*/  @!UPT UIADD3 URZ, URZ, URZ, URZ ;  /* 0x0000003f3f3ff290 */ /* 0x000fe8000fffe03f */
[----:B------:R1:W-:Y:S04]  /*7f2a0*/  STL.64 [R1+0x2f0], R4 ;  /* 0x0002f00401007387 */ /* 0x0003e80000100a00 */
        /* <DEDUP_REMOVED lines=12> */
[----:B-1----:R-:W4:Y:S04]  /*7f370*/  LDL.LU R4, [R1+0x950] ;  /* 0x0009500001047983 */ /* 0x002f280000300800 */
[----:B------:R-:W4:Y:S04]  /*7f380*/  LDL.LU R5, [R1+0x954] ;  /* 0x0009540001057983 */ /* 0x000f280000300800 */
[----:B--2---:R-:W4:Y:S04]  /*7f390*/  LDL.LU R6, [R1+0x958] ;  /* 0x0009580001067983 */ /* 0x004f280000300800 */
        /* <DEDUP_REMOVED lines=26> */
[----:B------:R-:W-:Y:S04]  /*7f540*/  STL [R1+0x65d4], R205 ;  /* 0x0065d4cd01007387 */ /* 0x000fe80000100800 */
[----:B------:R-:W-:Y:S04]  /*7f550*/  STL [R1+0x65d0], R206 ;  /* 0x0065d0ce01007387 */ /* 0x000fe80000100800 */
[----:B------:R-:W-:Y:S04]  /*7f560*/  STL [R1+0x65cc], R207 ;  /* 0x0065cccf01007387 */ /* 0x000fe80000100800 */
        /* <DEDUP_REMOVED lines=8> */
[----:B------:R-:W3:Y:S08]  /*7f5f0*/  LDL.LU R243, [R1+0x9dc] ;  /* 0x0009dc0001f37983 */ /* 0x000ef00000300800 */
[----:B------:R-:W-:Y:S04]  /*7f600*/  STL [R1+0x65b8], R208 ;  /* 0x0065b8d001007387 */ /* 0x000fe80000100800 */
[----:B------:R-:W-:Y:S01]  /*7f610*/  STL [R1+0x65b4], R209 ;  /* 0x0065b4d101007387 */ /* 0x000fe20000100800 */
[C---:B--2---:R-:W-:Y:S03]  /*7f620*/  HMMA.1688.F32.TF32 R212, R236.reuse, R54, R212 ;  /* 0x00000036ecd4723c */ /* 0x044fe600000810d4 */
[----:B------:R-:W-:Y:S04]  /*7f630*/  STL [R1+0x65b0], R210 ;  /* 0x0065b0d201007387 */ /* 0x000fe80000100800 */
[----:B------:R-:W-:Y:S01]  /*7f640*/  STL [R1+0x65ac], R211 ;  /* 0x0065acd301007387 */ /* 0x000fe20000100800 */
[C---:B----4-:R-:W-:Y:S08]  /*7f650*/  HMMA.1688.F32.TF32 R20, R236.reuse, R218, R16 ;  /* 0x000000daec14723c */ /* 0x050ff00000081010 */
[C---:B------:R-:W-:Y:S08]  /*7f660*/  HMMA.1688.F32.TF32 R16, R236.reuse, R94, R12 ;  /* 0x0000005eec10723c */ /* 0x040ff0000008100c */
[C---:B------:R-:W-:Y:S08]  /*7f670*/  HMMA.1688.F32.TF32 R12, R236.reuse, R90, R8 ;  /* 0x0000005aec0c723c */ /* 0x040ff00000081008 */
[C---:B------:R-:W-:Y:S08]  /*7f680*/  HMMA.1688.F32.TF32 R8, R236.reuse, R86, R4 ;  /* 0x00000056ec08723c */ /* 0x040ff00000081004 */
[----:B------:R-:W-:Y:S01]  /*7f690*/  HMMA.1688.F32.TF32 R4, R236, R82, R220 ;  /* 0x00000052ec04723c */ /* 0x000fe200000810dc */
[----:B------:R-:W-:Y:S04]  /*7f6a0*/  STL [R1+0x65c8], R212 ;  /* 0x0065c8d401007387 */ /* 0x000fe80000100800 */
[----:B------:R-:W-:Y:S04]  /*7f6b0*/  STL [R1+0x65c4], R213 ;  /* 0x0065c4d501007387 */ /* 0x000fe80000100800 */
[----:B------:R-:W-:Y:S04]  /*7f6c0*/  STL [R1+0x65c0], R214 ;  /* 0x0065c0d601007387 */ /* 0x000fe80000100800 */
[----:B------:R-:W-:Y:S04]  /*7f6d0*/  STL [R1+0x65bc], R215 ;  /* 0x0065bcd701007387 */ /* 0x000fe80000100800 */
[----:B------:R-:W-:Y:S04]  /*7f6e0*/  STL.64 [R1+0x10], R20 ;  /* 0x0000101401007387 */ /* 0x000fe80000100a00 */
[----:B------:R-:W-:Y:S04]  /*7f6f0*/  STL.64 [R1+0x18], R22 ;  /* 0x0000181601007387 */ /* 0x000fe80000100a00 */
[----:B------:R-:W-:Y:S04]  /*7f700*/  STL.64 [R1+0x30], R16 ;  /* 0x0000301001007387 */ /* 0x000fe80000100a00 */
[----:B------:R-:W-:Y:S04]  /*7f710*/  STL.64 [R1+0x38], R18 ;  /* 0x0000381201007387 */ /* 0x000fe80000100a00 */
[----:B------:R-:W-:Y:S04]  /*7f720*/  STL.64 [R1+0xe0], R12 ;  /* 0x0000e00c01007387 */ /* 0x000fe80000100a00 */
[----:B------:R-:W-:Y:S01]  /*7f730*/  STL.64 [R1+0xe8], R14 ;  /* 0x0000e80e01007387 */ /* 0x000fe20000100a00 */
[----:B-1----:R-:W-:-:S03]  /*7f740*/  MOV R204, R7 ;  /* 0x0000000700cc7202 */ /* 0x002fc60000000f00 */
[----:B------:R-:W-:Y:S04]  /*7f750*/  STL.64 [R1+0x100], R4 ;  /* 0x0001000401007387 */ /* 0x000fe80000100a00 */
[----:B------:R-:W-:Y:S04]  /*7f760*/  STL.64 [R1+0xf0], R8 ;  /* 0x0000f00801007387 */ /* 0x000fe80000100a00 */
[----:B------:R1:W-:Y:S04]  /*7f770*/  STL.64 [R1+0xf8], R10 ;  /* 0x0000f80a01007387 */ /* 0x0003e80000100a00 */
[----:B------:R2:W-:Y:S01]  /*7f780*/  STL [R1+0x108], R6 ;  /* 0x0001080601007387 */ /* 0x0005e20000100800 */
[C---:B-1----:R-:W-:Y:S08]  /*7f790*/  HMMA.1688.F32.TF32 R8, R236.reuse, R78, R224 ;  /* 0x0000004eec08723c */ /* 0x042ff000000810e0 */
[----:B--2---:R-:W-:Y:S01]  /*7f7a0*/  HMMA.1688.F32.TF32 R4, R236, R66, R232 ;  /* 0x00000042ec04723c */ /* 0x004fe200000810e8 */
[----:B------:R1:W-:Y:S11]  /*7f7b0*/  STL [R1+0x65dc], R204 ;  /* 0x0065dccc01007387 */ /* 0x0003f60000100800 */
[----:B------:R-:W-:Y:S11]  /*7f7c0*/  @!UPT UIADD3 URZ, URZ, URZ, URZ ;  /* 0x0000003f3f3ff290 */ /* 0x000ff6000fffe03f */
[----:B------:R-:W-:Y:S01]  /*7f7d0*/  STL.64 [R1+0x140], R4 ;  /* 0x0001400401007387 */ /* 0x000fe20000100a00 */
[----:B-1----:R-:W-:-:S03]  /*7f7e0*/  IMAD.MOV.U32 R204, RZ, RZ, R7 ;  /* 0x000000ffffcc7224 */ /* 0x002fc600078e0007 */
[----:B------:R-:W-:Y:S04]  /*7f7f0*/  STL.64 [R1+0x130], R8 ;  /* 0x0001300801007387 */ /* 0x000fe80000100a00 */
[----:B------:R-:W-:Y:S04]  /*7f800*/  STL.64 [R1+0x138], R10 ;  /* 0x0001380a01007387 */ /* 0x000fe80000100a00 */
[----:B------:R1:W-:Y:S02]  /*7f810*/  STL [R1+0x148], R6 ;  /* 0x0001480601007387 */ /* 0x0003e40000100800 */
[C---:B-1----:R-:W-:Y:S02]  /*7f820*/  HMMA.1688.F32.TF32 R4, R236.reuse, R62, R244 ;  /* 0x0000003eec04723c */ /* 0x042fe400000810f4 */
[----:B------:R1:W-:Y:S11]  /*7f830*/  STL [R1+0x65e0], R204 ;  /* 0x0065e0cc01007387 */ /* 0x0003f60000100800 */
[----:B------:R-:W-:Y:S11]  /*7f840*/  @!UPT UIADD3 URZ, URZ, URZ, URZ ;  /* 0x0000003f3f3ff290 */ /* 0x000ff6000fffe03f */
[----:B------:R-:W-:Y:S01]  /*7f850*/  MOV R205, R4 ;  /* 0x0000000400cd7202 */ /* 0x000fe20000000f00 */
[----:B------:R-:W-:Y:S01]  /*7f860*/  IMAD.MOV.U32 R206, RZ, RZ, R5 ;  /* 0x000000ffffce7224 */ /* 0x000fe200078e0005 */
[----:B------:R-:W-:Y:S01]  /*7f870*/  MOV R207, R6 ;  /* 0x0000000600cf7202 */ /* 0x000fe20000000f00 */
[----:B------:R-:W-:Y:S02]  /*7f880*/  IMAD.MOV.U32 R212, RZ, RZ, R7 ;  /* 0x000000ffffd47224 */ /* 0x000fe400078e0007 */
[----:B------:R-:W-:Y:S03]  /*7f890*/  HMMA.1688.F32.TF32 R4, R236, R58, R248 ;  /* 0x0000003aec04723c */ /* 0x000fe600000810f8 */
[----:B------:R-:W-:Y:S04]  /*7f8a0*/  STL [R1+0x65f0], R212 ;  /* 0x0065f0d401007387 */ /* 0x000fe80000100800 */
[----:B------:R-:W-:Y:S04]  /*7f8b0*/  STL [R1+0x65ec], R207 ;  /* 0x0065eccf01007387 */ /* 0x000fe80000100800 */
[----:B------:R-:W-:Y:S04]  /*7f8c0*/  STL [R1+0x65e8], R206 ;  /* 0x0065e8ce01007387 */ /* 0x000fe80000100800 */
[----:B------:R-:W-:Y:S08]  /*7f8d0*/  STL [R1+0x65e4], R205 ;  /* 0x0065e4cd01007387 */ /* 0x000ff00000100800 */
[----:B------:R-:W-:Y:S01]  /*7f8e0*/  STL [R1+0x160], R4 ;  /* 0x0001600401007387 */ /* 0x000fe20000100800 */
[----:B-1----:R-:W-:-:S03]  /*7f8f0*/  MOV R204, R5 ;  /* 0x0000000500cc7202 */ /* 0x002fc60000000f00 */
[----:B------:R3:W-:Y:S04]  /*7f900*/  STL.64 [R1+0x168], R6 ;  /* 0x0001680601007387 */ /* 0x0007e80000100a00 */
[----:B------:R-:W2:Y:S04]  /*7f910*/  LDL.LU R248, [R1+0xbc0] ;  /* 0x000bc00001f87983 */ /* 0x000ea80000300800 */
[----:B------:R-:W2:Y:S04]  /*7f920*/  LDL.LU R249, [R1+0xbc4] ;  /* 0x000bc40001f97983 */ /* 0x000ea80000300800 */
[----:B------:R-:W2:Y:S04]  /*7f930*/  LDL.LU R250, [R1+0xbc8] ;  /* 0x000bc80001fa7983 */ /* 0x000ea80000300800 */
[----:B------:R-:W2:Y:S04]  /*7f940*/  LDL.LU R251, [R1+0xbcc] ;  /* 0x000bcc0001fb7983 */ /* 0x000ea80000300800 */
[----:B------:R-:W4:Y:S04]  /*7f950*/  LDL.LU R244, [R1+0xc00] ;  /* 0x000c000001f47983 */ /* 0x000f280000300800 */
[----:B------:R-:W4:Y:S04]  /*7f960*/  LDL.LU R245, [R1+0xc04] ;  /* 0x000c040001f57983 */ /* 0x000f280000300800 */
[----:B------:R-:W4:Y:S01]  /*7f970*/  LDL.LU R246, [R1+0xc08] ;  /* 0x000c080001f67983 */ /* 0x000f220000300800 */
[----:B---3--:R-:W-:Y:S03]  /*7f980*/  HMMA.1688.F32.TF32 R4, R236, R38, R240 ;  /* 0x00000026ec04723c */ /* 0x008fe600000810f0 */
[----:B------:R-:W4:Y:S04]  /*7f990*/  LDL.LU R247, [R1+0xc0c] ;  /* 0x000c0c0001f77983 */ /* 0x000f280000300800 */
[----:B------:R-:W3:Y:S04]  /*7f9a0*/  LDL.LU R232, [R1+0xc20] ;  /* 0x000c200001e87983 */ /* 0x000ee80000300800 */
[----:B------:R-:W3:Y:S04]  /*7f9b0*/  LDL.LU R233, [R1+0xc24] ;  /* 0x000c240001e97983 */ /* 0x000ee80000300800 */
[----:B------:R-:W3:Y:S04]  /*7f9c0*/  LDL.LU R234, [R1+0xc28] ;  /* 0x000c280001ea7983 */ /* 0x000ee80000300800 */
[----:B------:R-:W3:Y:S04]  /*7f9d0*/  LDL.LU R235, [R1+0xc2c] ;  /* 0x000c2c0001eb7983 */ /* 0x000ee80000300800 */
[----:B------:R-:W2:Y:S04]  /*7f9e0*/  LDL.LU R224, [R1+0xc40] ;  /* 0x000c400001e07983 */ /* 0x000ea80000300800 */
[----:B------:R-:W2:Y:S01]  /*7f9f0*/  LDL.LU R225, [R1+0xc44] ;  /* 0x000c440001e17983 */ /* 0x000ea20000300800 */
[----:B------:R-:W-:Y:S01]  /*7fa00*/  IMAD.MOV.U32 R212, RZ, RZ, R4 ;  /* 0x000000ffffd47224 */ /* 0x000fe200078e0004 */
[----:B------:R-:W-:-:S02]  /*7fa10*/  MOV R207, R5 ;  /* 0x0000000500cf7202 */ /* 0x000fc40000000f00 */
        /* <DEDUP_REMOVED lines=70> */
[----:B----4-:R-:W-:Y:S08]  /*7fe80*/  HMMA.1688.F32.TF32 R104, R68, R34, R104 ;  /* 0x000000224468723c */ /* 0x010ff00000081068 */
[C---:B------:R-:W-:Y:S08]  /*7fe90*/  HMMA.1688.F32.TF32 R116, R236.reuse, R46, R116 ;  /* 0x0000002eec74723c */ /* 0x040ff00000081074 */
[C---:B------:R-:W-:Y:S08]  /*7fea0*/  HMMA.1688.F32.TF32 R112, R236.reuse, R50, R112 ;  /* 0x00000032ec70723c */ /* 0x040ff00000081070 */
[----:B------:R-:W-:Y:S07]  /*7feb0*/  HMMA.1688.F32.TF32 R108, R236, R74, R108 ;  /* 0x0000004aec6c723c */ /* 0x000fee000008106c */
[----:B------:R-:W-:Y:S08]  /*7fec0*/  STL [R1+0x19c], R119 ;  /* 0x00019c7701007387 */ /* 0x000ff00000100800 */
        /* <DEDUP_REMOVED lines=31> */
[----:B-1----:R-:W-:Y:S08]  /*800c0*/  HMMA.1688.F32.TF32 R12, R68, R58, R4 ;  /* 0x0000003a440c723c */ /* 0x002ff00000081004 */
[----:B------:R-:W-:Y:S01]  /*800d0*/  HMMA.1688.F32.TF32 R120, R236, R42, R120 ;  /* 0x0000002aec78723c */ /* 0x000fe20000081078 */
[----:B------:R-:W-:Y:S01]  /*800e0*/  IMAD.MOV.U32 R209, RZ, RZ, R116 ;  /* 0x000000ffffd17224 */ /* 0x000fe200078e0074 */
[----:B------:R-:W-:Y:S01]  /*800f0*/  MOV R210, R117 ;  /* 0x0000007500d27202 */ /* 0x000fe20000000f00 */
[----:B------:R-:W-:Y:S01]  /*80100*/  IMAD.MOV.U32 R211, RZ, RZ, R118 ;  /* 0x000000ffffd37224 */ /* 0x000fe200078e0076 */
[----:B------:R-:W-:Y:S04]  /*80110*/  LDS R236, [R231+0xa300] ;  /* 0x00a30000e7ec7984 */ /* 0x000fe80000000800 */
[C---:B--2---:R-:W-:Y:S01]  /*80120*/  HMMA.1688.F32.TF32 R8, R68.reuse, R38, R220 ;  /* 0x000000264408723c */ /* 0x044fe200000810dc */
[----:B------:R-:W-:Y:S04]  /*80130*/  LDS R238, [R231+0xb300] ;  /* 0x00b30000e7ee7984 */ /* 0x000fe80000000800 */
[----:B------:R-:W-:Y:S03]  /*80140*/  LDS R237, [R0+0xa300] ;  /* 0x00a3000000ed7984 */ /* 0x000fe60000000800 */
[C---:B------:R-:W-:Y:S01]  /*80150*/  HMMA.1688.F32.TF32 R4, R68.reuse, R42, R224 ;  /* 0x0000002a4404723c */ /* 0x040fe200000810e0 */
[----:B------:R-:W-:Y:S04]  /*80160*/  STL.64 [R1+0x1130], R12 ;  /* 0x0011300c01007387 */ /* 0x000fe80000100a00 */
[----:B------:R1:W-:Y:S04]  /*80170*/  STL.64 [R1+0x1138], R14 ;  /* 0x0011380e01007387 */ /* 0x0003e80000100a00 */
[----:B------:R-:W2:Y:S04]  /*80180*/  LDS R239, [R0+0xb300] ;  /* 0x00b3000000ef7984 */ /* 0x000ea80000000800 */
[----:B------:R-:W-:Y:S01]  /*80190*/  LDS R240, [R252+0xa380] ;  /* 0x00a38000fcf07984 */ /* 0x000fe20000000800 */
[C---:B-1----:R-:W-:Y:S03]  /*801a0*/  HMMA.1688.F32.TF32 R12, R68.reuse, R46, R232 ;  /* 0x0000002e440c723c */ /* 0x042fe600000810e8 */
[----:B------:R-:W-:Y:S04]  /*801b0*/  STL.64 [R1+0x1120], R8 ;  /* 0x0011200801007387 */ /* 0x000fe80000100a00 */
[----:B------:R1:W-:Y:S04]  /*801c0*/  STL.64 [R1+0x1128], R10 ;  /* 0x0011280a01007387 */ /* 0x0003e80000100a00 */
[----:B------:R-:W-:Y:S04]  /*801d0*/  STL.64 [R1+0x1110], R4 ;  /* 0x0011100401007387 */ /* 0x000fe80000100a00 */
[----:B------:R3:W-:Y:S01]  /*801e0*/  STL.64 [R1+0x1118], R6 ;  /* 0x0011180601007387 */ /* 0x0007e20000100a00 */
[C---:B-1----:R-:W-:Y:S03]  /*801f0*/  HMMA.1688.F32.TF32 R8, R68.reuse, R50, R244 ;  /* 0x000000324408723c */ /* 0x042fe600000810f4 */
[----:B------:R-:W-:Y:S04]  /*80200*/  LDS R242, [R252+0xb380] ;  /* 0x00b38000fcf27984 */ /* 0x000fe80000000800 */
[----:B------:R-:W-:Y:S01]  /*80210*/  LDS R241, [R3+0xa380] ;  /* 0x00a3800003f17984 */ /* 0x000fe20000000800 */
[-C--:B---3--:R-:W-:Y:S03]  /*80220*/  HMMA.1688.F32.TF32 R4, R68, R74.reuse, R248 ;  /* 0x0000004a4404723c */ /* 0x088fe600000810f8 */
[----:B------:R-:W-:Y:S04]  /*80230*/  STL.64 [R1+0x1100], R12 ;  /* 0x0011000c01007387 */ /* 0x000fe80000100a00 */
[----:B------:R-:W-:Y:S04]  /*80240*/  STL.64 [R1+0x1108], R14 ;  /* 0x0011080e01007387 */ /* 0x000fe80000100a00 */
[----:B------:R-:W3:Y:S01]  /*80250*/  LDL.LU R244, [R1+0xbd0] ;  /* 0x000bd00001f47983 */ /* 0x000ee20000300800 */
[----:B------:R-:W-:Y:S01]  /*80260*/  IMAD.MOV.U32 R213, RZ, RZ, R120 ;  /* 0x000000ffffd57224 */ /* 0x000fe200078e0078 */
[----:B------:R-:W-:Y:S01]  /*80270*/  MOV R214, R121 ;  /* 0x0000007900d67202 */ /* 0x000fe20000000f00 */
[----:B------:R-:W-:Y:S01]  /*80280*/  IMAD.MOV.U32 R215, RZ, RZ, R122 ;  /* 0x000000ffffd77224 */ /* 0x000fe200078e007a */
[----:B------:R-:W-:Y:S01]  /*80290*/  MOV R208, R123 ;  /* 0x0000007b00d07202 */ /* 0x000fe20000000f00 */
[----:B------:R-:W1:Y:S04]  /*802a0*/  LDS R243, [R3+0xb380] ;  /* 0x00b3800003f37984 */ /* 0x000e680000000800 */
[----:B------:R-:W-:Y:S04]  /*802b0*/  STL.64 [R1+0x10f0], R8 ;  /* 0x0010f00801007387 */ /* 0x000fe80000100a00 */
[----:B------:R-:W-:Y:S04]  /*802c0*/  STL.64 [R1+0x10f8], R10 ;  /* 0x0010f80a01007387 */ /* 0x000fe80000100a00 */
        /* <DEDUP_REMOVED lines=13> */
[----:B----4-:R-:W4:Y:S04]  /*803a0*/  LDL.LU R4, [R1+0xb30] ;  /* 0x000b300001047983 */ /* 0x010f280000300800 */
[----:B------:R-:W4:Y:S04]  /*803b0*/  LDL.LU R5, [R1+0xb34] ;  /* 0x000b340001057983 */ /* 0x000f280000300800 */
[----:B-1----:R-:W4:Y:S04]  /*803c0*/  LDL.LU R6, [R1+0xb38] ;  /* 0x000b380001067983 */ /* 0x002f280000300800 */
        /* <DEDUP_REMOVED lines=94> */
[----:B------:R1:W-:Y:S04]  /*809b0*/  LDS R71, [R0+0xb380] ;  /* 0x00b3800000477984 */ /* 0x0003e80000000800 */
[----:B------:R-:W-:Y:S04]  /*809c0*/  LDS R68, [R231+0xa380] ;  /* 0x00a38000e7447984 */ /* 0x000fe80000000800 */
[----:B-1----:R-:W4:Y:S01]  /*809d0*/  LDL.LU R0, [R1+0x68a4] ;  /* 0x0068a40001007983 */ /* 0x002f220000300800 */
[C---:B--2---:R-:W-:Y:S03]  /*809e0*/  HMMA.1688.F32.TF32 R28, R236.reuse, R74, R28 ;  /* 0x0000004aec1c723c */ /* 0x044fe6000008101c */
[----:B------:R-:W1:Y:S05]  /*809f0*/  LDS R70, [R231+0xb380] ;  /* 0x00b38000e7467984 */ /* 0x000e6a0000000800 */
        /* <DEDUP_REMOVED lines=13> */
[C---:B------:R-:W-:Y:S07]  /*80ad0*/  HMMA.1688.F32.TF32 R128, R236.reuse, R82, R128 ;  /* 0x00000052ec80723c */ /* 0x040fee0000081080 */
[----:B------:R-:W-:Y:S04]  /*80ae0*/  STL.64 [R1+0x10e0], R152 ;  /* 0x0010e09801007387 */ /* 0x000fe80000100a00 */
[----:B------:R-:W-:Y:S04]  /*80af0*/  STL.64 [R1+0x10e8], R154 ;  /* 0x0010e89a01007387 */ /* 0x000fe80000100a00 */
[----:B------:R-:W-:Y:S01]  /*80b00*/  STL.64 [R1+0x10d0], R148 ;  /* 0x0010d09401007387 */ /* 0x000fe20000100a00 */
[C---:B------:R-:W-:Y:S03]  /*80b10*/  HMMA.1688.F32.TF32 R112, R236.reuse, R58, R112 ;  /* 0x0000003aec70723c */ /* 0x040fe60000081070 */
[----:B------:R-:W-:Y:S04]  /*80b20*/  STL.64 [R1+0x10d8], R150 ;  /* 0x0010d89601007387 */ /* 0x000fe80000100a00 */
[----:B------:R-:W-:Y:S04]  /*80b30*/  STL.64 [R1+0x10c0], R144 ;  /* 0x0010c09001007387 */ /* 0x000fe80000100a00 */
[----:B------:R-:W-:Y:S04]  /*80b40*/  STL.64 [R1+0x10c8], R146 ;  /* 0x0010c89201007387 */ /* 0x000fe80000100a00 */
[----:B------:R-:W-:Y:S01]  /*80b50*/  STL.64 [R1+0x10b0], R140 ;  /* 0x0010b08c01007387 */ /* 0x000fe20000100a00 */
[----:B------:R-:W-:Y:S03]  /*80b60*/  HMMA.1688.F32.TF32 R96, R236, R50, R96 ;  /* 0x00000032ec60723c */ /* 0x000fe60000081060 */
[----:B------:R-:W-:Y:S04]  /*80b70*/  STL.64 [R1+0x10b8], R142 ;  /* 0x0010b88e01007387 */ /* 0x000fe80000100a00 */
        /* <DEDUP_REMOVED lines=54> */
[----:B------:R2:W-:Y:S04]  /*80ee0*/  STL.64 [R1+0x610], R4 ;  /* 0x0006100401007387 */ /* 0x0005e80000100a00 */
[----:B------:R3:W-:Y:S04]  /*80ef0*/  STL.64 [R1+0x618], R6 ;  /* 0x0006180601007387 */ /* 0x0007e80000100a00 */
[----:B--2---:R-:W2:Y:S06]  /*80f00*/  LDL.LU R4, [R1+0x320] ;  /* 0x0003200001047983 */ /* 0x004eac0000300800 */
[----:B------:R-:W-:Y:S04]  /*80f10*/  STL.64 [R1+0x650], R12 ;  /* 0x0006500c01007387 */ /* 0x000fe80000100a00 */
[----:B------:R-:W-:Y:S04]  /*80f20*/  STL.64 [R1+0x658], R14 ;  /* 0x0006580e01007387 */ /* 0x000fe80000100a00 */
[----:B------:R4:W-:Y:S04]  /*80f30*/  STL.64 [R1+0x680], R8 ;  /* 0x0006800801007387 */ /* 0x0009e80000100a00 */
[----:B------:R1:W-:Y:S04]  /*80f40*/  STL.64 [R1+0x688], R10 ;  /* 0x0006880a01007387 */ /* 0x0003e80000100a00 */
[----:B------:R-:W2:Y:S04]  /*80f50*/  LDL.LU R5, [R1+0x324] ;  /* 0x0003240001057983 */ /* 0x000ea80000300800 */
[----:B---3--:R-:W2:Y:S04]  /*80f60*/  LDL.LU R6, [R1+0x328] ;  /* 0x0003280001067983 */ /* 0x008ea80000300800 */
[----:B------:R-:W2:Y:S04]  /*80f70*/  LDL.LU R7, [R1+0x32c] ;  /* 0x00032c0001077983 */ /* 0x000ea80000300800 */
[----:B----4-:R-:W3:Y:S04]  /*80f80*/  LDL.LU R8, [R1+0x5f0] ;  /* 0x0005f00001087983 */ /* 0x010ee80000300800 */
[----:B------:R-:W3:Y:S04]  /*80f90*/  LDL.LU R9, [R1+0x5f4] ;  /* 0x0005f40001097983 */ /* 0x000ee80000300800 */
[----:B-1----:R-:W3:Y:S04]  /*80fa0*/  LDL.LU R10, [R1+0x5f8] ;  /* 0x0005f800010a7983 */ /* 0x002ee80000300800 */
        /* <DEDUP_REMOVED lines=53> */
[C---:B--2---:R-:W-:Y:S03]  /*81300*/  HMMA.1688.F32.TF32 R108, R240.reuse, R38, R220 ;  /* 0x00000026f06c723c */ /* 0x044fe600000810dc */
[----:B------:R-:W2:Y:S05]  /*81310*/  LDL.LU R220, [R1+0x2e0] ;  /* 0x0002e00001dc7983 */ /* 0x000eaa0000300800 */
[C---:B---3--:R-:W-:Y:S11]  /*81320*/  HMMA.1688.F32.TF32 R112, R240.reuse, R42, R104 ;  /* 0x0000002af070723c */ /* 0x048ff60000081068 */
[----:B------:R-:W-:Y:S04]  /*81330*/  @!UPT UIADD3 URZ, URZ, URZ, URZ ;  /* 0x0000003f3f3ff290 */ /* 0x000fe8000fffe03f */
[----:B------:R-:W-:Y:S04]  /*81340*/  STL.64 [R1+0x6c0], R108 ;  /* 0x0006c06c01007387 */ /* 0x000fe80000100a00 */
[----:B------:R4:W-:Y:S01]  /*81350*/  STL.64 [R1+0x6c8], R110 ;  /* 0x0006c86e01007387 */ /* 0x0009e20000100a00 */
[C---:B------:R-:W-:Y:S03]  /*81360*/  HMMA.1688.F32.TF32 R104, R240.reuse, R50, R224 ;  /* 0x00000032f068723c */ /* 0x040fe600000810e0 */
[----:B------:R-:W2:Y:S04]  /*81370*/  LDL.LU R221, [R1+0x2e4] ;  /* 0x0002e40001dd7983 */ /* 0x000ea80000300800 */
[----:B------:R-:W2:Y:S01]  /*81380*/  LDL.LU R222, [R1+0x2e8] ;  /* 0x0002e80001de7983 */ /* 0x000ea20000300800 */
[C---:B----4-:R-:W-:Y:S03]  /*81390*/  HMMA.1688.F32.TF32 R108, R240.reuse, R46, R100 ;  /* 0x0000002ef06c723c */ /* 0x050fe60000081064 */
[----:B------:R-:W2:Y:S05]  /*813a0*/  LDL.LU R223, [R1+0x2ec] ;  /* 0x0002ec0001df7983 */ /* 0x000eaa0000300800 */
[----:B------:R-:W-:Y:S01]  /*813b0*/  HMMA.1688.F32.TF32 R100, R240, R74, R244 ;  /* 0x0000004af064723c */ /* 0x000fe200000810f4 */
[----:B------:R-:W-:Y:S04]  /*813c0*/  STL.64 [R1+0x700], R112 ;  /* 0x0007007001007387 */ /* 0x000fe80000100a00 */
[----:B------:R-:W-:Y:S04]  /*813d0*/  STL.64 [R1+0x708], R114 ;  /* 0x0007087201007387 */ /* 0x000fe80000100a00 */
[----:B------:R-:W-:Y:S04]  /*813e0*/  LDS R240, [R231+0xc000] ;  /* 0x00c00000e7f07984 */ /* 0x000fe80000000800 */
[----:B------:R-:W-:Y:S04]  /*813f0*/  LDS R242, [R231+0xd000] ;  /* 0x00d00000e7f27984 */ /* 0x000fe80000000800 */
[----:B------:R-:W-:Y:S04]  /*81400*/  STL.64 [R1+0x740], R108 ;  /* 0x0007406c01007387 */ /* 0x000fe80000100a00 */
[----:B------:R-:W-:Y:S04]  /*81410*/  STL.64 [R1+0x748], R110 ;  /* 0x0007486e01007387 */ /* 0x000fe80000100a00 */
[----:B------:R-:W3:Y:S04]  /*81420*/  LDL.LU R224, [R1+0xd60] ;  /* 0x000d600001e07983 */ /* 0x000ee80000300800 */
[----:B------:R-:W-:Y:S04]  /*81430*/  STL.64 [R1+0x790], R104 ;  /* 0x0007906801007387 */ /* 0x000fe80000100a00 */
[----:B------:R-:W-:Y:S04]  /*81440*/  STL.64 [R1+0x798], R106 ;  /* 0x0007986a01007387 */ /* 0x000fe80000100a00 */
[----:B------:R-:W-:Y:S01]  /*81450*/  STL.64 [R1+0x780], R100 ;  /* 0x0007806401007387 */ /* 0x000fe20000100a00 */
[----:B------:R-:W-:-:S03]  /*81460*/  MOV R244, R0 ;  /* 0x0000000000f47202 */ /* 0x000fc60000000f00 */
[----:B------:R1:W-:Y:S04]  /*81470*/  STL.64 [R1+0x788], R102 ;  /* 0x0007886601007387 */ /* 0x0003e80000100a00 */
[----:B------:R-:W3:Y:S04]  /*81480*/  LDL.LU R225, [R1+0xd64] ;  /* 0x000d640001e17983 */ /* 0x000ee80000300800 */
[----:B------:R-:W3:Y:S04]  /*81490*/  LDL.LU R226, [R1+0xd68] ;  /* 0x000d680001e27983 */ /* 0x000ee80000300800 */
[----:B------:R-:W3:Y:S04]  /*814a0*/  LDL.LU R227, [R1+0xd6c] ;  /* 0x000d6c0001e37983 */ /* 0x000ee80000300800 */
[----:B------:R-:W4:Y:S01]  /*814b0*/  LDL.LU R0, [R1+0x68a0] ;  /* 0x0068a00001007983 */ /* 0x000f220000300800 */
[C---:B-1----:R-:W-:Y:S08]  /*814c0*/  HMMA.1688.F32.TF32 R100, R68.reuse, R34, R96 ;  /* 0x000000224464723c */ /* 0x042ff00000081060 */
[C---:B------:R-:W-:Y:S08]  /*814d0*/  HMMA.1688.F32.TF32 R96, R68.reuse, R54, R28 ;  /* 0x000000364460723c */ /* 0x040ff0000008101c */
[C---:B------:R-:W-:Y:S01]  /*814e0*/  HMMA.1688.F32.TF32 R28, R68.reuse, R218, R24 ;  /* 0x000000da441c723c */ /* 0x040fe20000081018 */
[----:B------:R-:W-:Y:S01]  /*814f0*/  IMAD.MOV.U32 R245, RZ, RZ, R217 ;  /* 0x000000fffff57224 */ /* 0x000fe200078e00d9 */
[----:B------:R-:W-:Y:S01]  /*81500*/  MOV R246, R216 ;  /* 0x000000d800f67202 */ /* 0x000fe20000000f00 */
[----:B------:R-:W-:Y:S01]  /*81510*/  IMAD.MOV.U32 R247, RZ, RZ, R89 ;  /* 0x000000fffff77224 */ /* 0x000fe200078e0059 */
[----:B------:R-:W-:Y:S04]  /*81520*/  LDS R216, [R252+0xc000] ;  /* 0x00c00000fcd87984 */ /* 0x000fe80000000800 */
[C---:B------:R-:W-:Y:S01]  /*81530*/  HMMA.1688.F32.TF32 R24, R68.reuse, R94, R20 ;  /* 0x0000005e4418723c */ /* 0x040fe20000081014 */
[----:B------:R-:W-:Y:S04]  /*81540*/  STL.64 [R1+0x770], R100 ;  /* 0x0007706401007387 */ /* 0x000fe80000100a00 */
[----:B------:R-:W-:Y:S03]  /*81550*/  LDS R218, [R252+0xd000] ;  /* 0x00d00000fcda7984 */ /* 0x000fe60000000800 */
[C---:B------:R-:W-:Y:S01]  /*81560*/  HMMA.1688.F32.TF32 R20, R68.reuse, R90, R16 ;  /* 0x0000005a4414723c */ /* 0x040fe20000081010 */
[----:B------:R-:W-:Y:S04]  /*81570*/  LDS R217, [R3+0xc000] ;  /* 0x00c0000003d97984 */ /* 0x000fe80000000800 */
        /* <DEDUP_REMOVED lines=24> */
[----:B------:R2:W-:Y:S01]  /*81700*/  STL.64 [R1+0x5a8], R6 ;  /* 0x0005a80601007387 */ /* 0x0005e20000100a00 */
[----:B------:R-:W-:Y:S01]  /*81710*/  IMAD.MOV.U32 R233, RZ, RZ, R33 ;  /* 0x000000ffffe97224 */ /* 0x000fe200078e0021 */
[----:B------:R-:W-:Y:S01]  /*81720*/  MOV R234, R32 ;  /* 0x0000002000ea7202 */ /* 0x000fe20000000f00 */
[----:B------:R-:W-:Y:S01]  /*81730*/  IMAD.MOV.U32 R251, RZ, RZ, R37 ;  /* 0x000000fffffb7224 */ /* 0x000fe200078e0025 */
[----:B------:R-:W-:Y:S01]  /*81740*/  MOV R232, R36 ;  /* 0x0000002400e87202 */ /* 0x000fe20000000f00 */
[C---:B--2---:R-:W-:Y:S11]  /*81750*/  HMMA.1688.F32.TF32 R4, R68.reuse, R58, R220 ;  /* 0x0000003a4404723c */ /* 0x044ff600000810dc */
[----:B------:R-:W-:Y:S11]  /*81760*/  @!UPT UIADD3 URZ, URZ, URZ, URZ ;  /* 0x0000003f3f3ff290 */ /* 0x000ff6000fffe03f */
[----:B------:R-:W-:Y:S01]  /*81770*/  @!UPT UIADD3 URZ, URZ, URZ, URZ ;  /* 0x0000003f3f3ff290 */ /* 0x000fe2000fffe03f */
[----:B------:R-:W-:Y:S04]  /*81780*/  STL.64 [R1+0x570], R4 ;  /* 0x0005700401007387 */ /* 0x000fe80000100a00 */
[----:B------:R3:W-:Y:S02]  /*81790*/  STL.64 [R1+0x578], R6 ;  /* 0x0005780601007387 */ /* 0x0007e40000100a00 */
[C---:B---3--:R-:W-:Y:S02]  /*817a0*/  HMMA.1688.F32.TF32 R4, R68.reuse, R38, R224 ;  /* 0x000000264404723c */ /* 0x048fe400000810e0 */
[----:B----4-:R-:W1:Y:S04]  /*817b0*/  LDSM.16.M88.4 R32, [R0+0x40080] ;  /* 0x040080000020783b */ /* 0x010e680000000200 */
[----:B------:R-:W2:Y:S01]  /*817c0*/  LDSM.16.M88.4 R36, [R0+0x41080] ;  /* 0x041080000024783b */ /* 0x000ea20000000200 */
[----:B------:R-:W-:Y:S01]  /*817d0*/  MOV R248, R88 ;  /* 0x0000005800f87202 */ /* 0x000fe20000000f00 */
[----:B------:R-:W-:Y:S01]  /*817e0*/  IMAD.MOV.U32 R249, RZ, RZ, R65 ;  /* 0x000000fffff97224 */ /* 0x000fe200078e0041 */
[----:B------:R-:W-:Y:S01]  /*817f0*/  MOV R250, R64 ;  /* 0x0000004000fa7202 */ /* 0x000fe20000000f00 */
[----:B------:R-:W-:Y:S01]  /*81800*/  IMAD.MOV.U32 R235, RZ, RZ, R2 ;  /* 0x000000ffffeb7224 */ /* 0x000fe200078e0002 */
[----:B------:R-:W-:Y:S04]  /*81810*/  LDSM.16.M88.4 R64, [R0+0x48080] ;  /* 0x048080000040783b */ /* 0x000fe80000000200 */
[----:B------:R-:W-:Y:S04]  /*81820*/  LDSM.16.M88.4 R88, [R0+0x4e080] ;  /* 0x04e080000058783b */ /* 0x000fe80000000200 */
[----:B-1----:R-:W-:Y:S04]  /*81830*/  STL [R1+0x645c], R34 ;  /* 0x00645c2201007387 */ /* 0x002fe80000100800 */
[----:B------:R-:W-:Y:S04]  /*81840*/  STL [R1+0x6458], R35 ;  /* 0x0064582301007387 */ /* 0x000fe80000100800 */
[----:B--2---:R-:W-:Y:S04]  /*81850*/  STL [R1+0x6464], R38 ;  /* 0x0064642601007387 */ /* 0x004fe80000100800 */
[----:B------:R-:W-:Y:S04]  /*81860*/  STL.64 [R1+0x560], R4 ;  /* 0x0005600401007387 */ /* 0x000fe80000100a00 */
[----:B------:R1:W-:Y:S02]  /*81870*/  STL.64 [R1+0x568], R6 ;  /* 0x0005680601007387 */ /* 0x0003e40000100a00 */
[----:B-1----:R-:W-:Y:S07]  /*81880*/  HMMA.1688.F32.TF32 R4, R68, R42, R244 ;  /* 0x0000002a4404723c */ /* 0x002fee00000810f4 */
[----:B------:R-:W-:Y:S01]  /*81890*/  IMAD.MOV.U32 R246, RZ, RZ, R41 ;  /* 0x000000fffff67224 */ /* 0x000fe200078e0029 */
[----:B------:R-:W-:-:S02]  /*818a0*/  MOV R247, R40 ;  /* 0x0000002800f77202 */ /* 0x000fc40000000f00 */
[----:B------:R-:W1:Y:S04]  /*818b0*/  LDSM.16.M88.4 R40, [R0+0x42080] ;  /* 0x042080000028783b */ /* 0x000e680000000200 */
[----:B------:R-:W-:Y:S09]  /*818c0*/  STL [R1+0x6460], R39 ;  /* 0x0064602701007387 */ /* 0x000ff20000100800 */
[----:B------:R-:W-:Y:S01]  /*818d0*/  STL.64 [R1+0x530], R4 ;  /* 0x0005300401007387 */ /* 0x000fe20000100a00 */
[----:B------:R-:W-:-:S03]  /*818e0*/  MOV R2, R7 ;  /* 0x0000000700027202 */ /* 0x000fc60000000f00 */
[----:B------:R2:W-:Y:S02]  /*818f0*/  STL [R1+0x538], R6 ;  /* 0x0005380601007387 */ /* 0x0005e40000100800 */
[----:B--2---:R-:W-:Y:S07]  /*81900*/  HMMA.1688.F32.TF32 R4, R68, R46, R248 ;  /* 0x0000002e4404723c */ /* 0x004fee00000810f8 */
[----:B------:R-:W-:Y:S01]  /*81910*/  IMAD.MOV.U32 R250, RZ, RZ, R45 ;  /* 0x000000fffffa7224 */ /* 0x000fe200078e002d */
[----:B------:R-:W-:-:S02]  /*81920*/  MOV R251, R44 ;  /* 0x0000002c00fb7202 */ /* 0x000fc40000000f00 */
[----:B------:R-:W2:Y:S04]  /*81930*/  LDSM.16.M88.4 R44, [R0+0x43080] ;  /* 0x04308000002c783b */ /* 0x000ea80000000200 */
[----:B------:R-:W-:Y:S04]  /*81940*/  STL [R1+0x65a4], R2 ;  /* 0x0065a40201007387 */ /* 0x000fe80000100800 */
[----:B-1----:R-:W-:Y:S04]  /*81950*/  STL [R1+0x646c], R42 ;  /* 0x00646c2a01007387 */ /* 0x002fe80000100800 */
[----:B------:R-:W-:Y:S04]  /*81960*/  STL [R1+0x6468], R43 ;  /* 0x0064682b01007387 */ /* 0x000fe80000100800 */
[----:B------:R-:W-:Y:S04]  /*81970*/  STL.64 [R1+0x2d0], R4 ;  /* 0x0002d00401007387 */ /* 0x000fe80000100a00 */
[----:B------:R1:W-:Y:S01]  /*81980*/  STL.64 [R1+0x2d8], R6 ;  /* 0x0002d80601007387 */ /* 0x0003e20000100a00 */
[----:B------:R-:W-:Y:S01]  /*81990*/  IMAD.MOV.U32 R248, RZ, RZ, R57 ;  /* 0x000000fffff87224 */ /* 0x000fe200078e0039 */
[----:B------:R-:W-:Y:S01]  /*819a0*/  MOV R249, R56 ;  /* 0x0000003800f97202 */ /* 0x000fe20000000f00 */
[----:B------:R-:W-:Y:S01]  /*819b0*/  IMAD.MOV.U32 R244, RZ, RZ, R61 ;  /* 0x000000fffff47224 */ /* 0x000fe200078e003d */
[----:B------:R-:W-:Y:S01]  /*819c0*/  LDSM.16.M88.4 R56, [R0+0x46080] ;  /* 0x046080000038783b */ /* 0x000fe20000000200 */
[----:B------:R-:W-:-:S03]  /*819d0*/  MOV R245, R60 ;  /* 0x0000003c00f57202 */ /* 0x000fc60000000f00 */
[----:B------:R-:W-:Y:S01]  /*819e0*/  LDSM.16.M88.4 R60, [R0+0x47080] ;  /* 0x04708000003c783b */ /* 0x000fe20000000200 */
[----:B-1----:R-:W-:Y:S07]  /*819f0*/  HMMA.1688.F32.TF32 R4, R68, R50, R232 ;  /* 0x000000324404723c */ /* 0x002fee00000810e8 */
[----:B------:R-:W-:Y:S01]  /*81a00*/  IMAD.MOV.U32 R234, RZ, RZ, R49 ;  /* 0x000000ffffea7224 */ /* 0x000fe200078e0031 */
[----:B------:R-:W-:Y:S01]  /*81a10*/  MOV R235, R48 ;  /* 0x0000003000eb7202 */ /* 0x000fe20000000f00 */
[----:B------:R-:W-:Y:S01]  /*81a20*/  IMAD.MOV.U32 R232, RZ, RZ, R53 ;  /* 0x000000ffffe87224 */ /* 0x000fe200078e0035 */
[----:B------:R-:W1:Y:S01]  /*81a30*/  LDSM.16.M88.4 R48, [R0+0x44080] ;  /* 0x044080000030783b */ /* 0x000e620000000200 */
[----:B------:R-:W-:-:S03]  /*81a40*/  MOV R233, R52 ;  /* 0x0000003400e97202 */ /* 0x000fc60000000f00 */
[----:B------:R-:W3:Y:S04]  /*81a50*/  LDSM.16.M88.4 R52, [R0+0x45080] ;  /* 0x045080000034783b */ /* 0x000ee80000000200 */
[----:B--2---:R-:W-:Y:S04]  /*81a60*/  STL [R1+0x6474], R46 ;  /* 0x0064742e01007387 */ /* 0x004fe80000100800 */
[----:B------:R-:W-:Y:S04]  /*81a70*/  STL [R1+0x6470], R47 ;  /* 0x0064702f01007387 */ /* 0x000fe80000100800 */
[----:B------:R-:W-:Y:S04]  /*81a80*/  STL.64 [R1+0x2b0], R4 ;  /* 0x0002b00401007387 */ /* 0x000fe80000100a00 */
[----:B------:R2:W-:Y:S02]  /*81a90*/  STL.64 [R1+0x2b8], R6 ;  /* 0x0002b80601007387 */ /* 0x0005e40000100a00 */
[----:B--2---:R-:W-:Y:S02]  /*81aa0*/  HMMA.1688.F32.TF32 R4, R68, R74, R244 ;  /* 0x0000004a4404723c */ /* 0x004fe400000810f4 */
[----:B------:R-:W2:Y:S04]  /*81ab0*/  LDSM.16.M88.4 R68, [R0+0x49080] ;  /* 0x049080000044783b */ /* 0x000ea80000000200 */
[----:B-1----:R-:W-:Y:S04]  /*81ac0*/  STL [R1+0x647c], R50 ;  /* 0x00647c3201007387 */ /* 0x002fe80000100800 */
[----:B------:R-:W-:Y:S04]  /*81ad0*/  STL [R1+0x6478], R51 ;  /* 0x0064783301007387 */ /* 0x000fe80000100800 */
[----:B---3--:R-:W-:Y:S04]  /*81ae0*/  STL [R1+0x6484], R54 ;  /* 0x0064843601007387 */ /* 0x008fe80000100800 */
[----:B------:R-:W-:Y:S04]  /*81af0*/  STL [R1+0x6480], R55 ;  /* 0x0064803701007387 */ /* 0x000fe80000100800 */
[----:B------:R-:W-:Y:S04]  /*81b00*/  STL [R1+0x648c], R58 ;  /* 0x00648c3a01007387 */ /* 0x000fe80000100800 */
[----:B------:R-:W-:Y:S04]  /*81b10*/  STL [R1+0x6488], R59 ;  /* 0x0064883b01007387 */ /* 0x000fe80000100800 */
[----:B------:R-:W-:Y:S04]  /*81b20*/  STL [R1+0x6494], R62 ;  /* 0x0064943e01007387 */ /* 0x000fe80000100800 */
[----:B------:R-:W-:Y:S04]  /*81b30*/  STL [R1+0x6490], R63 ;  /* 0x0064903f01007387 */ /* 0x000fe80000100800 */
[----:B------:R-:W-:Y:S04]  /*81b40*/  STL [R1+0x649c], R66 ;  /* 0x00649c4201007387 */ /* 0x000fe80000100800 */
        /* <DEDUP_REMOVED lines=19> */
[----:B------:R2:W-:Y:S04]  /*81c80*/  STL.64 [R1+0x2a8], R6 ;  /* 0x0002a80601007387 */ /* 0x0005e80000100a00 */
[----:B------:R-:W4:Y:S01]  /*81c90*/  LDL R2, [R1+0xb60] ;  /* 0x000b600001027983 */ /* 0x000f220000100800 */
[C---:B--2---:R-:W-:Y:S07]  /*81ca0*/  HMMA.1688.F32.TF32 R4, R216.reuse, R36, R232 ;  /* 0x00000024d804723c */ /* 0x044fee00000810e8 */
[----:B------:R-:W-:Y:S01]  /*81cb0*/  IMAD.MOV.U32 R234, RZ, RZ, R93 ;  /* 0x000000ffffea7224 */ /* 0x000fe200078e005d */
[----:B------:R-:W-:Y:S01]  /*81cc0*/  MOV R235, R92 ;  /* 0x0000005c00eb7202 */ /* 0x000fe20000000f00 */
[----:B-1----:R-:W-:Y:S04]  /*81cd0*/  STL [R1+0x64ac], R74 ;  /* 0x0064ac4a01007387 */ /* 0x002fe80000100800 */
[----:B------:R-:W1:Y:S04]  /*81ce0*/  LDSM.16.M88.4 R92, [R0+0x4f080] ;  /* 0x04f08000005c783b */ /* 0x000e680000000200 */
        /* <DEDUP_REMOVED lines=12> */
[----:B------:R-:W2:Y:S04]  /*81db0*/  LDL.LU R233, [R1+0xfe4] ;  /* 0x000fe40001e97983 */ /* 0x000ea80000300800 */
[----:B-1----:R-:W-:Y:S04]  /*81dc0*/  STL [R1+0x64d4], R94 ;  /* 0x0064d45e01007387 */ /* 0x002fe80000100800 */
[----:B------:R1:W-:Y:S01]  /*81dd0*/  STL [R1+0x64d0], R95 ;  /* 0x0064d05f01007387 */ /* 0x0003e20000100800 */
[----:B---3--:R-:W-:Y:S03]  /*81de0*/  HMMA.1688.F32.TF32 R4, R216, R40, R244 ;  /* 0x00000028d804723c */ /* 0x008fe600000810f4 */
[----:B------:R-:W-:Y:S04]  /*81df0*/  STL [R1+0x5ebc], R0 ;  /* 0x005ebc0001007387 */ /* 0x000fe80000100800 */
[----:B------:R-:W3:Y:S04]  /*81e00*/  LDL.LU R244, [R1+0xfd0] ;  /* 0x000fd00001f47983 */ /* 0x000ee80000300800 */
[----:B------:R-:W3:Y:S04]  /*81e10*/  LDL.LU R245, [R1+0xfd4] ;  /* 0x000fd40001f57983 */ /* 0x000ee80000300800 */
[----:B------:R-:W3:Y:S04]  /*81e20*/  LDL.LU R246, [R1+0xfd8] ;  /* 0x000fd80001f67983 */ /* 0x000ee80000300800 */
[----:B------:R-:W3:Y:S05]  /*81e30*/  LDL.LU R247, [R1+0xfdc] ;  /* 0x000fdc0001f77983 */ /* 0x000eea0000300800 */
[----:B------:R-:W-:Y:S01]  /*81e40*/  MOV R78, R7 ;  /* 0x00000007004e7202 */ /* 0x000fe20000000f00 */
[----:B------:R-:W-:Y:S01]  /*81e50*/  IMAD.MOV.U32 R83, RZ, RZ, R6 ;  /* 0x000000ffff537224 */ /* 0x000fe200078e0006 */
[----:B------:R-:W-:Y:S01]  /*81e60*/  MOV R82, R5 ;  /* 0x0000000500527202 */ /* 0x000fe20000000f00 */
[----:B------:R-:W-:-:S02]  /*81e70*/  IMAD.MOV.U32 R87, RZ, RZ, R4 ;  /* 0x000000ffff577224 */ /* 0x000fc400078e0004 */
[----:B------:R-:W-:Y:S01]  /*81e80*/  STL [R1+0x64e4], R78 ;  /* 0x0064e44e01007387 */ /* 0x000fe20000100800 */
[----:B------:R-:W-:Y:S03]  /*81e90*/  HMMA.1688.F32.TF32 R4, R216, R44, R248 ;  /* 0x0000002cd804723c */ /* 0x000fe600000810f8 */
[----:B------:R-:W-:Y:S04]  /*81ea0*/  STL [R1+0x64e0], R83 ;  /* 0x0064e05301007387 */ /* 0x000fe80000100800 */
[----:B------:R-:W-:Y:S04]  /*81eb0*/  STL [R1+0x64dc], R82 ;  /* 0x0064dc5201007387 */ /* 0x000fe80000100800 */
        /* <DEDUP_REMOVED lines=9> */
[----:B------:R-:W-:Y:S04]  /*81f50*/  STL [R1+0x64f4], R70 ;  /* 0x0064f44601007387 */ /* 0x000fe80000100800 */
[----:B------:R1:W-:Y:S04]  /*81f60*/  STL [R1+0x64f0], R75 ;  /* 0x0064f04b01007387 */ /* 0x0003e80000100800 */
[----:B------:R1:W-:Y:S04]  /*81f70*/  STL [R1+0x64ec], R74 ;  /* 0x0064ec4a01007387 */ /* 0x0003e80000100800 */
        /* <DEDUP_REMOVED lines=11> */
[----:B-1----:R-:W-:-:S02]  /*82030*/  IMAD.MOV.U32 R95, RZ, RZ, R4 ;  /* 0x000000ffff5f7224 */ /* 0x002fc400078e0004 */
[----:B------:R-:W-:Y:S01]  /*82040*/  STL [R1+0x6504], R86 ;  /* 0x0065045601007387 */ /* 0x000fe20000100800 */
[----:B---3--:R-:W-:Y:S03]  /*82050*/  HMMA.1688.F32.TF32 R4, R216, R52, R244 ;  /* 0x00000034d804723c */ /* 0x008fe600000810f4 */
        /* <DEDUP_REMOVED lines=12> */
[----:B------:R1:W-:Y:S01]  /*82120*/  STL [R1+0x6510], R87 ;  /* 0x0065105701007387 */ /* 0x0003e20000100800 */
[----:B------:R-:W-:Y:S03]  /*82130*/  HMMA.1688.F32.TF32 R4, R216, R56, R248 ;  /* 0x00000038d804723c */ /* 0x000fe600000810f8 */
[----:B------:R1:W-:Y:S04]  /*82140*/  STL [R1+0x650c], R82 ;  /* 0x00650c5201007387 */ /* 0x0003e80000100800 */
[----:B------:R1:W-:Y:S04]  /*82150*/  STL [R1+0x6508], R83 ;  /* 0x0065085301007387 */ /* 0x0003e80000100800 */
[----:B------:R-:W4:Y:S04]  /*82160*/  LDL.LU R248, [R1+0x14c0] ;  /* 0x0014c00001f87983 */ /* 0x000f280000300800 */
[----:B------:R-:W4:Y:S04]  /*82170*/  LDL.LU R249, [R1+0x14c4] ;  /* 0x0014c40001f97983 */ /* 0x000f280000300800 */
[----:B------:R-:W4:Y:S04]  /*82180*/  LDL.LU R250, [R1+0x14c8] ;  /* 0x0014c80001fa7983 */ /* 0x000f280000300800 */
[----:B------:R-:W4:Y:S01]  /*82190*/  LDL.LU R251, [R1+0x14cc] ;  /* 0x0014cc0001fb7983 */ /* 0x000f220000300800 */
        /* <DEDUP_REMOVED lines=8> */
[----:B------:R-:W4:Y:S04]  /*82220*/  LDL.LU R228, [R1+0x14b0] ;  /* 0x0014b00001e47983 */ /* 0x000f280000300800 */
[----:B------:R-:W4:Y:S04]  /*82230*/  LDL.LU R229, [R1+0x14b4] ;  /* 0x0014b40001e57983 */ /* 0x000f280000300800 */
[----:B------:R-:W4:Y:S04]  /*82240*/  LDL.LU R230, [R1+0x14b8] ;  /* 0x0014b80001e67983 */ /* 0x000f280000300800 */
[----:B------:R-:W4:Y:S01]  /*82250*/  LDL.LU R231, [R1+0x14bc] ;  /* 0x0014bc0001e77983 */ /* 0x000f220000300800 */
[C---:B--2---:R-:W-:Y:S11]  /*82260*/  HMMA.1688.F32.TF32 R4, R216.reuse, R60, R232 ;  /* 0x0000003cd804723c */ /* 0x044ff600000810e8 */
[----:B------:R-:W-:Y:S11]  /*82270*/  @!UPT UIADD3 URZ, URZ, URZ, URZ ;  /* 0x0000003f3f3ff290 */ /* 0x000ff6000fffe03f */
[----:B------:R-:W-:Y:S02]  /*82280*/  @!UPT UIADD3 URZ, URZ, URZ, URZ ;  /* 0x0000003f3f3ff290 */ /* 0x000fe4000fffe03f */
[----:B------:R-:W-:Y:S01]  /*82290*/  MOV R62, R7 ;  /* 0x00000007003e7202 */ /* 0x000fe20000000f00 */
[----:B------:R-:W-:Y:S01]  /*822a0*/  IMAD.MOV.U32 R67, RZ, RZ, R6 ;  /* 0x000000ffff437224 */ /* 0x000fe200078e0006 */
[----:B------:R-:W-:Y:S01]  /*822b0*/  MOV R66, R5 ;  /* 0x0000000500427202 */ /* 0x000fe20000000f00 */
[----:B------:R-:W-:Y:S02]  /*822c0*/  IMAD.MOV.U32 R71, RZ, RZ, R4 ;  /* 0x000000ffff477224 */ /* 0x000fe400078e0004 */
[----:B------:R-:W-:Y:S04]  /*822d0*/  STL [R1+0x6534], R62 ;  /* 0x0065343e01007387 */ /* 0x000fe80000100800 */
[----:B------:R-:W-:Y:S04]  /*822e0*/  STL [R1+0x6530], R67 ;  /* 0x0065304301007387 */ /* 0x000fe80000100800 */
[----:B------:R-:W-:Y:S04]  /*822f0*/  STL [R1+0x652c], R66 ;  /* 0x00652c4201007387 */ /* 0x000fe80000100800 */
[----:B------:R2:W-:Y:S01]  /*82300*/  STL [R1+0x6528], R71 ;  /* 0x0065284701007387 */ /* 0x0005e20000100800 */
[----:B---3--:R-:W-:Y:S03]  /*82310*/  HMMA.1688.F32.TF32 R4, R216, R64, R244 ;  /* 0x00000040d804723c */ /* 0x008fe600000810f4 */
        /* <DEDUP_REMOVED lines=8> */
[----:B------:R-:W-:Y:S01]  /*823a0*/  MOV R70, R7 ;  /* 0x0000000700467202 */ /* 0x000fe20000000f00 */
[----:B-1----:R-:W-:Y:S01]  /*823b0*/  IMAD.MOV.U32 R95, RZ, RZ, R6 ;  /* 0x000000ffff5f7224 */ /* 0x002fe200078e0006 */
[----:B------:R-:W-:Y:S01]  /*823c0*/  MOV R90, R5 ;  /* 0x00000005005a7202 */ /* 0x000fe20000000f00 */
[----:B------:R-:W-:-:S02]  /*823d0*/  IMAD.MOV.U32 R91, RZ, RZ, R4 ;  /* 0x000000ffff5b7224 */ /* 0x000fc400078e0004 */
[----:B------:R-:W-:Y:S01]  /*823e0*/  STL [R1+0x6544], R70 ;  /* 0x0065444601007387 */ /* 0x000fe20000100800 */
[----:B----4-:R-:W-:Y:S03]  /*823f0*/  HMMA.1688.F32.TF32 R4, R216, R68, R248 ;  /* 0x00000044d804723c */ /* 0x010fe600000810f8 */
[----:B------:R1:W-:Y:S04]  /*82400*/  STL [R1+0x6540], R95 ;  /* 0x0065405f01007387 */ /* 0x0003e80000100800 */
[----:B------:R4:W-:Y:S04]  /*82410*/  STL [R1+0x653c], R90 ;  /* 0x00653c5a01007387 */ /* 0x0009e80000100800 */
[----:B------:R1:W-:Y:S04]  /*82420*/  STL [R1+0x6538], R91 ;  /* 0x0065385b01007387 */ /* 0x0003e80000100800 */
        /* <DEDUP_REMOVED lines=8> */
[C---:B------:R-:W-:Y:S03]  /*824b0*/  HMMA.1688.F32.TF32 R4, R216.reuse, R72, R228 ;  /* 0x00000048d804723c */ /* 0x040fe600000810e4 */
[----:B------:R-:W-:Y:S11]  /*824c0*/  STL [R1+0x6554], R86 ;  /* 0x0065545601007387 */ /* 0x000ff60000100800 */
[----:B------:R-:W-:Y:S10]  /*824d0*/  @!UPT UIADD3 URZ, URZ, URZ, URZ ;  /* 0x0000003f3f3ff290 */ /* 0x000ff4000fffe03f */
[----:B------:R-:W-:Y:S01]  /*824e0*/  IMAD.MOV.U32 R79, RZ, RZ, R4 ;  /* 0x000000ffff4f7224 */ /* 0x000fe200078e0004 */
[----:B------:R-:W-:Y:S01]  /*824f0*/  MOV R74, R5 ;  /* 0x00000005004a7202 */ /* 0x000fe20000000f00 */
[----:B------:R-:W-:Y:S01]  /*82500*/  IMAD.MOV.U32 R75, RZ, RZ, R6 ;  /* 0x000000ffff4b7224 */ /* 0x000fe200078e0006 */
[----:B------:R-:W-:Y:S01]  /*82510*/  MOV R94, R7 ;  /* 0x00000007005e7202 */ /* 0x000fe20000000f00 */
[----:B------:R-:W-:Y:S04]  /*82520*/  STL [R1+0x6550], R83 ;  /* 0x0065505301007387 */ /* 0x000fe80000100800 */
[----:B------:R-:W-:Y:S04]  /*82530*/  STL [R1+0x654c], R82 ;  /* 0x00654c5201007387 */ /* 0x000fe80000100800 */
[----:B------:R-:W-:Y:S04]  /*82540*/  STL [R1+0x6548], R87 ;  /* 0x0065485701007387 */ /* 0x000fe80000100800 */
[----:B------:R-:W-:Y:S04]  /*82550*/  STL [R1+0x6564], R94 ;  /* 0x0065645e01007387 */ /* 0x000fe80000100800 */
[----:B------:R-:W-:Y:S04]  /*82560*/  STL [R1+0x6560], R75 ;  /* 0x0065604b01007387 */ /* 0x000fe80000100800 */
[----:B------:R-:W-:Y:S04]  /*82570*/  STL [R1+0x655c], R74 ;  /* 0x00655c4a01007387 */ /* 0x000fe80000100800 */
[----:B------:R-:W-:Y:S01]  /*82580*/  STL [R1+0x6558], R79 ;  /* 0x0065584f01007387 */ /* 0x000fe20000100800 */
[C---:B--2---:R-:W-:Y:S11]  /*82590*/  HMMA.1688.F32.TF32 R4, R216.reuse, R76, R232 ;  /* 0x0000004cd804723c */ /* 0x044ff600000810e8 */
[----:B------:R-:W-:Y:S11]  /*825a0*/  @!UPT UIADD3 URZ, URZ, URZ, URZ ;  /* 0x0000003f3f3ff290 */ /* 0x000ff6000fffe03f */
[----:B------:R-:W-:Y:S02]  /*825b0*/  @!UPT UIADD3 URZ, URZ, URZ, URZ ;  /* 0x0000003f3f3ff290 */ /* 0x000fe4000fffe03f */
[----:B------:R-:W-:Y:S01]  /*825c0*/  IMAD.MOV.U32 R63, RZ, RZ, R4 ;  /* 0x000000ffff3f7224 */ /* 0x000fe200078e0004 */
[----:B------:R-:W-:Y:S01]  /*825d0*/  MOV R58, R5 ;  /* 0x00000005003a7202 */ /* 0x000fe20000000f00 */
[----:B------:R-:W-:Y:S01]  /*825e0*/  IMAD.MOV.U32 R59, RZ, RZ, R6 ;  /* 0x000000ffff3b7224 */ /* 0x000fe200078e0006 */
[----:B------:R-:W-:Y:S02]  /*825f0*/  MOV R54, R7 ;  /* 0x0000000700367202 */ /* 0x000fe40000000f00 */
[----:B---3--:R-:W-:Y:S03]  /*82600*/  HMMA.1688.F32.TF32 R4, R216, R80, R244 ;  /* 0x00000050d804723c */ /* 0x008fe600000810f4 */
[----:B------:R-:W-:Y:S04]  /*82610*/  STL [R1+0x6574], R54 ;  /* 0x0065743601007387 */ /* 0x000fe80000100800 */
[----:B------:R-:W-:Y:S04]  /*82620*/  STL [R1+0x6570], R59 ;  /* 0x0065703b01007387 */ /* 0x000fe80000100800 */
[----:B------:R-:W-:Y:S04]  /*82630*/  STL [R1+0x656c], R58 ;  /* 0x00656c3a01007387 */ /* 0x000fe80000100800 */
[----:B------:R-:W-:Y:S04]  /*82640*/  STL [R1+0x6568], R63 ;  /* 0x0065683f01007387 */ /* 0x000fe80000100800 */
[----:B------:R-:W2:Y:S04]  /*82650*/  LDL.LU R220, [R1+0x1470] ;  /* 0x0014700001dc7983 */ /* 0x000ea80000300800 */
[----:B------:R-:W2:Y:S04]  /*82660*/  LDL.LU R221, [R1+0x1474] ;  /* 0x0014740001dd7983 */ /* 0x000ea80000300800 */
[----:B------:R-:W2:Y:S04]  /*82670*/  LDL.LU R222, [R1+0x1478] ;  /* 0x0014780001de7983 */ /* 0x000ea80000300800 */
[----:B------:R-:W2:Y:S01]  /*82680*/  LDL.LU R223, [R1+0x147c] ;  /* 0x00147c0001df7983 */ /* 0x000ea20000300800 */
        /* <DEDUP_REMOVED lines=11> */
[----:B------:R-:W3:Y:S01]  /*82740*/  LDL.LU R227, [R1+0xf9c] ;  /* 0x000f9c0001e37983 */ /* 0x000ee20000300800 */
[----:B----4-:R-:W-:Y:S03]  /*82750*/  HMMA.1688.F32.TF32 R4, R216, R84, R248 ;  /* 0x00000054d804723c */ /* 0x010fe600000810f8 */
        /* <DEDUP_REMOVED lines=16> */
[----:B-1----:R-:W-:Y:S01]  /*82860*/  IMAD.MOV.U32 R95, RZ, RZ, R4 ;  /* 0x000000ffff5f7224 */ /* 0x002fe200078e0004 */
[----:B------:R-:W-:Y:S01]  /*82870*/  MOV R90, R5 ;  /* 0x00000005005a7202 */ /* 0x000fe20000000f00 */
[----:B------:R-:W-:Y:S01]  /*82880*/  IMAD.MOV.U32 R91, RZ, RZ, R6 ;  /* 0x000000ffff5b7224 */ /* 0x000fe200078e0006 */
[----:B------:R-:W-:-:S05]  /*82890*/  MOV R62, R7 ;  /* 0x00000007003e7202 */ /* 0x000fca0000000f00 */
        /* <DEDUP_REMOVED lines=12> */
[----:B------:R1:W-:Y:S04]  /*82960*/  STL [R1+0x65a8], R46 ;  /* 0x0065a82e01007387 */ /* 0x0003e80000100800 */
[----:B------:R-:W-:Y:S04]  /*82970*/  LDS R217, [R2+0xc080] ;  /* 0x00c0800002d97984 */ /* 0x000fe80000000800 */
[----:B------:R-:W-:Y:S04]  /*82980*/  LDS R219, [R2+0xd080] ;  /* 0x00d0800002db7984 */ /* 0x000fe80000000800 */
[----:B-1----:R-:W2:Y:S09]  /*82990*/  LDL R46, [R1+0xb64] ;  /* 0x000b6400012e7983 */ /* 0x002eb20000100800 */
[----:B------:R-:W-:Y:S01]  /*829a0*/  IMAD.MOV.U32 R83, RZ, RZ, R4 ;  /* 0x000000ffff537224 */ /* 0x000fe200078e0004 */
[----:B------:R-:W-:Y:S01]  /*829b0*/  MOV R82, R5 ;  /* 0x0000000500527202 */ /* 0x000fe20000000f00 */
[----:B------:R-:W-:Y:S01]  /*829c0*/  IMAD.MOV.U32 R87, RZ, RZ, R6 ;  /* 0x000000ffff577224 */ /* 0x000fe200078e0006 */
[----:B------:R-:W-:-:S02]  /*829d0*/  MOV R70, R7 ;  /* 0x0000000700467202 */ /* 0x000fc40000000f00 */
        /* <DEDUP_REMOVED lines=16> */
[----:B------:R-:W-:Y:S04]  /*82ae0*/  STL [R1+0x659c], R50 ;  /* 0x00659c3201007387 */ /* 0x000fe80000100800 */
[----:B------:R-:W-:Y:S11]  /*82af0*/  STL [R1+0x6598], R55 ;  /* 0x0065983701007387 */ /* 0x000ff60000100800 */
[----:B------:R-:W-:Y:S04]  /*82b00*/  @!UPT UIADD3 URZ, URZ, URZ, URZ ;  /* 0x0000003f3f3ff290 */ /* 0x000fe8000fffe03f */
[----:B------:R-:W-:Y:S01]  /*82b10*/  IMAD.MOV.U32 R47, RZ, RZ, R4 ;  /* 0x000000ffff2f7224 */ /* 0x000fe200078e0004 */
[----:B------:R-:W-:Y:S01]  /*82b20*/  MOV R42, R5 ;  /* 0x00000005002a7202 */ /* 0x000fe20000000f00 */
[----:B------:R-:W-:Y:S01]  /*82b30*/  IMAD.MOV.U32 R43, RZ, RZ, R6 ;  /* 0x000000ffff2b7224 */ /* 0x000fe200078e0006 */
[----:B------:R-:W-:Y:S02]  /*82b40*/  MOV R38, R7 ;  /* 0x0000000700267202 */ /* 0x000fe40000000f00 */
[----:B------:R-:W-:Y:S01]  /*82b50*/  HMMA.1688.F32.TF32 R4, R240, R44, R248 ;  /* 0x0000002cf004723c */ /* 0x000fe200000810f8 */
        /* <DEDUP_REMOVED lines=91> */
[----:B----4-:R-:W-:Y:S08]  /*83110*/  HMMA.1688.F32.TF32 R12, R236, R32, R12 ;  /* 0x00000020ec0c723c */ /* 0x010ff0000008100c */
        /* <DEDUP_REMOVED lines=9> */
[----:B------:R-:W-:Y:S01]  /*831b0*/  STL.64 [R1+0x900], R112 ;  /* 0x0009007001007387 */ /* 0x000fe20000100a00 */
[----:B------:R-:W-:Y:S03]  /*831c0*/  HMMA.1688.F32.TF32 R20, R240, R88, R20 ;  /* 0x00000058f014723c */ /* 0x000fe60000081014 */
        /* <DEDUP_REMOVED lines=149> */
[----:B------:R-:W-:Y:S04]  /*83b20*/  LDS R240, [R252+0xc100] ;  /* 0x00c10000fcf07984 */ /* 0x000fe80000000800 */
[----:B------:R-:W-:Y:S01]  /*83b30*/  LDS R242, [R252+0xd100] ;  /* 0x00d10000fcf27984 */ /* 0x000fe20000000800 */
[C---:B---3--:R-:W-:Y:S03]  /*83b40*/  HMMA.1688.F32.TF32 R8, R216.reuse, R64, R8 ;  /* 0x00000040d808723c */ /* 0x048fe60000081008 */
[----:B------:R-:W-:Y:S04]  /*83b50*/  LDS R241, [R3+0xc100] ;  /* 0x00c1000003f17984 */ /* 0x000fe80000000800 */
[----:B------:R-:W1:Y:S01]  /*83b60*/  LDS R243, [R3+0xd100] ;  /* 0x00d1000003f37984 */ /* 0x000e620000000800 */
[C---:B----4-:R-:W-:Y:S08]  /*83b70*/  HMMA.1688.F32.TF32 R16, R216.reuse, R56, R16 ;  /* 0x00000038d810723c */ /* 0x050ff00000081010 */
[C---:B--2---:R-:W-:Y:S08]  /*83b80*/  HMMA.1688.F32.TF32 R20, R216.reuse, R52, R20 ;  /* 0x00000034d814723c */ /* 0x044ff00000081014 */
[C---:B------:R-:W-:Y:S08]  /*83b90*/  HMMA.1688.F32.TF32 R96, R216.reuse, R40, R96 ;  /* 0x00000028d860723c */ /* 0x040ff00000081060 */
[C---:B------:R-:W-:Y:S08]  /*83ba0*/  HMMA.1688.F32.TF32 R100, R216.reuse, R36, R100 ;  /* 0x00000024d864723c */ /* 0x040ff00000081064 */
[----:B------:R-:W-:Y:S08]  /*83bb0*/  HMMA.1688.F32.TF32 R104, R216, R32, R104 ;  /* 0x00000020d868723c */ /* 0x000ff00000081068 */
        /* <DEDUP_REMOVED lines=46> */
[C---:B---3--:R-:W-:Y:S03]  /*83ea0*/  HMMA.1688.F32.TF32 R8, R216.reuse, R76, R224 ;  /* 0x0000004cd808723c */ /* 0x048fe600000810e0 */
[----:B------:R-:W-:Y:S04]  /*83eb0*/  LDS R236, [R46+0xc100] ;  /* 0x00c100002eec7984 */ /* 0x000fe80000000800 */
[----:B------:R-:W-:Y:S01]  /*83ec0*/  LDS R238, [R46+0xd100] ;  /* 0x00d100002eee7984 */ /* 0x000fe20000000800 */
[C---:B--2---:R-:W-:Y:S03]  /*83ed0*/  HMMA.1688.F32.TF32 R4, R216.reuse, R80, R228 ;  /* 0x00000050d804723c */ /* 0x044fe600000810e4 */
[----:B------:R-:W-:Y:S04]  /*83ee0*/  LDS R237, [R2+0xc100] ;  /* 0x00c1000002ed7984 */ /* 0x000fe80000000800 */
[----:B------:R-:W2:Y:S04]  /*83ef0*/  LDS R239, [R2+0xd100] ;  /* 0x00d1000002ef7984 */ /* 0x000ea80000000800 */
[----:B------:R-:W-:Y:S04]  /*83f00*/  STL.64 [R1+0xd60], R12 ;  /* 0x000d600c01007387 */ /* 0x000fe80000100a00 */
[----:B------:R3:W-:Y:S04]  /*83f10*/  STL.64 [R1+0xd68], R14 ;  /* 0x000d680e01007387 */ /* 0x0007e80000100a00 */
[----:B------:R-:W-:Y:S04]  /*83f20*/  STL.64 [R1+0xd80], R8 ;  /* 0x000d800801007387 */ /* 0x000fe80000100a00 */
[----:B------:R4:W-:Y:S01]  /*83f30*/  STL.64 [R1+0xd88], R10 ;  /* 0x000d880a01007387 */ /* 0x0009e20000100a00 */
[C---:B---3--:R-:W-:Y:S03]  /*83f40*/  HMMA.1688.F32.TF32 R12, R216.reuse, R84, R232 ;  /* 0x00000054d80c723c */ /* 0x048fe600000810e8 */
[----:B------:R-:W-:Y:S04]  /*83f50*/  STL.64 [R1+0xda0], R4 ;  /* 0x000da00401007387 */ /* 0x000fe80000100a00 */
[----:B------:R3:W-:Y:S01]  /*83f60*/  STL.64 [R1+0xda8], R6 ;  /* 0x000da80601007387 */ /* 0x0007e20000100a00 */
[C---:B----4-:R-:W-:Y:S08]  /*83f70*/  HMMA.1688.F32.TF32 R8, R216.reuse, R88, R244 ;  /* 0x00000058d808723c */ /* 0x050ff000000810f4 */
[----:B---3--:R-:W-:Y:S01]  /*83f80*/  HMMA.1688.F32.TF32 R4, R216, R92, R248 ;  /* 0x0000005cd804723c */ /* 0x008fe200000810f8 */
[----:B------:R-:W-:Y:S04]  /*83f90*/  LDS R216, [R252+0xc180] ;  /* 0x00c18000fcd87984 */ /* 0x000fe80000000800 */
[----:B------:R-:W-:Y:S04]  /*83fa0*/  LDS R218, [R252+0xd180] ;  /* 0x00d18000fcda7984 */ /* 0x000fe80000000800 */
[----:B------:R-:W-:Y:S04]  /*83fb0*/  STL.64 [R1+0xdc0], R12 ;  /* 0x000dc00c01007387 */ /* 0x000fe80000100a00 */
[----:B------:R-:W-:Y:S04]  /*83fc0*/  STL.64 [R1+0xdc8], R14 ;  /* 0x000dc80e01007387 */ /* 0x000fe80000100a00 */
[----:B------:R-:W3:Y:S04]  /*83fd0*/  LDL.LU R96, [R1] ;  /* 0x0000000001607983 */ /* 0x000ee80000300800 */
        /* <DEDUP_REMOVED lines=116> */
[----:B------:R-:W1:Y:S01]  /*84720*/  LDS R219, [R3+0xd180] ;  /* 0x00d1800003db7984 */ /* 0x000e620000000800 */
        /* <DEDUP_REMOVED lines=81> */
[----:B------:R-:W2:Y:S04]  /*84c40*/  LDL.LU.64 R6, [R1+0x67a8] ;  /* 0x0067a80001067983 */ /* 0x000ea80000300a00 */
[----:B------:R-:W2:Y:S04]  /*84c50*/  LDL.LU.64 R4, [R1+0x67a0] ;  /* 0x0067a00001047983 */ /* 0x000ea80000300a00 */
[----:B------:R1:W-:Y:S04]  /*84c60*/  STL.64 [R1+0xf00], R240 ;  /* 0x000f00f001007387 */ /* 0x0003e80000100a00 */
[----:B------:R3:W-:Y:S01]  /*84c70*/  STL.64 [R1+0xf08], R242 ;  /* 0x000f08f201007387 */ /* 0x0007e20000100a00 */
[C---:B------:R-:W-:Y:S03]  /*84c80*/  HMMA.1688.F32.TF32 R244, R236.reuse, R48, R244 ;  /* 0x00000030ecf4723c */ /* 0x040fe600000810f4 */
[----:B-1----:R-:W2:Y:S04]  /*84c90*/  LDL.LU R240, [R1+0x80] ;  /* 0x0000800001f07983 */ /* 0x002ea80000300800 */
[----:B------:R-:W2:Y:S04]  /*84ca0*/  LDL.LU R241, [R1+0x84] ;  /* 0x0000840001f17983 */ /* 0x000ea80000300800 */
[----:B---3--:R-:W2:Y:S04]  /*84cb0*/  LDL.LU R242, [R1+0x88] ;  /* 0x0000880001f27983 */ /* 0x008ea80000300800 */
[----:B------:R-:W2:Y:S01]  /*84cc0*/  LDL.LU R243, [R1+0x8c] ;  /* 0x00008c0001f37983 */ /* 0x000ea20000300800 */
[C---:B------:R-:W-:Y:S03]  /*84cd0*/  HMMA.1688.F32.TF32 R248, R236.reuse, R52, R248 ;  /* 0x00000034ecf8723c */ /* 0x040fe600000810f8 */
        /* <DEDUP_REMOVED lines=25> */
[C---:B------:R-:W-:Y:S08]  /*84e70*/  HMMA.1688.F32.TF32 R112, R236.reuse, R64, R112 ;  /* 0x00000040ec70723c */ /* 0x040ff00000081070 */
[C---:B------:R-:W-:Y:S08]  /*84e80*/  HMMA.1688.F32.TF32 R108, R236.reuse, R68, R108 ;  /* 0x00000044ec6c723c */ /* 0x040ff0000008106c */
[C---:B------:R-:W-:Y:S08]  /*84e90*/  HMMA.1688.F32.TF32 R104, R236.reuse, R72, R104 ;  /* 0x00000048ec68723c */ /* 0x040ff00000081068 */
[C---:B------:R-:W-:Y:S08]  /*84ea0*/  HMMA.1688.F32.TF32 R100, R236.reuse, R76, R100 ;  /* 0x0000004cec64723c */ /* 0x040ff00000081064 */
[C---:B------:R-:W-:Y:S08]  /*84eb0*/  HMMA.1688.F32.TF32 R96, R236.reuse, R80, R96 ;  /* 0x00000050ec60723c */ /* 0x040ff00000081060 */
[C---:B--2---:R-:W-:Y:S11]  /*84ec0*/  HMMA.1688.F32.TF32 R240, R236.reuse, R56, R240 ;  /* 0x00000038ecf0723c */ /* 0x044ff600000810f0 */
        /* <DEDUP_REMOVED lines=16> */
[C---:B---3--:R-:W-:Y:S08]  /*84fd0*/  HMMA.1688.F32.TF32 R96, R236.reuse, R92, R232 ;  /* 0x0000005cec60723c */ /* 0x048ff000000810e8 */
[C---:B----4-:R-:W-:Y:S08]  /*84fe0*/  HMMA.1688.F32.TF32 R100, R236.reuse, R88, R244 ;  /* 0x00000058ec64723c */ /* 0x050ff000000810f4 */
[----:B------:R-:W-:Y:S11]  /*84ff0*/  HMMA.1688.F32.TF32 R104, R236, R84, R248 ;  /* 0x00000054ec68723c */ /* 0x000ff600000810f8 */
[----:B------:R-:W-:Y:S11]  /*85000*/  @!UPT UIADD3 URZ, URZ, URZ, URZ ;  /* 0x0000003f3f3ff290 */ /* 0x000ff6000fffe03f */
[----:B------:R-:W-:Y:S01]  /*85010*/  @!UPT UIADD3 URZ, URZ, URZ, URZ ;  /* 0x0000003f3f3ff290 */ /* 0x000fe2000fffe03f */
        /* <DEDUP_REMOVED lines=8> */
[C---:B-1----:R-:W-:Y:S08]  /*850a0*/  HMMA.1688.F32.TF32 R96, R216.reuse, R40, R220 ;  /* 0x00000028d860723c */ /* 0x042ff000000810dc */
[C---:B------:R-:W-:Y:S01]  /*850b0*/  HMMA.1688.F32.TF32 R12, R216.reuse, R52, R12 ;  /* 0x00000034d80c723c */ /* 0x040fe2000008100c */
        /* <DEDUP_REMOVED lines=15> */
[C---:B-1----:R-:W-:Y:S03]  /*851b0*/  HMMA.1688.F32.TF32 R96, R216.reuse, R44, R4 ;  /* 0x0000002cd860723c */ /* 0x042fe60000081004 */
[----:B------:R-:W-:Y:S04]  /*851c0*/  LDS R222, [R46+0xd180] ;  /* 0x00d180002ede7984 */ /* 0x000fe80000000800 */
[----:B------:R-:W-:Y:S01]  /*851d0*/  LDS R221, [R2+0xc180] ;  /* 0x00c1800002dd7984 */ /* 0x000fe20000000800 */
[C---:B------:R-:W-:Y:S03]  /*851e0*/  HMMA.1688.F32.TF32 R4, R216.reuse, R48, R8 ;  /* 0x00000030d804723c */ /* 0x040fe60000081008 */
[----:B------:R-:W1:Y:S05]  /*851f0*/  LDS R223, [R2+0xd180] ;  /* 0x00d1800002df7984 */ /* 0x000e6a0000000800 */
[C---:B------:R-:W-:Y:S07]  /*85200*/  HMMA.1688.F32.TF32 R8, R216.reuse, R56, R16 ;  /* 0x00000038d808723c */ /* 0x040fee0000081010 */
[----:B------:R-:W-:Y:S04]  /*85210*/  STL.64 [R1+0xc90], R96 ;  /* 0x000c906001007387 */ /* 0x000fe80000100a00 */
[----:B------:R-:W-:Y:S04]  /*85220*/  STL.64 [R1+0xc98], R98 ;  /* 0x000c986201007387 */ /* 0x000fe80000100a00 */
        /* <DEDUP_REMOVED lines=9> */
[----:B------:R1:W-:Y:S04]  /*852c0*/  STL.64 [R1+0xc18], R6 ;  /* 0x000c180601007387 */ /* 0x0003e80000100a00 */
        /* <DEDUP_REMOVED lines=41> */
[----:B---3--:R-:W-:-:S03]  /*85560*/  IMAD.MOV.U32 R18, RZ, RZ, R29 ;  /* 0x000000ffff127224 */ /* 0x008fc600078e001d */
[----:B------:R-:W2:Y:S01]  /*85570*/  LDL.LU R29, [R1+0x11e4] ;  /* 0x0011e400011d7983 */ /* 0x000ea20000300800 */
[----:B----4-:R-:W-:-:S03]  /*85580*/  MOV R17, R30 ;  /* 0x0000001e00117202 */ /* 0x010fc60000000f00 */
[----:B------:R-:W2:Y:S01]  /*85590*/  LDL.LU R30, [R1+0x11e8] ;  /* 0x0011e800011e7983 */ /* 0x000ea20000300800 */
[----:B------:R-:W-:-:S03]  /*855a0*/  IMAD.MOV.U32 R16, RZ, RZ, R31 ;  /* 0x000000ffff107224 */ /* 0x000fc600078e001f */
        /* <DEDUP_REMOVED lines=22> */
[----:B------:R-:W3:Y:S04]  /*85710*/  LDL.LU R27, [R1+0x66f8] ;  /* 0x0066f800011b7983 */ /* 0x000ee80000300800 */
[----:B------:R-:W4:Y:S04]  /*85720*/  LDL.LU R25, [R1+0x66f4] ;  /* 0x0066f40001197983 */ /* 0x000f280000300800 */
[----:B------:R-:W4:Y:S04]  /*85730*/  LDL.LU R26, [R1+0x66f0] ;  /* 0x0066f000011a7983 */ /* 0x000f280000300800 */
[----:B------:R-:W4:Y:S04]  /*85740*/  LDL.LU R96, [R1+0x11b0] ;  /* 0x0011b00001607983 */ /* 0x000f280000300800 */
[----:B------:R-:W4:Y:S04]  /*85750*/  LDL.LU R97, [R1+0x11b4] ;  /* 0x0011b40001617983 */ /* 0x000f280000300800 */
[----:B------:R-:W4:Y:S01]  /*85760*/  LDL.LU R98, [R1+0x11b8] ;  /* 0x0011b80001627983 */ /* 0x000f220000300800 */
[----:B--2---:R-:W-:-:S03]  /*85770*/  IMAD.MOV.U32 R99, RZ, RZ, R24 ;  /* 0x000000ffff637224 */ /* 0x004fc600078e0018 */
[----:B------:R-:W2:Y:S01]  /*85780*/  LDL.LU R24, [R1+0x66ec] ;  /* 0x0066ec0001187983 */ /* 0x000ea20000300800 */
[----:B---3--:R-:W-:Y:S02]  /*85790*/  MOV R102, R27 ;  /* 0x0000001b00667202 */ /* 0x008fe40000000f00 */
[----:B----4-:R-:W-:Y:S02]  /*857a0*/  MOV R100, R25 ;  /* 0x0000001900647202 */ /* 0x010fe40000000f00 */
[----:B------:R-:W2:Y:S01]  /*857b0*/  LDL.LU R25, [R1+0x66e8] ;  /* 0x0066e80001197983 */ /* 0x000ea20000300800 */
[----:B------:R-:W-:-:S03]  /*857c0*/  IMAD.MOV.U32 R101, RZ, RZ, R26 ;  /* 0x000000ffff657224 */ /* 0x000fc600078e001a */
[----:B------:R-:W2:Y:S04]  /*857d0*/  LDL.LU R26, [R1+0x66e4] ;  /* 0x0066e400011a7983 */ /* 0x000ea80000300800 */
[----:B------:R-:W2:Y:S01]  /*857e0*/  LDL.LU R27, [R1+0x66e0] ;  /* 0x0066e000011b7983 */ /* 0x000ea20000300800 */
[C---:B------:R-:W-:Y:S03]  /*857f0*/  HMMA.1688.F32.TF32 R116, R216.reuse, R68, R116 ;  /* 0x00000044d874723c */ /* 0x040fe60000081074 */
[----:B------:R-:W3:Y:S04]  /*85800*/  LDL.LU R103, [R1+0x11cc] ;  /* 0x0011cc0001677983 */ /* 0x000ee80000300800 */
[----:B------:R-:W4:Y:S01]  /*85810*/  LDL.LU R240, [R1+0x460] ;  /* 0x0004600001f07983 */ /* 0x000f220000300800 */
[C---:B------:R-:W-:Y:S03]  /*85820*/  HMMA.1688.F32.TF32 R112, R216.reuse, R72, R112 ;  /* 0x00000048d870723c */ /* 0x040fe60000081070 */
[----:B------:R-:W4:Y:S04]  /*85830*/  LDL.LU R241, [R1+0x464] ;  /* 0x0004640001f17983 */ /* 0x000f280000300800 */
[----:B------:R-:W4:Y:S01]  /*85840*/  LDL.LU R242, [R1+0x468] ;  /* 0x0004680001f27983 */ /* 0x000f220000300800 */
[C---:B------:R-:W-:Y:S03]  /*85850*/  HMMA.1688.F32.TF32 R108, R216.reuse, R76, R108 ;  /* 0x0000004cd86c723c */ /* 0x040fe6000008106c */
[----:B------:R-:W4:Y:S05]  /*85860*/  LDL.LU R243, [R1+0x46c] ;  /* 0x00046c0001f37983 */ /* 0x000f2a0000300800 */
[C---:B------:R-:W-:Y:S08]  /*85870*/  HMMA.1688.F32.TF32 R104, R216.reuse, R80, R104 ;  /* 0x00000050d868723c */ /* 0x040ff00000081068 */
[C---:B------:R-:W-:Y:S08]  /*85880*/  HMMA.1688.F32.TF32 R28, R216.reuse, R84, R28 ;  /* 0x00000054d81c723c */ /* 0x040ff0000008101c */
[C---:B--2---:R-:W-:Y:S01]  /*85890*/  HMMA.1688.F32.TF32 R4, R216.reuse, R64, R24 ;  /* 0x00000040d804723c */ /* 0x044fe20000081018 */
        /* <DEDUP_REMOVED lines=12> */
[----:B-1----:R-:W2:Y:S04]  /*85960*/  LDL.LU.64 R118, [R1+0x66d8] ;  /* 0x0066d80001767983 */ /* 0x002ea80000300a00 */
[----:B------:R-:W2:Y:S04]  /*85970*/  LDL.LU.64 R116, [R1+0x66d0] ;  /* 0x0066d00001747983 */ /* 0x000ea80000300a00 */
[----:B------:R-:W-:Y:S04]  /*85980*/  STL.64 [R1+0xb80], R112 ;  /* 0x000b807001007387 */ /* 0x000fe80000100a00 */
[----:B------:R1:W-:Y:S01]  /*85990*/  STL.64 [R1+0xb88], R114 ;  /* 0x000b887201007387 */ /* 0x0003e20000100a00 */
[C---:B---3--:R-:W-:Y:S03]  /*859a0*/  HMMA.1688.F32.TF32 R100, R220.reuse, R32, R100 ;  /* 0x00000020dc64723c */ /* 0x048fe60000081064 */
        /* <DEDUP_REMOVED lines=18> */
[----:B------:R-:W-:Y:S08]  /*85ad0*/  HMMA.1688.F32.TF32 R96, R220, R36, R96 ;  /* 0x00000024dc60723c */ /* 0x000ff00000081060 */
[----:B--2---:R-:W-:Y:S01]  /*85ae0*/  HMMA.1688.F32.TF32 R8, R216, R92, R28 ;  /* 0x0000005cd808723c */ /* 0x004fe2000008101c */
[----:B------:R-:W2:Y:S11]  /*85af0*/  LDL.LU R216, [R1+0x11a0] ;  /* 0x0011a00001d87983 */ /* 0x000eb60000300800 */
[----:B------:R-:W-:Y:S11]  /*85b00*/  @!UPT UIADD3 URZ, URZ, URZ, URZ ;  /* 0x0000003f3f3ff290 */ /* 0x000ff6000fffe03f */
[----:B------:R-:W-:Y:S04]  /*85b10*/  STL.64 [R1+0xa20], R8 ;  /* 0x000a200801007387 */ /* 0x000fe80000100a00 */
[----:B------:R-:W-:Y:S04]  /*85b20*/  STL.64 [R1+0xa28], R10 ;  /* 0x000a280a01007387 */ /* 0x000fe80000100a00 */
[----:B------:R-:W2:Y:S04]  /*85b30*/  LDL.LU R217, [R1+0x11a4] ;  /* 0x0011a40001d97983 */ /* 0x000ea80000300800 */
[----:B------:R-:W2:Y:S04]  /*85b40*/  LDL.LU R218, [R1+0x11a8] ;  /* 0x0011a80001da7983 */ /* 0x000ea80000300800 */
[----:B------:R-:W2:Y:S04]  /*85b50*/  LDL.LU R219, [R1+0x11ac] ;  /* 0x0011ac0001db7983 */ /* 0x000ea80000300800 */
[----:B------:R-:W3:Y:S04]  /*85b60*/  LDL.LU R28, [R1+0x1190] ;  /* 0x00119000011c7983 */ /* 0x000ee80000300800 */
[----:B------:R-:W3:Y:S04]  /*85b70*/  LDL.LU R29, [R1+0x1194] ;  /* 0x00119400011d7983 */ /* 0x000ee80000300800 */
[----:B------:R-:W3:Y:S04]  /*85b80*/  LDL.LU R30, [R1+0x1198] ;  /* 0x00119800011e7983 */ /* 0x000ee80000300800 */
[----:B------:R-:W3:Y:S04]  /*85b90*/  LDL.LU R31, [R1+0x119c] ;  /* 0x00119c00011f7983 */ /* 0x000ee80000300800 */
[----:B------:R-:W-:Y:S04]  /*85ba0*/  STL.64 [R1+0xa10], R100 ;  /* 0x000a106401007387 */ /* 0x000fe80000100a00 */
[----:B------:R1:W-:Y:S01]  /*85bb0*/  STL.64 [R1+0xa18], R102 ;  /* 0x000a186601007387 */ /* 0x0003e20000100a00 */
[C---:B------:R-:W-:Y:S03]  /*85bc0*/  HMMA.1688.F32.TF32 R16, R220.reuse, R56, R16 ;  /* 0x00000038dc10723c */ /* 0x040fe60000081010 */
[----:B------:R-:W-:Y:S04]  /*85bd0*/  LDS R8, [R46+0xc200] ;  /* 0x00c200002e087984 */ /* 0x000fe80000000800 */
[----:B------:R-:W-:Y:S04]  /*85be0*/  LDS R10, [R46+0xd200] ;  /* 0x00d200002e0a7984 */ /* 0x000fe80000000800 */
[----:B-1----:R-:W3:Y:S04]  /*85bf0*/  LDL.LU.64 R102, [R1+0x6688] ;  /* 0x0066880001667983 */ /* 0x002ee80000300a00 */
[----:B------:R-:W4:Y:S04]  /*85c00*/  LDL.LU.64 R100, [R1+0x6680] ;  /* 0x0066800001647983 */ /* 0x000f280000300a00 */
[----:B------:R-:W-:Y:S04]  /*85c10*/  STL.64 [R1+0xa00], R96 ;  /* 0x000a006001007387 */ /* 0x000fe80000100a00 */
[----:B------:R1:W-:Y:S04]  /*85c20*/  STL.64 [R1+0xa08], R98 ;  /* 0x000a086201007387 */ /* 0x0003e80000100a00 */
[----:B------:R-:W-:Y:S04]  /*85c30*/  LDS R9, [R2+0xc200] ;  /* 0x00c2000002097984 */ /* 0x000fe80000000800 */
[----:B------:R-:W2:Y:S04]  /*85c40*/  LDS R11, [R2+0xd200] ;  /* 0x00d20000020b7984 */ /* 0x000ea80000000800 */
[----:B-1----:R-:W4:Y:S04]  /*85c50*/  LDL.LU.64 R98, [R1+0x6678] ;  /* 0x0066780001627983 */ /* 0x002f280000300a00 */
[----:B------:R-:W4:Y:S01]  /*85c60*/  LDL.LU.64 R96, [R1+0x6670] ;  /* 0x0066700001607983 */ /* 0x000f220000300a00 */
[C---:B--2---:R-:W-:Y:S11]  /*85c70*/  HMMA.1688.F32.TF32 R216, R220.reuse, R40, R216 ;  /* 0x00000028dcd8723c */ /* 0x044ff600000810d8 */
[----:B------:R-:W-:Y:S11]  /*85c80*/  @!UPT UIADD3 URZ, URZ, URZ, URZ ;  /* 0x0000003f3f3ff290 */ /* 0x000ff6000fffe03f */
[----:B------:R-:W-:Y:S01]  /*85c90*/  @!UPT UIADD3 URZ, URZ, URZ, URZ ;  /* 0x0000003f3f3ff290 */ /* 0x000fe2000fffe03f */
[----:B------:R-:W-:Y:S04]  /*85ca0*/  STL.64 [R1+0x9f0], R216 ;  /* 0x0009f0d801007387 */ /* 0x000fe80000100a00 */
[----:B------:R3:W-:Y:S02]  /*85cb0*/  STL.64 [R1+0x9f8], R218 ;  /* 0x0009f8da01007387 */ /* 0x0007e40000100a00 */
[C---:B---3--:R-:W-:Y:S08]  /*85cc0*/  HMMA.1688.F32.TF32 R216, R220.reuse, R44, R28 ;  /* 0x0000002cdcd8723c */ /* 0x048ff0000008101c */
[C---:B------:R-:W-:Y:S08]  /*85cd0*/  HMMA.1688.F32.TF32 R28, R220.reuse, R48, R24 ;  /* 0x00000030dc1c723c */ /* 0x040ff00000081018 */
[C---:B------:R-:W-:Y:S07]  /*85ce0*/  HMMA.1688.F32.TF32 R24, R220.reuse, R52, R20 ;  /* 0x00000034dc18723c */ /* 0x040fee0000081014 */
        /* <DEDUP_REMOVED lines=28> */
[----:B-1----:R-:W-:Y:S07]  /*85eb0*/  HMMA.1688.F32.TF32 R16, R220, R92, R96 ;  /* 0x0000005cdc10723c */ /* 0x002fee0000081060 */
        /* <DEDUP_REMOVED lines=46> */
[----:B------:R-:W-:Y:S02]  /*861a0*/  STL.64 [R1+0x750], R16 ;  /* 0x0007501001007387 */ /* 0x000fe40000100a00 */
[C---:B--2---:R-:W-:Y:S02]  /*861b0*/  HMMA.1688.F32.TF32 R12, R4.reuse, R84, R152 ;  /* 0x00000054040c723c */ /* 0x044fe40000081098 */
[----:B------:R1:W-:Y:S01]  /*861c0*/  STL.64 [R1+0x758], R18 ;  /* 0x0007581201007387 */ /* 0x0003e20000100a00 */
        /* <DEDUP_REMOVED lines=11> */
[----:B------:R-:W-:Y:S03]  /*86280*/  HMMA.1688.F32.TF32 R4, R4, R92, R160 ;  /* 0x0000005c0404723c */ /* 0x000fe600000810a0 */
        /* <DEDUP_REMOVED lines=10> */
[----:B------:R-:W-:Y:S05]  /*86330*/  LDS R151, [R2+0xd300] ;  /* 0x00d3000002977984 */ /* 0x000fea0000000800 */
[C---:B-1----:R-:W-:Y:S07]  /*86340*/  HMMA.1688.F32.TF32 R4, R8.reuse, R40, R172 ;  /* 0x000000280804723c */ /* 0x042fee00000810ac */
[----:B------:R-:W-:Y:S04]  /*86350*/  STL.64 [R1+0x4f0], R12 ;  /* 0x0004f00c01007387 */ /* 0x000fe80000100a00 */
[----:B------:R-:W-:Y:S04]  /*86360*/  STL.64 [R1+0x4f8], R14 ;  /* 0x0004f80e01007387 */ /* 0x000fe80000100a00 */
[----:B------:R-:W-:Y:S04]  /*86370*/  STL.64 [R1+0x4e0], R16 ;  /* 0x0004e01001007387 */ /* 0x000fe80000100a00 */
[----:B------:R-:W-:Y:S01]  /*86380*/  STL.64 [R1+0x4e8], R18 ;  /* 0x0004e81201007387 */ /* 0x000fe20000100a00 */
[C---:B------:R-:W-:Y:S03]  /*86390*/  HMMA.1688.F32.TF32 R20, R8.reuse, R48, R180 ;  /* 0x000000300814723c */ /* 0x040fe600000810b4 */
[----:B------:R-:W-:Y:S04]  /*863a0*/  LDS R12, [R252+0xc280] ;  /* 0x00c28000fc0c7984 */ /* 0x000fe80000000800 */
[----:B------:R-:W-:Y:S04]  /*863b0*/  STL.64 [R1+0x4d0], R4 ;  /* 0x0004d00401007387 */ /* 0x000fe80000100a00 */
[----:B------:R1:W-:Y:S04]  /*863c0*/  STL.64 [R1+0x4d8], R6 ;  /* 0x0004d80601007387 */ /* 0x0003e80000100a00 */
[----:B------:R-:W-:Y:S04]  /*863d0*/  LDS R14, [R252+0xd280] ;  /* 0x00d28000fc0e7984 */ /* 0x000fe80000000800 */
[----:B------:R-:W-:Y:S01]  /*863e0*/  LDS R13, [R3+0xc280] ;  /* 0x00c28000030d7984 */ /* 0x000fe20000000800 */
[C---:B-1----:R-:W-:Y:S03]  /*863f0*/  HMMA.1688.F32.TF32 R4, R8.reuse, R44, R176 ;  /* 0x0000002c0804723c */ /* 0x042fe600000810b0 */
[----:B------:R-:W1:Y:S05]  /*86400*/  LDS R15, [R3+0xd280] ;  /* 0x00d28000030f7984 */ /* 0x000e6a0000000800 */
[C---:B------:R-:W-:Y:S11]  /*86410*/  HMMA.1688.F32.TF32 R16, R8.reuse, R52, R184 ;  /* 0x000000340810723c */ /* 0x040ff600000810b8 */
[----:B------:R-:W-:Y:S04]  /*86420*/  @!UPT UIADD3 URZ, URZ, URZ, URZ ;  /* 0x0000003f3f3ff290 */ /* 0x000fe8000fffe03f */
[----:B------:R-:W-:Y:S04]  /*86430*/  STL.64 [R1+0x4c0], R4 ;  /* 0x0004c00401007387 */ /* 0x000fe80000100a00 */
[----:B------:R2:W-:Y:S02]  /*86440*/  STL.64 [R1+0x4c8], R6 ;  /* 0x0004c80601007387 */ /* 0x0005e40000100a00 */
[----:B--2---:R-:W-:Y:S02]  /*86450*/  HMMA.1688.F32.TF32 R4, R8, R56, R188 ;  /* 0x000000380804723c */ /* 0x004fe400000810bc */
[----:B------:R-:W-:Y:S04]  /*86460*/  STL.64 [R1+0x4b0], R20 ;  /* 0x0004b01401007387 */ /* 0x000fe80000100a00 */
[----:B------:R-:W-:Y:S04]  /*86470*/  STL.64 [R1+0x4b8], R22 ;  /* 0x0004b81601007387 */ /* 0x000fe80000100a00 */
[----:B------:R2:W-:Y:S04]  /*86480*/  STL.64 [R1+0x4a0], R16 ;  /* 0x0004a01001007387 */ /* 0x0005e80000100a00 */
[----:B------:R3:W-:Y:S04]  /*86490*/  STL.64 [R1+0x4a8], R18 ;  /* 0x0004a81201007387 */ /* 0x0007e80000100a00 */
[----:B------:R-:W4:Y:S05]  /*864a0*/  LDL.LU R199, [R1+0x666c] ;  /* 0x00666c0001c77983 */ /* 0x000f2a0000300800 */
[----:B------:R-:W-:Y:S04]  /*864b0*/  STL.64 [R1+0x490], R4 ;  /* 0x0004900401007387 */ /* 0x000fe80000100a00 */
[----:B------:R-:W-:Y:S04]  /*864c0*/  STL.64 [R1+0x498], R6 ;  /* 0x0004980601007387 */ /* 0x000fe80000100a00 */
[----:B------:R-:W2:Y:S04]  /*864d0*/  LDL.LU R192, [R1+0x6668] ;  /* 0x0066680001c07983 */ /* 0x000ea80000300800 */
[----:B------:R-:W3:Y:S04]  /*864e0*/  LDL.LU R197, [R1+0x6664] ;  /* 0x0066640001c57983 */ /* 0x000ee80000300800 */
[----:B------:R-:W3:Y:S04]  /*864f0*/  LDL.LU R198, [R1+0x6660] ;  /* 0x0066600001c67983 */ /* 0x000ee80000300800 */
[----:B------:R-:W3:Y:S04]  /*86500*/  LDL.LU R195, [R1+0x665c] ;  /* 0x00665c0001c37983 */ /* 0x000ee80000300800 */
[----:B------:R-:W3:Y:S04]  /*86510*/  LDL.LU R194, [R1+0x6658] ;  /* 0x0066580001c27983 */ /* 0x000ee80000300800 */
[----:B------:R-:W3:Y:S04]  /*86520*/  LDL.LU R193, [R1+0x6654] ;  /* 0x0066540001c17983 */ /* 0x000ee80000300800 */
[----:B------:R-:W3:Y:S04]  /*86530*/  LDL.LU R196, [R1+0x6650] ;  /* 0x0066500001c47983 */ /* 0x000ee80000300800 */
[----:B------:R-:W-:Y:S04]  /*86540*/  LDS R4, [R46+0xc280] ;  /* 0x00c280002e047984 */ /* 0x000fe80000000800 */
[----:B------:R-:W-:Y:S04]  /*86550*/  LDS R6, [R46+0xd280] ;  /* 0x00d280002e067984 */ /* 0x000fe80000000800 */
[----:B------:R-:W-:Y:S04]  /*86560*/  LDS R5, [R2+0xc280] ;  /* 0x00c2800002057984 */ /* 0x000fe80000000800 */
[----:B------:R-:W1:Y:S01]  /*86570*/  LDS R7, [R2+0xd280] ;  /* 0x00d2800002077984 */ /* 0x000e620000000800 */
[----:B----4-:R-:W-:Y:S01]  /*86580*/  MOV R235, R199 ;  /* 0x000000c700eb7202 */ /* 0x010fe20000000f00 */
[----:B--2---:R-:W-:-:S02]  /*86590*/  IMAD.MOV.U32 R234, RZ, RZ, R192 ;  /* 0x000000ffffea7224 */ /* 0x004fc400078e00c0 */
[----:B---3--:R-:W-:Y:S02]  /*865a0*/  IMAD.MOV.U32 R232, RZ, RZ, R197 ;  /* 0x000000ffffe87224 */ /* 0x008fe400078e00c5 */
        /* <DEDUP_REMOVED lines=15> */
[----:B------:R-:W3:Y:S04]  /*866a0*/  LDL.LU R199, [R1+0x6634] ;  /* 0x0066340001c77983 */ /* 0x000ee80000300800 */
[----:B------:R-:W4:Y:S04]  /*866b0*/  LDL.LU R198, [R1+0x6630] ;  /* 0x0066300001c67983 */ /* 0x000f280000300800 */
[----:B------:R-:W2:Y:S04]  /*866c0*/  LDL.LU R197, [R1+0x662c] ;  /* 0x00662c0001c57983 */ /* 0x000ea80000300800 */
        /* <DEDUP_REMOVED lines=11> */
[----:B------:R-:W1:Y:S01]  /*86780*/  LDL.LU R30, [R1+0x3c8] ;  /* 0x0003c800011e7983 */ /* 0x000e620000300800 */
        /* <DEDUP_REMOVED lines=36> */
[----:B----4-:R-:W-:-:S03]  /*869d0*/  MOV R21, R198 ;  /* 0x000000c600157202 */ /* 0x010fc60000000f00 */
[----:B------:R-:W4:Y:S01]  /*869e0*/  LDL.LU R97, [R1+0x3e4] ;  /* 0x0003e40001617983 */ /* 0x000f220000300800 */
[----:B---3--:R-:W-:-:S03]  /*869f0*/  IMAD.MOV.U32 R22, RZ, RZ, R199 ;  /* 0x000000ffff167224 */ /* 0x008fc600078e00c7 */
        /* <DEDUP_REMOVED lines=24> */
[----:B------:R-:W-:Y:S08]  /*86b80*/  HMMA.1688.F32.TF32 R104, R8, R84, R104 ;  /* 0x000000540868723c */ /* 0x000ff00000081068 */
[C---:B-1----:R-:W-:Y:S08]  /*86b90*/  HMMA.1688.F32.TF32 R28, R12.reuse, R44, R28 ;  /* 0x0000002c0c1c723c */ /* 0x042ff0000008101c */
[C---:B------:R-:W-:Y:S08]  /*86ba0*/  HMMA.1688.F32.TF32 R20, R12.reuse, R52, R20 ;  /* 0x000000340c14723c */ /* 0x040ff00000081014 */
[----:B------:R-:W-:Y:S08]  /*86bb0*/  HMMA.1688.F32.TF32 R16, R12, R56, R16 ;  /* 0x000000380c10723c */ /* 0x000ff00000081010 */
[C---:B--2---:R-:W-:Y:S08]  /*86bc0*/  HMMA.1688.F32.TF32 R124, R8.reuse, R64, R196 ;  /* 0x00000040087c723c */ /* 0x044ff000000810c4 */
[C---:B---3--:R-:W-:Y:S08]  /*86bd0*/  HMMA.1688.F32.TF32 R128, R8.reuse, R60, R192 ;  /* 0x0000003c0880723c */ /* 0x048ff000000810c0 */
[----:B----4-:R-:W-:Y:S11]  /*86be0*/  HMMA.1688.F32.TF32 R8, R8, R92, R200 ;  /* 0x0000005c0808723c */ /* 0x010ff600000810c8 */
        /* <DEDUP_REMOVED lines=24> */
[----:B------:R-:W1:Y:S01]  /*86d70*/  LDS R111, [R3+0xd300] ;  /* 0x00d30000036f7984 */ /* 0x000e620000000800 */
[C---:B------:R-:W-:Y:S07]  /*86d80*/  HMMA.1688.F32.TF32 R96, R12.reuse, R40, R216 ;  /* 0x000000280c60723c */ /* 0x040fee00000810d8 */
[----:B------:R-:W-:Y:S04]  /*86d90*/  STL.64 [R1+0x3f0], R100 ;  /* 0x0003f06401007387 */ /* 0x000fe80000100a00 */
[----:B------:R-:W-:Y:S04]  /*86da0*/  STL.64 [R1+0x3f8], R102 ;  /* 0x0003f86601007387 */ /* 0x000fe80000100a00 */
        /* <DEDUP_REMOVED lines=27> */
[----:B--2---:R-:W-:Y:S07]  /*86f60*/  HMMA.1688.F32.TF32 R8, R12, R84, R240 ;  /* 0x000000540c08723c */ /* 0x004fee00000810f0 */
[----:B------:R-:W-:Y:S01]  /*86f70*/  STL.64 [R1+0x340], R20 ;  /* 0x0003401401007387 */ /* 0x000fe20000100a00 */
[----:B------:R-:W-:-:S03]  /*86f80*/  MOV R224, R212 ;  /* 0x000000d400e07202 */ /* 0x000fc60000000f00 */
[----:B------:R-:W-:Y:S04]  /*86f90*/  STL.64 [R1+0x348], R22 ;  /* 0x0003481601007387 */ /* 0x000fe80000100a00 */
[----:B------:R2:W-:Y:S01]  /*86fa0*/  STL.64 [R1+0x330], R16 ;  /* 0x0003301001007387 */ /* 0x0005e20000100a00 */
[----:B------:R-:W-:-:S03]  /*86fb0*/  IMAD.MOV.U32 R225, RZ, RZ, R207 ;  /* 0x000000ffffe17224 */ /* 0x000fc600078e00cf */
[----:B------:R3:W-:Y:S01]  /*86fc0*/  STL.64 [R1+0x338], R18 ;  /* 0x0003381201007387 */ /* 0x0007e20000100a00 */
[----:B------:R-:W-:-:S03]  /*86fd0*/  MOV R226, R206 ;  /* 0x000000ce00e27202 */ /* 0x000fc60000000f00 */
[----:B------:R-:W4:Y:S01]  /*86fe0*/  LDL.LU R212, [R1+0x65f0] ;  /* 0x0065f00001d47983 */ /* 0x000f220000300800 */
[----:B------:R-:W-:-:S03]  /*86ff0*/  IMAD.MOV.U32 R227, RZ, RZ, R205 ;  /* 0x000000ffffe37224 */ /* 0x000fc600078e00cd */
[----:B------:R-:W-:Y:S04]  /*87000*/  STL.64 [R1+0x310], R8 ;  /* 0x0003100801007387 */ /* 0x000fe80000100a00 */
[----:B------:R1:W-:Y:S01]  /*87010*/  STL.64 [R1+0x318], R10 ;  /* 0x0003180a01007387 */ /* 0x0003e20000100a00 */
[----:B--2---:R-:W-:-:S03]  /*87020*/  MOV R17, R204 ;  /* 0x000000cc00117202 */ /* 0x004fc60000000f00 */
[----:B------:R-:W2:Y:S04]  /*87030*/  LDL.LU R207, [R1+0x65ec] ;  /* 0x0065ec0001cf7983 */ /* 0x000ea80000300800 */
[----:B------:R-:W2:Y:S04]  /*87040*/  LDL.LU R206, [R1+0x65e8] ;  /* 0x0065e80001ce7983 */ /* 0x000ea80000300800 */
[----:B------:R-:W2:Y:S04]  /*87050*/  LDL.LU R205, [R1+0x65e4] ;  /* 0x0065e40001cd7983 */ /* 0x000ea80000300800 */
[----:B------:R-:W2:Y:S04]  /*87060*/  LDL.LU R16, [R1+0x160] ;  /* 0x0001600001107983 */ /* 0x000ea80000300800 */
[----:B------:R-:W2:Y:S04]  /*87070*/  LDL.LU R204, [R1+0x65e0] ;  /* 0x0065e00001cc7983 */ /* 0x000ea80000300800 */
[----:B---3--:R-:W3:Y:S04]  /*87080*/  LDL.LU R18, [R1+0x168] ;  /* 0x0001680001127983 */ /* 0x008ee80000300800 */
[----:B------:R-:W3:Y:S04]  /*87090*/  LDL.LU R19, [R1+0x16c] ;  /* 0x00016c0001137983 */ /* 0x000ee80000300800 */
[----:B------:R-:W3:Y:S04]  /*870a0*/  LDL.LU R244, [R1+0x140] ;  /* 0x0001400001f47983 */ /* 0x000ee80000300800 */
[----:B------:R-:W3:Y:S04]  /*870b0*/  LDL.LU R245, [R1+0x144] ;  /* 0x0001440001f57983 */ /* 0x000ee80000300800 */
[----:B------:R-:W3:Y:S01]  /*870c0*/  LDL.LU R246, [R1+0x148] ;  /* 0x0001480001f67983 */ /* 0x000ee20000300800 */
[----:B--2---:R-:W-:-:S03]  /*870d0*/  IMAD.MOV.U32 R247, RZ, RZ, R204 ;  /* 0x000000fffff77224 */ /* 0x004fc600078e00cc */
        /* <DEDUP_REMOVED lines=25> */
[----:B------:R-:W-:-:S03]  /*87270*/  IMAD.MOV.U32 R20, RZ, RZ, R205 ;  /* 0x000000ffff147224 */ /* 0x000fc600078e00cd */
[----:B------:R-:W4:Y:S01]  /*87280*/  LDL.LU R28, [R1+0x100] ;  /* 0x00010000011c7983 */ /* 0x000f220000300800 */
[----:B------:R-:W-:-:S03]  /*87290*/  MOV R21, R206 ;  /* 0x000000ce00157202 */ /* 0x000fc60000000f00 */
[----:B------:R-:W4:Y:S01]  /*872a0*/  LDL.LU R29, [R1+0x104] ;  /* 0x00010400011d7983 */ /* 0x000f220000300800 */
[----:B------:R-:W-:-:S03]  /*872b0*/  IMAD.MOV.U32 R22, RZ, RZ, R207 ;  /* 0x000000ffff167224 */ /* 0x000fc600078e00cf */
[----:B------:R-:W4:Y:S01]  /*872c0*/  LDL.LU R30, [R1+0x108] ;  /* 0x00010800011e7983 */ /* 0x000f220000300800 */
[----:B--2---:R-:W-:-:S03]  /*872d0*/  MOV R31, R204 ;  /* 0x000000cc001f7202 */ /* 0x004fc60000000f00 */
[----:B------:R-:W1:Y:S04]  /*872e0*/  LDL.LU R204, [R1+0x65d8] ;  /* 0x0065d80001cc7983 */ /* 0x000e680000300800 */
[----:B------:R-:W1:Y:S04]  /*872f0*/  LDL.LU R205, [R1+0x65d4] ;  /* 0x0065d40001cd7983 */ /* 0x000e680000300800 */
[----:B------:R-:W1:Y:S04]  /*87300*/  LDL.LU R206, [R1+0x65d0] ;  /* 0x0065d00001ce7983 */ /* 0x000e680000300800 */
[----:B------:R-:W1:Y:S01]  /*87310*/  LDL.LU R207, [R1+0x65cc] ;  /* 0x0065cc0001cf7983 */ /* 0x000e620000300800 */
[----:B---3--:R-:W-:Y:S01]  /*87320*/  HMMA.1688.F32.TF32 R100, R12, R88, R240 ;  /* 0x000000580c64723c */ /* 0x008fe200000810f0 */
[----:B----4-:R-:W-:Y:S01]  /*87330*/  MOV R23, R212 ;  /* 0x000000d400177202 */ /* 0x010fe20000000f00 */
[----:B------:R-:W-:Y:S01]  /*87340*/  IMAD.MOV.U32 R228, RZ, RZ, R213 ;  /* 0x000000ffffe47224 */ /* 0x000fe200078e00d5 */
[----:B------:R-:W2:Y:S01]  /*87350*/  LDL.LU R212, [R1+0x65c8] ;  /* 0x0065c80001d47983 */ /* 0x000ea20000300800 */
[----:B------:R-:W-:Y:S01]  /*87360*/  MOV R229, R214 ;  /* 0x000000d600e57202 */ /* 0x000fe20000000f00 */
[----:B------:R-:W-:-:S02]  /*87370*/  IMAD.MOV.U32 R230, RZ, RZ, R215 ;  /* 0x000000ffffe67224 */ /* 0x000fc400078e00d7 */
[----:B------:R-:W2:Y:S01]  /*87380*/  LDL.LU R213, [R1+0x65c4] ;  /* 0x0065c40001d57983 */ /* 0x000ea20000300800 */
[----:B------:R-:W-:-:S03]  /*87390*/  MOV R231, R208 ;  /* 0x000000d000e77202 */ /* 0x000fc60000000f00 */
[----:B------:R-:W2:Y:S01]  /*873a0*/  LDL.LU R214, [R1+0x65c0] ;  /* 0x0065c00001d67983 */ /* 0x000ea20000300800 */
[----:B------:R-:W-:-:S03]  /*873b0*/  IMAD.MOV.U32 R232, RZ, RZ, R209 ;  /* 0x000000ffffe87224 */ /* 0x000fc600078e00d1 */
[----:B------:R-:W2:Y:S04]  /*873c0*/  LDL.LU R215, [R1+0x65bc] ;  /* 0x0065bc0001d77983 */ /* 0x000ea80000300800 */
[----:B------:R-:W3:Y:S04]  /*873d0*/  LDL.LU R208, [R1+0x65b8] ;  /* 0x0065b80001d07983 */ /* 0x000ee80000300800 */
[----:B------:R-:W-:Y:S01]  /*873e0*/  STL.64 [R1+0x300], R100 ;  /* 0x0003006401007387 */ /* 0x000fe20000100a00 */
[----:B------:R-:W-:-:S03]  /*873f0*/  MOV R233, R210 ;  /* 0x000000d200e97202 */ /* 0x000fc60000000f00 */
[----:B------:R-:W-:Y:S01]  /*87400*/  STL.64 [R1+0x308], R102 ;  /* 0x0003086601007387 */ /* 0x000fe20000100a00 */
[----:B------:R-:W-:-:S03]  /*87410*/  IMAD.MOV.U32 R234, RZ, RZ, R211 ;  /* 0x000000ffffea7224 */ /* 0x000fc600078e00d3 */
[----:B------:R-:W3:Y:S01]  /*87420*/  LDL.LU R209, [R1+0x65b4] ;  /* 0x0065b40001d17983 */ /* 0x000ee20000300800 */
[----:B-1----:R-:W-:Y:S11]  /*87430*/  HMMA.1688.F32.TF32 R8, R12, R92, R204 ;  /* 0x0000005c0c08723c */ /* 0x002ff600000810cc */
[----:B------:R-:W-:Y:S11]  /*87440*/  @!UPT UIADD3 URZ, URZ, URZ, URZ ;  /* 0x0000003f3f3ff290 */ /* 0x000ff6000fffe03f */
[----:B------:R-:W-:Y:S01]  /*87450*/  @!UPT UIADD3 URZ, URZ, URZ, URZ ;  /* 0x0000003f3f3ff290 */ /* 0x000fe2000fffe03f */
[----:B------:R-:W-:Y:S04]  /*87460*/  STL.64 [R1+0x2f0], R8 ;  /* 0x0002f00801007387 */ /* 0x000fe80000100a00 */
[----:B------:R2:W-:Y:S04]  /*87470*/  STL.64 [R1+0x2f8], R10 ;  /* 0x0002f80a01007387 */ /* 0x0005e80000100a00 */
[----:B------:R-:W3:Y:S04]  /*87480*/  LDL.LU R210, [R1+0x65b0] ;  /* 0x0065b00001d27983 */ /* 0x000ee80000300800 */
[----:B------:R-:W3:Y:S04]  /*87490*/  LDL.LU R211, [R1+0x65ac] ;  /* 0x0065ac0001d37983 */ /* 0x000ee80000300800 */
[----:B------:R-:W4:Y:S04]  /*874a0*/  LDL.LU R235, [R1+0x19c] ;  /* 0x00019c0001eb7983 */ /* 0x000f280000300800 */
[----:B------:R-:W4:Y:S04]  /*874b0*/  LDL.LU R240, [R1+0x1b0] ;  /* 0x0001b00001f07983 */ /* 0x000f280000300800 */
[----:B------:R-:W4:Y:S04]  /*874c0*/  LDL.LU R241, [R1+0x1b4] ;  /* 0x0001b40001f17983 */ /* 0x000f280000300800 */
[----:B------:R-:W4:Y:S04]  /*874d0*/  LDL.LU R242, [R1+0x1b8] ;  /* 0x0001b80001f27983 */ /* 0x000f280000300800 */
[----:B------:R-:W4:Y:S01]  /*874e0*/  LDL.LU R243, [R1+0x1bc] ;  /* 0x0001bc0001f37983 */ /* 0x000f220000300800 */
[C---:B--2---:R-:W-:Y:S03]  /*874f0*/  HMMA.1688.F32.TF32 R8, R4.reuse, R36, R212 ;  /* 0x000000240408723c */ /* 0x044fe600000810d4 */
[----:B------:R-:W-:Y:S04]  /*87500*/  LDS R212, [R252+0xc380] ;  /* 0x00c38000fcd47984 */ /* 0x000fe80000000800 */
[----:B------:R-:W-:Y:S01]  /*87510*/  LDS R214, [R252+0xd380] ;  /* 0x00d38000fcd67984 */ /* 0x000fe20000000800 */
[C---:B------:R-:W-:Y:S03]  /*87520*/  HMMA.1688.F32.TF32 R248, R4.reuse, R40, R248 ;  /* 0x0000002804f8723c */ /* 0x040fe600000810f8 */
[----:B------:R-:W-:Y:S04]  /*87530*/  LDS R213, [R3+0xc380] ;  /* 0x00c3800003d57984 */ /* 0x000fe80000000800 */
[----:B------:R-:W1:Y:S01]  /*87540*/  LDS R215, [R3+0xd380] ;  /* 0x00d3800003d77984 */ /* 0x000e620000000800 */
[C---:B------:R-:W-:Y:S08]  /*87550*/  HMMA.1688.F32.TF32 R244, R4.reuse, R64, R244 ;  /* 0x0000004004f4723c */ /* 0x040ff000000810f4 */
[C---:B------:R-:W-:Y:S08]  /*87560*/  HMMA.1688.F32.TF32 R16, R4.reuse, R72, R16 ;  /* 0x000000480410723c */ /* 0x040ff00000081010 */
[C---:B---3--:R-:W-:Y:S11]  /*87570*/  HMMA.1688.F32.TF32 R12, R4.reuse, R32, R208 ;  /* 0x00000020040c723c */ /* 0x048ff600000810d0 */
[----:B------:R-:W-:Y:S11]  /*87580*/  @!UPT UIADD3 URZ, URZ, URZ, URZ ;  /* 0x0000003f3f3ff290 */ /* 0x000ff6000fffe03f */
[----:B------:R-:W-:Y:S01]  /*87590*/  @!UPT UIADD3 URZ, URZ, URZ, URZ ;  /* 0x0000003f3f3ff290 */ /* 0x000fe2000fffe03f */
[----:B------:R-:W-:Y:S04]  /*875a0*/  STL.64 [R1+0x2e0], R12 ;  /* 0x0002e00c01007387 */ /* 0x000fe80000100a00 */
[----:B------:R2:W-:Y:S04]  /*875b0*/  STL.64 [R1+0x2e8], R14 ;  /* 0x0002e80e01007387 */ /* 0x0005e80000100a00 */
[----:B------:R-:W3:Y:S04]  /*875c0*/  LDL.LU R236, [R1+0x1a0] ;  /* 0x0001a00001ec7983 */ /* 0x000ee80000300800 */
[----:B------:R-:W-:Y:S01]  /*875d0*/  STL.64 [R1], R8 ;  /* 0x0000000801007387 */ /* 0x000fe20000100a00 */
[C---:B--2---:R-:W-:Y:S03]  /*875e0*/  HMMA.1688.F32.TF32 R12, R4.reuse, R44, R220 ;  /* 0x0000002c040c723c */ /* 0x044fe600000810dc */
[----:B------:R2:W-:Y:S04]  /*875f0*/  STL.64 [R1+0x8], R10 ;  /* 0x0000080a01007387 */ /* 0x0005e80000100a00 */
[----:B------:R-:W3:Y:S04]  /*87600*/  LDL.LU R237, [R1+0x1a4] ;  /* 0x0001a40001ed7983 */ /* 0x000ee80000300800 */
[----:B------:R-:W3:Y:S01]  /*87610*/  LDL.LU R238, [R1+0x1a8] ;  /* 0x0001a80001ee7983 */ /* 0x000ee20000300800 */
[C---:B--2---:R-:W-:Y:S03]  /*87620*/  HMMA.1688.F32.TF32 R8, R4.reuse, R48, R96 ;  /* 0x000000300408723c */ /* 0x044fe60000081060 */
[----:B------:R-:W3:Y:S04]  /*87630*/  LDL.LU R239, [R1+0x1ac] ;  /* 0x0001ac0001ef7983 */ /* 0x000ee80000300800 */
[----:B------:R-:W-:Y:S01]  /*87640*/  STL.64 [R1+0x6390], R250 ;  /* 0x006390fa01007387 */ /* 0x000fe20000100a00 */
[C---:B------:R-:W-:Y:S03]  /*87650*/  HMMA.1688.F32.TF32 R96, R4.reuse, R52, R216 ;  /* 0x000000340460723c */ /* 0x040fe600000810d8 */
[----:B------:R-:W-:Y:S04]  /*87660*/  STL.64 [R1+0x6388], R248 ;  /* 0x006388f801007387 */ /* 0x000fe80000100a00 */
[----:B------:R-:W-:Y:S04]  /*87670*/  STL.64 [R1+0x50], R12 ;  /* 0x0000500c01007387 */ /* 0x000fe80000100a00 */
[----:B------:R2:W-:Y:S04]  /*87680*/  STL.64 [R1+0x58], R14 ;  /* 0x0000580e01007387 */ /* 0x0005e80000100a00 */
[----:B------:R-:W-:Y:S04]  /*87690*/  STL.64 [R1+0x40], R8 ;  /* 0x0000400801007387 */ /* 0x000fe80000100a00 */
[----:B------:R1:W-:Y:S01]  /*876a0*/  STL.64 [R1+0x48], R10 ;  /* 0x0000480a01007387 */ /* 0x0003e20000100a00 */
[C---:B--2---:R-:W-:Y:S08]  /*876b0*/  HMMA.1688.F32.TF32 R12, R4.reuse, R56, R28 ;  /* 0x00000038040c723c */ /* 0x044ff0000008101c */
[C---:B-1----:R-:W-:Y:S01]  /*876c0*/  HMMA.1688.F32.TF32 R8, R4.reuse, R60, R24 ;  /* 0x0000003c0408723c */ /* 0x042fe20000081018 */
[----:B------:R-:W-:Y:S04]  /*876d0*/  STL.64 [R1+0x30], R96 ;  /* 0x0000306001007387 */ /* 0x000fe80000100a00 */
[----:B------:R-:W-:Y:S10]  /*876e0*/  STL.64 [R1+0x38], R98 ;  /* 0x0000386201007387 */ /* 0x000ff40000100a00 */
[----:B------:R-:W-:Y:S04]  /*876f0*/  STL.64 [R1+0x20], R12 ;  /* 0x0000200c01007387 */ /* 0x000fe80000100a00 */
[----:B------:R-:W-:Y:S04]  /*87700*/  STL.64 [R1+0x28], R14 ;  /* 0x0000280e01007387 */ /* 0x000fe80000100a00 */
[----:B------:R-:W-:Y:S04]  /*87710*/  STL.64 [R1+0x6318], R246 ;  /* 0x006318f601007387 */ /* 0x000fe80000100a00 */
[----:B------:R-:W-:Y:S04]  /*87720*/  STL.64 [R1+0x10], R8 ;  /* 0x0000100801007387 */ /* 0x000fe80000100a00 */
[----:B------:R1:W-:Y:S02]  /*87730*/  STL.64 [R1+0x18], R10 ;  /* 0x0000180a01007387 */ /* 0x0003e40000100a00 */
[C---:B-1----:R-:W-:Y:S02]  /*87740*/  HMMA.1688.F32.TF32 R8, R4.reuse, R68, R20 ;  /* 0x000000440408723c */ /* 0x042fe40000081014 */
[----:B------:R-:W-:Y:S06]  /*87750*/  STL.64 [R1+0x6310], R244 ;  /* 0x006310f401007387 */ /* 0x000fec0000100a00 */
        /* <DEDUP_REMOVED lines=8> */
[----:B------:R4:W-:Y:S10]  /*877e0*/  STL.64 [R1+0xa8], R14 ;  /* 0x0000a80e01007387 */ /* 0x0009f40000100a00 */
[----:B------:R-:W-:Y:S01]  /*877f0*/  MOV R247, R8 ;  /* 0x0000000800f77202 */ /* 0x000fe20000000f00 */
[----:B----4-:R-:W-:Y:S01]  /*87800*/  HMMA.1688.F32.TF32 R12, R4, R84, R232 ;  /* 0x00000054040c723c */ /* 0x010fe200000810e8 */
[----:B------:R-:W-:Y:S01]  /*87810*/  IMAD.MOV.U32 R246, RZ, RZ, R9 ;  /* 0x000000fffff67224 */ /* 0x000fe200078e0009 */
[----:B------:R-:W-:Y:S01]  /*87820*/  MOV R245, R10 ;  /* 0x0000000a00f57202 */ /* 0x000fe20000000f00 */
[----:B------:R-:W-:-:S05]  /*87830*/  IMAD.MOV.U32 R244, RZ, RZ, R11 ;  /* 0x000000fffff47224 */ /* 0x000fca00078e000b */
[C---:B------:R-:W-:Y:S01]  /*87840*/  HMMA.1688.F32.TF32 R8, R4.reuse, R88, R240 ;  /* 0x000000580408723c */ /* 0x040fe200000810f0 */
[----:B------:R1:W-:Y:S04]  /*87850*/  STL [R1+0x635c], R244 ;  /* 0x00635cf401007387 */ /* 0x0003e80000100800 */
[----:B------:R2:W-:Y:S04]  /*87860*/  STL [R1+0x6358], R246 ;  /* 0x006358f601007387 */ /* 0x0005e80000100800 */
[----:B------:R2:W-:Y:S04]  /*87870*/  STL [R1+0x6354], R247 ;  /* 0x006354f701007387 */ /* 0x0005e80000100800 */
[----:B------:R1:W-:Y:S04]  /*87880*/  STL [R1+0x6350], R245 ;  /* 0x006350f501007387 */ /* 0x0003e80000100800 */
[----:B------:R-:W4:Y:S04]  /*87890*/  LDL.LU R232, [R1+0x1c0] ;  /* 0x0001c00001e87983 */ /* 0x000f280000300800 */
        /* <DEDUP_REMOVED lines=28> */
[----:B-1----:R-:W-:Y:S01]  /*87a60*/  MOV R244, R4 ;  /* 0x0000000400f47202 */ /* 0x002fe20000000f00 */
[----:B--2---:R-:W-:Y:S01]  /*87a70*/  IMAD.MOV.U32 R246, RZ, RZ, R5 ;  /* 0x000000fffff67224 */ /* 0x004fe200078e0005 */
[----:B------:R-:W-:Y:S01]  /*87a80*/  MOV R247, R6 ;  /* 0x0000000600f77202 */ /* 0x000fe20000000f00 */
[----:B------:R-:W-:Y:S01]  /*87a90*/  IMAD.MOV.U32 R245, RZ, RZ, R7 ;  /* 0x000000fffff57224 */ /* 0x000fe200078e0007 */
[----:B------:R-:W2:Y:S04]  /*87aa0*/  LDL.LU R228, [R1+0x210] ;  /* 0x0002100001e47983 */ /* 0x000ea80000300800 */
[----:B------:R-:W2:Y:S04]  /*87ab0*/  LDL.LU R229, [R1+0x214] ;  /* 0x0002140001e57983 */ /* 0x000ea80000300800 */
[----:B------:R-:W2:Y:S04]  /*87ac0*/  LDL.LU R230, [R1+0x218] ;  /* 0x0002180001e67983 */ /* 0x000ea80000300800 */
[----:B------:R-:W2:Y:S04]  /*87ad0*/  LDL.LU R231, [R1+0x21c] ;  /* 0x00021c0001e77983 */ /* 0x000ea80000300800 */
[----:B------:R-:W-:Y:S04]  /*87ae0*/  STL [R1+0x636c], R244 ;  /* 0x00636cf401007387 */ /* 0x000fe80000100800 */
[----:B------:R-:W-:Y:S04]  /*87af0*/  STL [R1+0x6368], R246 ;  /* 0x006368f601007387 */ /* 0x000fe80000100800 */
[----:B------:R-:W-:Y:S04]  /*87b00*/  STL [R1+0x6364], R247 ;  /* 0x006364f701007387 */ /* 0x000fe80000100800 */
[----:B------:R-:W-:Y:S01]  /*87b10*/  STL [R1+0x6360], R245 ;  /* 0x006360f501007387 */ /* 0x000fe20000100800 */
[C---:B----4-:R-:W-:Y:S03]  /*87b20*/  HMMA.1688.F32.TF32 R8, R108.reuse, R32, R232 ;  /* 0x000000206c08723c */ /* 0x050fe600000810e8 */
[----:B------:R-:W4:Y:S05]  /*87b30*/  LDL.LU R232, [R1+0x230] ;  /* 0x0002300001e87983 */ /* 0x000f2a0000300800 */
[C---:B------:R-:W-:Y:S11]  /*87b40*/  HMMA.1688.F32.TF32 R4, R108.reuse, R36, R240 ;  /* 0x000000246c04723c */ /* 0x040ff600000810f0 */
[----:B------:R-:W-:Y:S04]  /*87b50*/  @!UPT UIADD3 URZ, URZ, URZ, URZ ;  /* 0x0000003f3f3ff290 */ /* 0x000fe8000fffe03f */
        /* <DEDUP_REMOVED lines=11> */
[----:B-1----:R-:W-:Y:S11]  /*87c10*/  HMMA.1688.F32.TF32 R4, R108, R40, R20 ;  /* 0x000000286c04723c */ /* 0x002ff60000081014 */
[----:B------:R-:W-:Y:S11]  /*87c20*/  @!UPT UIADD3 URZ, URZ, URZ, URZ ;  /* 0x0000003f3f3ff290 */ /* 0x000ff6000fffe03f */
[----:B------:R-:W-:Y:S01]  /*87c30*/  @!UPT UIADD3 URZ, URZ, URZ, URZ ;  /* 0x0000003f3f3ff290 */ /* 0x000fe2000fffe03f */
[----:B------:R3:W-:Y:S01]  /*87c40*/  STL.64 [R1+0x118], R6 ;  /* 0x0001180601007387 */ /* 0x0007e20000100a00 */
[----:B------:R-:W-:Y:S01]  /*87c50*/  MOV R247, R4 ;  /* 0x0000000400f77202 */ /* 0x000fe20000000f00 */
[----:B------:R-:W-:-:S04]  /*87c60*/  IMAD.MOV.U32 R245, RZ, RZ, R5 ;  /* 0x000000fffff57224 */ /* 0x000fc800078e0005 */
[----:B------:R-:W-:Y:S04]  /*87c70*/  STL [R1+0x6374], R247 ;  /* 0x006374f701007387 */ /* 0x000fe80000100800 */
[----:B------:R-:W-:Y:S01]  /*87c80*/  STL [R1+0x6370], R245 ;  /* 0x006370f501007387 */ /* 0x000fe20000100800 */
[C---:B---3--:R-:W-:Y:S11]  /*87c90*/  HMMA.1688.F32.TF32 R4, R108.reuse, R44, R16 ;  /* 0x0000002c6c04723c */ /* 0x048ff60000081010 */
[----:B------:R-:W-:Y:S11]  /*87ca0*/  @!UPT UIADD3 URZ, URZ, URZ, URZ ;  /* 0x0000003f3f3ff290 */ /* 0x000ff6000fffe03f */
[----:B------:R-:W-:Y:S01]  /*87cb0*/  @!UPT UIADD3 URZ, URZ, URZ, URZ ;  /* 0x0000003f3f3ff290 */ /* 0x000fe2000fffe03f */
[----:B------:R1:W-:Y:S01]  /*87cc0*/  STL.64 [R1+0x100], R4 ;  /* 0x0001000401007387 */ /* 0x0003e20000100a00 */
[----:B------:R-:W-:Y:S01]  /*87cd0*/  MOV R244, R6 ;  /* 0x0000000600f47202 */ /* 0x000fe20000000f00 */
[----:B------:R-:W-:Y:S02]  /*87ce0*/  IMAD.MOV.U32 R246, RZ, RZ, R7 ;  /* 0x000000fffff67224 */ /* 0x000fe400078e0007 */
[C---:B-1----:R-:W-:Y:S03]  /*87cf0*/  HMMA.1688.F32.TF32 R4, R108.reuse, R48, R224 ;  /* 0x000000306c04723c */ /* 0x042fe600000810e0 */
[----:B------:R-:W-:Y:S04]  /*87d00*/  STL [R1+0x637c], R246 ;  /* 0x00637cf601007387 */ /* 0x000fe80000100800 */
[----:B------:R-:W-:Y:S01]  /*87d10*/  STL [R1+0x6378], R244 ;  /* 0x006378f401007387 */ /* 0x000fe20000100800 */
[C---:B--2---:R-:W-:Y:S11]  /*87d20*/  HMMA.1688.F32.TF32 R8, R108.reuse, R52, R228 ;  /* 0x000000346c08723c */ /* 0x044ff600000810e4 */
[----:B------:R-:W-:Y:S04]  /*87d30*/  @!UPT UIADD3 URZ, URZ, URZ, URZ ;  /* 0x0000003f3f3ff290 */ /* 0x000fe8000fffe03f */
[----:B------:R1:W-:Y:S01]  /*87d40*/  STL.64 [R1+0xf0], R4 ;  /* 0x0000f00401007387 */ /* 0x0003e20000100a00 */
[----:B------:R-:W-:Y:S01]  /*87d50*/  MOV R247, R6 ;  /* 0x0000000600f77202 */ /* 0x000fe20000000f00 */
[----:B------:R-:W-:Y:S02]  /*87d60*/  IMAD.MOV.U32 R245, RZ, RZ, R7 ;  /* 0x000000fffff57224 */ /* 0x000fe400078e0007 */
[----:B-1----:R-:W-:Y:S02]  /*87d70*/  HMMA.1688.F32.TF32 R4, R108, R56, R236 ;  /* 0x000000386c04723c */ /* 0x002fe400000810ec */
[----:B------:R1:W-:Y:S04]  /*87d80*/  STL [R1+0x6384], R247 ;  /* 0x006384f701007387 */ /* 0x0003e80000100800 */
[----:B------:R2:W-:Y:S04]  /*87d90*/  STL [R1+0x6380], R245 ;  /* 0x006380f501007387 */ /* 0x0005e80000100800 */
[----:B------:R-:W-:Y:S04]  /*87da0*/  STL.64 [R1+0xe0], R8 ;  /* 0x0000e00801007387 */ /* 0x000fe80000100a00 */
[----:B------:R-:W-:Y:S10]  /*87db0*/  STL.64 [R1+0xe8], R10 ;  /* 0x0000e80a01007387 */ /* 0x000ff40000100a00 */
[----:B-1----:R-:W-:Y:S01]  /*87dc0*/  MOV R247, R4 ;  /* 0x0000000400f77202 */ /* 0x002fe20000000f00 */
[----:B--2---:R-:W-:Y:S01]  /*87dd0*/  IMAD.MOV.U32 R245, RZ, RZ, R5 ;  /* 0x000000fffff57224 */ /* 0x004fe200078e0005 */
[----:B------:R-:W-:Y:S01]  /*87de0*/  MOV R246, R6 ;  /* 0x0000000600f67202 */ /* 0x000fe20000000f00 */
[----:B------:R-:W-:-:S04]  /*87df0*/  IMAD.MOV.U32 R244, RZ, RZ, R7 ;  /* 0x000000fffff47224 */ /* 0x000fc800078e0007 */
[----:B------:R-:W-:Y:S04]  /*87e00*/  STL.64 [R1+0x63a0], R246 ;  /* 0x0063a0f601007387 */ /* 0x000fe80000100a00 */
[----:B------:R-:W-:Y:S01]  /*87e10*/  STL.64 [R1+0x6398], R244 ;  /* 0x006398f401007387 */ /* 0x000fe20000100a00 */
[C---:B----4-:R-:W-:Y:S11]  /*87e20*/  HMMA.1688.F32.TF32 R12, R108.reuse, R60, R232 ;  /* 0x0000003c6c0c723c */ /* 0x050ff600000810e8 */
[----:B------:R-:W-:Y:S11]  /*87e30*/  @!UPT UIADD3 URZ, URZ, URZ, URZ ;  /* 0x0000003f3f3ff290 */ /* 0x000ff6000fffe03f */
[----:B------:R-:W-:Y:S01]  /*87e40*/  @!UPT UIADD3 URZ, URZ, URZ, URZ ;  /* 0x0000003f3f3ff290 */ /* 0x000fe2000fffe03f */
        /* <DEDUP_REMOVED lines=41> */
[C---:B--2---:R-:W-:Y:S08]  /*880e0*/  HMMA.1688.F32.TF32 R104, R108.reuse, R88, R228 ;  /* 0x000000586c68723c */ /* 0x044ff000000810e4 */
[C---:B---3--:R-:W-:Y:S08]  /*880f0*/  HMMA.1688.F32.TF32 R20, R108.reuse, R68, R20 ;  /* 0x000000446c14723c */ /* 0x048ff00000081014 */
[C---:B----4-:R-:W-:Y:S08]  /*88100*/  HMMA.1688.F32.TF32 R24, R108.reuse, R72, R24 ;  /* 0x000000486c18723c */ /* 0x050ff00000081018 */
[C---:B------:R-:W-:Y:S08]  /*88110*/  HMMA.1688.F32.TF32 R28, R108.reuse, R76, R28 ;  /* 0x0000004c6c1c723c */ /* 0x040ff0000008101c */
        /* <DEDUP_REMOVED lines=18> */
[----:B------:R-:W-:Y:S04]  /*88240*/  LDS R232, [R46+0xc380] ;  /* 0x00c380002ee87984 */ /* 0x000fe80000000800 */
[----:B------:R1:W-:Y:S04]  /*88250*/  LDS R234, [R46+0xd380] ;  /* 0x00d380002eea7984 */ /* 0x0003e80000000800 */
[----:B------:R-:W-:Y:S04]  /*88260*/  LDS R233, [R2+0xc380] ;  /* 0x00c3800002e97984 */ /* 0x000fe80000000800 */
[----:B-1----:R-:W2:Y:S04]  /*88270*/  LDL.LU R46, [R1+0x65a8] ;  /* 0x0065a800012e7983 */ /* 0x002ea80000300800 */
[----:B------:R1:W3:Y:S04]  /*88280*/  LDS R235, [R2+0xd380] ;  /* 0x00d3800002eb7984 */ /* 0x0002e80000000800 */
[----:B-1----:R-:W4:Y:S04]  /*88290*/  LDL.LU R2, [R1+0x65a4] ;  /* 0x0065a40001027983 */ /* 0x002f280000300800 */
[----:B------:R1:W-:Y:S04]  /*882a0*/  STL.64 [R1+0x62e8], R114 ;  /* 0x0062e87201007387 */ /* 0x0003e80000100a00 */
        /* <DEDUP_REMOVED lines=45> */
[----:B------:R-:W4:Y:S08]  /*88580*/  LDL.LU R243, [R1+0x102c] ;  /* 0x00102c0001f37983 */ /* 0x000f300000300800 */
[----:B------:R-:W-:Y:S04]  /*88590*/  STL.64 [R1+0x62f8], R118 ;  /* 0x0062f87601007387 */ /* 0x000fe80000100a00 */
[----:B------:R-:W-:Y:S01]  /*885a0*/  STL.64 [R1+0x62f0], R116 ;  /* 0x0062f07401007387 */ /* 0x000fe20000100a00 */
[C---:B--2---:R-:W-:Y:S08]  /*885b0*/  HMMA.1688.F32.TF32 R120, R148.reuse, R44, R120 ;  /* 0x0000002c9478723c */ /* 0x044ff00000081078 */
[C---:B---3--:R-:W-:Y:S08]  /*885c0*/  HMMA.1688.F32.TF32 R8, R148.reuse, R40, R136 ;  /* 0x000000289408723c */ /* 0x048ff00000081088 */
[C---:B----4-:R-:W-:Y:S08]  /*885d0*/  HMMA.1688.F32.TF32 R160, R148.reuse, R48, R132 ;  /* 0x0000003094a0723c */ /* 0x050ff00000081084 */
[C---:B------:R-:W-:Y:S08]  /*885e0*/  HMMA.1688.F32.TF32 R156, R148.reuse, R52, R128 ;  /* 0x00000034949c723c */ /* 0x040ff00000081080 */
[C---:B------:R-:W-:Y:S08]  /*885f0*/  HMMA.1688.F32.TF32 R128, R148.reuse, R60, R220 ;  /* 0x0000003c9480723c */ /* 0x040ff000000810dc */
        /* <DEDUP_REMOVED lines=107> */
[----:B------:R1:W-:Y:S01]  /*88cb0*/  STL.64 [R1+0x6408], R4 ;  /* 0x0064080401007387 */ /* 0x0003e20000100a00 */
[C---:B---3--:R-:W-:Y:S08]  /*88cc0*/  HMMA.1688.F32.TF32 R208, R212.reuse, R88, R208 ;  /* 0x00000058d4d0723c */ /* 0x048ff000000810d0 */
[C---:B----4-:R-:W-:Y:S08]  /*88cd0*/  HMMA.1688.F32.TF32 R204, R212.reuse, R84, R204 ;  /* 0x00000054d4cc723c */ /* 0x050ff000000810cc */
[C---:B--2---:R-:W-:Y:S08]  /*88ce0*/  HMMA.1688.F32.TF32 R200, R212.reuse, R76, R200 ;  /* 0x0000004cd4c8723c */ /* 0x044ff000000810c8 */
[C---:B------:R-:W-:Y:S08]  /*88cf0*/  HMMA.1688.F32.TF32 R196, R212.reuse, R72, R196 ;  /* 0x00000048d4c4723c */ /* 0x040ff000000810c4 */
[C---:B------:R-:W-:Y:S08]  /*88d00*/  HMMA.1688.F32.TF32 R188, R212.reuse, R64, R188 ;  /* 0x00000040d4bc723c */ /* 0x040ff000000810bc */
[C---:B------:R-:W-:Y:S08]  /*88d10*/  HMMA.1688.F32.TF32 R184, R212.reuse, R60, R184 ;  /* 0x0000003cd4b8723c */ /* 0x040ff000000810b8 */
[C---:B------:R-:W-:Y:S08]  /*88d20*/  HMMA.1688.F32.TF32 R180, R212.reuse, R56, R180 ;  /* 0x00000038d4b4723c */ /* 0x040ff000000810b4 */
[----:B------:R-:W-:Y:S08]  /*88d30*/  HMMA.1688.F32.TF32 R172, R212, R48, R172 ;  /* 0x00000030d4ac723c */ /* 0x000ff000000810ac */
[C---:B------:R-:W-:Y:S08]  /*88d40*/  HMMA.1688.F32.TF32 R144, R148.reuse, R88, R144 ;  /* 0x000000589490723c */ /* 0x040ff00000081090 */
[C---:B------:R-:W-:Y:S08]  /*88d50*/  HMMA.1688.F32.TF32 R140, R148.reuse, R84, R140 ;  /* 0x00000054948c723c */ /* 0x040ff0000008108c */
[----:B------:R-:W-:Y:S08]  /*88d60*/  HMMA.1688.F32.TF32 R148, R148, R92, R248 ;  /* 0x0000005c9494723c */ /* 0x000ff000000810f8 */
        /* <DEDUP_REMOVED lines=9> */
[----:B-1----:R-:W2:Y:S04]  /*88e00*/  LDL R115, [R1+0xb64] ;  /* 0x000b640001737983 */ /* 0x002ea80000100800 */
[----:B------:R-:W3:Y:S01]  /*88e10*/  LDL.LU R12, [R1+0x5a0] ;  /* 0x0005a000010c7983 */ /* 0x000ee20000300800 */
[C---:B------:R-:W-:Y:S08]  /*88e20*/  HMMA.1688.F32.TF32 R228, R212.reuse, R36, R228 ;  /* 0x00000024d4e4723c */ /* 0x040ff000000810e4 */
[C---:B------:R-:W-:Y:S08]  /*88e30*/  HMMA.1688.F32.TF32 R164, R212.reuse, R40, R164 ;  /* 0x00000028d4a4723c */ /* 0x040ff000000810a4 */
[----:B------:R-:W-:Y:S08]  /*88e40*/  HMMA.1688.F32.TF32 R168, R212, R44, R168 ;  /* 0x0000002cd4a8723c */ /* 0x000ff000000810a8 */
[----:B------:R-:W-:Y:S08]  /*88e50*/  HMMA.1688.F32.TF32 R4, R232, R32, R240 ;  /* 0x00000020e804723c */ /* 0x000ff000000810f0 */
[C---:B------:R-:W-:Y:S08]  /*88e60*/  HMMA.1688.F32.TF32 R176, R212.reuse, R52, R176 ;  /* 0x00000034d4b0723c */ /* 0x040ff000000810b0 */
[C---:B------:R-:W-:Y:S07]  /*88e70*/  HMMA.1688.F32.TF32 R192, R212.reuse, R68, R192 ;  /* 0x00000044d4c0723c */ /* 0x040fee00000810c0 */
[----:B------:R-:W-:Y:S01]  /*88e80*/  STL.64 [R1+0x1610], R4 ;  /* 0x0016100401007387 */ /* 0x000fe20000100a00 */
[C---:B------:R-:W-:Y:S03]  /*88e90*/  HMMA.1688.F32.TF32 R224, R212.reuse, R80, R224 ;  /* 0x00000050d4e0723c */ /* 0x040fe600000810e0 */
[----:B------:R1:W-:Y:S04]  /*88ea0*/  STL.64 [R1+0x1618], R6 ;  /* 0x0016180601007387 */ /* 0x0003e80000100a00 */
[----:B------:R-:W3:Y:S01]  /*88eb0*/  LDL.LU R13, [R1+0x5a4] ;  /* 0x0005a400010d7983 */ /* 0x000ee20000300800 */
[----:B------:R-:W-:Y:S03]  /*88ec0*/  HMMA.1688.F32.TF32 R212, R212, R92, R236 ;  /* 0x0000005cd4d4723c */ /* 0x000fe600000810ec */
        /* <DEDUP_REMOVED lines=46> */
[C---:B-1----:R-:W-:Y:S08]  /*891b0*/  HMMA.1688.F32.TF32 R4, R232.reuse, R36, R104 ;  /* 0x00000024e804723c */ /* 0x042ff00000081068 */
[----:B--2---:R-:W-:Y:S11]  /*891c0*/  HMMA.1688.F32.TF32 R8, R232, R40, R100 ;  /* 0x00000028e808723c */ /* 0x004ff60000081064 */
[----:B------:R-:W-:Y:S04]  /*891d0*/  @!UPT UIADD3 URZ, URZ, URZ, URZ ;  /* 0x0000003f3f3ff290 */ /* 0x000fe8000fffe03f */
[----:B------:R-:W-:Y:S01]  /*891e0*/  STL.64 [R1+0x1600], R4 ;  /* 0x0016000401007387 */ /* 0x000fe20000100a00 */
[----:B------:R-:W-:-:S03]  /*891f0*/  IMAD.MOV.U32 R2, RZ, RZ, R6 ;  /* 0x000000ffff027224 */ /* 0x000fc600078e0006 */
[----:B------:R1:W-:Y:S02]  /*89200*/  STL [R1+0x160c], R7 ;  /* 0x00160c0701007387 */ /* 0x0003e40000100800 */
[----:B-1----:R-:W-:Y:S02]  /*89210*/  HMMA.1688.F32.TF32 R4, R232, R44, R96 ;  /* 0x0000002ce804723c */ /* 0x002fe40000081060 */
[----:B------:R1:W-:Y:S11]  /*89220*/  STL [R1+0x6238], R2 ;  /* 0x0062380201007387 */ /* 0x0003f60000100800 */
[----:B------:R-:W-:Y:S10]  /*89230*/  @!UPT UIADD3 URZ, URZ, URZ, URZ ;  /* 0x0000003f3f3ff290 */ /* 0x000ff4000fffe03f */
[----:B------:R-:W-:Y:S01]  /*89240*/  STL.64 [R1+0x15e0], R4 ;  /* 0x0015e00401007387 */ /* 0x000fe20000100a00 */
[----:B-1----:R-:W-:-:S03]  /*89250*/  MOV R2, R7 ;  /* 0x0000000700027202 */ /* 0x002fc60000000f00 */
[----:B------:R-:W-:Y:S04]  /*89260*/  STL.64 [R1+0x15f0], R8 ;  /* 0x0015f00801007387 */ /* 0x000fe80000100a00 */
[----:B------:R3:W-:Y:S04]  /*89270*/  STL.64 [R1+0x15f8], R10 ;  /* 0x0015f80a01007387 */ /* 0x0007e80000100a00 */
[----:B------:R4:W-:Y:S01]  /*89280*/  STL [R1+0x15e8], R6 ;  /* 0x0015e80601007387 */ /* 0x0009e20000100800 */
[C---:B---3--:R-:W-:Y:S08]  /*89290*/  HMMA.1688.F32.TF32 R8, R232.reuse, R48, R28 ;  /* 0x00000030e808723c */ /* 0x048ff0000008101c */
[----:B----4-:R-:W-:Y:S01]  /*892a0*/  HMMA.1688.F32.TF32 R4, R232, R52, R236 ;  /* 0x00000034e804723c */ /* 0x010fe200000810ec */
[----:B------:R1:W-:Y:S01]  /*892b0*/  STL [R1+0x623c], R2 ;  /* 0x00623c0201007387 */ /* 0x0003e20000100800 */
        /* <DEDUP_REMOVED lines=8> */
[----:B------:R-:W-:Y:S01]  /*89340*/  LDS R236, [R252+0xe000] ;  /* 0x00e00000fcec7984 */ /* 0x000fe20000000800 */
[----:B------:R-:W-:-:S03]  /*89350*/  IMAD.MOV.U32 R103, RZ, RZ, R46 ;  /* 0x000000ffff677224 */ /* 0x000fc600078e002e */
[----:B------:R-:W-:Y:S04]  /*89360*/  LDS R238, [R252+0xf000] ;  /* 0x00f00000fcee7984 */ /* 0x000fe80000000800 */
[----:B------:R-:W-:Y:S04]  /*89370*/  LDS R237, [R3+0xe000] ;  /* 0x00e0000003ed7984 */ /* 0x000fe80000000800 */
[----:B------:R-:W2:Y:S04]  /*89380*/  LDS R239, [R3+0xf000] ;  /* 0x00f0000003ef7984 */ /* 0x000ea80000000800 */
[----:B------:R-:W-:Y:S01]  /*89390*/  STL.64 [R1+0x15c0], R4 ;  /* 0x0015c00401007387 */ /* 0x000fe20000100a00 */
[----:B-1----:R-:W-:-:S03]  /*893a0*/  IMAD.MOV.U32 R2, RZ, RZ, R7 ;  /* 0x000000ffff027224 */ /* 0x002fc600078e0007 */
[----:B------:R-:W-:Y:S04]  /*893b0*/  STL.64 [R1+0x15d0], R8 ;  /* 0x0015d00801007387 */ /* 0x000fe80000100a00 */
[----:B------:R1:W-:Y:S04]  /*893c0*/  STL.64 [R1+0x15d8], R10 ;  /* 0x0015d80a01007387 */ /* 0x0003e80000100a00 */
[----:B------:R3:W-:Y:S01]  /*893d0*/  STL [R1+0x15c8], R6 ;  /* 0x0015c80601007387 */ /* 0x0007e20000100800 */
[C---:B-1----:R-:W-:Y:S08]  /*893e0*/  HMMA.1688.F32.TF32 R8, R232.reuse, R56, R24 ;  /* 0x00000038e808723c */ /* 0x042ff00000081018 */
[----:B---3--:R-:W-:Y:S01]  /*893f0*/  HMMA.1688.F32.TF32 R4, R232, R60, R20 ;  /* 0x0000003ce804723c */ /* 0x008fe20000081014 */
[----:B------:R1:W-:Y:S11]  /*89400*/  STL [R1+0x6240], R2 ;  /* 0x0062400201007387 */ /* 0x0003f60000100800 */
[----:B------:R-:W-:Y:S11]  /*89410*/  @!UPT UIADD3 URZ, URZ, URZ, URZ ;  /* 0x0000003f3f3ff290 */ /* 0x000ff6000fffe03f */
[----:B------:R-:W-:Y:S01]  /*89420*/  STL.64 [R1+0x15a0], R4 ;  /* 0x0015a00401007387 */ /* 0x000fe20000100a00 */
[----:B-1----:R-:W-:-:S03]  /*89430*/  MOV R2, R7 ;  /* 0x0000000700027202 */ /* 0x002fc60000000f00 */
        /* <DEDUP_REMOVED lines=13> */
[----:B------:R1:W-:Y:S01]  /*89510*/  STL [R1+0x6248], R2 ;  /* 0x0062480201007387 */ /* 0x0003e20000100800 */
[----:B------:R-:W-:Y:S01]  /*89520*/  MOV R12, R91 ;  /* 0x0000005b000c7202 */ /* 0x000fe20000000f00 */
[----:B------:R-:W-:Y:S01]  /*89530*/  IMAD.MOV.U32 R13, RZ, RZ, R90 ;  /* 0x000000ffff0d7224 */ /* 0x000fe200078e005a */
[----:B------:R-:W-:Y:S01]  /*89540*/  MOV R14, R95 ;  /* 0x0000005f000e7202 */ /* 0x000fe20000000f00 */
[----:B------:R-:W-:Y:S01]  /*89550*/  IMAD.MOV.U32 R15, RZ, RZ, R78 ;  /* 0x000000ffff0f7224 */ /* 0x000fe200078e004e */
[----:B------:R-:W-:Y:S01]  /*89560*/  MOV R16, R71 ;  /* 0x0000004700107202 */ /* 0x000fe20000000f00 */
[----:B------:R-:W-:Y:S01]  /*89570*/  IMAD.MOV.U32 R17, RZ, RZ, R66 ;  /* 0x000000ffff117224 */ /* 0x000fe200078e0042 */
[C---:B------:R-:W-:Y:S01]  /*89580*/  HMMA.1688.F32.TF32 R8, R232.reuse, R76, R244 ;  /* 0x0000004ce808723c */ /* 0x040fe200000810f4 */
[----:B------:R-:W-:Y:S01]  /*89590*/  MOV R18, R67 ;  /* 0x0000004300127202 */ /* 0x000fe20000000f00 */
[----:B------:R-:W-:Y:S01]  /*895a0*/  IMAD.MOV.U32 R19, RZ, RZ, R54 ;  /* 0x000000ffff137224 */ /* 0x000fe200078e0036 */
[----:B-1----:R-:W3:Y:S01]  /*895b0*/  LDL R2, [R1+0xb60] ;  /* 0x000b600001027983 */ /* 0x002ee20000100800 */
        /* <DEDUP_REMOVED lines=11> */
[----:B------:R-:W-:Y:S01]  /*89670*/  LDS R242, [R115+0xf000] ;  /* 0x00f0000073f27984 */ /* 0x000fe20000000800 */
[----:B-1----:R-:W-:Y:S03]  /*89680*/  HMMA.1688.F32.TF32 R4, R232, R80, R248 ;  /* 0x00000050e804723c */ /* 0x002fe600000810f8 */
[----:B------:R-:W-:Y:S01]  /*89690*/  STL.64 [R1+0x1560], R8 ;  /* 0x0015600801007387 */ /* 0x000fe20000100a00 */
[----:B------:R-:W-:-:S03]  /*896a0*/  MOV R244, R51 ;  /* 0x0000003300f47202 */ /* 0x000fc60000000f00 */
[----:B------:R1:W-:Y:S01]  /*896b0*/  STL.64 [R1+0x1568], R10 ;  /* 0x0015680a01007387 */ /* 0x0003e20000100a00 */
[----:B------:R-:W-:-:S03]  /*896c0*/  IMAD.MOV.U32 R245, RZ, RZ, R50 ;  /* 0x000000fffff57224 */ /* 0x000fc600078e0032 */
[----:B------:R-:W4:Y:S01]  /*896d0*/  LDL.LU R51, [R1+0x65a0] ;  /* 0x0065a00001337983 */ /* 0x000f220000300800 */
[----:B------:R-:W-:Y:S01]  /*896e0*/  MOV R246, R55 ;  /* 0x0000003700f67202 */ /* 0x000fe20000000f00 */
[----:B------:R-:W-:-:S10]  /*896f0*/  IMAD.MOV.U32 R247, RZ, RZ, R62 ;  /* 0x000000fffff77224 */ /* 0x000fd400078e003e */
        /* <DEDUP_REMOVED lines=26> */
[----:B------:R-:W3:Y:S01]  /*898a0*/  LDS R243, [R2+0xf000] ;  /* 0x00f0000002f37984 */ /* 0x000ee20000000800 */
[----:B--2---:R-:W-:Y:S01]  /*898b0*/  IMAD.MOV.U32 R107, RZ, RZ, R62 ;  /* 0x000000ffff6b7224 */ /* 0x004fe200078e003e */
[----:B----4-:R-:W-:Y:S01]  /*898c0*/  MOV R106, R91 ;  /* 0x0000005b006a7202 */ /* 0x010fe20000000f00 */
[----:B------:R-:W-:Y:S01]  /*898d0*/  IMAD.MOV.U32 R105, RZ, RZ, R90 ;  /* 0x000000ffff697224 */ /* 0x000fe200078e005a */
[----:B------:R-:W-:-:S02]  /*898e0*/  MOV R104, R95 ;  /* 0x0000005f00687202 */ /* 0x000fc40000000f00 */
[----:B------:R-:W2:Y:S04]  /*898f0*/  LDL.LU R95, [R1+0x6540] ;  /* 0x00654000015f7983 */ /* 0x000ea80000300800 */
[----:B------:R-:W4:Y:S04]  /*89900*/  LDL.LU R90, [R1+0x653c] ;  /* 0x00653c00015a7983 */ /* 0x000f280000300800 */
[----:B------:R-:W3:Y:S01]  /*89910*/  LDL.LU R91, [R1+0x6538] ;  /* 0x00653800015b7983 */ /* 0x000ee20000300800 */
[----:B------:R-:W-:Y:S01]  /*89920*/  MOV R110, R71 ;  /* 0x00000047006e7202 */ /* 0x000fe20000000f00 */
[----:B------:R-:W-:-:S02]  /*89930*/  IMAD.MOV.U32 R109, RZ, RZ, R66 ;  /* 0x000000ffff6d7224 */ /* 0x000fc400078e0042 */
[----:B------:R-:W3:Y:S01]  /*89940*/  LDL.LU R62, [R1+0x6534] ;  /* 0x00653400013e7983 */ /* 0x000ee20000300800 */
[----:B------:R-:W-:-:S03]  /*89950*/  MOV R108, R67 ;  /* 0x00000043006c7202 */ /* 0x000fc60000000f00 */
[----:B------:R-:W3:Y:S01]  /*89960*/  LDL.LU R67, [R1+0x6530] ;  /* 0x0065300001437983 */ /* 0x000ee20000300800 */
[----:B------:R-:W-:-:S03]  /*89970*/  IMAD.MOV.U32 R111, RZ, RZ, R78 ;  /* 0x000000ffff6f7224 */ /* 0x000fc600078e004e */
[----:B------:R-:W3:Y:S04]  /*89980*/  LDL.LU R66, [R1+0x652c] ;  /* 0x00652c0001427983 */ /* 0x000ee80000300800 */
[----:B------:R-:W3:Y:S04]  /*89990*/  LDL.LU R71, [R1+0x6528] ;  /* 0x0065280001477983 */ /* 0x000ee80000300800 */
[----:B------:R-:W3:Y:S01]  /*899a0*/  LDL.LU R78, [R1+0x6524] ;  /* 0x00652400014e7983 */ /* 0x000ee20000300800 */
[----:B-1----:R-:W-:Y:S01]  /*899b0*/  IMAD.MOV.U32 R11, RZ, RZ, R94 ;  /* 0x000000ffff0b7224 */ /* 0x002fe200078e005e */
[----:B------:R-:W-:Y:S01]  /*899c0*/  MOV R10, R75 ;  /* 0x0000004b000a7202 */ /* 0x000fe20000000f00 */
[----:B------:R-:W-:Y:S01]  /*899d0*/  IMAD.MOV.U32 R9, RZ, RZ, R74 ;  /* 0x000000ffff097224 */ /* 0x000fe200078e004a */
[----:B------:R-:W-:-:S02]  /*899e0*/  MOV R8, R79 ;  /* 0x0000004f00087202 */ /* 0x000fc40000000f00 */
[----:B------:R-:W3:Y:S04]  /*899f0*/  LDL.LU R79, [R1+0x6520] ;  /* 0x00652000014f7983 */ /* 0x000ee80000300800 */
[----:B------:R-:W3:Y:S04]  /*89a00*/  LDL.LU R74, [R1+0x651c] ;  /* 0x00651c00014a7983 */ /* 0x000ee80000300800 */
[----:B------:R-:W3:Y:S01]  /*89a10*/  LDL.LU R75, [R1+0x6518] ;  /* 0x00651800014b7983 */ /* 0x000ee20000300800 */
[----:B------:R-:W-:Y:S01]  /*89a20*/  MOV R122, R83 ;  /* 0x00000053007a7202 */ /* 0x000fe20000000f00 */
[----:B------:R-:W-:-:S02]  /*89a30*/  IMAD.MOV.U32 R121, RZ, RZ, R82 ;  /* 0x000000ffff797224 */ /* 0x000fc400078e0052 */
[----:B------:R-:W3:Y:S01]  /*89a40*/  LDL.LU R94, [R1+0x6514] ;  /* 0x00651400015e7983 */ /* 0x000ee20000300800 */
[----:B------:R-:W-:-:S03]  /*89a50*/  MOV R120, R87 ;  /* 0x0000005700787202 */ /* 0x000fc60000000f00 */
[----:B------:R-:W3:Y:S04]  /*89a60*/  LDL.LU R87, [R1+0x6510] ;  /* 0x0065100001577983 */ /* 0x000ee80000300800 */
[----:B------:R-:W3:Y:S04]  /*89a70*/  LDL.LU R82, [R1+0x650c] ;  /* 0x00650c0001527983 */ /* 0x000ee80000300800 */
[----:B------:R-:W3:Y:S01]  /*89a80*/  LDL.LU R83, [R1+0x6508] ;  /* 0x0065080001537983 */ /* 0x000ee20000300800 */
[----:B------:R-:W-:-:S03]  /*89a90*/  IMAD.MOV.U32 R123, RZ, RZ, R86 ;  /* 0x000000ffff7b7224 */ /* 0x000fc600078e0056 */
[----:B------:R-:W3:Y:S01]  /*89aa0*/  LDL.LU R86, [R1+0x6504] ;  /* 0x0065040001567983 */ /* 0x000ee20000300800 */
[----:B------:R-:W-:Y:S01]  /*89ab0*/  IMAD.MOV.U32 R163, RZ, RZ, R70 ;  /* 0x000000ffffa37224 */ /* 0x000fe200078e0046 */
[----:B--2---:R-:W-:Y:S01]  /*89ac0*/  MOV R162, R95 ;  /* 0x0000005f00a27202 */ /* 0x004fe20000000f00 */
[----:B----4-:R-:W-:Y:S01]  /*89ad0*/  IMAD.MOV.U32 R161, RZ, RZ, R90 ;  /* 0x000000ffffa17224 */ /* 0x010fe200078e005a */
[----:B---3--:R-:W-:Y:S02]  /*89ae0*/  MOV R160, R91 ;  /* 0x0000005b00a07202 */ /* 0x008fe40000000f00 */
[----:B------:R-:W2:Y:S04]  /*89af0*/  LDL.LU R91, [R1+0x6500] ;  /* 0x00650000015b7983 */ /* 0x000ea80000300800 */
[----:B------:R-:W3:Y:S04]  /*89b00*/  LDL.LU R90, [R1+0x64fc] ;  /* 0x0064fc00015a7983 */ /* 0x000ee80000300800 */
[----:B------:R-:W4:Y:S04]  /*89b10*/  LDL.LU R95, [R1+0x64f8] ;  /* 0x0064f800015f7983 */ /* 0x000f280000300800 */
[----:B------:R-:W4:Y:S01]  /*89b20*/  LDL.LU R70, [R1+0x64f4] ;  /* 0x0064f40001467983 */ /* 0x000f220000300800 */
[----:B------:R-:W-:Y:S01]  /*89b30*/  IMAD.MOV.U32 R127, RZ, RZ, R78 ;  /* 0x000000ffff7f7224 */ /* 0x000fe200078e004e */
[----:B------:R-:W-:Y:S01]  /*89b40*/  MOV R126, R79 ;  /* 0x0000004f007e7202 */ /* 0x000fe20000000f00 */
[----:B------:R-:W-:Y:S01]  /*89b50*/  IMAD.MOV.U32 R125, RZ, RZ, R74 ;  /* 0x000000ffff7d7224 */ /* 0x000fe200078e004a */
[----:B------:R-:W-:-:S02]  /*89b60*/  MOV R124, R75 ;  /* 0x0000004b007c7202 */ /* 0x000fc40000000f00 */
[----:B------:R-:W4:Y:S04]  /*89b70*/  LDL.LU R75, [R1+0x64f0] ;  /* 0x0064f000014b7983 */ /* 0x000f280000300800 */
[----:B------:R-:W4:Y:S04]  /*89b80*/  LDL.LU R74, [R1+0x64ec] ;  /* 0x0064ec00014a7983 */ /* 0x000f280000300800 */
[----:B------:R-:W4:Y:S01]  /*89b90*/  LDL.LU R79, [R1+0x64e8] ;  /* 0x0064e800014f7983 */ /* 0x000f220000300800 */
[----:B------:R-:W-:Y:S01]  /*89ba0*/  MOV R130, R87 ;  /* 0x0000005700827202 */ /* 0x000fe20000000f00 */
[----:B------:R-:W-:-:S02]  /*89bb0*/  IMAD.MOV.U32 R129, RZ, RZ, R82 ;  /* 0x000000ffff817224 */ /* 0x000fc400078e0052 */
[----:B------:R-:W4:Y:S01]  /*89bc0*/  LDL.LU R78, [R1+0x64e4] ;  /* 0x0064e400014e7983 */ /* 0x000f220000300800 */
[----:B------:R-:W-:-:S03]  /*89bd0*/  MOV R128, R83 ;  /* 0x0000005300807202 */ /* 0x000fc60000000f00 */
        /* <DEDUP_REMOVED lines=19> */
[----:B------:R-:W-:Y:S02]  /*89d10*/  MOV R250, R35 ;  /* 0x0000002300fa7202 */ /* 0x000fe40000000f00 */
[----:B--2---:R-:W-:Y:S01]  /*89d20*/  MOV R134, R91 ;  /* 0x0000005b00867202 */ /* 0x004fe20000000f00 */
[----:B---3--:R-:W-:Y:S01]  /*89d30*/  IMAD.MOV.U32 R133, RZ, RZ, R90 ;  /* 0x000000ffff857224 */ /* 0x008fe200078e005a */
[----:B----4-:R-:W-:Y:S02]  /*89d40*/  MOV R132, R95 ;  /* 0x0000005f00847202 */ /* 0x010fe40000000f00 */
[----:B------:R-:W2:Y:S04]  /*89d50*/  LDL.LU R95, [R1+0x64d0] ;  /* 0x0064d000015f7983 */ /* 0x000ea80000300800 */
[----:B------:R-:W3:Y:S04]  /*89d60*/  LDL.LU R90, [R1+0x64cc] ;  /* 0x0064cc00015a7983 */ /* 0x000ee80000300800 */
[----:B------:R-:W3:Y:S04]  /*89d70*/  LDL.LU R91, [R1+0x64c8] ;  /* 0x0064c800015b7983 */ /* 0x000ee80000300800 */
[----:B------:R-:W4:Y:S01]  /*89d80*/  LDL.LU R86, [R1+0x64c4] ;  /* 0x0064c40001567983 */ /* 0x000f220000300800 */
[----:B------:R-:W-:-:S02]  /*89d90*/  IMAD.MOV.U32 R139, RZ, RZ, R70 ;  /* 0x000000ffff8b7224 */ /* 0x000fc400078e0046 */
[----:B------:R-:W-:Y:S01]  /*89da0*/  IMAD.MOV.U32 R219, RZ, RZ, R78 ;  /* 0x000000ffffdb7224 */ /* 0x000fe200078e004e */
[----:B------:R-:W-:Y:S01]  /*89db0*/  MOV R218, R83 ;  /* 0x0000005300da7202 */ /* 0x000fe20000000f00 */
        /* <DEDUP_REMOVED lines=55> */
[----:B----4-:R-:W-:Y:S01]  /*8a130*/  HMMA.1688.F32.TF32 R140, R232, R92, R140 ;  /* 0x0000005ce88c723c */ /* 0x010fe2000008108c */
[----:B------:R-:W-:Y:S04]  /*8a140*/  LDS R232, [R252+0xe080] ;  /* 0x00e08000fce87984 */ /* 0x000fe80000000800 */
[----:B------:R-:W-:Y:S10]  /*8a150*/  LDS R234, [R252+0xf080] ;  /* 0x00f08000fcea7984 */ /* 0x000ff40000000800 */
        /* <DEDUP_REMOVED lines=8> */
[----:B------:R-:W2:Y:S01]  /*8a1e0*/  LDS R235, [R3+0xf080] ;  /* 0x00f0800003eb7984 */ /* 0x000ea20000000800 */
[C---:B-1----:R-:W-:Y:S08]  /*8a1f0*/  HMMA.1688.F32.TF32 R140, R236.reuse, R38, R220 ;  /* 0x00000026ec8c723c */ /* 0x042ff000000810dc */
[C---:B------:R-:W-:Y:S08]  /*8a200*/  HMMA.1688.F32.TF32 R144, R236.reuse, R34, R4 ;  /* 0x00000022ec90723c */ /* 0x040ff00000081004 */
[C---:B------:R-:W-:Y:S08]  /*8a210*/  HMMA.1688.F32.TF32 R4, R236.reuse, R42, R216 ;  /* 0x0000002aec04723c */ /* 0x040ff000000810d8 */
[C---:B------:R-:W-:Y:S07]  /*8a220*/  HMMA.1688.F32.TF32 R136, R236.reuse, R46, R136 ;  /* 0x0000002eec88723c */ /* 0x040fee0000081088 */
        /* <DEDUP_REMOVED lines=24> */
[----:B-1----:R-:W-:Y:S05]  /*8a3b0*/  HMMA.1688.F32.TF32 R4, R236, R78, R116 ;  /* 0x0000004eec04723c */ /* 0x002fea0000081074 */
[----:B------:R-:W-:Y:S04]  /*8a3c0*/  STL.64 [R1+0x230], R120 ;  /* 0x0002307801007387 */ /* 0x000fe80000100a00 */
[----:B------:R-:W-:Y:S11]  /*8a3d0*/  STL.64 [R1+0x238], R122 ;  /* 0x0002387a01007387 */ /* 0x000ff60000100a00 */
[----:B------:R-:W-:Y:S03]  /*8a3e0*/  @!UPT UIADD3 URZ, URZ, URZ, URZ ;  /* 0x0000003f3f3ff290 */ /* 0x000fe6000fffe03f */
[----:B------:R-:W-:Y:S01]  /*8a3f0*/  STL.64 [R1+0x210], R4 ;  /* 0x0002100401007387 */ /* 0x000fe20000100a00 */
[----:B------:R-:W-:-:S03]  /*8a400*/  MOV R0, R7 ;  /* 0x0000000700007202 */ /* 0x000fc60000000f00 */
[----:B------:R-:W-:Y:S04]  /*8a410*/  STL.64 [R1+0x220], R8 ;  /* 0x0002200801007387 */ /* 0x000fe80000100a00 */
[----:B------:R1:W-:Y:S04]  /*8a420*/  STL.64 [R1+0x228], R10 ;  /* 0x0002280a01007387 */ /* 0x0003e80000100a00 */
[----:B------:R3:W-:Y:S01]  /*8a430*/  STL [R1+0x218], R6 ;  /* 0x0002180601007387 */ /* 0x0007e20000100800 */
[C---:B-1----:R-:W-:Y:S08]  /*8a440*/  HMMA.1688.F32.TF32 R8, R236.reuse, R82, R108 ;  /* 0x00000052ec08723c */ /* 0x042ff0000008106c */
[C---:B---3--:R-:W-:Y:S08]  /*8a450*/  HMMA.1688.F32.TF32 R4, R236.reuse, R86, R104 ;  /* 0x00000056ec04723c */ /* 0x048ff00000081068 */
[C---:B------:R-:W-:Y:S07]  /*8a460*/  HMMA.1688.F32.TF32 R100, R236.reuse, R90, R100 ;  /* 0x0000005aec64723c */ /* 0x040fee0000081064 */
[----:B------:R-:W-:Y:S04]  /*8a470*/  STL.64 [R1+0x200], R8 ;  /* 0x0002000801007387 */ /* 0x000fe80000100a00 */
[----:B------:R1:W-:Y:S04]  /*8a480*/  STL.64 [R1+0x208], R10 ;  /* 0x0002080a01007387 */ /* 0x0003e80000100a00 */
[----:B------:R-:W-:Y:S04]  /*8a490*/  STL.64 [R1+0x1f0], R4 ;  /* 0x0001f00401007387 */ /* 0x000fe80000100a00 */
[----:B------:R3:W-:Y:S01]  /*8a4a0*/  STL.64 [R1+0x1f8], R6 ;  /* 0x0001f80601007387 */ /* 0x0007e20000100a00 */
[----:B-1----:R-:W-:Y:S08]  /*8a4b0*/  HMMA.1688.F32.TF32 R8, R236, R94, R96 ;  /* 0x0000005eec08723c */ /* 0x002ff00000081060 */
[C---:B---3--:R-:W-:Y:S01]  /*8a4c0*/  HMMA.1688.F32.TF32 R4, R240.reuse, R34, R28 ;  /* 0x00000022f004723c */ /* 0x048fe2000008101c */
[----:B------:R-:W-:Y:S04]  /*8a4d0*/  STL.64 [R1+0x1e0], R100 ;  /* 0x0001e06401007387 */ /* 0x000fe80000100a00 */
[----:B------:R-:W-:Y:S03]  /*8a4e0*/  STL.64 [R1+0x1e8], R102 ;  /* 0x0001e86601007387 */ /* 0x000fe60000100a00 */
[C---:B------:R-:W-:Y:S01]  /*8a4f0*/  HMMA.1688.F32.TF32 R24, R240.reuse, R38, R24 ;  /* 0x00000026f018723c */ /* 0x040fe20000081018 */
        /* <DEDUP_REMOVED lines=9> */
[C---:B---3--:R-:W-:Y:S03]  /*8a590*/  HMMA.1688.F32.TF32 R4, R240.reuse, R46, R16 ;  /* 0x0000002ef004723c */ /* 0x048fe60000081010 */
        /* <DEDUP_REMOVED lines=11> */
[----:B------:R-:W3:Y:S06]  /*8a650*/  LDL.LU R16, [R1+0xaf0] ;  /* 0x000af00001107983 */ /* 0x000eec0000300800 */
[----:B------:R4:W-:Y:S04]  /*8a660*/  STL.64 [R1+0x170], R8 ;  /* 0x0001700801007387 */ /* 0x0009e80000100a00 */
[----:B------:R1:W-:Y:S04]  /*8a670*/  STL.64 [R1+0x178], R10 ;  /* 0x0001780a01007387 */ /* 0x0003e80000100a00 */
[----:B------:R-:W-:Y:S04]  /*8a680*/  STL.64 [R1+0x160], R4 ;  /* 0x0001600401007387 */ /* 0x000fe80000100a00 */
        /* <DEDUP_REMOVED lines=24> */
[----:B----4-:R-:W4:Y:S04]  /*8a810*/  LDL.LU R8, [R1+0xa70] ;  /* 0x000a700001087983 */ /* 0x010f280000300800 */
[----:B------:R-:W4:Y:S04]  /*8a820*/  LDL.LU R9, [R1+0xa74] ;  /* 0x000a740001097983 */ /* 0x000f280000300800 */
[----:B-1----:R-:W4:Y:S04]  /*8a830*/  LDL.LU R10, [R1+0xa78] ;  /* 0x000a7800010a7983 */ /* 0x002f280000300800 */
        /* <DEDUP_REMOVED lines=50> */
[C---:B---3--:R-:W-:Y:S08]  /*8ab60*/  HMMA.1688.F32.TF32 R4, R240.reuse, R62, R132 ;  /* 0x0000003ef004723c */ /* 0x048ff00000081084 */
[C---:B----4-:R-:W-:Y:S11]  /*8ab70*/  HMMA.1688.F32.TF32 R132, R240.reuse, R66, R128 ;  /* 0x00000042f084723c */ /* 0x050ff60000081080 */
[----:B------:R-:W-:Y:S04]  /*8ab80*/  @!UPT UIADD3 URZ, URZ, URZ, URZ ;  /* 0x0000003f3f3ff290 */ /* 0x000fe8000fffe03f */
[----:B------:R1:W-:Y:S01]  /*8ab90*/  STL.64 [R1+0x150], R4 ;  /* 0x0001500401007387 */ /* 0x0003e20000100a00 */
[----:B------:R-:W-:Y:S01]  /*8aba0*/  IMAD.MOV.U32 R41, RZ, RZ, R6 ;  /* 0x000000ffff297224 */ /* 0x000fe200078e0006 */
[----:B------:R-:W-:Y:S02]  /*8abb0*/  MOV R40, R7 ;  /* 0x0000000700287202 */ /* 0x000fe40000000f00 */
[C---:B-1----:R-:W-:Y:S04]  /*8abc0*/  HMMA.1688.F32.TF32 R4, R240.reuse, R70, R124 ;  /* 0x00000046f004723c */ /* 0x042fe8000008107c */
[----:B------:R-:W-:Y:S04]  /*8abd0*/  STL.64 [R1+0x140], R132 ;  /* 0x0001408401007387 */ /* 0x000fe80000100a00 */
[C---:B------:R-:W-:Y:S01]  /*8abe0*/  HMMA.1688.F32.TF32 R128, R240.reuse, R74, R156 ;  /* 0x0000004af080723c */ /* 0x040fe2000008109c */
[----:B------:R-:W-:Y:S07]  /*8abf0*/  STL.64 [R1+0x148], R134 ;  /* 0x0001488601007387 */ /* 0x000fee0000100a00 */
[C---:B------:R-:W-:Y:S07]  /*8ac00*/  HMMA.1688.F32.TF32 R124, R240.reuse, R78, R160 ;  /* 0x0000004ef07c723c */ /* 0x040fee00000810a0 */
        /* <DEDUP_REMOVED lines=28> */
[----:B------:R1:W-:Y:S08]  /*8add0*/  STL.64 [R1+0x14b8], R10 ;  /* 0x0014b80a01007387 */ /* 0x0003f00000100a00 */
[----:B------:R-:W-:Y:S01]  /*8ade0*/  STL.64 [R1+0x14a0], R4 ;  /* 0x0014a00401007387 */ /* 0x000fe20000100a00 */
[C---:B-1----:R-:W-:Y:S03]  /*8adf0*/  HMMA.1688.F32.TF32 R8, R232.reuse, R46, R28 ;  /* 0x0000002ee808723c */ /* 0x042fe6000008101c */
[----:B------:R1:W-:Y:S05]  /*8ae00*/  STL.64 [R1+0x14a8], R6 ;  /* 0x0014a80601007387 */ /* 0x0003ea0000100a00 */
[C---:B-1----:R-:W-:Y:S11]  /*8ae10*/  HMMA.1688.F32.TF32 R4, R232.reuse, R50, R24 ;  /* 0x00000032e804723c */ /* 0x042ff60000081018 */
[----:B------:R-:W-:Y:S04]  /*8ae20*/  @!UPT UIADD3 URZ, URZ, URZ, URZ ;  /* 0x0000003f3f3ff290 */ /* 0x000fe8000fffe03f */
[----:B------:R-:W-:Y:S04]  /*8ae30*/  STL.64 [R1+0x1490], R8 ;  /* 0x0014900801007387 */ /* 0x000fe80000100a00 */
[----:B------:R-:W-:Y:S04]  /*8ae40*/  STL.64 [R1+0x1498], R10 ;  /* 0x0014980a01007387 */ /* 0x000fe80000100a00 */
[----:B------:R-:W-:Y:S04]  /*8ae50*/  STL.64 [R1+0x1480], R4 ;  /* 0x0014800401007387 */ /* 0x000fe80000100a00 */
[----:B------:R1:W-:Y:S02]  /*8ae60*/  STL.64 [R1+0x1488], R6 ;  /* 0x0014880601007387 */ /* 0x0003e40000100a00 */
[C---:B-1----:R-:W-:Y:S08]  /*8ae70*/  HMMA.1688.F32.TF32 R4, R232.reuse, R62, R12 ;  /* 0x0000003ee804723c */ /* 0x042ff0000008100c */
[C---:B------:R-:W-:Y:S11]  /*8ae80*/  HMMA.1688.F32.TF32 R8, R232.reuse, R58, R16 ;  /* 0x0000003ae808723c */ /* 0x040ff60000081010 */
[----:B------:R-:W-:Y:S05]  /*8ae90*/  @!UPT UIADD3 URZ, URZ, URZ, URZ ;  /* 0x0000003f3f3ff290 */ /* 0x000fea000fffe03f */
[----:B------:R-:W-:Y:S01]  /*8aea0*/  IMAD.MOV.U32 R37, RZ, RZ, R4 ;  /* 0x000000ffff257224 */ /* 0x000fe200078e0004 */
[----:B------:R-:W-:Y:S01]  /*8aeb0*/  MOV R36, R5 ;  /* 0x0000000500247202 */ /* 0x000fe20000000f00 */
[----:B------:R-:W-:Y:S01]  /*8aec0*/  IMAD.MOV.U32 R33, RZ, RZ, R6 ;  /* 0x000000ffff217224 */ /* 0x000fe200078e0006 */
[----:B------:R-:W-:Y:S02]  /*8aed0*/  MOV R32, R7 ;  /* 0x0000000700207202 */ /* 0x000fe40000000f00 */
[C---:B------:R-:W-:Y:S01]  /*8aee0*/  HMMA.1688.F32.TF32 R4, R232.reuse, R66, R244 ;  /* 0x00000042e804723c */ /* 0x040fe200000810f4 */
[----:B------:R-:W-:Y:S04]  /*8aef0*/  STL.64 [R1+0x1470], R20 ;  /* 0x0014701401007387 */ /* 0x000fe80000100a00 */
[----:B------:R-:W-:Y:S04]  /*8af00*/  STL.64 [R1+0x1478], R22 ;  /* 0x0014781601007387 */ /* 0x000fe80000100a00 */
[----:B------:R-:W-:Y:S04]  /*8af10*/  STL.64 [R1+0x1460], R8 ;  /* 0x0014600801007387 */ /* 0x000fe80000100a00 */
[----:B------:R-:W-:Y:S10]  /*8af20*/  STL.64 [R1+0x1468], R10 ;  /* 0x0014680a01007387 */ /* 0x000ff40000100a00 */
[----:B------:R-:W-:Y:S04]  /*8af30*/  STL.64 [R1+0x1440], R4 ;  /* 0x0014400401007387 */ /* 0x000fe80000100a00 */
[----:B------:R1:W-:Y:S04]  /*8af40*/  STL.64 [R1+0x1448], R6 ;  /* 0x0014480601007387 */ /* 0x0003e80000100a00 */
[----:B------:R-:W3:Y:S01]  /*8af50*/  LDL.LU R244, [R1+0xe60] ;  /* 0x000e600001f47983 */ /* 0x000ee20000300800 */
[----:B-1----:R-:W-:Y:S11]  /*8af60*/  HMMA.1688.F32.TF32 R4, R232, R70, R248 ;  /* 0x00000046e804723c */ /* 0x002ff600000810f8 */
[----:B------:R-:W-:Y:S11]  /*8af70*/  @!UPT UIADD3 URZ, URZ, URZ, URZ ;  /* 0x0000003f3f3ff290 */ /* 0x000ff6000fffe03f */
[----:B------:R-:W-:Y:S01]  /*8af80*/  @!UPT UIADD3 URZ, URZ, URZ, URZ ;  /* 0x0000003f3f3ff290 */ /* 0x000fe2000fffe03f */
        /* <DEDUP_REMOVED lines=109> */
[----:B------:R-:W-:Y:S01]  /*8b660*/  STL.64 [R1+0x700], R148 ;  /* 0x0007009401007387 */ /* 0x000fe20000100a00 */
[C---:B------:R-:W-:Y:S03]  /*8b670*/  HMMA.1688.F32.TF32 R144, R232.reuse, R86, R4 ;  /* 0x00000056e890723c */ /* 0x040fe60000081004 */
[----:B------:R1:W-:Y:S05]  /*8b680*/  STL.64 [R1+0x708], R150 ;  /* 0x0007089601007387 */ /* 0x0003ea0000100a00 */
[C---:B------:R-:W-:Y:S08]  /*8b690*/  HMMA.1688.F32.TF32 R4, R232.reuse, R94, R216 ;  /* 0x0000005ee804723c */ /* 0x040ff000000810d8 */
[C---:B-1----:R-:W-:Y:S08]  /*8b6a0*/  HMMA.1688.F32.TF32 R148, R232.reuse, R82, R140 ;  /* 0x00000052e894723c */ /* 0x042ff0000008108c */
[----:B------:R-:W-:Y:S01]  /*8b6b0*/  HMMA.1688.F32.TF32 R140, R232, R90, R220 ;  /* 0x0000005ae88c723c */ /* 0x000fe200000810dc */
[----:B------:R-:W-:Y:S04]  /*8b6c0*/  STL.64 [R1+0x6f0], R152 ;  /* 0x0006f09801007387 */ /* 0x000fe80000100a00 */
[----:B------:R-:W-:Y:S03]  /*8b6d0*/  STL.64 [R1+0x6f8], R154 ;  /* 0x0006f89a01007387 */ /* 0x000fe60000100a00 */
[C---:B------:R-:W-:Y:S01]  /*8b6e0*/  HMMA.1688.F32.TF32 R136, R236.reuse, R34, R136 ;  /* 0x00000022ec88723c */ /* 0x040fe20000081088 */
[----:B------:R-:W-:Y:S04]  /*8b6f0*/  LDS R232, [R115+0xe100] ;  /* 0x00e1000073e87984 */ /* 0x000fe80000000800 */
[----:B------:R-:W-:Y:S04]  /*8b700*/  LDS R234, [R115+0xf100] ;  /* 0x00f1000073ea7984 */ /* 0x000fe80000000800 */
        /* <DEDUP_REMOVED lines=14> */
[C---:B------:R-:W-:Y:S08]  /*8b7f0*/  HMMA.1688.F32.TF32 R132, R236.reuse, R42, R128 ;  /* 0x0000002aec84723c */ /* 0x040ff00000081080 */
        /* <DEDUP_REMOVED lines=8> */
[----:B------:R-:W-:Y:S09]  /*8b880*/  STL.64 [R1+0x558], R130 ;  /* 0x0005588201007387 */ /* 0x000ff20000100a00 */
        /* <DEDUP_REMOVED lines=26> */
[----:B-1----:R-:W-:Y:S03]  /*8ba30*/  HMMA.1688.F32.TF32 R8, R236, R94, R20 ;  /* 0x0000005eec08723c */ /* 0x002fe60000081014 */
[----:B------:R1:W-:Y:S04]  /*8ba40*/  STL.64 [R1+0x5f8], R6 ;  /* 0x0005f80601007387 */ /* 0x0003e80000100a00 */
[----:B------:R-:W-:Y:S01]  /*8ba50*/  LDS R236, [R115+0xe180] ;  /* 0x00e1800073ec7984 */ /* 0x000fe20000000800 */
[C---:B------:R-:W-:Y:S03]  /*8ba60*/  HMMA.1688.F32.TF32 R12, R240.reuse, R38, R12 ;  /* 0x00000026f00c723c */ /* 0x040fe6000008100c */
[----:B------:R-:W-:Y:S04]  /*8ba70*/  LDS R238, [R115+0xf180] ;  /* 0x00f1800073ee7984 */ /* 0x000fe80000000800 */
[----:B------:R-:W-:Y:S01]  /*8ba80*/  LDS R237, [R2+0xe180] ;  /* 0x00e1800002ed7984 */ /* 0x000fe20000000800 */
[C---:B-1----:R-:W-:Y:S03]  /*8ba90*/  HMMA.1688.F32.TF32 R4, R240.reuse, R34, R16 ;  /* 0x00000022f004723c */ /* 0x042fe60000081010 */
[----:B------:R-:W-:Y:S04]  /*8baa0*/  STL.64 [R1+0x610], R24 ;  /* 0x0006101801007387 */ /* 0x000fe80000100a00 */
[----:B------:R-:W-:Y:S04]  /*8bab0*/  STL.64 [R1+0x618], R26 ;  /* 0x0006181a01007387 */ /* 0x000fe80000100a00 */
[----:B------:R-:W-:Y:S04]  /*8bac0*/  STL.64 [R1+0x600], R8 ;  /* 0x0006000801007387 */ /* 0x000fe80000100a00 */
[----:B------:R1:W-:Y:S04]  /*8bad0*/  STL.64 [R1+0x608], R10 ;  /* 0x0006080a01007387 */ /* 0x0003e80000100a00 */
[----:B------:R-:W-:Y:S04]  /*8bae0*/  LDS R239, [R2+0xf180] ;  /* 0x00f1800002ef7984 */ /* 0x000fe80000000800 */
[----:B------:R-:W-:Y:S01]  /*8baf0*/  STL.64 [R1+0x620], R4 ;  /* 0x0006200401007387 */ /* 0x000fe20000100a00 */
[C---:B-1----:R-:W-:Y:S03]  /*8bb00*/  HMMA.1688.F32.TF32 R8, R240.reuse, R42, R244 ;  /* 0x0000002af008723c */ /* 0x042fe600000810f4 */
[----:B------:R1:W-:Y:S05]  /*8bb10*/  STL.64 [R1+0x628], R6 ;  /* 0x0006280601007387 */ /* 0x0003ea0000100a00 */
[----:B-1----:R-:W-:Y:S01]  /*8bb20*/  HMMA.1688.F32.TF32 R4, R240, R46, R248 ;  /* 0x0000002ef004723c */ /* 0x002fe200000810f8 */
[----:B------:R1:W-:Y:S04]  /*8bb30*/  STL.64 [R1+0x630], R12 ;  /* 0x0006300c01007387 */ /* 0x0003e80000100a00 */
[----:B------:R3:W-:Y:S04]  /*8bb40*/  STL.64 [R1+0x638], R14 ;  /* 0x0006380e01007387 */ /* 0x0007e80000100a00 */
[----:B-1----:R-:W4:Y:S06]  /*8bb50*/  LDL.LU R12, [R1+0xde0] ;  /* 0x000de000010c7983 */ /* 0x002f2c0000300800 */
[----:B------:R-:W-:Y:S04]  /*8bb60*/  STL.64 [R1+0x640], R8 ;  /* 0x0006400801007387 */ /* 0x000fe80000100a00 */
[----:B------:R-:W-:Y:S04]  /*8bb70*/  STL.64 [R1+0x648], R10 ;  /* 0x0006480a01007387 */ /* 0x000fe80000100a00 */
[----:B------:R1:W-:Y:S04]  /*8bb80*/  STL.64 [R1+0x650], R4 ;  /* 0x0006500401007387 */ /* 0x0003e80000100a00 */
[----:B------:R1:W-:Y:S04]  /*8bb90*/  STL.64 [R1+0x658], R6 ;  /* 0x0006580601007387 */ /* 0x0003e80000100a00 */
        /* <DEDUP_REMOVED lines=93> */
[C---:B----4-:R-:W-:Y:S08]  /*8c170*/  HMMA.1688.F32.TF32 R132, R240.reuse, R66, R132 ;  /* 0x00000042f084723c */ /* 0x050ff00000081084 */
[C---:B------:R-:W-:Y:S08]  /*8c180*/  HMMA.1688.F32.TF32 R140, R240.reuse, R54, R220 ;  /* 0x00000036f08c723c */ /* 0x040ff000000810dc */
[C---:B------:R-:W-:Y:S08]  /*8c190*/  HMMA.1688.F32.TF32 R144, R240.reuse, R50, R4 ;  /* 0x00000032f090723c */ /* 0x040ff00000081004 */
[C---:B------:R-:W-:Y:S11]  /*8c1a0*/  HMMA.1688.F32.TF32 R4, R240.reuse, R58, R216 ;  /* 0x0000003af004723c */ /* 0x040ff600000810d8 */
[----:B------:R-:W-:Y:S04]  /*8c1b0*/  @!UPT UIADD3 URZ, URZ, URZ, URZ ;  /* 0x0000003f3f3ff290 */ /* 0x000fe8000fffe03f */
        /* <DEDUP_REMOVED lines=51> */
[----:B------:R1:W-:Y:S02]  /*8c4f0*/  STL.64 [R1+0x1388], R10 ;  /* 0x0013880a01007387 */ /* 0x0003e40000100a00 */
[C---:B-1----:R-:W-:Y:S11]  /*8c500*/  HMMA.1688.F32.TF32 R8, R232.reuse, R62, R16 ;  /* 0x0000003ee808723c */ /* 0x042ff60000081010 */
[----:B------:R-:W-:Y:S04]  /*8c510*/  @!UPT UIADD3 URZ, URZ, URZ, URZ ;  /* 0x0000003f3f3ff290 */ /* 0x000fe8000fffe03f */
        /* <DEDUP_REMOVED lines=8> */
[C---:B-1----:R-:W-:Y:S03]  /*8c5a0*/  HMMA.1688.F32.TF32 R8, R232.reuse, R70, R244 ;  /* 0x00000046e808723c */ /* 0x042fe600000810f4 */
[----:B------:R1:W-:Y:S05]  /*8c5b0*/  STL.64 [R1+0x1348], R6 ;  /* 0x0013480601007387 */ /* 0x0003ea0000100a00 */
[----:B-1----:R-:W-:Y:S11]  /*8c5c0*/  HMMA.1688.F32.TF32 R4, R232, R74, R248 ;  /* 0x0000004ae804723c */ /* 0x002ff600000810f8 */
[----:B------:R-:W-:Y:S04]  /*8c5d0*/  @!UPT UIADD3 URZ, URZ, URZ, URZ ;  /* 0x0000003f3f3ff290 */ /* 0x000fe8000fffe03f */
[----:B------:R-:W-:Y:S04]  /*8c5e0*/  STL.64 [R1+0x1330], R8 ;  /* 0x0013300801007387 */ /* 0x000fe80000100a00 */
[----:B------:R-:W-:Y:S04]  /*8c5f0*/  STL.64 [R1+0x1338], R10 ;  /* 0x0013380a01007387 */ /* 0x000fe80000100a00 */
        /* <DEDUP_REMOVED lines=112> */
[C---:B------:R-:W-:Y:S08]  /*8cd00*/  HMMA.1688.F32.TF32 R116, R240.reuse, R74, R116 ;  /* 0x0000004af074723c */ /* 0x040ff00000081074 */
[----:B------:R-:W-:Y:S08]  /*8cd10*/  HMMA.1688.F32.TF32 R136, R240, R42, R136 ;  /* 0x0000002af088723c */ /* 0x000ff00000081088 */
[C---:B----4-:R-:W-:Y:S08]  /*8cd20*/  HMMA.1688.F32.TF32 R140, R232.reuse, R90, R140 ;  /* 0x0000005ae88c723c */ /* 0x050ff0000008108c */
[C---:B------:R-:W-:Y:S08]  /*8cd30*/  HMMA.1688.F32.TF32 R148, R232.reuse, R82, R148 ;  /* 0x00000052e894723c */ /* 0x040ff00000081094 */
[C---:B------:R-:W-:Y:S08]  /*8cd40*/  HMMA.1688.F32.TF32 R152, R232.reuse, R78, R152 ;  /* 0x0000004ee898723c */ /* 0x040ff00000081098 */
[C---:B------:R-:W-:Y:S08]  /*8cd50*/  HMMA.1688.F32.TF32 R144, R232.reuse, R86, R144 ;  /* 0x00000056e890723c */ /* 0x040ff00000081090 */
[----:B------:R-:W-:Y:S07]  /*8cd60*/  HMMA.1688.F32.TF32 R232, R232, R94, R4 ;  /* 0x0000005ee8e8723c */ /* 0x000fee0000081004 */
[----:B------:R-:W-:Y:S01]  /*8cd70*/  STL.64 [R1+0x1310], R152 ;  /* 0x0013109801007387 */ /* 0x000fe20000100a00 */
[C---:B------:R-:W-:Y:S03]  /*8cd80*/  HMMA.1688.F32.TF32 R220, R240.reuse, R34, R220 ;  /* 0x00000022f0dc723c */ /* 0x040fe600000810dc */
[----:B------:R1:W-:Y:S04]  /*8cd90*/  STL.64 [R1+0x1318], R154 ;  /* 0x0013189a01007387 */ /* 0x0003e80000100a00 */
[----:B-1----:R-:W2:Y:S01]  /*8cda0*/  LDL.LU.64 R154, [R1+0x6450] ;  /* 0x00645000019a7983 */ /* 0x002ea20000300a00 */
[C---:B------:R-:W-:Y:S03]  /*8cdb0*/  HMMA.1688.F32.TF32 R216, R240.reuse, R38, R216 ;  /* 0x00000026f0d8723c */ /* 0x040fe600000810d8 */
        /* <DEDUP_REMOVED lines=13> */
[----:B------:R-:W2:Y:S04]  /*8ce90*/  LDL.LU.64 R6, [R1+0x6410] ;  /* 0x0064100001067983 */ /* 0x000ea80000300a00 */
[----:B------:R-:W2:Y:S04]  /*8cea0*/  LDL.LU.64 R4, [R1+0x6408] ;  /* 0x0064080001047983 */ /* 0x000ea80000300a00 */
[----:B------:R-:W-:Y:S04]  /*8ceb0*/  STL.64 [R1+0xed0], R232 ;  /* 0x000ed0e801007387 */ /* 0x000fe80000100a00 */
[----:B------:R-:W-:Y:S04]  /*8cec0*/  STL.64 [R1+0xed8], R234 ;  /* 0x000ed8ea01007387 */ /* 0x000fe80000100a00 */
[----:B------:R-:W-:Y:S04]  /*8ced0*/  STL.64 [R1+0xec0], R220 ;  /* 0x000ec0dc01007387 */ /* 0x000fe80000100a00 */
[----:B------:R1:W-:Y:S01]  /*8cee0*/  STL.64 [R1+0xec8], R222 ;  /* 0x000ec8de01007387 */ /* 0x0003e20000100a00 */
[C---:B------:R-:W-:Y:S03]  /*8cef0*/  HMMA.1688.F32.TF32 R8, R240.reuse, R70, R8 ;  /* 0x00000046f008723c */ /* 0x040fe60000081008 */
[----:B------:R-:W-:Y:S04]  /*8cf00*/  LDS R232, [R252+0xe200] ;  /* 0x00e20000fce87984 */ /* 0x000fe80000000800 */
[----:B------:R-:W-:Y:S04]  /*8cf10*/  LDS R234, [R252+0xf200] ;  /* 0x00f20000fcea7984 */ /* 0x000fe80000000800 */
[----:B-1----:R-:W2:Y:S04]  /*8cf20*/  LDL.LU.64 R222, [R1+0x6400] ;  /* 0x0064000001de7983 */ /* 0x002ea80000300a00 */
[----:B------:R-:W2:Y:S04]  /*8cf30*/  LDL.LU.64 R220, [R1+0x63f8] ;  /* 0x0063f80001dc7983 */ /* 0x000ea80000300a00 */
[----:B------:R-:W-:Y:S04]  /*8cf40*/  STL.64 [R1+0xeb0], R216 ;  /* 0x000eb0d801007387 */ /* 0x000fe80000100a00 */
[----:B------:R1:W-:Y:S04]  /*8cf50*/  STL.64 [R1+0xeb8], R218 ;  /* 0x000eb8da01007387 */ /* 0x0003e80000100a00 */
[----:B------:R-:W-:Y:S04]  /*8cf60*/  STL.64 [R1+0xea0], R136 ;  /* 0x000ea08801007387 */ /* 0x000fe80000100a00 */
[----:B------:R1:W-:Y:S02]  /*8cf70*/  STL.64 [R1+0xea8], R138 ;  /* 0x000ea88a01007387 */ /* 0x0003e40000100a00 */
[C---:B-1----:R-:W-:Y:S02]  /*8cf80*/  HMMA.1688.F32.TF32 R216, R240.reuse, R46, R132 ;  /* 0x0000002ef0d8723c */ /* 0x042fe40000081084 */
[----:B------:R-:W-:Y:S04]  /*8cf90*/  LDS R233, [R3+0xe200] ;  /* 0x00e2000003e97984 */ /* 0x000fe80000000800 */
[----:B------:R-:W1:Y:S02]  /*8cfa0*/  LDS R235, [R3+0xf200] ;  /* 0x00f2000003eb7984 */ /* 0x000e640000000800 */
        /* <DEDUP_REMOVED lines=43> */
[----:B------:R-:W-:Y:S04]  /*8d260*/  STL.64 [R1+0x7b8], R26 ;  /* 0x0007b81a01007387 */ /* 0x000fe80000100a00 */
[----:B------:R-:W-:Y:S01]  /*8d270*/  STL.64 [R1+0x790], R20 ;  /* 0x0007901401007387 */ /* 0x000fe20000100a00 */
[C---:B------:R-:W-:Y:S03]  /*8d280*/  HMMA.1688.F32.TF32 R16, R236.reuse, R50, R244 ;  /* 0x00000032ec10723c */ /* 0x040fe600000810f4 */
[----:B------:R-:W-:Y:S08]  /*8d290*/  STL.64 [R1+0x798], R22 ;  /* 0x0007981601007387 */ /* 0x000ff00000100a00 */
[----:B------:R-:W-:Y:S04]  /*8d2a0*/  STL.64 [R1+0x780], R8 ;  /* 0x0007800801007387 */ /* 0x000fe80000100a00 */
[----:B------:R1:W-:Y:S02]  /*8d2b0*/  STL.64 [R1+0x788], R10 ;  /* 0x0007880a01007387 */ /* 0x0003e40000100a00 */
[----:B-1----:R-:W-:Y:S02]  /*8d2c0*/  HMMA.1688.F32.TF32 R8, R236, R54, R248 ;  /* 0x00000036ec08723c */ /* 0x002fe400000810f8 */
[----:B------:R1:W-:Y:S04]  /*8d2d0*/  STL.64 [R1+0xdd0], R12 ;  /* 0x000dd00c01007387 */ /* 0x0003e80000100a00 */
[----:B------:R3:W-:Y:S04]  /*8d2e0*/  STL.64 [R1+0xdd8], R14 ;  /* 0x000dd80e01007387 */ /* 0x0007e80000100a00 */
[----:B-1----:R-:W2:Y:S04]  /*8d2f0*/  LDL.LU R12, [R1+0x7d0] ;  /* 0x0007d000010c7983 */ /* 0x002ea80000300800 */
[----:B------:R1:W-:Y:S04]  /*8d300*/  STL.64 [R1+0xdc0], R16 ;  /* 0x000dc01001007387 */ /* 0x0003e80000100a00 */
[----:B------:R1:W-:Y:S05]  /*8d310*/  STL.64 [R1+0xdc8], R18 ;  /* 0x000dc81201007387 */ /* 0x0003ea0000100a00 */
[----:B------:R1:W-:Y:S04]  /*8d320*/  STL.64 [R1+0xdb0], R8 ;  /* 0x000db00801007387 */ /* 0x0003e80000100a00 */
[----:B------:R1:W-:Y:S04]  /*8d330*/  STL.64 [R1+0xdb8], R10 ;  /* 0x000db80a01007387 */ /* 0x0003e80000100a00 */
        /* <DEDUP_REMOVED lines=103> */
[C---:B------:R-:W-:Y:S08]  /*8d9b0*/  HMMA.1688.F32.TF32 R120, R236.reuse, R90, R8 ;  /* 0x0000005aec78723c */ /* 0x040ff00000081008 */
[----:B------:R-:W-:Y:S01]  /*8d9c0*/  HMMA.1688.F32.TF32 R8, R236, R94, R116 ;  /* 0x0000005eec08723c */ /* 0x000fe20000081074 */
[----:B------:R-:W-:Y:S04]  /*8d9d0*/  STL.64 [R1+0x12b0], R132 ;  /* 0x0012b08401007387 */ /* 0x000fe80000100a00 */
[----:B------:R-:W-:Y:S04]  /*8d9e0*/  STL.64 [R1+0x12b8], R134 ;  /* 0x0012b88601007387 */ /* 0x000fe80000100a00 */
[----:B------:R-:W-:Y:S01]  /*8d9f0*/  STL.64 [R1+0x12a0], R128 ;  /* 0x0012a08001007387 */ /* 0x000fe20000100a00 */
[----:B------:R-:W-:Y:S03]  /*8da00*/  HMMA.1688.F32.TF32 R108, R232, R34, R108 ;  /* 0x00000022e86c723c */ /* 0x000fe6000008106c */
[----:B------:R-:W-:Y:S04]  /*8da10*/  STL.64 [R1+0x12a8], R130 ;  /* 0x0012a88201007387 */ /* 0x000fe80000100a00 */
[----:B------:R-:W-:Y:S04]  /*8da20*/  STL.64 [R1+0x1290], R124 ;  /* 0x0012907c01007387 */ /* 0x000fe80000100a00 */
[----:B------:R-:W-:Y:S04]  /*8da30*/  STL.64 [R1+0x1298], R126 ;  /* 0x0012987e01007387 */ /* 0x000fe80000100a00 */
[----:B------:R-:W-:Y:S01]  /*8da40*/  STL.64 [R1+0x1280], R120 ;  /* 0x0012807801007387 */ /* 0x000fe20000100a00 */
[----:B------:R-:W-:Y:S01]  /*8da50*/  IMAD.MOV.U32 R45, RZ, RZ, R10 ;  /* 0x000000ffff2d7224 */ /* 0x000fe200078e000a */
[----:B------:R-:W-:-:S02]  /*8da60*/  MOV R44, R11 ;  /* 0x0000000b002c7202 */ /* 0x000fc40000000f00 */
[----:B------:R-:W-:Y:S04]  /*8da70*/  STL.64 [R1+0x1288], R122 ;  /* 0x0012887a01007387 */ /* 0x000fe80000100a00 */
[----:B------:R1:W-:Y:S01]  /*8da80*/  STL.64 [R1+0xd70], R8 ;  /* 0x000d700801007387 */ /* 0x0003e20000100a00 */
[C---:B------:R-:W-:Y:S03]  /*8da90*/  HMMA.1688.F32.TF32 R28, R232.reuse, R50, R28 ;  /* 0x00000032e81c723c */ /* 0x040fe6000008101c */
[----:B------:R-:W-:Y:S04]  /*8daa0*/  LDS R236, [R252+0xe280] ;  /* 0x00e28000fcec7984 */ /* 0x000fe80000000800 */
[----:B------:R-:W-:Y:S01]  /*8dab0*/  LDS R238, [R252+0xf280] ;  /* 0x00f28000fcee7984 */ /* 0x000fe20000000800 */
[C---:B-1----:R-:W-:Y:S03]  /*8dac0*/  HMMA.1688.F32.TF32 R8, R232.reuse, R42, R100 ;  /* 0x0000002ae808723c */ /* 0x042fe60000081064 */
[----:B------:R-:W-:Y:S04]  /*8dad0*/  STL.64 [R1+0x1270], R108 ;  /* 0x0012706c01007387 */ /* 0x000fe80000100a00 */
[----:B------:R-:W-:Y:S04]  /*8dae0*/  STL.64 [R1+0x1278], R110 ;  /* 0x0012786e01007387 */ /* 0x000fe80000100a00 */
[----:B------:R-:W-:Y:S04]  /*8daf0*/  STL.64 [R1+0x1260], R104 ;  /* 0x0012606801007387 */ /* 0x000fe80000100a00 */
[----:B------:R-:W-:Y:S01]  /*8db00*/  STL.64 [R1+0x1268], R106 ;  /* 0x0012686a01007387 */ /* 0x000fe20000100a00 */
[C---:B------:R-:W-:Y:S03]  /*8db10*/  HMMA.1688.F32.TF32 R20, R232.reuse, R58, R20 ;  /* 0x0000003ae814723c */ /* 0x040fe60000081014 */
[----:B------:R-:W-:Y:S04]  /*8db20*/  LDS R237, [R3+0xe280] ;  /* 0x00e2800003ed7984 */ /* 0x000fe80000000800 */
[----:B------:R-:W1:Y:S04]  /*8db30*/  LDS R239, [R3+0xf280] ;  /* 0x00f2800003ef7984 */ /* 0x000e680000000800 */
[----:B------:R-:W-:Y:S04]  /*8db40*/  STL.64 [R1+0x1250], R8 ;  /* 0x0012500801007387 */ /* 0x000fe80000100a00 */
[----:B------:R2:W-:Y:S02]  /*8db50*/  STL.64 [R1+0x1258], R10 ;  /* 0x0012580a01007387 */ /* 0x0005e40000100a00 */
[C---:B--2---:R-:W-:Y:S11]  /*8db60*/  HMMA.1688.F32.TF32 R8, R232.reuse, R46, R96 ;  /* 0x0000002ee808723c */ /* 0x044ff60000081060 */
[----:B------:R-:W-:Y:S11]  /*8db70*/  @!UPT UIADD3 URZ, URZ, URZ, URZ ;  /* 0x0000003f3f3ff290 */ /* 0x000ff6000fffe03f */
[----:B------:R-:W-:Y:S01]  /*8db80*/  @!UPT UIADD3 URZ, URZ, URZ, URZ ;  /* 0x0000003f3f3ff290 */ /* 0x000fe2000fffe03f */
[----:B------:R-:W-:Y:S04]  /*8db90*/  STL.64 [R1+0x1240], R8 ;  /* 0x0012400801007387 */ /* 0x000fe80000100a00 */
[----:B------:R2:W-:Y:S02]  /*8dba0*/  STL.64 [R1+0x1248], R10 ;  /* 0x0012480a01007387 */ /* 0x0005e40000100a00 */
[C---:B--2---:R-:W-:Y:S02]  /*8dbb0*/  HMMA.1688.F32.TF32 R8, R232.reuse, R54, R24 ;  /* 0x00000036e808723c */ /* 0x044fe40000081018 */
        /* <DEDUP_REMOVED lines=8> */
[----:B------:R-:W-:Y:S02]  /*8dc40*/  STL.64 [R1+0x1218], R22 ;  /* 0x0012181601007387 */ /* 0x000fe40000100a00 */
[C---:B------:R-:W-:Y:S02]  /*8dc50*/  HMMA.1688.F32.TF32 R12, R232.reuse, R70, R244 ;  /* 0x00000046e80c723c */ /* 0x040fe400000810f4 */
[----:B------:R-:W-:Y:S04]  /*8dc60*/  STL.64 [R1+0x1200], R16 ;  /* 0x0012001001007387 */ /* 0x000fe80000100a00 */
[----:B------:R-:W-:Y:S09]  /*8dc70*/  STL.64 [R1+0x1208], R18 ;  /* 0x0012081201007387 */ /* 0x000ff20000100a00 */
[----:B------:R-:W-:Y:S04]  /*8dc80*/  STL.64 [R1+0x11f0], R8 ;  /* 0x0011f00801007387 */ /* 0x000fe80000100a00 */
[----:B------:R2:W-:Y:S02]  /*8dc90*/  STL.64 [R1+0x11f8], R10 ;  /* 0x0011f80a01007387 */ /* 0x0005e40000100a00 */
[C---:B--2---:R-:W-:Y:S02]  /*8dca0*/  HMMA.1688.F32.TF32 R8, R232.reuse, R74, R248 ;  /* 0x0000004ae808723c */ /* 0x044fe400000810f8 */
[----:B------:R-:W-:Y:S04]  /*8dcb0*/  STL.64 [R1+0x11e0], R12 ;  /* 0x0011e00c01007387 */ /* 0x000fe80000100a00 */
[----:B------:R-:W-:Y:S04]  /*8dcc0*/  STL.64 [R1+0x11e8], R14 ;  /* 0x0011e80e01007387 */ /* 0x000fe80000100a00 */
[----:B------:R-:W2:Y:S11]  /*8dcd0*/  LDL.LU R16, [R1+0x480] ;  /* 0x0004800001107983 */ /* 0x000eb60000300800 */
[----:B------:R-:W-:Y:S02]  /*8dce0*/  @!UPT UIADD3 URZ, URZ, URZ, URZ ;  /* 0x0000003f3f3ff290 */ /* 0x000fe4000fffe03f */
        /* <DEDUP_REMOVED lines=57> */
[C---:B--2---:R-:W-:Y:S03]  /*8e080*/  HMMA.1688.F32.TF32 R124, R232.reuse, R78, R244 ;  /* 0x0000004ee87c723c */ /* 0x044fe600000810f4 */
[----:B------:R-:W2:Y:S11]  /*8e090*/  LDL.LU R244, [R1+0x460] ;  /* 0x0004600001f47983 */ /* 0x000eb60000300800 */
[----:B------:R-:W-:Y:S09]  /*8e0a0*/  @!UPT UIADD3 URZ, URZ, URZ, URZ ;  /* 0x0000003f3f3ff290 */ /* 0x000ff2000fffe03f */
[----:B------:R-:W-:Y:S04]  /*8e0b0*/  STL.64 [R1+0x11c0], R124 ;  /* 0x0011c07c01007387 */ /* 0x000fe80000100a00 */
[----:B------:R1:W-:Y:S04]  /*8e0c0*/  STL.64 [R1+0x11c8], R126 ;  /* 0x0011c87e01007387 */ /* 0x0003e80000100a00 */
[----:B------:R-:W2:Y:S04]  /*8e0d0*/  LDL.LU R245, [R1+0x464] ;  /* 0x0004640001f57983 */ /* 0x000ea80000300800 */
[----:B------:R-:W2:Y:S01]  /*8e0e0*/  LDL.LU R246, [R1+0x468] ;  /* 0x0004680001f67983 */ /* 0x000ea20000300800 */
[C---:B-1----:R-:W-:Y:S03]  /*8e0f0*/  HMMA.1688.F32.TF32 R124, R232.reuse, R82, R248 ;  /* 0x00000052e87c723c */ /* 0x042fe600000810f8 */
[----:B------:R-:W2:Y:S04]  /*8e100*/  LDL.LU R247, [R1+0x46c] ;  /* 0x00046c0001f77983 */ /* 0x000ea80000300800 */
[----:B------:R-:W2:Y:S11]  /*8e110*/  LDL.LU R248, [R1+0x450] ;  /* 0x0004500001f87983 */ /* 0x000eb60000300800 */
[----:B------:R-:W-:Y:S05]  /*8e120*/  @!UPT UIADD3 URZ, URZ, URZ, URZ ;  /* 0x0000003f3f3ff290 */ /* 0x000fea000fffe03f */
[----:B------:R-:W-:Y:S04]  /*8e130*/  STL.64 [R1+0x11b0], R124 ;  /* 0x0011b07c01007387 */ /* 0x000fe80000100a00 */
[----:B------:R4:W-:Y:S04]  /*8e140*/  STL.64 [R1+0x11b8], R126 ;  /* 0x0011b87e01007387 */ /* 0x0009e80000100a00 */
[----:B------:R-:W2:Y:S04]  /*8e150*/  LDL.LU R249, [R1+0x454] ;  /* 0x0004540001f97983 */ /* 0x000ea80000300800 */
[----:B------:R-:W2:Y:S04]  /*8e160*/  LDL.LU R250, [R1+0x458] ;  /* 0x0004580001fa7983 */ /* 0x000ea80000300800 */
[----:B------:R-:W2:Y:S01]  /*8e170*/  LDL.LU R251, [R1+0x45c] ;  /* 0x00045c0001fb7983 */ /* 0x000ea20000300800 */
[C---:B----4-:R-:W-:Y:S08]  /*8e180*/  HMMA.1688.F32.TF32 R124, R232.reuse, R86, R120 ;  /* 0x00000056e87c723c */ /* 0x050ff00000081078 */
[C---:B---3--:R-:W-:Y:S08]  /*8e190*/  HMMA.1688.F32.TF32 R120, R232.reuse, R90, R8 ;  /* 0x0000005ae878723c */ /* 0x048ff00000081008 */
[----:B------:R-:W-:Y:S01]  /*8e1a0*/  HMMA.1688.F32.TF32 R8, R232, R94, R116 ;  /* 0x0000005ee808723c */ /* 0x000fe20000081074 */
[----:B------:R-:W-:Y:S04]  /*8e1b0*/  LDS R232, [R115+0xe280] ;  /* 0x00e2800073e87984 */ /* 0x000fe80000000800 */
[----:B------:R-:W-:Y:S04]  /*8e1c0*/  LDS R234, [R115+0xf280] ;  /* 0x00f2800073ea7984 */ /* 0x000fe80000000800 */
        /* <DEDUP_REMOVED lines=8> */
[----:B------:R-:W3:Y:S01]  /*8e250*/  LDS R235, [R2+0xf280] ;  /* 0x00f2800002eb7984 */ /* 0x000ee20000000800 */
[C---:B-1----:R-:W-:Y:S11]  /*8e260*/  HMMA.1688.F32.TF32 R8, R240.reuse, R34, R108 ;  /* 0x00000022f008723c */ /* 0x042ff6000008106c */
        /* <DEDUP_REMOVED lines=8> */
[----:B------:R-:W-:Y:S03]  /*8e2f0*/  STL.64 [R1+0xd40], R104 ;  /* 0x000d406801007387 */ /* 0x000fe60000100a00 */
[C---:B------:R-:W-:Y:S01]  /*8e300*/  HMMA.1688.F32.TF32 R96, R240.reuse, R46, R96 ;  /* 0x0000002ef060723c */ /* 0x040fe20000081060 */
[----:B------:R-:W-:Y:S07]  /*8e310*/  STL.64 [R1+0xd48], R106 ;  /* 0x000d486a01007387 */ /* 0x000fee0000100a00 */
[C---:B------:R-:W-:Y:S07]  /*8e320*/  HMMA.1688.F32.TF32 R28, R240.reuse, R50, R28 ;  /* 0x00000032f01c723c */ /* 0x040fee000008101c */
        /* <DEDUP_REMOVED lines=9> */
[C---:B-1----:R-:W-:Y:S08]  /*8e3c0*/  HMMA.1688.F32.TF32 R8, R240.reuse, R66, R12 ;  /* 0x00000042f008723c */ /* 0x042ff0000008100c */
[C---:B------:R-:W-:Y:S08]  /*8e3d0*/  HMMA.1688.F32.TF32 R20, R240.reuse, R58, R20 ;  /* 0x0000003af014723c */ /* 0x040ff00000081014 */
[----:B------:R-:W-:Y:S08]  /*8e3e0*/  HMMA.1688.F32.TF32 R16, R240, R62, R16 ;  /* 0x0000003ef010723c */ /* 0x000ff00000081010 */
[----:B------:R-:W-:Y:S01]  /*8e3f0*/  IMAD.MOV.U32 R85, RZ, RZ, R8 ;  /* 0x000000ffff557224 */ /* 0x000fe200078e0008 */
[----:B------:R-:W-:Y:S01]  /*8e400*/  MOV R84, R9 ;  /* 0x0000000900547202 */ /* 0x000fe20000000f00 */
[----:B------:R-:W-:Y:S01]  /*8e410*/  IMAD.MOV.U32 R81, RZ, RZ, R10 ;  /* 0x000000ffff517224 */ /* 0x000fe200078e000a */
[----:B------:R-:W-:-:S04]  /*8e420*/  MOV R80, R11 ;  /* 0x0000000b00507202 */ /* 0x000fc80000000f00 */
[----:B------:R1:W-:Y:S04]  /*8e430*/  STL.64 [R1+0xcf0], R20 ;  /* 0x000cf01401007387 */ /* 0x0003e80000100a00 */
[----:B------:R4:W-:Y:S04]  /*8e440*/  STL.64 [R1+0xcf8], R22 ;  /* 0x000cf81601007387 */ /* 0x0009e80000100a00 */
[----:B------:R1:W-:Y:S04]  /*8e450*/  STL.64 [R1+0xce0], R16 ;  /* 0x000ce01001007387 */ /* 0x0003e80000100a00 */
[----:B------:R1:W-:Y:S04]  /*8e460*/  STL.64 [R1+0xce8], R18 ;  /* 0x000ce81201007387 */ /* 0x0003e80000100a00 */
[----:B------:R-:W3:Y:S04]  /*8e470*/  LDL.LU R12, [R1] ;  /* 0x00000000010c7983 */ /* 0x000ee80000300800 */
[----:B------:R-:W3:Y:S04]  /*8e480*/  LDL.LU R13, [R1+0x4] ;  /* 0x00000400010d7983 */ /* 0x000ee80000300800 */
[----:B------:R-:W3:Y:S04]  /*8e490*/  LDL.LU R14, [R1+0x8] ;  /* 0x00000800010e7983 */ /* 0x000ee80000300800 */
[----:B------:R-:W3:Y:S04]  /*8e4a0*/  LDL.LU R15, [R1+0xc] ;  /* 0x00000c00010f7983 */ /* 0x000ee80000300800 */
[----:B-1----:R-:W3:Y:S04]  /*8e4b0*/  LDL.LU R20, [R1+0x2f0] ;  /* 0x0002f00001147983 */ /* 0x002ee80000300800 */
[----:B------:R-:W3:Y:S04]  /*8e4c0*/  LDL.LU R21, [R1+0x2f4] ;  /* 0x0002f40001157983 */ /* 0x000ee80000300800 */
[----:B----4-:R-:W4:Y:S04]  /*8e4d0*/  LDL.LU R22, [R1+0x2f8] ;  /* 0x0002f80001167983 */ /* 0x010f280000300800 */
[----:B------:R-:W4:Y:S04]  /*8e4e0*/  LDL.LU R23, [R1+0x2fc] ;  /* 0x0002fc0001177983 */ /* 0x000f280000300800 */
[----:B------:R-:W3:Y:S04]  /*8e4f0*/  LDL.LU R24, [R1+0x300] ;  /* 0x0003000001187983 */ /* 0x000ee80000300800 */
[----:B------:R-:W3:Y:S04]  /*8e500*/  LDL.LU R25, [R1+0x304] ;  /* 0x0003040001197983 */ /* 0x000ee80000300800 */
[----:B------:R-:W3:Y:S04]  /*8e510*/  LDL.LU R26, [R1+0x308] ;  /* 0x00030800011a7983 */ /* 0x000ee80000300800 */
[----:B------:R-:W3:Y:S04]  /*8e520*/  LDL.LU R27, [R1+0x30c] ;  /* 0x00030c00011b7983 */ /* 0x000ee80000300800 */
[----:B------:R-:W3:Y:S01]  /*8e530*/  LDL.LU R28, [R1+0x310] ;  /* 0x00031000011c7983 */ /* 0x000ee20000300800 */
[C---:B--2---:R-:W-:Y:S03]  /*8e540*/  HMMA.1688.F32.TF32 R8, R240.reuse, R70, R244 ;  /* 0x00000046f008723c */ /* 0x044fe600000810f4 */
[----:B------:R-:W3:Y:S04]  /*8e550*/  LDL.LU R29, [R1+0x314] ;  /* 0x00031400011d7983 */ /* 0x000ee80000300800 */
[----:B------:R-:W3:Y:S04]  /*8e560*/  LDL.LU R30, [R1+0x318] ;  /* 0x00031800011e7983 */ /* 0x000ee80000300800 */
[----:B------:R-:W3:Y:S04]  /*8e570*/  LDL.LU R31, [R1+0x31c] ;  /* 0x00031c00011f7983 */ /* 0x000ee80000300800 */
        /* <DEDUP_REMOVED lines=84> */
[----:B------:R-:W-:Y:S01]  /*8eac0*/  HMMA.1688.F32.TF32 R132, R240, R86, R132 ;  /* 0x00000056f084723c */ /* 0x000fe20000081084 */
[----:B------:R-:W-:-:S07]  /*8ead0*/  IMAD.MOV.U32 R61, RZ, RZ, R218 ;  /* 0x000000ffff3d7224 */ /* 0x000fce00078e00da */
[----:B------:R-:W-:Y:S01]  /*8eae0*/  HMMA.1688.F32.TF32 R240, R240, R94, R124 ;  /* 0x0000005ef0f0723c */ /* 0x000fe2000008107c */
[----:B------:R-:W-:Y:S01]  /*8eaf0*/  MOV R60, R219 ;  /* 0x000000db003c7202 */ /* 0x000fe20000000f00 */
[----:B------:R-:W-:Y:S01]  /*8eb00*/  IMAD.MOV.U32 R65, RZ, RZ, R216 ;  /* 0x000000ffff417224 */ /* 0x000fe200078e00d8 */
[----:B------:R-:W-:Y:S01]  /*8eb10*/  MOV R64, R217 ;  /* 0x000000d900407202 */ /* 0x000fe20000000f00 */
[----:B------:R-:W2:Y:S01]  /*8eb20*/  LDL.LU.64 R218, [R1+0x63f0] ;  /* 0x0063f00001da7983 */ /* 0x000ea20000300a00 */
[----:B------:R-:W-:Y:S01]  /*8eb30*/  IMAD.MOV.U32 R89, RZ, RZ, R138 ;  /* 0x000000ffff597224 */ /* 0x000fe200078e008a */
[----:B------:R-:W-:Y:S01]  /*8eb40*/  MOV R88, R139 ;  /* 0x0000008b00587202 */ /* 0x000fe20000000f00 */
[----:B------:R-:W-:Y:S01]  /*8eb50*/  IMAD.MOV.U32 R93, RZ, RZ, R136 ;  /* 0x000000ffff5d7224 */ /* 0x000fe200078e0088 */
[----:B------:R-:W2:Y:S01]  /*8eb60*/  LDL.LU.64 R216, [R1+0x63e8] ;  /* 0x0063e80001d87983 */ /* 0x000ea20000300a00 */
[----:B------:R-:W-:-:S03]  /*8eb70*/  MOV R92, R137 ;  /* 0x00000089005c7202 */ /* 0x000fc60000000f00 */
[----:B------:R-:W3:Y:S04]  /*8eb80*/  LDL.LU.64 R138, [R1+0x63e0] ;  /* 0x0063e000018a7983 */ /* 0x000ee80000300a00 */
        /* <DEDUP_REMOVED lines=9> */
[----:B------:R-:W2:Y:S04]  /*8ec20*/  LDL R53, [R1+0xb64] ;  /* 0x000b640001357983 */ /* 0x000ea80000100800 */
        /* <DEDUP_REMOVED lines=59> */
[----:B-1----:R-:W-:Y:S02]  /*8efe0*/  HMMA.1688.F32.TF32 R8, R236, R94, R20 ;  /* 0x0000005eec08723c */ /* 0x002fe40000081014 */
[----:B------:R-:W-:Y:S04]  /*8eff0*/  STL.64 [R1+0x1140], R28 ;  /* 0x0011401c01007387 */ /* 0x000fe80000100a00 */
[----:B------:R-:W-:Y:S04]  /*8f000*/  STL.64 [R1+0x1148], R30 ;  /* 0x0011481e01007387 */ /* 0x000fe80000100a00 */
[----:B------:R-:W-:Y:S04]  /*8f010*/  STL.64 [R1+0x1130], R24 ;  /* 0x0011301801007387 */ /* 0x000fe80000100a00 */
[----:B------:R-:W-:Y:S04]  /*8f020*/  STL.64 [R1+0x1138], R26 ;  /* 0x0011381a01007387 */ /* 0x000fe80000100a00 */
[----:B------:R-:W-:Y:S04]  /*8f030*/  LDS R236, [R252+0xe300] ;  /* 0x00e30000fcec7984 */ /* 0x000fe80000000800 */
[----:B------:R-:W-:Y:S04]  /*8f040*/  LDS R238, [R252+0xf300] ;  /* 0x00f30000fcee7984 */ /* 0x000fe80000000800 */
[----:B------:R-:W-:Y:S04]  /*8f050*/  STL.64 [R1+0x7a0], R8 ;  /* 0x0007a00801007387 */ /* 0x000fe80000100a00 */
[----:B------:R3:W-:Y:S04]  /*8f060*/  STL.64 [R1+0x7a8], R10 ;  /* 0x0007a80a01007387 */ /* 0x0007e80000100a00 */
[----:B------:R-:W-:Y:S04]  /*8f070*/  LDS R237, [R3+0xe300] ;  /* 0x00e3000003ed7984 */ /* 0x000fe80000000800 */
[----:B------:R-:W1:Y:S01]  /*8f080*/  LDS R239, [R3+0xf300] ;  /* 0x00f3000003ef7984 */ /* 0x000e620000000800 */
[----:B---3--:R-:W-:Y:S03]  /*8f090*/  HMMA.1688.F32.TF32 R8, R232, R42, R248 ;  /* 0x0000002ae808723c */ /* 0x008fe600000810f8 */
[----:B------:R-:W-:Y:S04]  /*8f0a0*/  STL.64 [R1+0x1120], R16 ;  /* 0x0011201001007387 */ /* 0x000fe80000100a00 */
[----:B------:R-:W-:Y:S01]  /*8f0b0*/  STL.64 [R1+0x1128], R18 ;  /* 0x0011281201007387 */ /* 0x000fe20000100a00 */
[----:B------:R-:W-:-:S03]  /*8f0c0*/  IMAD.MOV.U32 R248, RZ, RZ, R247 ;  /* 0x000000fffff87224 */ /* 0x000fc600078e00f7 */
[----:B------:R2:W-:Y:S01]  /*8f0d0*/  STL.64 [R1+0x1110], R12 ;  /* 0x0011100c01007387 */ /* 0x0005e20000100a00 */
[----:B------:R-:W-:-:S03]  /*8f0e0*/  MOV R249, R245 ;  /* 0x000000f500f97202 */ /* 0x000fc60000000f00 */
[----:B------:R3:W-:Y:S04]  /*8f0f0*/  STL.64 [R1+0x1118], R14 ;  /* 0x0011180e01007387 */ /* 0x0007e80000100a00 */
[----:B------:R-:W3:Y:S04]  /*8f100*/  LDL.LU R247, [R1+0x6384] ;  /* 0x0063840001f77983 */ /* 0x000ee80000300800 */
[----:B------:R1:W-:Y:S04]  /*8f110*/  STL.64 [R1+0x1100], R8 ;  /* 0x0011000801007387 */ /* 0x0003e80000100a00 */
[----:B------:R1:W-:Y:S04]  /*8f120*/  STL.64 [R1+0x1108], R10 ;  /* 0x0011080a01007387 */ /* 0x0003e80000100a00 */
[----:B------:R-:W4:Y:S01]  /*8f130*/  LDL.LU R245, [R1+0x6380] ;  /* 0x0063800001f57983 */ /* 0x000f220000300800 */
[----:B------:R-:W-:Y:S01]  /*8f140*/  IMAD.MOV.U32 R250, RZ, RZ, R246 ;  /* 0x000000fffffa7224 */ /* 0x000fe200078e00f6 */
[----:B------:R-:W-:-:S02]  /*8f150*/  MOV R251, R244 ;  /* 0x000000f400fb7202 */ /* 0x000fc40000000f00 */
[----:B------:R-:W4:Y:S04]  /*8f160*/  LDL.LU R246, [R1+0x637c] ;  /* 0x00637c0001f67983 */ /* 0x000f280000300800 */
[----:B------:R-:W4:Y:S04]  /*8f170*/  LDL.LU R244, [R1+0x6378] ;  /* 0x0063780001f47983 */ /* 0x000f280000300800 */
[----:B--2---:R-:W2:Y:S04]  /*8f180*/  LDL.LU R12, [R1+0xf0] ;  /* 0x0000f000010c7983 */ /* 0x004ea80000300800 */
[----:B------:R-:W2:Y:S01]  /*8f190*/  LDL.LU R13, [R1+0xf4] ;  /* 0x0000f400010d7983 */ /* 0x000ea20000300800 */
[----:B---3--:R-:W-:-:S03]  /*8f1a0*/  IMAD.MOV.U32 R14, RZ, RZ, R247 ;  /* 0x000000ffff0e7224 */ /* 0x008fc600078e00f7 */
[----:B------:R-:W3:Y:S01]  /*8f1b0*/  LDL.LU R247, [R1+0x6374] ;  /* 0x0063740001f77983 */ /* 0x000ee20000300800 */
[----:B----4-:R-:W-:-:S03]  /*8f1c0*/  MOV R15, R245 ;  /* 0x000000f5000f7202 */ /* 0x010fc60000000f00 */
[----:B------:R-:W4:Y:S01]  /*8f1d0*/  LDL.LU R245, [R1+0x6370] ;  /* 0x0063700001f57983 */ /* 0x000f220000300800 */
[----:B------:R-:W-:-:S03]  /*8f1e0*/  MOV R19, R246 ;  /* 0x000000f600137202 */ /* 0x000fc60000000f00 */
[----:B------:R-:W2:Y:S01]  /*8f1f0*/  LDL.LU R16, [R1+0x100] ;  /* 0x0001000001107983 */ /* 0x000ea20000300800 */
[----:B------:R-:W-:-:S03]  /*8f200*/  IMAD.MOV.U32 R18, RZ, RZ, R244 ;  /* 0x000000ffff127224 */ /* 0x000fc600078e00f4 */
[----:B------:R-:W2:Y:S04]  /*8f210*/  LDL.LU R17, [R1+0x104] ;  /* 0x0001040001117983 */ /* 0x000ea80000300800 */
[----:B------:R-:W2:Y:S04]  /*8f220*/  LDL.LU R244, [R1+0x636c] ;  /* 0x00636c0001f47983 */ /* 0x000ea80000300800 */
[----:B------:R-:W2:Y:S01]  /*8f230*/  LDL.LU R246, [R1+0x6368] ;  /* 0x0063680001f67983 */ /* 0x000ea20000300800 */
[----:B---3--:R-:W-:-:S03]  /*8f240*/  IMAD.MOV.U32 R20, RZ, RZ, R247 ;  /* 0x000000ffff147224 */ /* 0x008fc600078e00f7 */
[----:B------:R-:W3:Y:S01]  /*8f250*/  LDL.LU R247, [R1+0x6364] ;  /* 0x0063640001f77983 */ /* 0x000ee20000300800 */
[----:B----4-:R-:W-:-:S03]  /*8f260*/  MOV R21, R245 ;  /* 0x000000f500157202 */ /* 0x010fc60000000f00 */
[----:B------:R-:W4:Y:S04]  /*8f270*/  LDL.LU R245, [R1+0x6360] ;  /* 0x0063600001f57983 */ /* 0x000f280000300800 */
[----:B------:R-:W4:Y:S04]  /*8f280*/  LDL.LU R22, [R1+0x118] ;  /* 0x0001180001167983 */ /* 0x000f280000300800 */
[----:B------:R-:W4:Y:S01]  /*8f290*/  LDL.LU R23, [R1+0x11c] ;  /* 0x00011c0001177983 */ /* 0x000f220000300800 */
[----:B--2---:R-:W-:-:S03]  /*8f2a0*/  IMAD.MOV.U32 R96, RZ, RZ, R244 ;  /* 0x000000ffff607224 */ /* 0x004fc600078e00f4 */
[----:B------:R-:W2:Y:S01]  /*8f2b0*/  LDL.LU R244, [R1+0x635c] ;  /* 0x00635c0001f47983 */ /* 0x000ea20000300800 */
[----:B------:R-:W-:-:S03]  /*8f2c0*/  MOV R97, R246 ;  /* 0x000000f600617202 */ /* 0x000fc60000000f00 */
[----:B------:R-:W2:Y:S01]  /*8f2d0*/  LDL.LU R246, [R1+0x6358] ;  /* 0x0063580001f67983 */ /* 0x000ea20000300800 */
[----:B---3--:R-:W-:-:S03]  /*8f2e0*/  IMAD.MOV.U32 R98, RZ, RZ, R247 ;  /* 0x000000ffff627224 */ /* 0x008fc600078e00f7 */
[----:B------:R-:W3:Y:S01]  /*8f2f0*/  LDL.LU R247, [R1+0x6354] ;  /* 0x0063540001f77983 */ /* 0x000ee20000300800 */
[----:B----4-:R-:W-:-:S03]  /*8f300*/  MOV R99, R245 ;  /* 0x000000f500637202 */ /* 0x010fc60000000f00 */
[----:B------:R-:W4:Y:S04]  /*8f310*/  LDL.LU R245, [R1+0x6350] ;  /* 0x0063500001f57983 */ /* 0x000f280000300800 */
[----:B------:R-:W4:Y:S04]  /*8f320*/  LDL.LU R100, [R1+0x70] ;  /* 0x0000700001647983 */ /* 0x000f280000300800 */
[----:B------:R-:W4:Y:S04]  /*8f330*/  LDL.LU R101, [R1+0x74] ;  /* 0x0000740001657983 */ /* 0x000f280000300800 */
[----:B------:R-:W4:Y:S04]  /*8f340*/  LDL.LU R102, [R1+0x78] ;  /* 0x0000780001667983 */ /* 0x000f280000300800 */
[----:B------:R-:W4:Y:S01]  /*8f350*/  LDL.LU R103, [R1+0x7c] ;  /* 0x00007c0001677983 */ /* 0x000f220000300800 */
[----:B--2---:R-:W-:-:S03]  /*8f360*/  MOV R111, R244 ;  /* 0x000000f4006f7202 */ /* 0x004fc60000000f00 */
[----:B------:R-:W2:Y:S04]  /*8f370*/  LDL.LU R240, [R1+0x10] ;  /* 0x0000100001f07983 */ /* 0x000ea80000300800 */
[----:B------:R-:W2:Y:S01]  /*8f380*/  LDL.LU R241, [R1+0x14] ;  /* 0x0000140001f17983 */ /* 0x000ea20000300800 */
[----:B------:R-:W-:-:S03]  /*8f390*/  MOV R109, R246 ;  /* 0x000000f6006d7202 */ /* 0x000fc60000000f00 */
[----:B------:R-:W2:Y:S04]  /*8f3a0*/  LDL.LU R242, [R1+0x18] ;  /* 0x0000180001f27983 */ /* 0x000ea80000300800 */
[----:B------:R-:W2:Y:S04]  /*8f3b0*/  LDL.LU R243, [R1+0x1c] ;  /* 0x00001c0001f37983 */ /* 0x000ea80000300800 */
[----:B------:R-:W2:Y:S01]  /*8f3c0*/  LDL.LU R244, [R1+0x20] ;  /* 0x0000200001f47983 */ /* 0x000ea20000300800 */
[----:B---3--:R-:W-:Y:S02]  /*8f3d0*/  IMAD.MOV.U32 R108, RZ, RZ, R247 ;  /* 0x000000ffff6c7224 */ /* 0x008fe400078e00f7 */
[----:B----4-:R-:W-:-:S02]  /*8f3e0*/  IMAD.MOV.U32 R110, RZ, RZ, R245 ;  /* 0x000000ffff6e7224 */ /* 0x010fc400078e00f5 */
        /* <DEDUP_REMOVED lines=85> */
[----:B------:R1:W-:Y:S01]  /*8f940*/  STL.64 [R1+0x1098], R10 ;  /* 0x0010980a01007387 */ /* 0x0003e20000100a00 */
[C---:B------:R-:W-:Y:S03]  /*8f950*/  HMMA.1688.F32.TF32 R248, R236.reuse, R58, R248 ;  /* 0x0000003aecf8723c */ /* 0x040fe600000810f8 */
        /* <DEDUP_REMOVED lines=53> */
[----:B------:R-:W4:Y:S01]  /*8fcb0*/  LDL.LU.64 R12, [R1+0x6250] ;  /* 0x00625000010c7983 */ /* 0x000f220000300a00 */
[C---:B--2---:R-:W-:Y:S11]  /*8fcc0*/  HMMA.1688.F32.TF32 R244, R236.reuse, R54, R244 ;  /* 0x00000036ecf4723c */ /* 0x044ff600000810f4 */
[----:B------:R-:W-:Y:S11]  /*8fcd0*/  @!UPT UIADD3 URZ, URZ, URZ, URZ ;  /* 0x0000003f3f3ff290 */ /* 0x000ff6000fffe03f */
[----:B------:R-:W-:Y:S01]  /*8fce0*/  @!UPT UIADD3 URZ, URZ, URZ, URZ ;  /* 0x0000003f3f3ff290 */ /* 0x000fe2000fffe03f */
[----:B------:R-:W-:Y:S04]  /*8fcf0*/  STL.64 [R1+0x830], R244 ;  /* 0x000830f401007387 */ /* 0x000fe80000100a00 */
[----:B------:R4:W-:Y:S04]  /*8fd00*/  STL.64 [R1+0x838], R246 ;  /* 0x000838f601007387 */ /* 0x0009e80000100a00 */
[----:B------:R-:W-:Y:S04]  /*8fd10*/  STL.64 [R1+0x840], R248 ;  /* 0x000840f801007387 */ /* 0x000fe80000100a00 */
[----:B------:R-:W-:Y:S01]  /*8fd20*/  STL.64 [R1+0x848], R250 ;  /* 0x000848fa01007387 */ /* 0x000fe20000100a00 */
[C---:B---3--:R-:W-:Y:S08]  /*8fd30*/  HMMA.1688.F32.TF32 R16, R236.reuse, R66, R16 ;  /* 0x00000042ec10723c */ /* 0x048ff00000081010 */
[C---:B----4-:R-:W-:Y:S08]  /*8fd40*/  HMMA.1688.F32.TF32 R244, R236.reuse, R62, R12 ;  /* 0x0000003eecf4723c */ /* 0x050ff0000008100c */
[C---:B------:R-:W-:Y:S08]  /*8fd50*/  HMMA.1688.F32.TF32 R12, R236.reuse, R70, R20 ;  /* 0x00000046ec0c723c */ /* 0x040ff00000081014 */
        /* <DEDUP_REMOVED lines=10> */
[----:B------:R1:W-:Y:S04]  /*8fe00*/  STL.64 [R1+0x888], R22 ;  /* 0x0008881601007387 */ /* 0x0003e80000100a00 */
[----:B------:R-:W-:Y:S04]  /*8fe10*/  LDS R97, [R2+0x10000] ;  /* 0x0100000002617984 */ /* 0x000fe80000000800 */
        /* <DEDUP_REMOVED lines=9> */
[----:B--2---:R-:W-:Y:S03]  /*8feb0*/  HMMA.1688.F32.TF32 R12, R236, R94, R108 ;  /* 0x0000005eec0c723c */ /* 0x004fe6000008106c */
[----:B------:R-:W-:Y:S04]  /*8fec0*/  STL.64 [R1+0x8b0], R20 ;  /* 0x0008b01401007387 */ /* 0x000fe80000100a00 */
[----:B------:R1:W-:Y:S04]  /*8fed0*/  STL.64 [R1+0x8b8], R22 ;  /* 0x0008b81601007387 */ /* 0x0003e80000100a00 */
[----:B------:R-:W-:Y:S04]  /*8fee0*/  LDS R100, [R53+0xe380] ;  /* 0x00e3800035647984 */ /* 0x000fe80000000800 */
[----:B------:R-:W2:Y:S01]  /*8fef0*/  LDS R102, [R53+0xf380] ;  /* 0x00f3800035667984 */ /* 0x000ea20000000800 */
        /* <DEDUP_REMOVED lines=8> */
[C---:B---3--:R-:W-:Y:S03]  /*8ff80*/  HMMA.1688.F32.TF32 R12, R240.reuse, R42, R8 ;  /* 0x0000002af00c723c */ /* 0x048fe60000081008 */
[----:B------:R-:W-:Y:S04]  /*8ff90*/  LDS R105, [R3+0x10000] ;  /* 0x0100000003697984 */ /* 0x000fe80000000800 */
[----:B------:R-:W-:Y:S01]  /*8ffa0*/  LDS R107, [R3+0x11000] ;  /* 0x01100000036b7984 */ /* 0x000fe20000000800 */
[C---:B------:R-:W-:Y:S03]  /*8ffb0*/  HMMA.1688.F32.TF32 R8, R240.reuse, R46, R120 ;  /* 0x0000002ef008723c */ /* 0x040fe60000081078 */
        /* <DEDUP_REMOVED lines=9> */
[C---:B---3--:R-:W-:Y:S03]  /*90050*/  HMMA.1688.F32.TF32 R12, R240.reuse, R54, R156 ;  /* 0x00000036f00c723c */ /* 0x048fe6000008109c */
[----:B------:R-:W-:Y:S05]  /*90060*/  LDS R98, [R53+0x11000] ;  /* 0x0110000035627984 */ /* 0x000fea0000000800 */
        /* <DEDUP_REMOVED lines=8> */
[C---:B---3--:R-:W-:Y:S08]  /*900f0*/  HMMA.1688.F32.TF32 R12, R240.reuse, R66, R132 ;  /* 0x00000042f00c723c */ /* 0x048ff00000081084 */
        /* <DEDUP_REMOVED lines=9> */
[C---:B-1----:R-:W-:Y:S08]  /*90190*/  HMMA.1688.F32.TF32 R8, R240.reuse, R82, R4 ;  /* 0x00000052f008723c */ /* 0x042ff00000081004 */
[C---:B------:R-:W-:Y:S01]  /*901a0*/  HMMA.1688.F32.TF32 R4, R240.reuse, R86, R140 ;  /* 0x00000056f004723c */ /* 0x040fe2000008108c */
        /* <DEDUP_REMOVED lines=9> */
[----:B---3--:R-:W-:Y:S08]  /*90240*/  HMMA.1688.F32.TF32 R8, R240, R94, R148 ;  /* 0x0000005ef008723c */ /* 0x008ff00000081094 */
        /* <DEDUP_REMOVED lines=44> */
[C---:B------:R-:W-:Y:S11]  /*90510*/  HMMA.1688.F32.TF32 R8, R232.reuse, R90, R208 ;  /* 0x0000005ae808723c */ /* 0x040ff600000810d0 */
[----:B------:R-:W-:Y:S04]  /*90520*/  @!UPT UIADD3 URZ, URZ, URZ, URZ ;  /* 0x0000003f3f3ff290 */ /* 0x000fe8000fffe03f */
[----:B------:R-:W-:Y:S01]  /*90530*/  STL.64 [R1+0xf00], R4 ;  /* 0x000f000401007387 */ /* 0x000fe20000100a00 */
[----:B------:R1:W-:Y:S02]  /*90540*/  STL.64 [R1+0xf08], R6 ;  /* 0x000f080601007387 */ /* 0x0003e40000100a00 */
[----:B-1----:R-:W-:Y:S05]  /*90550*/  HMMA.1688.F32.TF32 R4, R232, R94, R212 ;  /* 0x0000005ee804723c */ /* 0x002fea00000810d4 */
[----:B------:R-:W-:Y:S01]  /*90560*/  STL.64 [R1+0xee0], R8 ;  /* 0x000ee00801007387 */ /* 0x000fe20000100a00 */
[----:B------:R-:W-:Y:S11]  /*90570*/  STL.64 [R1+0xee8], R10 ;  /* 0x000ee80a01007387 */ /* 0x000ff60000100a00 */
[----:B------:R-:W-:Y:S06]  /*90580*/  @!UPT UIADD3 URZ, URZ, URZ, URZ ;  /* 0x0000003f3f3ff290 */ /* 0x000fec000fffe03f */
[----:B------:R-:W-:Y:S01]  /*90590*/  STL.64 [R1+0xc20], R4 ;  /* 0x000c200401007387 */ /* 0x000fe20000100a00 */
[----:B------:R-:W-:Y:S02]  /*905a0*/  STL.64 [R1+0xc28], R6 ;  /* 0x000c280601007387 */ /* 0x000fe40000100a00 */
[----:B------:R-:W3:Y:S02]  /*905b0*/  LDL.LU R2, [R1+0x6248] ;  /* 0x0062480001027983 */ /* 0x000ee40000300800 */
[----:B------:R-:W4:Y:S01]  /*905c0*/  LDL.LU R108, [R1+0x1570] ;  /* 0x00157000016c7983 */ /* 0x000f220000300800 */
[----:B------:R-:W4:Y:S01]  /*905d0*/  LDL.LU R109, [R1+0x1574] ;  /* 0x00157400016d7983 */ /* 0x000f220000300800 */
[----:B------:R-:W4:Y:S02]  /*905e0*/  LDL.LU R110, [R1+0x1578] ;  /* 0x00157800016e7983 */ /* 0x000f240000300800 */
[----:B------:R-:W4:Y:S02]  /*905f0*/  LDL.LU R111, [R1+0x157c] ;  /* 0x00157c00016f7983 */ /* 0x000f240000300800 */
[----:B------:R-:W2:Y:S01]  /*90600*/  LDL.LU R236, [R1+0x1580] ;  /* 0x0015800001ec7983 */ /* 0x000ea20000300800 */
[----:B------:R-:W2:Y:S01]  /*90610*/  LDL.LU R237, [R1+0x1584] ;  /* 0x0015840001ed7983 */ /* 0x000ea20000300800 */
[----:B------:R-:W2:Y:S02]  /*90620*/  LDL.LU R238, [R1+0x1588] ;  /* 0x0015880001ee7983 */ /* 0x000ea40000300800 */
[----:B---3--:R-:W-:-:S02]  /*90630*/  IMAD.MOV.U32 R239, RZ, RZ, R2 ;  /* 0x000000ffffef7224 */ /* 0x008fc400078e0002 */
[----:B------:R-:W3:Y:S01]  /*90640*/  LDL.LU R2, [R1+0x6244] ;  /* 0x0062440001027983 */ /* 0x000ee20000300800 */
[----:B------:R-:W2:Y:S02]  /*90650*/  LDL.LU R112, [R1+0x1590] ;  /* 0x0015900001707983 */ /* 0x000ea40000300800 */
[----:B------:R-:W2:Y:S02]  /*90660*/  LDL.LU R113, [R1+0x1594] ;  /* 0x0015940001717983 */ /* 0x000ea40000300800 */
[----:B------:R-:W2:Y:S01]  /*90670*/  LDL.LU R114, [R1+0x1598] ;  /* 0x0015980001727983 */ /* 0x000ea20000300800 */
[----:B------:R-:W2:Y:S01]  /*90680*/  LDL.LU R115, [R1+0x159c] ;  /* 0x00159c0001737983 */ /* 0x000ea20000300800 */
[----:B------:R-:W2:Y:S02]  /*90690*/  LDL.LU R116, [R1+0x15a0] ;  /* 0x0015a00001747983 */ /* 0x000ea40000300800 */
[----:B------:R-:W2:Y:S02]  /*906a0*/  LDL.LU R117, [R1+0x15a4] ;  /* 0x0015a40001757983 */ /* 0x000ea40000300800 */
[----:B------:R-:W2:Y:S01]  /*906b0*/  LDL.LU R118, [R1+0x15a8] ;  /* 0x0015a80001767983 */ /* 0x000ea20000300800 */
[----:B---3--:R-:W-:-:S02]  /*906c0*/  MOV R119, R2 ;  /* 0x0000000200777202 */ /* 0x008fc40000000f00 */
[----:B------:R-:W3:Y:S01]  /*906d0*/  LDL.LU R2, [R1+0x6240] ;  /* 0x0062400001027983 */ /* 0x000ee20000300800 */
[----:B------:R-:W2:Y:S02]  /*906e0*/  LDL.LU R120, [R1+0x15b0] ;  /* 0x0015b00001787983 */ /* 0x000ea40000300800 */
[----:B------:R-:W2:Y:S02]  /*906f0*/  LDL.LU R121, [R1+0x15b4] ;  /* 0x0015b40001797983 */ /* 0x000ea40000300800 */
[----:B------:R-:W2:Y:S01]  /*90700*/  LDL.LU R122, [R1+0x15b8] ;  /* 0x0015b800017a7983 */ /* 0x000ea20000300800 */
[----:B------:R-:W2:Y:S01]  /*90710*/  LDL.LU R123, [R1+0x15bc] ;  /* 0x0015bc00017b7983 */ /* 0x000ea20000300800 */
[----:B------:R-:W2:Y:S02]  /*90720*/  LDL.LU R160, [R1+0x15c0] ;  /* 0x0015c00001a07983 */ /* 0x000ea40000300800 */
[----:B------:R-:W2:Y:S02]  /*90730*/  LDL.LU R161, [R1+0x15c4] ;  /* 0x0015c40001a17983 */ /* 0x000ea40000300800 */
        /* <DEDUP_REMOVED lines=18> */
[----:B---3--:R-:W-:-:S02]  /*90860*/  IMAD.MOV.U32 R246, RZ, RZ, R2 ;  /* 0x000000fffff67224 */ /* 0x008fc400078e0002 */
[----:B------:R-:W3:Y:S01]  /*90870*/  LDL.LU R2, [R1+0x6234] ;  /* 0x0062340001027983 */ /* 0x000ee20000300800 */
[----:B------:R-:W4:Y:S02]  /*90880*/  LDL.LU R247, [R1+0x160c] ;  /* 0x00160c0001f77983 */ /* 0x000f240000300800 */
[----:B------:R-:W4:Y:S02]  /*90890*/  LDL.LU R248, [R1+0x1610] ;  /* 0x0016100001f87983 */ /* 0x000f240000300800 */
[----:B------:R-:W4:Y:S01]  /*908a0*/  LDL.LU R249, [R1+0x1614] ;  /* 0x0016140001f97983 */ /* 0x000f220000300800 */
[----:B------:R-:W4:Y:S01]  /*908b0*/  LDL.LU R250, [R1+0x1618] ;  /* 0x0016180001fa7983 */ /* 0x000f220000300800 */
[----:B------:R-:W4:Y:S01]  /*908c0*/  LDL.LU R251, [R1+0x161c] ;  /* 0x00161c0001fb7983 */ /* 0x000f220000300800 */
[C---:B--2---:R-:W-:Y:S08]  /*908d0*/  HMMA.1688.F32.TF32 R128, R100.reuse, R42, R128 ;  /* 0x0000002a6480723c */ /* 0x044ff00000081080 */
[C---:B------:R-:W-:Y:S01]  /*908e0*/  HMMA.1688.F32.TF32 R124, R100.reuse, R46, R124 ;  /* 0x0000002e647c723c */ /* 0x040fe2000008107c */
[----:B---3--:R-:W1:Y:S04]  /*908f0*/  LDSM.16.M88.4 R172, [R2+0x40100] ;  /* 0x0401000002ac783b */ /* 0x008e680000000200 */
[----:B------:R-:W2:Y:S04]  /*90900*/  LDSM.16.M88.4 R176, [R2+0x41100] ;  /* 0x0411000002b0783b */ /* 0x000ea80000000200 */
[----:B------:R-:W3:Y:S04]  /*90910*/  LDSM.16.M88.4 R208, [R2+0x42100] ;  /* 0x0421000002d0783b */ /* 0x000ee80000000200 */
        /* <DEDUP_REMOVED lines=12> */
[----:B------:R-:W3:Y:S01]  /*909e0*/  LDSM.16.M88.4 R24, [R2+0x4f100] ;  /* 0x04f100000218783b */ /* 0x000ee20000000200 */
[C---:B----4-:R-:W-:Y:S03]  /*909f0*/  HMMA.1688.F32.TF32 R132, R100.reuse, R34, R248 ;  /* 0x000000226484723c */ /* 0x050fe600000810f8 */
[----:B-1----:R-:W-:Y:S01]  /*90a00*/  STL [R1+0x6110], R174 ;  /* 0x006110ae01007387 */ /* 0x002fe20000100800 */
[----:B------:R-:W-:Y:S02]  /*90a10*/  STL [R1+0x610c], R175 ;  /* 0x00610caf01007387 */ /* 0x000fe40000100800 */
[----:B--2---:R-:W-:Y:S02]  /*90a20*/  STL [R1+0x6118], R178 ;  /* 0x006118b201007387 */ /* 0x004fe40000100800 */
[----:B------:R-:W-:Y:S01]  /*90a30*/  STL [R1+0x6114], R179 ;  /* 0x006114b301007387 */ /* 0x000fe20000100800 */
[----:B---3--:R-:W-:Y:S01]  /*90a40*/  STL [R1+0x6120], R210 ;  /* 0x006120d201007387 */ /* 0x008fe20000100800 */
[----:B------:R-:W-:Y:S02]  /*90a50*/  STL [R1+0x611c], R211 ;  /* 0x00611cd301007387 */ /* 0x000fe40000100800 */
[----:B------:R-:W-:Y:S02]  /*90a60*/  STL [R1+0x6128], R206 ;  /* 0x006128ce01007387 */ /* 0x000fe40000100800 */
[----:B------:R-:W-:Y:S01]  /*90a70*/  STL [R1+0x6124], R207 ;  /* 0x006124cf01007387 */ /* 0x000fe20000100800 */
[----:B------:R-:W-:Y:S01]  /*90a80*/  STL [R1+0x6130], R202 ;  /* 0x006130ca01007387 */ /* 0x000fe20000100800 */
        /* <DEDUP_REMOVED lines=10> */
[----:B------:R1:W-:Y:S02]  /*90b30*/  STL [R1+0x6108], R31 ;  /* 0x0061081f01007387 */ /* 0x0003e40000100800 */
[----:B-1----:R-:W2:Y:S01]  /*90b40*/  LDL R31, [R1+0xb60] ;  /* 0x000b6000011f7983 */ /* 0x002ea20000100800 */
        /* <DEDUP_REMOVED lines=13> */
[----:B------:R-:W3:Y:S02]  /*90c20*/  LDL.LU R248, [R1+0x1560] ;  /* 0x0015600001f87983 */ /* 0x000ee40000300800 */
[----:B------:R-:W-:Y:S01]  /*90c30*/  STL.64 [R1+0xc00], R132 ;  /* 0x000c008401007387 */ /* 0x000fe20000100a00 */
[----:B------:R1:W-:Y:S01]  /*90c40*/  STL.64 [R1+0xc08], R134 ;  /* 0x000c088601007387 */ /* 0x0003e20000100a00 */
[----:B------:R-:W3:Y:S02]  /*90c50*/  LDL.LU R249, [R1+0x1564] ;  /* 0x0015640001f97983 */ /* 0x000ee40000300800 */
[----:B------:R-:W3:Y:S02]  /*90c60*/  LDL.LU R250, [R1+0x1568] ;  /* 0x0015680001fa7983 */ /* 0x000ee40000300800 */
[----:B------:R-:W3:Y:S01]  /*90c70*/  LDL.LU R251, [R1+0x156c] ;  /* 0x00156c0001fb7983 */ /* 0x000ee20000300800 */
[C---:B-1----:R-:W-:Y:S01]  /*90c80*/  HMMA.1688.F32.TF32 R132, R100.reuse, R38, R244 ;  /* 0x000000266484723c */ /* 0x042fe200000810f4 */
[----:B------:R-:W4:Y:S07]  /*90c90*/  LDL.LU R244, [R1+0x1550] ;  /* 0x0015500001f47983 */ /* 0x000f2e0000300800 */
[C---:B------:R-:W-:Y:S01]  /*90ca0*/  HMMA.1688.F32.TF32 R108, R100.reuse, R74, R108 ;  /* 0x0000004a646c723c */ /* 0x040fe2000008106c */
[----:B------:R-:W-:Y:S11]  /*90cb0*/  LDS R38, [R53+0x11080] ;  /* 0x0110800035267984 */ /* 0x000ff60000000800 */
[----:B------:R-:W-:Y:S03]  /*90cc0*/  @!UPT UIADD3 URZ, URZ, URZ, URZ ;  /* 0x0000003f3f3ff290 */ /* 0x000fe6000fffe03f */
[----:B------:R-:W-:Y:S01]  /*90cd0*/  STL.64 [R1+0xbe0], R132 ;  /* 0x000be08401007387 */ /* 0x000fe20000100a00 */
[----:B------:R1:W-:Y:S02]  /*90ce0*/  STL.64 [R1+0xbe8], R134 ;  /* 0x000be88601007387 */ /* 0x0003e40000100a00 */
[----:B------:R-:W4:Y:S02]  /*90cf0*/  LDL.LU R245, [R1+0x1554] ;  /* 0x0015540001f57983 */ /* 0x000f240000300800 */
[----:B------:R-:W4:Y:S01]  /*90d00*/  LDL.LU R246, [R1+0x1558] ;  /* 0x0015580001f67983 */ /* 0x000f220000300800 */
[----:B------:R-:W4:Y:S01]  /*90d10*/  LDL.LU R247, [R1+0x155c] ;  /* 0x00155c0001f77983 */ /* 0x000f220000300800 */
[----:B------:R-:W-:Y:S02]  /*90d20*/  STL.64 [R1+0xbd0], R128 ;  /* 0x000bd08001007387 */ /* 0x000fe40000100a00 */
[----:B------:R1:W-:Y:S02]  /*90d30*/  STL.64 [R1+0xbd8], R130 ;  /* 0x000bd88201007387 */ /* 0x0003e40000100a00 */
[----:B------:R-:W-:Y:S01]  /*90d40*/  STL.64 [R1+0xbc0], R124 ;  /* 0x000bc07c01007387 */ /* 0x000fe20000100a00 */
[----:B------:R1:W-:Y:S02]  /*90d50*/  STL.64 [R1+0xbc8], R126 ;  /* 0x000bc87e01007387 */ /* 0x0003e40000100a00 */
[C---:B-1----:R-:W-:Y:S08]  /*90d60*/  HMMA.1688.F32.TF32 R132, R100.reuse, R50, R156 ;  /* 0x000000326484723c */ /* 0x042ff0000008109c */
[C---:B------:R-:W-:Y:S08]  /*90d70*/  HMMA.1688.F32.TF32 R128, R100.reuse, R54, R160 ;  /* 0x000000366480723c */ /* 0x040ff000000810a0 */
[C---:B------:R-:W-:Y:S08]  /*90d80*/  HMMA.1688.F32.TF32 R124, R100.reuse, R58, R120 ;  /* 0x0000003a647c723c */ /* 0x040ff00000081078 */
[C---:B------:R-:W-:Y:S08]  /*90d90*/  HMMA.1688.F32.TF32 R120, R100.reuse, R62, R116 ;  /* 0x0000003e6478723c */ /* 0x040ff00000081074 */
[C---:B------:R-:W-:Y:S08]  /*90da0*/  HMMA.1688.F32.TF32 R116, R100.reuse, R66, R112 ;  /* 0x000000426474723c */ /* 0x040ff00000081070 */
[C---:B------:R-:W-:Y:S01]  /*90db0*/  HMMA.1688.F32.TF32 R112, R100.reuse, R70, R236 ;  /* 0x000000466470723c */ /* 0x040fe200000810ec */
[----:B------:R-:W-:Y:S01]  /*90dc0*/  STL.64 [R1+0xbb0], R132 ;  /* 0x000bb08401007387 */ /* 0x000fe20000100a00 */
[----:B------:R-:W-:Y:S02]  /*90dd0*/  STL.64 [R1+0xbb8], R134 ;  /* 0x000bb88601007387 */ /* 0x000fe40000100a00 */
[----:B------:R-:W-:Y:S02]  /*90de0*/  STL.64 [R1+0xba0], R128 ;  /* 0x000ba08001007387 */ /* 0x000fe40000100a00 */
[----:B------:R-:W-:Y:S01]  /*90df0*/  STL.64 [R1+0xba8], R130 ;  /* 0x000ba88201007387 */ /* 0x000fe20000100a00 */
[----:B------:R-:W-:Y:S01]  /*90e00*/  STL.64 [R1+0xb90], R124 ;  /* 0x000b907c01007387 */ /* 0x000fe20000100a00 */
[----:B------:R-:W-:Y:S02]  /*90e10*/  STL.64 [R1+0xb98], R126 ;  /* 0x000b987e01007387 */ /* 0x000fe40000100a00 */
[----:B------:R-:W-:Y:S02]  /*90e20*/  STL.64 [R1+0xb80], R120 ;  /* 0x000b807801007387 */ /* 0x000fe40000100a00 */
[----:B------:R-:W-:Y:S01]  /*90e30*/  STL.64 [R1+0xb88], R122 ;  /* 0x000b887a01007387 */ /* 0x000fe20000100a00 */
[----:B------:R-:W4:Y:S02]  /*90e40*/  LDL.LU R236, [R1+0x1540] ;  /* 0x0015400001ec7983 */ /* 0x000f240000300800 */
[----:B------:R-:W-:Y:S02]  /*90e50*/  STL.64 [R1+0xb70], R116 ;  /* 0x000b707401007387 */ /* 0x000fe40000100a00 */
[----:B------:R-:W-:Y:S06]  /*90e60*/  STL.64 [R1+0xb78], R118 ;  /* 0x000b787601007387 */ /* 0x000fec0000100a00 */
[----:B------:R-:W-:Y:S01]  /*90e70*/  STL.64 [R1+0xb50], R112 ;  /* 0x000b507001007387 */ /* 0x000fe20000100a00 */
[----:B------:R3:W-:Y:S01]  /*90e80*/  STL.64 [R1+0xb58], R114 ;  /* 0x000b587201007387 */ /* 0x0007e20000100a00 */
[----:B------:R-:W4:Y:S02]  /*90e90*/  LDL.LU R237, [R1+0x1544] ;  /* 0x0015440001ed7983 */ /* 0x000f240000300800 */
[----:B------:R-:W4:Y:S02]  /*90ea0*/  LDL.LU R238, [R1+0x1548] ;  /* 0x0015480001ee7983 */ /* 0x000f240000300800 */
[----:B------:R-:W4:Y:S01]  /*90eb0*/  LDL.LU R239, [R1+0x154c] ;  /* 0x00154c0001ef7983 */ /* 0x000f220000300800 */
[----:B------:R-:W-:Y:S01]  /*90ec0*/  MOV R18, R108 ;  /* 0x0000006c00127202 */ /* 0x000fe20000000f00 */
[----:B------:R-:W-:Y:S01]  /*90ed0*/  IMAD.MOV.U32 R19, RZ, RZ, R109 ;  /* 0x000000ffff137224 */ /* 0x000fe200078e006d */
[----:B------:R-:W4:Y:S01]  /*90ee0*/  LDL.LU R108, [R1+0x1530] ;  /* 0x00153000016c7983 */ /* 0x000f220000300800 */
[----:B------:R-:W-:Y:S01]  /*90ef0*/  MOV R14, R110 ;  /* 0x0000006e000e7202 */ /* 0x000fe20000000f00 */
[----:B------:R-:W4:Y:S02]  /*90f00*/  LDL.LU R109, [R1+0x1534] ;  /* 0x00153400016d7983 */ /* 0x000f240000300800 */
[----:B------:R-:W-:Y:S01]  /*90f10*/  IMAD.MOV.U32 R15, RZ, RZ, R111 ;  /* 0x000000ffff0f7224 */ /* 0x000fe200078e006f */
[----:B------:R-:W4:Y:S01]  /*90f20*/  LDL.LU R110, [R1+0x1538] ;  /* 0x00153800016e7983 */ /* 0x000f220000300800 */
[----:B------:R-:W4:Y:S03]  /*90f30*/  LDL.LU R111, [R1+0x153c] ;  /* 0x00153c00016f7983 */ /* 0x000f260000300800 */
[----:B------:R-:W-:Y:S01]  /*90f40*/  STL [R1+0x6184], R15 ;  /* 0x0061840f01007387 */ /* 0x000fe20000100800 */
[----:B------:R-:W-:Y:S02]  /*90f50*/  STL [R1+0x6180], R14 ;  /* 0x0061800e01007387 */ /* 0x000fe40000100800 */
[----:B------:R-:W-:Y:S02]  /*90f60*/  STL [R1+0x617c], R19 ;  /* 0x00617c1301007387 */ /* 0x000fe40000100800 */
[----:B------:R-:W-:Y:S01]  /*90f70*/  STL [R1+0x6178], R18 ;  /* 0x0061781201007387 */ /* 0x000fe20000100800 */
[----:B--2---:R-:W1:Y:S04]  /*90f80*/  LDS R99, [R31+0x11000] ;  /* 0x011000001f637984 */ /* 0x004e680000000800 */
[----:B------:R-:W-:Y:S01]  /*90f90*/  LDS R39, [R31+0x11080] ;  /* 0x011080001f277984 */ /* 0x000fe20000000800 */
[C---:B---3--:R-:W-:Y:S03]  /*90fa0*/  HMMA.1688.F32.TF32 R112, R100.reuse, R78, R248 ;  /* 0x0000004e6470723c */ /* 0x048fe600000810f8 */
[----:B------:R-:W2:Y:S11]  /*90fb0*/  LDL.LU R248, [R1+0x2d0] ;  /* 0x0002d00001f87983 */ /* 0x000eb60000300800 */
[----:B------:R-:W-:Y:S09]  /*90fc0*/  @!UPT UIADD3 URZ, URZ, URZ, URZ ;  /* 0x0000003f3f3ff290 */ /* 0x000ff2000fffe03f */
[----:B------:R-:W-:Y:S01]  /*90fd0*/  STL.64 [R1+0xb20], R112 ;  /* 0x000b207001007387 */ /* 0x000fe20000100a00 */
[----:B------:R4:W-:Y:S02]  /*90fe0*/  STL.64 [R1+0xb28], R114 ;  /* 0x000b287201007387 */ /* 0x0009e40000100a00 */
[----:B------:R-:W2:Y:S02]  /*90ff0*/  LDL.LU R249, [R1+0x2d4] ;  /* 0x0002d40001f97983 */ /* 0x000ea40000300800 */
[----:B------:R-:W2:Y:S01]  /*91000*/  LDL.LU R250, [R1+0x2d8] ;  /* 0x0002d80001fa7983 */ /* 0x000ea20000300800 */
[----:B------:R-:W2:Y:S01]  /*91010*/  LDL.LU R251, [R1+0x2dc] ;  /* 0x0002dc0001fb7983 */ /* 0x000ea20000300800 */
[C---:B----4-:R-:W-:Y:S03]  /*91020*/  HMMA.1688.F32.TF32 R112, R100.reuse, R82, R244 ;  /* 0x000000526470723c */ /* 0x050fe600000810f4 */
[----:B------:R-:W3:Y:S01]  /*91030*/  LDL.LU R244, [R1+0x2c0] ;  /* 0x0002c00001f47983 */ /* 0x000ee20000300800 */
[----:B------:R-:W3:Y:S02]  /*91040*/  LDL.LU R245, [R1+0x2c4] ;  /* 0x0002c40001f57983 */ /* 0x000ee40000300800 */
[----:B------:R-:W3:Y:S02]  /*91050*/  LDL.LU R246, [R1+0x2c8] ;  /* 0x0002c80001f67983 */ /* 0x000ee40000300800 */
[----:B------:R-:W3:Y:S11]  /*91060*/  LDL.LU R247, [R1+0x2cc] ;  /* 0x0002cc0001f77983 */ /* 0x000ef60000300800 */
[----:B------:R-:W-:Y:S05]  /*91070*/  @!UPT UIADD3 URZ, URZ, URZ, URZ ;  /* 0x0000003f3f3ff290 */ /* 0x000fea000fffe03f */
[----:B------:R-:W-:Y:S01]  /*91080*/  MOV R15, R112 ;  /* 0x00000070000f7202 */ /* 0x000fe20000000f00 */
[----:B------:R-:W-:Y:S01]  /*91090*/  IMAD.MOV.U32 R14, RZ, RZ, R113 ;  /* 0x000000ffff0e7224 */ /* 0x000fe200078e0071 */
[----:B------:R-:W-:Y:S01]  /*910a0*/  MOV R19, R114 ;  /* 0x0000007200137202 */ /* 0x000fe20000000f00 */
[----:B------:R-:W-:Y:S02]  /*910b0*/  IMAD.MOV.U32 R18, RZ, RZ, R115 ;  /* 0x000000ffff127224 */ /* 0x000fe400078e0073 */
[C---:B------:R-:W-:Y:S08]  /*910c0*/  HMMA.1688.F32.TF32 R112, R100.reuse, R86, R236 ;  /* 0x000000566470723c */ /* 0x040ff000000810ec */
[----:B------:R-:W-:Y:S01]  /*910d0*/  HMMA.1688.F32.TF32 R108, R100, R90, R108 ;  /* 0x0000005a646c723c */ /* 0x000fe2000008106c */
[----:B------:R-:W-:Y:S01]  /*910e0*/  STL [R1+0x6194], R15 ;  /* 0x0061940f01007387 */ /* 0x000fe20000100800 */
[----:B------:R-:W-:Y:S02]  /*910f0*/  STL [R1+0x6190], R14 ;  /* 0x0061900e01007387 */ /* 0x000fe40000100800 */
[----:B------:R-:W-:Y:S02]  /*91100*/  STL [R1+0x618c], R19 ;  /* 0x00618c1301007387 */ /* 0x000fe40000100800 */
[----:B------:R4:W-:Y:S10]  /*91110*/  STL [R1+0x6188], R18 ;  /* 0x0061881201007387 */ /* 0x0009f40000100800 */
[----:B------:R-:W-:Y:S01]  /*91120*/  IMAD.MOV.U32 R7, RZ, RZ, R115 ;  /* 0x000000ffff077224 */ /* 0x000fe200078e0073 */
[----:B------:R-:W-:Y:S01]  /*91130*/  MOV R6, R114 ;  /* 0x0000007200067202 */ /* 0x000fe20000000f00 */
[----:B------:R-:W-:Y:S01]  /*91140*/  IMAD.MOV.U32 R11, RZ, RZ, R113 ;  /* 0x000000ffff0b7224 */ /* 0x000fe200078e0071 */
[----:B------:R-:W-:-:S02]  /*91150*/  MOV R10, R112 ;  /* 0x00000070000a7202 */ /* 0x000fc40000000f00 */
[----:B------:R-:W-:Y:S01]  /*91160*/  STL [R1+0x61a4], R7 ;  /* 0x0061a40701007387 */ /* 0x000fe20000100800 */
[----:B------:R-:W-:Y:S02]  /*91170*/  STL [R1+0x61a0], R6 ;  /* 0x0061a00601007387 */ /* 0x000fe40000100800 */
[----:B------:R1:W-:Y:S02]  /*91180*/  STL [R1+0x619c], R11 ;  /* 0x00619c0b01007387 */ /* 0x0003e40000100800 */
[----:B------:R1:W-:Y:S01]  /*91190*/  STL [R1+0x6198], R10 ;  /* 0x0061980a01007387 */ /* 0x0003e20000100800 */
[----:B------:R1:W-:Y:S01]  /*911a0*/  STL.64 [R1+0xaf8], R110 ;  /* 0x000af86e01007387 */ /* 0x0003e20000100a00 */
[----:B------:R-:W3:Y:S02]  /*911b0*/  LDL.LU R236, [R1+0x2b0] ;  /* 0x0002b00001ec7983 */ /* 0x000ee40000300800 */
[----:B------:R-:W3:Y:S02]  /*911c0*/  LDL.LU R237, [R1+0x2b4] ;  /* 0x0002b40001ed7983 */ /* 0x000ee40000300800 */
[----:B------:R-:W3:Y:S01]  /*911d0*/  LDL.LU R238, [R1+0x2b8] ;  /* 0x0002b80001ee7983 */ /* 0x000ee20000300800 */
[----:B------:R-:W3:Y:S01]  /*911e0*/  LDL.LU R239, [R1+0x2bc] ;  /* 0x0002bc0001ef7983 */ /* 0x000ee20000300800 */
[----:B----4-:R-:W-:Y:S01]  /*911f0*/  IMAD.MOV.U32 R18, RZ, RZ, R109 ;  /* 0x000000ffff127224 */ /* 0x010fe200078e006d */
[----:B------:R-:W-:-:S04]  /*91200*/  MOV R19, R108 ;  /* 0x0000006c00137202 */ /* 0x000fc80000000f00 */
[----:B------:R4:W-:Y:S01]  /*91210*/  STL [R1+0x61ac], R18 ;  /* 0x0061ac1201007387 */ /* 0x0009e20000100800 */
[----:B------:R1:W-:Y:S01]  /*91220*/  STL [R1+0x61a8], R19 ;  /* 0x0061a81301007387 */ /* 0x0003e20000100800 */
[----:B--2---:R-:W-:Y:S02]  /*91230*/  HMMA.1688.F32.TF32 R100, R100, R94, R248 ;  /* 0x0000005e6464723c */ /* 0x004fe400000810f8 */
[----:B------:R-:W2:Y:S01]  /*91240*/  LDL.LU R248, [R1+0x2a0] ;  /* 0x0002a00001f87983 */ /* 0x000ea20000300800 */
[----:B------:R-:W2:Y:S02]  /*91250*/  LDL.LU R249, [R1+0x2a4] ;  /* 0x0002a40001f97983 */ /* 0x000ea40000300800 */
[----:B------:R-:W2:Y:S02]  /*91260*/  LDL.LU R250, [R1+0x2a8] ;  /* 0x0002a80001fa7983 */ /* 0x000ea40000300800 */
[----:B------:R-:W2:Y:S11]  /*91270*/  LDL.LU R251, [R1+0x2ac] ;  /* 0x0002ac0001fb7983 */ /* 0x000eb60000300800 */
[----:B------:R-:W-:Y:S06]  /*91280*/  @!UPT UIADD3 URZ, URZ, URZ, URZ ;  /* 0x0000003f3f3ff290 */ /* 0x000fec000fffe03f */
[----:B------:R-:W-:Y:S01]  /*91290*/  IMAD.MOV.U32 R14, RZ, RZ, R103 ;  /* 0x000000ffff0e7224 */ /* 0x000fe200078e0067 */
[----:B------:R-:W-:Y:S02]  /*912a0*/  MOV R15, R102 ;  /* 0x00000066000f7202 */ /* 0x000fe40000000f00 */
[----:B-1----:R-:W-:Y:S01]  /*912b0*/  MOV R11, R100 ;  /* 0x00000064000b7202 */ /* 0x002fe20000000f00 */
[----:B------:R-:W-:Y:S01]  /*912c0*/  IMAD.MOV.U32 R10, RZ, RZ, R101 ;  /* 0x000000ffff0a7224 */ /* 0x000fe200078e0065 */
[----:B------:R1:W-:Y:S01]  /*912d0*/  STL [R1+0x61bc], R14 ;  /* 0x0061bc0e01007387 */ /* 0x0003e20000100800 */
[----:B------:R1:W-:Y:S02]  /*912e0*/  STL [R1+0x61b8], R15 ;  /* 0x0061b80f01007387 */ /* 0x0003e40000100800 */
[----:B------:R1:W-:Y:S02]  /*912f0*/  STL [R1+0x61b4], R11 ;  /* 0x0061b40b01007387 */ /* 0x0003e40000100800 */
[----:B------:R1:W-:Y:S01]  /*91300*/  STL [R1+0x61b0], R10 ;  /* 0x0061b00a01007387 */ /* 0x0003e20000100800 */
[----:B------:R-:W2:Y:S01]  /*91310*/  LDL.LU R108, [R1+0x290] ;  /* 0x00029000016c7983 */ /* 0x000ea20000300800 */
[----:B------:R-:W2:Y:S02]  /*91320*/  LDL.LU R109, [R1+0x294] ;  /* 0x00029400016d7983 */ /* 0x000ea40000300800 */
[----:B------:R-:W2:Y:S02]  /*91330*/  LDL.LU R110, [R1+0x298] ;  /* 0x00029800016e7983 */ /* 0x000ea40000300800 */
[----:B------:R-:W2:Y:S01]  /*91340*/  LDL.LU R111, [R1+0x29c] ;  /* 0x00029c00016f7983 */ /* 0x000ea20000300800 */
[C---:B---3--:R-:W-:Y:S01]  /*91350*/  HMMA.1688.F32.TF32 R100, R104.reuse, R172, R244 ;  /* 0x000000ac6864723c */ /* 0x048fe200000810f4 */
[----:B------:R-:W3:Y:S01]  /*91360*/  LDL.LU R244, [R1+0x280] ;  /* 0x0002800001f47983 */ /* 0x000ee20000300800 */
[----:B------:R-:W3:Y:S02]  /*91370*/  LDL.LU R245, [R1+0x284] ;  /* 0x0002840001f57983 */ /* 0x000ee40000300800 */
[----:B------:R-:W3:Y:S02]  /*91380*/  LDL.LU R246, [R1+0x288] ;  /* 0x0002880001f67983 */ /* 0x000ee40000300800 */
[----:B------:R-:W3:Y:S11]  /*91390*/  LDL.LU R247, [R1+0x28c] ;  /* 0x00028c0001f77983 */ /* 0x000ef60000300800 */
[----:B------:R-:W-:Y:S07]  /*913a0*/  @!UPT UIADD3 URZ, URZ, URZ, URZ ;  /* 0x0000003f3f3ff290 */ /* 0x000fee000fffe03f */
[----:B----4-:R-:W-:Y:S01]  /*913b0*/  MOV R18, R100 ;  /* 0x0000006400127202 */ /* 0x010fe20000000f00 */
[----:B------:R-:W-:Y:S01]  /*913c0*/  IMAD.MOV.U32 R19, RZ, RZ, R101 ;  /* 0x000000ffff137224 */ /* 0x000fe200078e0065 */
[----:B------:R-:W-:Y:S01]  /*913d0*/  MOV R7, R102 ;  /* 0x0000006600077202 */ /* 0x000fe20000000f00 */
[----:B------:R-:W-:Y:S02]  /*913e0*/  IMAD.MOV.U32 R6, RZ, RZ, R103 ;  /* 0x000000ffff067224 */ /* 0x000fe400078e0067 */
[C---:B------:R-:W-:Y:S03]  /*913f0*/  HMMA.1688.F32.TF32 R100, R104.reuse, R176, R236 ;  /* 0x000000b06864723c */ /* 0x040fe600000810ec */
[----:B------:R-:W-:Y:S01]  /*91400*/  STL [R1+0x61cc], R6 ;  /* 0x0061cc0601007387 */ /* 0x000fe20000100800 */
[----:B------:R-:W-:Y:S02]  /*91410*/  STL [R1+0x61c8], R7 ;  /* 0x0061c80701007387 */ /* 0x000fe40000100800 */
[----:B------:R-:W-:Y:S02]  /*91420*/  STL [R1+0x61c4], R18 ;  /* 0x0061c41201007387 */ /* 0x000fe40000100800 */
[----:B------:R4:W-:Y:S11]  /*91430*/  STL [R1+0x61c0], R19 ;  /* 0x0061c01301007387 */ /* 0x0009f60000100800 */
[----:B------:R-:W-:Y:S05]  /*91440*/  @!UPT UIADD3 URZ, URZ, URZ, URZ ;  /* 0x0000003f3f3ff290 */ /* 0x000fea000fffe03f */
[----:B------:R-:W-:Y:S01]  /*91450*/  IMAD.MOV.U32 R190, RZ, RZ, R103 ;  /* 0x000000ffffbe7224 */ /* 0x000fe200078e0067 */
[----:B------:R-:W-:Y:S01]  /*91460*/  MOV R187, R102 ;  /* 0x0000006600bb7202 */ /* 0x000fe20000000f00 */
[----:B------:R-:W-:Y:S01]  /*91470*/  IMAD.MOV.U32 R186, RZ, RZ, R101 ;  /* 0x000000ffffba7224 */ /* 0x000fe200078e0065 */
[----:B------:R-:W-:Y:S02]  /*91480*/  MOV R30, R100 ;  /* 0x00000064001e7202 */ /* 0x000fe40000000f00 */
[----:B------:R1:W-:Y:S01]  /*91490*/  STL [R1+0x61dc], R190 ;  /* 0x0061dcbe01007387 */ /* 0x0003e20000100800 */
[----:B------:R1:W-:Y:S02]  /*914a0*/  STL [R1+0x61d8], R187 ;  /* 0x0061d8bb01007387 */ /* 0x0003e40000100800 */
[----:B------:R1:W-:Y:S02]  /*914b0*/  STL [R1+0x61d4], R186 ;  /* 0x0061d4ba01007387 */ /* 0x0003e40000100800 */
[----:B------:R1:W-:Y:S01]  /*914c0*/  STL [R1+0x61d0], R30 ;  /* 0x0061d01e01007387 */ /* 0x0003e20000100800 */
[C---:B--2---:R-:W-:Y:S01]  /*914d0*/  HMMA.1688.F32.TF32 R100, R104.reuse, R208, R248 ;  /* 0x000000d06864723c */ /* 0x044fe200000810f8 */
[----:B------:R-:W2:Y:S01]  /*914e0*/  LDL.LU R248, [R1+0x270] ;  /* 0x0002700001f87983 */ /* 0x000ea20000300800 */
[----:B------:R-:W2:Y:S02]  /*914f0*/  LDL.LU R249, [R1+0x274] ;  /* 0x0002740001f97983 */ /* 0x000ea40000300800 */
[----:B------:R-:W2:Y:S02]  /*91500*/  LDL.LU R250, [R1+0x278] ;  /* 0x0002780001fa7983 */ /* 0x000ea40000300800 */
[----:B------:R-:W2:Y:S11]  /*91510*/  LDL.LU R251, [R1+0x27c] ;  /* 0x00027c0001fb7983 */ /* 0x000eb60000300800 */
[----:B------:R-:W-:Y:S07]  /*91520*/  @!UPT UIADD3 URZ, URZ, URZ, URZ ;  /* 0x0000003f3f3ff290 */ /* 0x000fee000fffe03f */
[----:B-1----:R-:W-:Y:S01]  /*91530*/  MOV R14, R100 ;  /* 0x00000064000e7202 */ /* 0x002fe20000000f00 */
[----:B------:R-:W-:Y:S01]  /*91540*/  IMAD.MOV.U32 R15, RZ, RZ, R101 ;  /* 0x000000ffff0f7224 */ /* 0x000fe200078e0065 */
[----:B------:R-:W-:Y:S01]  /*91550*/  MOV R11, R102 ;  /* 0x00000066000b7202 */ /* 0x000fe20000000f00 */
[----:B------:R-:W-:Y:S02]  /*91560*/  IMAD.MOV.U32 R10, RZ, RZ, R103 ;  /* 0x000000ffff0a7224 */ /* 0x000fe400078e0067 */
[C---:B------:R-:W-:Y:S03]  /*91570*/  HMMA.1688.F32.TF32 R100, R104.reuse, R204, R108 ;  /* 0x000000cc6864723c */ /* 0x040fe6000008106c */
[----:B------:R1:W-:Y:S01]  /*91580*/  STL [R1+0x61ec], R10 ;  /* 0x0061ec0a01007387 */ /* 0x0003e20000100800 */
[----:B------:R1:W-:Y:S02]  /*91590*/  STL [R1+0x61e8], R11 ;  /* 0x0061e80b01007387 */ /* 0x0003e40000100800 */
[----:B------:R1:W-:Y:S02]  /*915a0*/  STL [R1+0x61e4], R15 ;  /* 0x0061e40f01007387 */ /* 0x0003e40000100800 */
        /* <DEDUP_REMOVED lines=20> */
[----:B----4-:R-:W-:Y:S01]  /*916f0*/  IMAD.MOV.U32 R19, RZ, RZ, R103 ;  /* 0x000000ffff137224 */ /* 0x010fe200078e0067 */
[----:B------:R-:W-:Y:S01]  /*91700*/  MOV R18, R102 ;  /* 0x0000006600127202 */ /* 0x000fe20000000f00 */
[----:B------:R-:W-:Y:S01]  /*91710*/  IMAD.MOV.U32 R7, RZ, RZ, R101 ;  /* 0x000000ffff077224 */ /* 0x000fe200078e0065 */
[----:B------:R-:W-:Y:S02]  /*91720*/  MOV R6, R100 ;  /* 0x0000006400067202 */ /* 0x000fe40000000f00 */
[----:B------:R4:W-:Y:S01]  /*91730*/  STL [R1+0x620c], R19 ;  /* 0x00620c1301007387 */ /* 0x0009e20000100800 */
[----:B------:R1:W-:Y:S02]  /*91740*/  STL [R1+0x6208], R18 ;  /* 0x0062081201007387 */ /* 0x0003e40000100800 */
[----:B------:R1:W-:Y:S02]  /*91750*/  STL [R1+0x6204], R7 ;  /* 0x0062040701007387 */ /* 0x0003e40000100800 */
[----:B------:R1:W-:Y:S01]  /*91760*/  STL [R1+0x6200], R6 ;  /* 0x0062000601007387 */ /* 0x0003e20000100800 */
[----:B------:R-:W4:Y:S01]  /*91770*/  LDL.LU R236, [R1+0x240] ;  /* 0x0002400001ec7983 */ /* 0x000f220000300800 */
[----:B------:R-:W4:Y:S02]  /*91780*/  LDL.LU R237, [R1+0x244] ;  /* 0x0002440001ed7983 */ /* 0x000f240000300800 */
[----:B------:R-:W4:Y:S02]  /*91790*/  LDL.LU R238, [R1+0x248] ;  /* 0x0002480001ee7983 */ /* 0x000f240000300800 */
[----:B------:R-:W4:Y:S01]  /*917a0*/  LDL.LU R239, [R1+0x24c] ;  /* 0x00024c0001ef7983 */ /* 0x000f220000300800 */
        /* <DEDUP_REMOVED lines=8> */
[C---:B--2---:R-:W-:Y:S01]  /*91830*/  HMMA.1688.F32.TF32 R100, R104.reuse, R196, R248 ;  /* 0x000000c46864723c */ /* 0x044fe200000810f8 */
[----:B------:R-:W2:Y:S01]  /*91840*/  LDL.LU R248, [R1+0x210] ;  /* 0x0002100001f87983 */ /* 0x000ea20000300800 */
[----:B------:R-:W2:Y:S02]  /*91850*/  LDL.LU R249, [R1+0x214] ;  /* 0x0002140001f97983 */ /* 0x000ea40000300800 */
[----:B------:R-:W2:Y:S11]  /*91860*/  LDL.LU R250, [R1+0x218] ;  /* 0x0002180001fa7983 */ /* 0x000eb60000300800 */
[----:B------:R-:W-:Y:S09]  /*91870*/  @!UPT UIADD3 URZ, URZ, URZ, URZ ;  /* 0x0000003f3f3ff290 */ /* 0x000ff2000fffe03f */
[----:B------:R-:W-:Y:S01]  /*91880*/  MOV R199, R100 ;  /* 0x0000006400c77202 */ /* 0x000fe20000000f00 */
[----:B------:R-:W-:Y:S01]  /*91890*/  IMAD.MOV.U32 R202, RZ, RZ, R101 ;  /* 0x000000ffffca7224 */ /* 0x000fe200078e0065 */
[----:B------:R-:W-:Y:S01]  /*918a0*/  MOV R203, R102 ;  /* 0x0000006600cb7202 */ /* 0x000fe20000000f00 */
[----:B------:R-:W-:Y:S02]  /*918b0*/  IMAD.MOV.U32 R206, RZ, RZ, R103 ;  /* 0x000000ffffce7224 */ /* 0x000fe400078e0067 */
[C---:B------:R-:W-:Y:S03]  /*918c0*/  HMMA.1688.F32.TF32 R100, R104.reuse, R192, R116 ;  /* 0x000000c06864723c */ /* 0x040fe60000081074 */
[----:B------:R1:W-:Y:S01]  /*918d0*/  STL [R1+0x621c], R206 ;  /* 0x00621cce01007387 */ /* 0x0003e20000100800 */
[----:B------:R1:W-:Y:S02]  /*918e0*/  STL [R1+0x6218], R203 ;  /* 0x006218cb01007387 */ /* 0x0003e40000100800 */
[----:B------:R1:W-:Y:S11]  /*918f0*/  STL [R1+0x6214], R202 ;  /* 0x006214ca01007387 */ /* 0x0003f60000100800 */
[----:B------:R-:W-:Y:S07]  /*91900*/  @!UPT UIADD3 URZ, URZ, URZ, URZ ;  /* 0x0000003f3f3ff290 */ /* 0x000fee000fffe03f */
[----:B------:R-:W-:Y:S01]  /*91910*/  IMAD.MOV.U32 R190, RZ, RZ, R100 ;  /* 0x000000ffffbe7224 */ /* 0x000fe200078e0064 */
[----:B------:R-:W-:Y:S01]  /*91920*/  MOV R187, R101 ;  /* 0x0000006500bb7202 */ /* 0x000fe20000000f00 */
[----:B------:R-:W-:Y:S01]  /*91930*/  IMAD.MOV.U32 R186, RZ, RZ, R102 ;  /* 0x000000ffffba7224 */ /* 0x000fe200078e0066 */
[----:B------:R-:W-:Y:S02]  /*91940*/  MOV R30, R103 ;  /* 0x00000067001e7202 */ /* 0x000fe40000000f00 */
[C---:B---3--:R-:W-:Y:S01]  /*91950*/  HMMA.1688.F32.TF32 R100, R104.reuse, R188, R112 ;  /* 0x000000bc6864723c */ /* 0x048fe20000081070 */
[----:B------:R3:W-:Y:S02]  /*91960*/  STL [R1+0x6210], R199 ;  /* 0x006210c701007387 */ /* 0x0007e40000100800 */
[----:B------:R-:W-:Y:S02]  /*91970*/  STL [R1+0x622c], R30 ;  /* 0x00622c1e01007387 */ /* 0x000fe40000100800 */
[----:B------:R-:W-:Y:S02]  /*91980*/  STL [R1+0x6228], R186 ;  /* 0x006228ba01007387 */ /* 0x000fe40000100800 */
[----:B------:R-:W-:Y:S01]  /*91990*/  STL [R1+0x6224], R187 ;  /* 0x006224bb01007387 */ /* 0x000fe20000100800 */
[----:B------:R-:W-:Y:S11]  /*919a0*/  STL [R1+0x6220], R190 ;  /* 0x006220be01007387 */ /* 0x000ff60000100800 */
[----:B------:R-:W-:Y:S05]  /*919b0*/  @!UPT UIADD3 URZ, URZ, URZ, URZ ;  /* 0x0000003f3f3ff290 */ /* 0x000fea000fffe03f */
[----:B-1----:R-:W-:Y:S01]  /*919c0*/  IMAD.MOV.U32 R10, RZ, RZ, R100 ;  /* 0x000000ffff0a7224 */ /* 0x002fe200078e0064 */
[----:B------:R-:W-:Y:S01]  /*919d0*/  MOV R11, R101 ;  /* 0x00000065000b7202 */ /* 0x000fe20000000f00 */
[----:B------:R-:W-:Y:S01]  /*919e0*/  IMAD.MOV.U32 R15, RZ, RZ, R102 ;  /* 0x000000ffff0f7224 */ /* 0x000fe200078e0066 */
[----:B------:R-:W-:Y:S02]  /*919f0*/  MOV R14, R103 ;  /* 0x00000067000e7202 */ /* 0x000fe40000000f00 */
[C---:B----4-:R-:W-:Y:S01]  /*91a00*/  HMMA.1688.F32.TF32 R100, R104.reuse, R184, R236 ;  /* 0x000000b86864723c */ /* 0x050fe200000810ec */
[----:B------:R-:W4:Y:S01]  /*91a10*/  LDL.LU R236, [R1+0x170] ;  /* 0x0001700001ec7983 */ /* 0x000f220000300800 */
[----:B------:R-:W4:Y:S02]  /*91a20*/  LDL.LU R237, [R1+0x174] ;  /* 0x0001740001ed7983 */ /* 0x000f240000300800 */
[----:B------:R-:W4:Y:S02]  /*91a30*/  LDL.LU R238, [R1+0x178] ;  /* 0x0001780001ee7983 */ /* 0x000f240000300800 */
[----:B------:R-:W4:Y:S01]  /*91a40*/  LDL.LU R239, [R1+0x17c] ;  /* 0x00017c0001ef7983 */ /* 0x000f220000300800 */
[----:B------:R-:W3:Y:S01]  /*91a50*/  LDL.LU R112, [R1+0x180] ;  /* 0x0001800001707983 */ /* 0x000ee20000300800 */
[----:B------:R-:W3:Y:S02]  /*91a60*/  LDL.LU R113, [R1+0x184] ;  /* 0x0001840001717983 */ /* 0x000ee40000300800 */
[----:B------:R-:W3:Y:S02]  /*91a70*/  LDL.LU R114, [R1+0x188] ;  /* 0x0001880001727983 */ /* 0x000ee40000300800 */
[----:B------:R-:W3:Y:S01]  /*91a80*/  LDL.LU R115, [R1+0x18c] ;  /* 0x00018c0001737983 */ /* 0x000ee20000300800 */
        /* <DEDUP_REMOVED lines=27> */
[----:B------:R-:W4:Y:S02]  /*91c40*/  LDL.LU R123, [R1+0x1ac] ;  /* 0x0001ac00017b7983 */ /* 0x000f240000300800 */
[----:B------:R-:W-:Y:S01]  /*91c50*/  IMAD.MOV.U32 R198, RZ, RZ, R100 ;  /* 0x000000ffffc67224 */ /* 0x000fe200078e0064 */
[----:B------:R-:W-:Y:S01]  /*91c60*/  MOV R195, R101 ;  /* 0x0000006500c37202 */ /* 0x000fe20000000f00 */
[----:B------:R-:W-:Y:S01]  /*91c70*/  IMAD.MOV.U32 R194, RZ, RZ, R102 ;  /* 0x000000ffffc27224 */ /* 0x000fe200078e0066 */
[----:B------:R-:W-:Y:S01]  /*91c80*/  MOV R191, R103 ;  /* 0x0000006700bf7202 */ /* 0x000fe20000000f00 */
[----:B------:R-:W4:Y:S01]  /*91c90*/  LDL.LU R116, [R1+0x190] ;  /* 0x0001900001747983 */ /* 0x000f220000300800 */
[C---:B------:R-:W-:Y:S01]  /*91ca0*/  HMMA.1688.F32.TF32 R100, R104.reuse, R28, R108 ;  /* 0x0000001c6864723c */ /* 0x040fe2000008106c */
[----:B------:R-:W4:Y:S02]  /*91cb0*/  LDL.LU R117, [R1+0x194] ;  /* 0x0001940001757983 */ /* 0x000f240000300800 */
[----:B------:R-:W4:Y:S01]  /*91cc0*/  LDL.LU R118, [R1+0x198] ;  /* 0x0001980001767983 */ /* 0x000f220000300800 */
[----:B------:R-:W4:Y:S01]  /*91cd0*/  LDL.LU R119, [R1+0x19c] ;  /* 0x00019c0001777983 */ /* 0x000f220000300800 */
[----:B------:R-:W-:Y:S01]  /*91ce0*/  MOV R251, R0 ;  /* 0x0000000000fb7202 */ /* 0x000fe20000000f00 */
[----:B------:R-:W4:Y:S02]  /*91cf0*/  LDL.LU R108, [R1+0x160] ;  /* 0x00016000016c7983 */ /* 0x000f240000300800 */
[----:B------:R-:W4:Y:S01]  /*91d00*/  LDL.LU R109, [R1+0x164] ;  /* 0x00016400016d7983 */ /* 0x000f220000300800 */
[----:B------:R-:W4:Y:S01]  /*91d10*/  LDL.LU R110, [R1+0x168] ;  /* 0x00016800016e7983 */ /* 0x000f220000300800 */
[----:B------:R-:W4:Y:S11]  /*91d20*/  LDL.LU R111, [R1+0x16c] ;  /* 0x00016c00016f7983 */ /* 0x000f360000300800 */
[----:B------:R-:W-:Y:S03]  /*91d30*/  @!UPT UIADD3 URZ, URZ, URZ, URZ ;  /* 0x0000003f3f3ff290 */ /* 0x000fe6000fffe03f */
        /* <DEDUP_REMOVED lines=11> */
[C---:B--2---:R-:W-:Y:S01]  /*91df0*/  HMMA.1688.F32.TF32 R100, R104.reuse, R8, R248 ;  /* 0x000000086864723c */ /* 0x044fe200000810f8 */
[----:B------:R-:W2:Y:S01]  /*91e00*/  LDL.LU R248, [R1+0x140] ;  /* 0x0001400001f87983 */ /* 0x000ea20000300800 */
[----:B------:R-:W2:Y:S02]  /*91e10*/  LDL.LU R249, [R1+0x144] ;  /* 0x0001440001f97983 */ /* 0x000ea40000300800 */
[----:B------:R-:W2:Y:S02]  /*91e20*/  LDL.LU R250, [R1+0x148] ;  /* 0x0001480001fa7983 */ /* 0x000ea40000300800 */
[----:B------:R-:W2:Y:S01]  /*91e30*/  LDL.LU R251, [R1+0x14c] ;  /* 0x00014c0001fb7983 */ /* 0x000ea20000300800 */
[----:B------:R-:W2:Y:S01]  /*91e40*/  LDL.LU R244, [R1+0x150] ;  /* 0x0001500001f47983 */ /* 0x000ea20000300800 */
[----:B------:R-:W2:Y:S02]  /*91e50*/  LDL.LU R245, [R1+0x154] ;  /* 0x0001540001f57983 */ /* 0x000ea40000300800 */
[----:B------:R-:W-:Y:S01]  /*91e60*/  IMAD.MOV.U32 R246, RZ, RZ, R41 ;  /* 0x000000fffff67224 */ /* 0x000fe200078e0029 */
[----:B------:R-:W-:Y:S11]  /*91e70*/  MOV R247, R40 ;  /* 0x0000002800f77202 */ /* 0x000ff60000000f00 */
[----:B------:R-:W-:Y:S02]  /*91e80*/  @!UPT UIADD3 URZ, URZ, URZ, URZ ;  /* 0x0000003f3f3ff290 */ /* 0x000fe4000fffe03f */
[----:B------:R-:W-:Y:S01]  /*91e90*/  IMAD.MOV.U32 R19, RZ, RZ, R100 ;  /* 0x000000ffff137224 */ /* 0x000fe200078e0064 */
[----:B------:R-:W-:Y:S01]  /*91ea0*/  MOV R18, R101 ;  /* 0x0000006500127202 */ /* 0x000fe20000000f00 */
[----:B------:R-:W-:Y:S01]  /*91eb0*/  IMAD.MOV.U32 R7, RZ, RZ, R102 ;  /* 0x000000ffff077224 */ /* 0x000fe200078e0066 */
[----:B------:R-:W-:Y:S01]  /*91ec0*/  MOV R6, R103 ;  /* 0x0000006700067202 */ /* 0x000fe20000000f00 */
[C---:B---3--:R-:W-:Y:S08]  /*91ed0*/  HMMA.1688.F32.TF32 R40, R104.reuse, R12, R136 ;  /* 0x0000000c6828723c */ /* 0x048ff00000081088 */
[C---:B----4-:R-:W-:Y:S08]  /*91ee0*/  HMMA.1688.F32.TF32 R100, R104.reuse, R24, R124 ;  /* 0x000000186864723c */ /* 0x050ff0000008107c */
[----:B------:R-:W-:Y:S08]  /*91ef0*/  HMMA.1688.F32.TF32 R128, R104, R20, R128 ;  /* 0x000000146880723c */ /* 0x000ff00000081080 */
[----:B------:R-:W-:Y:S01]  /*91f00*/  IMAD.MOV.U32 R206, RZ, RZ, R40 ;  /* 0x000000ffffce7224 */ /* 0x000fe200078e0028 */
[----:B------:R-:W-:Y:S01]  /*91f10*/  MOV R203, R41 ;  /* 0x0000002900cb7202 */ /* 0x000fe20000000f00 */
[----:B------:R-:W-:Y:S01]  /*91f20*/  IMAD.MOV.U32 R202, RZ, RZ, R42 ;  /* 0x000000ffffca7224 */ /* 0x000fe200078e002a */
[----:B------:R-:W-:-:S02]  /*91f30*/  MOV R199, R43 ;  /* 0x0000002b00c77202 */ /* 0x000fc40000000f00 */
[----:B------:R-:W-:Y:S08]  /*91f40*/  HMMA.1688.F32.TF32 R40, R104, R16, R132 ;  /* 0x000000106828723c */ /* 0x000ff00000081084 */
[C---:B------:R-:W-:Y:S02]  /*91f50*/  HMMA.1688.F32.TF32 R104, R96.reuse, R176, R160 ;  /* 0x000000b06068723c */ /* 0x040fe400000810a0 */
[----:B------:R-:W-:Y:S01]  /*91f60*/  STL.64 [R1+0x9b0], R128 ;  /* 0x0009b08001007387 */ /* 0x000fe20000100a00 */
[----:B------:R-:W-:Y:S02]  /*91f70*/  STL.64 [R1+0x9b8], R130 ;  /* 0x0009b88201007387 */ /* 0x000fe40000100a00 */
[----:B------:R-:W-:Y:S02]  /*91f80*/  STL.64 [R1+0x980], R100 ;  /* 0x0009806401007387 */ /* 0x000fe40000100a00 */
[----:B------:R1:W-:Y:S02]  /*91f90*/  STL.64 [R1+0x988], R102 ;  /* 0x0009886601007387 */ /* 0x0003e40000100a00 */
[----:B-1----:R-:W-:Y:S07]  /*91fa0*/  HMMA.1688.F32.TF32 R100, R96, R208, R120 ;  /* 0x000000d06064723c */ /* 0x002fee0000081078 */
[----:B------:R-:W-:Y:S01]  /*91fb0*/  IMAD.MOV.U32 R30, RZ, RZ, R40 ;  /* 0x000000ffff1e7224 */ /* 0x000fe200078e0028 */
[----:B------:R-:W-:Y:S01]  /*91fc0*/  MOV R186, R41 ;  /* 0x0000002900ba7202 */ /* 0x000fe20000000f00 */
[----:B------:R-:W-:Y:S01]  /*91fd0*/  IMAD.MOV.U32 R187, RZ, RZ, R42 ;  /* 0x000000ffffbb7224 */ /* 0x000fe200078e002a */
[----:B------:R-:W-:-:S02]  /*91fe0*/  MOV R190, R43 ;  /* 0x0000002b00be7202 */ /* 0x000fc40000000f00 */
[C---:B------:R-:W-:Y:S08]  /*91ff0*/  HMMA.1688.F32.TF32 R40, R96.reuse, R172, R156 ;  /* 0x000000ac6028723c */ /* 0x040ff0000008109c */
[C---:B------:R-:W-:Y:S11]  /*92000*/  HMMA.1688.F32.TF32 R112, R96.reuse, R200, R112 ;  /* 0x000000c86070723c */ /* 0x040ff60000081070 */
[----:B------:R-:W-:Y:S04]  /*92010*/  @!UPT UIADD3 URZ, URZ, URZ, URZ ;  /* 0x0000003f3f3ff290 */ /* 0x000fe8000fffe03f */
[----:B------:R-:W-:Y:S01]  /*92020*/  STL.64 [R1+0x970], R40 ;  /* 0x0009702801007387 */ /* 0x000fe20000100a00 */
[----:B------:R-:W-:Y:S02]  /*92030*/  STL.64 [R1+0x978], R42 ;  /* 0x0009782a01007387 */ /* 0x000fe40000100a00 */
[----:B------:R-:W-:Y:S02]  /*92040*/  STL.64 [R1+0x960], R104 ;  /* 0x0009606801007387 */ /* 0x000fe40000100a00 */
[----:B------:R-:W-:Y:S01]  /*92050*/  STL.64 [R1+0x968], R106 ;  /* 0x0009686a01007387 */ /* 0x000fe20000100a00 */
[----:B------:R-:W-:Y:S01]  /*92060*/  STL.64 [R1+0x950], R100 ;  /* 0x0009506401007387 */ /* 0x000fe20000100a00 */
[----:B------:R1:W-:Y:S03]  /*92070*/  STL.64 [R1+0x958], R102 ;  /* 0x0009586601007387 */ /* 0x0003e60000100a00 */
[----:B------:R-:W-:Y:S04]  /*92080*/  LDS R40, [R252+0x10080] ;  /* 0x01008000fc287984 */ /* 0x000fe80000000800 */
[----:B------:R-:W-:Y:S04]  /*92090*/  LDS R42, [R252+0x11080] ;  /* 0x01108000fc2a7984 */ /* 0x000fe80000000800 */
[----:B------:R-:W-:Y:S04]  /*920a0*/  LDS R41, [R3+0x10080] ;  /* 0x0100800003297984 */ /* 0x000fe80000000800 */
[----:B------:R-:W3:Y:S01]  /*920b0*/  LDS R43, [R3+0x11080] ;  /* 0x01108000032b7984 */ /* 0x000ee20000000800 */
[C---:B-1----:R-:W-:Y:S08]  /*920c0*/  HMMA.1688.F32.TF32 R100, R96.reuse, R204, R116 ;  /* 0x000000cc6064723c */ /* 0x042ff00000081074 */
[C---:B------:R-:W-:Y:S11]  /*920d0*/  HMMA.1688.F32.TF32 R104, R96.reuse, R196, R236 ;  /* 0x000000c46068723c */ /* 0x040ff600000810ec */
[----:B------:R-:W-:Y:S04]  /*920e0*/  @!UPT UIADD3 URZ, URZ, URZ, URZ ;  /* 0x0000003f3f3ff290 */ /* 0x000fe8000fffe03f */
[----:B------:R-:W-:Y:S01]  /*920f0*/  STL.64 [R1+0x930], R100 ;  /* 0x0009306401007387 */ /* 0x000fe20000100a00 */
[----:B------:R1:W-:Y:S02]  /*92100*/  STL.64 [R1+0x938], R102 ;  /* 0x0009386601007387 */ /* 0x0003e40000100a00 */
[----:B------:R-:W-:Y:S02]  /*92110*/  STL.64 [R1+0x920], R112 ;  /* 0x0009207001007387 */ /* 0x000fe40000100a00 */
[----:B------:R-:W-:Y:S03]  /*92120*/  STL.64 [R1+0x928], R114 ;  /* 0x0009287201007387 */ /* 0x000fe60000100a00 */
[----:B------:R-:W-:Y:S01]  /*92130*/  STL.64 [R1+0x900], R104 ;  /* 0x0009006801007387 */ /* 0x000fe20000100a00 */
[C---:B-1----:R-:W-:Y:S03]  /*92140*/  HMMA.1688.F32.TF32 R100, R96.reuse, R192, R108 ;  /* 0x000000c06064723c */ /* 0x042fe6000008106c */
[----:B------:R2:W-:Y:S05]  /*92150*/  STL.64 [R1+0x908], R106 ;  /* 0x0009086a01007387 */ /* 0x0005ea0000100a00 */
[C---:B--2---:R-:W-:Y:S11]  /*92160*/  HMMA.1688.F32.TF32 R104, R96.reuse, R188, R244 ;  /* 0x000000bc6068723c */ /* 0x044ff600000810f4 */
[----:B------:R-:W-:Y:S05]  /*92170*/  @!UPT UIADD3 URZ, URZ, URZ, URZ ;  /* 0x0000003f3f3ff290 */ /* 0x000fea000fffe03f */
[----:B------:R-:W-:Y:S01]  /*92180*/  MOV R23, R103 ;  /* 0x0000006700177202 */ /* 0x000fe20000000f00 */
[----:B------:R-:W-:Y:S01]  /*92190*/  IMAD.MOV.U32 R22, RZ, RZ, R102 ;  /* 0x000000ffff167224 */ /* 0x000fe200078e0066 */
[----:B------:R-:W-:Y:S01]  /*921a0*/  MOV R27, R101 ;  /* 0x00000065001b7202 */ /* 0x000fe20000000f00 */
[----:B------:R-:W-:Y:S02]  /*921b0*/  IMAD.MOV.U32 R26, RZ, RZ, R100 ;  /* 0x000000ffff1a7224 */ /* 0x000fe400078e0064 */
[----:B------:R-:W-:Y:S01]  /*921c0*/  STL [R1+0x60f4], R23 ;  /* 0x0060f41701007387 */ /* 0x000fe20000100800 */
[----:B------:R-:W-:Y:S02]  /*921d0*/  STL [R1+0x60f0], R22 ;  /* 0x0060f01601007387 */ /* 0x000fe40000100800 */
[----:B------:R-:W-:Y:S02]  /*921e0*/  STL [R1+0x60ec], R27 ;  /* 0x0060ec1b01007387 */ /* 0x000fe40000100800 */
[----:B------:R1:W-:Y:S01]  /*921f0*/  STL [R1+0x60e8], R26 ;  /* 0x0060e81a01007387 */ /* 0x0003e20000100800 */
[----:B------:R-:W-:Y:S01]  /*92200*/  HMMA.1688.F32.TF32 R100, R96, R184, R248 ;  /* 0x000000b86064723c */ /* 0x000fe200000810f8 */
[----:B------:R-:W-:Y:S01]  /*92210*/  STL.64 [R1+0x720], R104 ;  /* 0x0007206801007387 */ /* 0x000fe20000100a00 */
[----:B------:R-:W-:Y:S02]  /*92220*/  STL.64 [R1+0x728], R106 ;  /* 0x0007286a01007387 */ /* 0x000fe40000100a00 */
[----:B------:R-:W2:Y:S02]  /*92230*/  LDL.LU R248, [R1+0x1440] ;  /* 0x0014400001f87983 */ /* 0x000ea40000300800 */
[----:B------:R-:W2:Y:S01]  /*92240*/  LDL.LU R249, [R1+0x1444] ;  /* 0x0014440001f97983 */ /* 0x000ea20000300800 */
[----:B------:R-:W2:Y:S01]  /*92250*/  LDL.LU R250, [R1+0x1448] ;  /* 0x0014480001fa7983 */ /* 0x000ea20000300800 */
[----:B------:R-:W2:Y:S02]  /*92260*/  LDL.LU R251, [R1+0x144c] ;  /* 0x00144c0001fb7983 */ /* 0x000ea40000300800 */
[----:B------:R-:W4:Y:S02]  /*92270*/  LDL.LU R108, [R1+0x1460] ;  /* 0x00146000016c7983 */ /* 0x000f240000300800 */
[----:B------:R-:W4:Y:S01]  /*92280*/  LDL.LU R109, [R1+0x1464] ;  /* 0x00146400016d7983 */ /* 0x000f220000300800 */
[----:B------:R-:W4:Y:S01]  /*92290*/  LDL.LU R110, [R1+0x1468] ;  /* 0x00146800016e7983 */ /* 0x000f220000300800 */
[----:B------:R-:W4:Y:S02]  /*922a0*/  LDL.LU R111, [R1+0x146c] ;  /* 0x00146c00016f7983 */ /* 0x000f240000300800 */
[----:B------:R-:W2:Y:S02]  /*922b0*/  LDL.LU R236, [R1+0x1470] ;  /* 0x0014700001ec7983 */ /* 0x000ea40000300800 */
[----:B------:R-:W2:Y:S01]  /*922c0*/  LDL.LU R237, [R1+0x1474] ;  /* 0x0014740001ed7983 */ /* 0x000ea20000300800 */
[----:B------:R-:W2:Y:S01]  /*922d0*/  LDL.LU R238, [R1+0x1478] ;  /* 0x0014780001ee7983 */ /* 0x000ea20000300800 */
[----:B------:R-:W2:Y:S02]  /*922e0*/  LDL.LU R239, [R1+0x147c] ;  /* 0x00147c0001ef7983 */ /* 0x000ea40000300800 */
        /* <DEDUP_REMOVED lines=48> */
[----:B------:R-:W-:Y:S01]  /*925f0*/  IMAD.MOV.U32 R246, RZ, RZ, R33 ;  /* 0x000000fffff67224 */ /* 0x000fe200078e0021 */
[----:B------:R-:W-:-:S02]  /*92600*/  MOV R247, R32 ;  /* 0x0000002000f77202 */ /* 0x000fc40000000f00 */
[----:B-1----:R-:W-:Y:S01]  /*92610*/  MOV R26, R103 ;  /* 0x00000067001a7202 */ /* 0x002fe20000000f00 */
[----:B------:R-:W-:Y:S02]  /*92620*/  IMAD.MOV.U32 R27, RZ, RZ, R102 ;  /* 0x000000ffff1b7224 */ /* 0x000fe400078e0066 */
[----:B------:R-:W-:Y:S01]  /*92630*/  IMAD.MOV.U32 R23, RZ, RZ, R100 ;  /* 0x000000ffff177224 */ /* 0x000fe200078e0064 */
[----:B------:R-:W-:Y:S01]  /*92640*/  MOV R22, R101 ;  /* 0x0000006500167202 */ /* 0x000fe20000000f00 */
[----:B------:R-:W-:Y:S01]  /*92650*/  STL [R1+0x6104], R26 ;  /* 0x0061041a01007387 */ /* 0x000fe20000100800 */
[----:B------:R-:W-:Y:S02]  /*92660*/  STL [R1+0x6100], R27 ;  /* 0x0061001b01007387 */ /* 0x000fe40000100800 */
[----:B------:R-:W-:Y:S02]  /*92670*/  STL [R1+0x60fc], R23 ;  /* 0x0060fc1701007387 */ /* 0x000fe40000100800 */
[----:B------:R-:W-:Y:S02]  /*92680*/  STL [R1+0x60f8], R22 ;  /* 0x0060f81601007387 */ /* 0x000fe40000100800 */
[----:B------:R-:W-:Y:S01]  /*92690*/  IMAD.MOV.U32 R244, RZ, RZ, R37 ;  /* 0x000000fffff47224 */ /* 0x000fe200078e0025 */
[----:B------:R-:W-:Y:S01]  /*926a0*/  MOV R245, R36 ;  /* 0x0000002400f57202 */ /* 0x000fe20000000f00 */
[----:B------:R-:W-:Y:S04]  /*926b0*/  LDS R37, [R31+0x10080] ;  /* 0x010080001f257984 */ /* 0x000fe80000000800 */
[----:B------:R-:W1:Y:S01]  /*926c0*/  LDS R36, [R53+0x10080] ;  /* 0x0100800035247984 */ /* 0x000e620000000800 */
[C---:B--2---:R-:W-:Y:S08]  /*926d0*/  HMMA.1688.F32.TF32 R32, R96.reuse, R28, R140 ;  /* 0x0000001c6020723c */ /* 0x044ff0000008108c */
[C---:B------:R-:W-:Y:S11]  /*926e0*/  HMMA.1688.F32.TF32 R100, R96.reuse, R4, R220 ;  /* 0x000000046064723c */ /* 0x040ff600000810dc */
[----:B------:R-:W-:Y:S04]  /*926f0*/  @!UPT UIADD3 URZ, URZ, URZ, URZ ;  /* 0x0000003f3f3ff290 */ /* 0x000fe8000fffe03f */
[----:B------:R-:W-:Y:S01]  /*92700*/  STL.64 [R1+0x180], R32 ;  /* 0x0001802001007387 */ /* 0x000fe20000100a00 */
[----:B------:R3:W-:Y:S02]  /*92710*/  STL.64 [R1+0x188], R34 ;  /* 0x0001882201007387 */ /* 0x0007e40000100a00 */
[C---:B---3--:R-:W-:Y:S08]  /*92720*/  HMMA.1688.F32.TF32 R32, R96.reuse, R8, R216 ;  /* 0x000000086020723c */ /* 0x048ff000000810d8 */
[C---:B------:R-:W-:Y:S01]  /*92730*/  HMMA.1688.F32.TF32 R104, R96.reuse, R12, R136 ;  /* 0x0000000c6068723c */ /* 0x040fe20000081088 */
[----:B------:R-:W-:Y:S01]  /*92740*/  STL.64 [R1+0x170], R100 ;  /* 0x0001706401007387 */ /* 0x000fe20000100a00 */
[----:B------:R2:W-:Y:S06]  /*92750*/  STL.64 [R1+0x178], R102 ;  /* 0x0001786601007387 */ /* 0x0005ec0000100a00 */
[----:B--2---:R-:W-:Y:S08]  /*92760*/  HMMA.1688.F32.TF32 R100, R96, R20, R128 ;  /* 0x000000146064723c */ /* 0x004ff00000081080 */
[----:B------:R-:W-:Y:S01]  /*92770*/  IMAD.MOV.U32 R26, RZ, RZ, R32 ;  /* 0x000000ffff1a7224 */ /* 0x000fe200078e0020 */
[----:B------:R-:W-:Y:S01]  /*92780*/  MOV R27, R33 ;  /* 0x00000021001b7202 */ /* 0x000fe20000000f00 */
[----:B------:R-:W-:Y:S01]  /*92790*/  IMAD.MOV.U32 R23, RZ, RZ, R34 ;  /* 0x000000ffff177224 */ /* 0x000fe200078e0022 */
[----:B------:R-:W-:-:S02]  /*927a0*/  MOV R22, R35 ;  /* 0x0000002300167202 */ /* 0x000fc40000000f00 */
[C---:B------:R-:W-:Y:S08]  /*927b0*/  HMMA.1688.F32.TF32 R32, R96.reuse, R16, R132 ;  /* 0x000000106020723c */ /* 0x040ff00000081084 */
[----:B------:R-:W-:Y:S01]  /*927c0*/  HMMA.1688.F32.TF32 R96, R96, R24, R124 ;  /* 0x000000186060723c */ /* 0x000fe2000008107c */
[----:B------:R-:W-:Y:S01]  /*927d0*/  STL.64 [R1+0x150], R104 ;  /* 0x0001506801007387 */ /* 0x000fe20000100a00 */
[----:B------:R2:W-:Y:S06]  /*927e0*/  STL.64 [R1+0x158], R106 ;  /* 0x0001586a01007387 */ /* 0x0005ec0000100a00 */
[C---:B--2---:R-:W-:Y:S07]  /*927f0*/  HMMA.1688.F32.TF32 R104, R40.reuse, R172, R156 ;  /* 0x000000ac2868723c */ /* 0x044fee000008109c */
[----:B------:R-:W-:Y:S01]  /*92800*/  STL.64 [R1+0x140], R32 ;  /* 0x0001402001007387 */ /* 0x000fe20000100a00 */
[----:B------:R-:W-:Y:S02]  /*92810*/  STL.64 [R1+0x148], R34 ;  /* 0x0001482201007387 */ /* 0x000fe40000100a00 */
[----:B------:R-:W-:Y:S02]  /*92820*/  STL.64 [R1+0x130], R100 ;  /* 0x0001306401007387 */ /* 0x000fe40000100a00 */
[----:B------:R2:W-:Y:S03]  /*92830*/  STL.64 [R1+0x138], R102 ;  /* 0x0001386601007387 */ /* 0x0005e60000100a00 */
[----:B------:R-:W-:Y:S01]  /*92840*/  STL.64 [R1+0x120], R96 ;  /* 0x0001206001007387 */ /* 0x000fe20000100a00 */
[----:B------:R3:W-:Y:S03]  /*92850*/  STL.64 [R1+0x128], R98 ;  /* 0x0001286201007387 */ /* 0x0007e60000100a00 */
[----:B------:R-:W-:Y:S04]  /*92860*/  LDS R32, [R252+0x10100] ;  /* 0x01010000fc207984 */ /* 0x000fe80000000800 */
[----:B------:R-:W-:Y:S04]  /*92870*/  LDS R34, [R252+0x11100] ;  /* 0x01110000fc227984 */ /* 0x000fe80000000800 */
[----:B------:R-:W-:Y:S04]  /*92880*/  LDS R33, [R3+0x10100] ;  /* 0x0101000003217984 */ /* 0x000fe80000000800 */
[----:B------:R-:W1:Y:S01]  /*92890*/  LDS R35, [R3+0x11100] ;  /* 0x0111000003237984 */ /* 0x000e620000000800 */
[C---:B--2---:R-:W-:Y:S08]  /*928a0*/  HMMA.1688.F32.TF32 R100, R40.reuse, R176, R160 ;  /* 0x000000b02864723c */ /* 0x044ff000000810a0 */
[C---:B---3--:R-:W-:Y:S01]  /*928b0*/  HMMA.1688.F32.TF32 R96, R40.reuse, R208, R120 ;  /* 0x000000d02860723c */ /* 0x048fe20000081078 */
[----:B------:R-:W-:Y:S01]  /*928c0*/  STL.64 [R1+0x110], R104 ;  /* 0x0001106801007387 */ /* 0x000fe20000100a00 */
[----:B------:R2:W-:Y:S06]  /*928d0*/  STL.64 [R1+0x118], R106 ;  /* 0x0001186a01007387 */ /* 0x0005ec0000100a00 */
[C---:B--2---:R-:W-:Y:S07]  /*928e0*/  HMMA.1688.F32.TF32 R104, R40.reuse, R204, R116 ;  /* 0x000000cc2868723c */ /* 0x044fee0000081074 */
[----:B------:R-:W-:Y:S01]  /*928f0*/  STL.64 [R1+0x100], R100 ;  /* 0x0001006401007387 */ /* 0x000fe20000100a00 */
[----:B------:R2:W-:Y:S07]  /*92900*/  STL.64 [R1+0x108], R102 ;  /* 0x0001086601007387 */ /* 0x0005ee0000100a00 */
[----:B------:R-:W-:Y:S02]  /*92910*/  STL.64 [R1+0xf0], R96 ;  /* 0x0000f06001007387 */ /* 0x000fe40000100a00 */
[----:B------:R3:W-:Y:S01]  /*92920*/  STL.64 [R1+0xf8], R98 ;  /* 0x0000f86201007387 */ /* 0x0007e20000100a00 */
[C---:B--2---:R-:W-:Y:S08]  /*92930*/  HMMA.1688.F32.TF32 R100, R40.reuse, R200, R112 ;  /* 0x000000c82864723c */ /* 0x044ff00000081070 */
[C---:B---3--:R-:W-:Y:S01]  /*92940*/  HMMA.1688.F32.TF32 R96, R40.reuse, R196, R236 ;  /* 0x000000c42860723c */ /* 0x048fe200000810ec */
[----:B------:R-:W-:Y:S01]  /*92950*/  STL.64 [R1+0xe0], R104 ;  /* 0x0000e06801007387 */ /* 0x000fe20000100a00 */
[----:B------:R4:W-:Y:S06]  /*92960*/  STL.64 [R1+0xe8], R106 ;  /* 0x0000e86a01007387 */ /* 0x0009ec0000100a00 */
[C---:B----4-:R-:W-:Y:S07]  /*92970*/  HMMA.1688.F32.TF32 R104, R40.reuse, R192, R108 ;  /* 0x000000c02868723c */ /* 0x050fee000008106c */
[----:B------:R-:W-:Y:S01]  /*92980*/  STL.64 [R1+0xd0], R100 ;  /* 0x0000d06401007387 */ /* 0x000fe20000100a00 */
[----:B------:R2:W-:Y:S07]  /*92990*/  STL.64 [R1+0xd8], R102 ;  /* 0x0000d86601007387 */ /* 0x0005ee0000100a00 */
[----:B------:R-:W-:Y:S02]  /*929a0*/  STL.64 [R1+0xc0], R96 ;  /* 0x0000c06001007387 */ /* 0x000fe40000100a00 */
[----:B------:R3:W-:Y:S01]  /*929b0*/  STL.64 [R1+0xc8], R98 ;  /* 0x0000c86201007387 */ /* 0x0007e20000100a00 */
[C---:B--2---:R-:W-:Y:S08]  /*929c0*/  HMMA.1688.F32.TF32 R100, R40.reuse, R188, R244 ;  /* 0x000000bc2864723c */ /* 0x044ff000000810f4 */
[C---:B---3--:R-:W-:Y:S01]  /*929d0*/  HMMA.1688.F32.TF32 R96, R40.reuse, R184, R248 ;  /* 0x000000b82860723c */ /* 0x048fe200000810f8 */
[----:B------:R-:W-:Y:S01]  /*929e0*/  STL.64 [R1+0xb0], R104 ;  /* 0x0000b06801007387 */ /* 0x000fe20000100a00 */
[----:B------:R-:W-:Y:S02]  /*929f0*/  STL.64 [R1+0xb8], R106 ;  /* 0x0000b86a01007387 */ /* 0x000fe40000100a00 */
[----:B------:R-:W2:Y:S11]  /*92a00*/  LDL.LU R112, [R1+0x5c0] ;  /* 0x0005c00001707983 */ /* 0x000eb60000300800 */
[----:B------:R-:W-:Y:S01]  /*92a10*/  STL.64 [R1+0xa0], R100 ;  /* 0x0000a06401007387 */ /* 0x000fe20000100a00 */
[----:B------:R-:W-:Y:S07]  /*92a20*/  STL.64 [R1+0xa8], R102 ;  /* 0x0000a86601007387 */ /* 0x000fee0000100a00 */
[----:B------:R-:W-:Y:S02]  /*92a30*/  STL.64 [R1+0x90], R96 ;  /* 0x0000906001007387 */ /* 0x000fe40000100a00 */
[----:B------:R3:W-:Y:S01]  /*92a40*/  STL.64 [R1+0x98], R98 ;  /* 0x0000986201007387 */ /* 0x0007e20000100a00 */
[----:B------:R-:W2:Y:S01]  /*92a50*/  LDL.LU R113, [R1+0x5c4] ;  /* 0x0005c40001717983 */ /* 0x000ea20000300800 */
[----:B------:R-:W2:Y:S02]  /*92a60*/  LDL.LU R114, [R1+0x5c8] ;  /* 0x0005c80001727983 */ /* 0x000ea40000300800 */
[----:B------:R-:W2:Y:S02]  /*92a70*/  LDL.LU R115, [R1+0x5cc] ;  /* 0x0005cc0001737983 */ /* 0x000ea40000300800 */
[----:B------:R-:W4:Y:S01]  /*92a80*/  LDL.LU R244, [R1+0x5a0] ;  /* 0x0005a00001f47983 */ /* 0x000f220000300800 */
[----:B------:R-:W4:Y:S01]  /*92a90*/  LDL.LU R245, [R1+0x5a4] ;  /* 0x0005a40001f57983 */ /* 0x000f220000300800 */
[----:B------:R-:W4:Y:S02]  /*92aa0*/  LDL.LU R246, [R1+0x5a8] ;  /* 0x0005a80001f67983 */ /* 0x000f240000300800 */
[----:B------:R-:W4:Y:S02]  /*92ab0*/  LDL.LU R247, [R1+0x5ac] ;  /* 0x0005ac0001f77983 */ /* 0x000f240000300800 */
        /* <DEDUP_REMOVED lines=16> */
[----:B------:R-:W1:Y:S01]  /*92bc0*/  LDL.LU R136, [R1+0x520] ;  /* 0x0005200001887983 */ /* 0x000e620000300800 */
[----:B------:R-:W1:Y:S01]  /*92bd0*/  LDL.LU R137, [R1+0x524] ;  /* 0x0005240001897983 */ /* 0x000e620000300800 */
[----:B------:R-:W1:Y:S02]  /*92be0*/  LDL.LU R138, [R1+0x528] ;  /* 0x00052800018a7983 */ /* 0x000e640000300800 */
[----:B------:R-:W1:Y:S02]  /*92bf0*/  LDL.LU R139, [R1+0x52c] ;  /* 0x00052c00018b7983 */ /* 0x000e640000300800 */
        /* <DEDUP_REMOVED lines=8> */
[----:B------:R-:W3:Y:S01]  /*92c80*/  LDL.LU R148, [R1+0x700] ;  /* 0x0007000001947983 */ /* 0x000ee20000300800 */
[----:B------:R-:W3:Y:S01]  /*92c90*/  LDL.LU R149, [R1+0x704] ;  /* 0x0007040001957983 */ /* 0x000ee20000300800 */
[----:B------:R-:W3:Y:S02]  /*92ca0*/  LDL.LU R150, [R1+0x708] ;  /* 0x0007080001967983 */ /* 0x000ee40000300800 */
[----:B------:R-:W3:Y:S02]  /*92cb0*/  LDL.LU R151, [R1+0x70c] ;  /* 0x00070c0001977983 */ /* 0x000ee40000300800 */
        /* <DEDUP_REMOVED lines=35> */
[----:B------:R-:W4:Y:S01]  /*92ef0*/  LDL.LU R239, [R1+0x5dc] ;  /* 0x0005dc0001ef7983 */ /* 0x000f220000300800 */
[C---:B---3--:R-:W-:Y:S08]  /*92f00*/  HMMA.1688.F32.TF32 R96, R40.reuse, R4, R148 ;  /* 0x000000042860723c */ /* 0x048ff00000081094 */
[C---:B--2---:R-:W-:Y:S08]  /*92f10*/  HMMA.1688.F32.TF32 R100, R40.reuse, R28, R240 ;  /* 0x0000001c2864723c */ /* 0x044ff000000810f0 */
[C---:B------:R-:W-:Y:S11]  /*92f20*/  HMMA.1688.F32.TF32 R104, R40.reuse, R8, R144 ;  /* 0x000000082868723c */ /* 0x040ff60000081090 */
[----:B------:R-:W-:Y:S04]  /*92f30*/  @!UPT UIADD3 URZ, URZ, URZ, URZ ;  /* 0x0000003f3f3ff290 */ /* 0x000fe8000fffe03f */
[----:B------:R-:W-:Y:S01]  /*92f40*/  STL.64 [R1+0x80], R100 ;  /* 0x0000806401007387 */ /* 0x000fe20000100a00 */
[----:B------:R2:W-:Y:S02]  /*92f50*/  STL.64 [R1+0x88], R102 ;  /* 0x0000886601007387 */ /* 0x0005e40000100a00 */
[----:B------:R-:W-:Y:S02]  /*92f60*/  STL.64 [R1+0x70], R96 ;  /* 0x0000706001007387 */ /* 0x000fe40000100a00 */
[----:B------:R3:W-:Y:S01]  /*92f70*/  STL.64 [R1+0x78], R98 ;  /* 0x0000786201007387 */ /* 0x0007e20000100a00 */
[C---:B--2---:R-:W-:Y:S08]  /*92f80*/  HMMA.1688.F32.TF32 R100, R40.reuse, R12, R140 ;  /* 0x0000000c2864723c */ /* 0x044ff0000008108c */
[C---:B---3--:R-:W-:Y:S01]  /*92f90*/  HMMA.1688.F32.TF32 R96, R40.reuse, R16, R108 ;  /* 0x000000102860723c */ /* 0x048fe2000008106c */
[----:B------:R-:W-:Y:S01]  /*92fa0*/  STL.64 [R1+0x60], R104 ;  /* 0x0000606801007387 */ /* 0x000fe20000100a00 */
[----:B------:R4:W-:Y:S02]  /*92fb0*/  STL.64 [R1+0x68], R106 ;  /* 0x0000686a01007387 */ /* 0x0009e40000100a00 */
[----:B------:R-:W2:Y:S11]  /*92fc0*/  LDL.LU R108, [R1+0x5e0] ;  /* 0x0005e000016c7983 */ /* 0x000eb60000300800 */
[----:B------:R-:W-:Y:S01]  /*92fd0*/  STL.64 [R1+0x50], R100 ;  /* 0x0000506401007387 */ /* 0x000fe20000100a00 */
[----:B------:R3:W-:Y:S07]  /*92fe0*/  STL.64 [R1+0x58], R102 ;  /* 0x0000586601007387 */ /* 0x0007ee0000100a00 */
[----:B------:R-:W-:Y:S02]  /*92ff0*/  STL.64 [R1+0x40], R96 ;  /* 0x0000406001007387 */ /* 0x000fe40000100a00 */
[----:B------:R1:W-:Y:S01]  /*93000*/  STL.64 [R1+0x48], R98 ;  /* 0x0000486201007387 */ /* 0x0003e20000100a00 */
[----:B------:R-:W2:Y:S01]  /*93010*/  LDL.LU R109, [R1+0x5e4] ;  /* 0x0005e400016d7983 */ /* 0x000ea20000300800 */
[----:B------:R-:W2:Y:S02]  /*93020*/  LDL.LU R110, [R1+0x5e8] ;  /* 0x0005e800016e7983 */ /* 0x000ea40000300800 */
[----:B------:R-:W2:Y:S01]  /*93030*/  LDL.LU R111, [R1+0x5ec] ;  /* 0x0005ec00016f7983 */ /* 0x000ea20000300800 */
[C---:B----4-:R-:W-:Y:S08]  /*93040*/  HMMA.1688.F32.TF32 R104, R40.reuse, R20, R220 ;  /* 0x000000142868723c */ /* 0x050ff000000810dc */
[----:B---3--:R-:W-:Y:S08]  /*93050*/  HMMA.1688.F32.TF32 R100, R40, R24, R216 ;  /* 0x000000182864723c */ /* 0x008ff000000810d8 */
[C---:B-1----:R-:W-:Y:S08]  /*93060*/  HMMA.1688.F32.TF32 R96, R36.reuse, R172, R136 ;  /* 0x000000ac2460723c */ /* 0x042ff00000081088 */
[C---:B------:R-:W-:Y:S08]  /*93070*/  HMMA.1688.F32.TF32 R248, R36.reuse, R208, R248 ;  /* 0x000000d024f8723c */ /* 0x040ff000000810f8 */
[C---:B------:R-:W-:Y:S01]  /*93080*/  HMMA.1688.F32.TF32 R40, R36.reuse, R176, R132 ;  /* 0x000000b02428723c */ /* 0x040fe20000081084 */
[----:B------:R-:W-:Y:S01]  /*93090*/  STL.64 [R1+0x30], R104 ;  /* 0x0000306801007387 */ /* 0x000fe20000100a00 */
[----:B------:R-:W-:Y:S02]  /*930a0*/  STL.64 [R1+0x38], R106 ;  /* 0x0000386a01007387 */ /* 0x000fe40000100a00 */
[----:B------:R-:W-:Y:S02]  /*930b0*/  STL.64 [R1+0x20], R100 ;  /* 0x0000206401007387 */ /* 0x000fe40000100a00 */
[----:B------:R-:W-:Y:S01]  /*930c0*/  STL.64 [R1+0x28], R102 ;  /* 0x0000286601007387 */ /* 0x000fe20000100a00 */
[----:B------:R-:W-:Y:S01]  /*930d0*/  STL.64 [R1+0x10], R96 ;  /* 0x0000106001007387 */ /* 0x000fe20000100a00 */
[----:B------:R1:W-:Y:S07]  /*930e0*/  STL.64 [R1+0x18], R98 ;  /* 0x0000186201007387 */ /* 0x0003ee0000100a00 */
[----:B------:R-:W-:Y:S08]  /*930f0*/  STL [R1+0x60b4], R248 ;  /* 0x0060b4f801007387 */ /* 0x000ff00000100800 */
[----:B------:R-:W-:Y:S01]  /*93100*/  STL.64 [R1], R40 ;  /* 0x0000002801007387 */ /* 0x000fe20000100a00 */
[----:B------:R3:W-:Y:S01]  /*93110*/  STL.64 [R1+0x8], R42 ;  /* 0x0000082a01007387 */ /* 0x0007e20000100a00 */
[C---:B-1----:R-:W-:Y:S08]  /*93120*/  HMMA.1688.F32.TF32 R96, R36.reuse, R204, R128 ;  /* 0x000000cc2460723c */ /* 0x042ff00000081080 */
[C---:B---3--:R-:W-:Y:S01]  /*93130*/  HMMA.1688.F32.TF32 R40, R36.reuse, R200, R124 ;  /* 0x000000c82428723c */ /* 0x048fe2000008107c */
[----:B------:R-:W-:Y:S01]  /*93140*/  STL [R1+0x60b0], R249 ;  /* 0x0060b0f901007387 */ /* 0x000fe20000100800 */
[----:B------:R-:W-:Y:S02]  /*93150*/  STL [R1+0x60ac], R250 ;  /* 0x0060acfa01007387 */ /* 0x000fe40000100800 */
[----:B------:R-:W-:Y:S04]  /*93160*/  STL [R1+0x60a8], R251 ;  /* 0x0060a8fb01007387 */ /* 0x000fe80000100800 */
[C---:B------:R-:W-:Y:S08]  /*93170*/  HMMA.1688.F32.TF32 R100, R36.reuse, R196, R156 ;  /* 0x000000c42464723c */ /* 0x040ff0000008109c */
[C---:B------:R-:W-:Y:S01]  /*93180*/  HMMA.1688.F32.TF32 R244, R36.reuse, R184, R244 ;  /* 0x000000b824f4723c */ /* 0x040fe200000810f4 */
[----:B------:R-:W-:Y:S01]  /*93190*/  STL.64 [R1+0x1e0], R96 ;  /* 0x0001e06001007387 */ /* 0x000fe20000100a00 */
[----:B------:R1:W-:Y:S05]  /*931a0*/  STL.64 [R1+0x1e8], R98 ;  /* 0x0001e86201007387 */ /* 0x0003ea0000100a00 */
[----:B------:R-:W-:Y:S02]  /*931b0*/  STL.64 [R1+0x1d0], R40 ;  /* 0x0001d02801007387 */ /* 0x000fe40000100a00 */
[----:B------:R3:W-:Y:S01]  /*931c0*/  STL.64 [R1+0x1d8], R42 ;  /* 0x0001d82a01007387 */ /* 0x0007e20000100a00 */
[C---:B-1----:R-:W-:Y:S08]  /*931d0*/  HMMA.1688.F32.TF32 R96, R36.reuse, R192, R160 ;  /* 0x000000c02460723c */ /* 0x042ff000000810a0 */
[C---:B---3--:R-:W-:Y:S01]  /*931e0*/  HMMA.1688.F32.TF32 R40, R36.reuse, R188, R120 ;  /* 0x000000bc2428723c */ /* 0x048fe20000081078 */
[----:B------:R-:W-:Y:S01]  /*931f0*/  STL.64 [R1+0x1c0], R100 ;  /* 0x0001c06401007387 */ /* 0x000fe20000100a00 */
[----:B------:R-:W-:Y:S11]  /*93200*/  STL.64 [R1+0x1c8], R102 ;  /* 0x0001c86601007387 */ /* 0x000ff60000100a00 */
[----:B------:R-:W-:Y:S02]  /*93210*/  @!UPT UIADD3 URZ, URZ, URZ, URZ ;  /* 0x0000003f3f3ff290 */ /* 0x000fe4000fffe03f */
[----:B------:R-:W-:Y:S01]  /*93220*/  STL.64 [R1+0x1b0], R96 ;  /* 0x0001b06001007387 */ /* 0x000fe20000100a00 */
[----:B------:R-:W-:Y:S02]  /*93230*/  STL.64 [R1+0x1b8], R98 ;  /* 0x0001b86201007387 */ /* 0x000fe40000100a00 */
[----:B------:R-:W-:Y:S05]  /*93240*/  STL [R1+0x60c4], R244 ;  /* 0x0060c4f401007387 */ /* 0x000fea0000100800 */
[----:B------:R-:W-:Y:S01]  /*93250*/  STL.64 [R1+0x1a0], R40 ;  /* 0x0001a02801007387 */ /* 0x000fe20000100a00 */
[----:B------:R1:W-:Y:S02]  /*93260*/  STL.64 [R1+0x1a8], R42 ;  /* 0x0001a82a01007387 */ /* 0x0003e40000100a00 */
[C---:B-1----:R-:W-:Y:S08]  /*93270*/  HMMA.1688.F32.TF32 R40, R36.reuse, R8, R236 ;  /* 0x000000082428723c */ /* 0x042ff000000810ec */
[C---:B------:R-:W-:Y:S08]  /*93280*/  HMMA.1688.F32.TF32 R100, R36.reuse, R28, R116 ;  /* 0x0000001c2464723c */ /* 0x040ff00000081074 */
[----:B------:R-:W-:Y:S01]  /*93290*/  HMMA.1688.F32.TF32 R96, R36, R4, R112 ;  /* 0x000000042460723c */ /* 0x000fe20000081070 */
[----:B------:R1:W-:Y:S01]  /*932a0*/  STL [R1+0x60c0], R245 ;  /* 0x0060c0f501007387 */ /* 0x0003e20000100800 */
[----:B------:R3:W-:Y:S02]  /*932b0*/  STL [R1+0x60bc], R246 ;  /* 0x0060bcf601007387 */ /* 0x0007e40000100800 */
[----:B------:R4:W-:Y:S04]  /*932c0*/  STL [R1+0x60b8], R247 ;  /* 0x0060b8f701007387 */ /* 0x0009e80000100800 */
[----:B------:R-:W-:Y:S01]  /*932d0*/  IMAD.MOV.U32 R244, RZ, RZ, R40 ;  /* 0x000000fffff47224 */ /* 0x000fe200078e0028 */
[----:B-1----:R-:W-:Y:S01]  /*932e0*/  MOV R245, R41 ;  /* 0x0000002900f57202 */ /* 0x002fe20000000f00 */
[----:B---3--:R-:W-:Y:S01]  /*932f0*/  IMAD.MOV.U32 R246, RZ, RZ, R42 ;  /* 0x000000fffff67224 */ /* 0x008fe200078e002a */
[----:B----4-:R-:W-:-:S04]  /*93300*/  MOV R247, R43 ;  /* 0x0000002b00f77202 */ /* 0x010fc80000000f00 */
[----:B------:R-:W-:Y:S01]  /*93310*/  STL.64 [R1+0x250], R100 ;  /* 0x0002506401007387 */ /* 0x000fe20000100a00 */
[----:B------:R-:W-:Y:S07]  /*93320*/  STL.64 [R1+0x258], R102 ;  /* 0x0002586601007387 */ /* 0x000fee0000100a00 */
[----:B------:R-:W-:Y:S02]  /*93330*/  STL.64 [R1+0x240], R96 ;  /* 0x0002406001007387 */ /* 0x000fe40000100a00 */
[----:B------:R-:W-:Y:S01]  /*93340*/  STL.64 [R1+0x248], R98 ;  /* 0x0002486201007387 */ /* 0x000fe20000100a00 */
[----:B------:R-:W-:Y:S01]  /*93350*/  STL [R1+0x60d4], R247 ;  /* 0x0060d4f701007387 */ /* 0x000fe20000100800 */
[----:B------:R-:W-:Y:S02]  /*93360*/  STL [R1+0x60d0], R246 ;  /* 0x0060d0f601007387 */ /* 0x000fe40000100800 */
[----:B------:R-:W-:Y:S02]  /*93370*/  STL [R1+0x60cc], R245 ;  /* 0x0060ccf501007387 */ /* 0x000fe40000100800 */
[----:B------:R-:W-:Y:S01]  /*93380*/  STL [R1+0x60c8], R244 ;  /* 0x0060c8f401007387 */ /* 0x000fe20000100800 */
[C---:B--2---:R-:W-:Y:S01]  /*93390*/  HMMA.1688.F32.TF32 R40, R36.reuse, R12, R108 ;  /* 0x0000000c2428723c */ /* 0x044fe2000008106c */
[----:B------:R-:W2:Y:S11]  /*933a0*/  LDL.LU R108, [R1+0x13e0] ;  /* 0x0013e000016c7983 */ /* 0x000eb60000300800 */
[----:B------:R-:W-:Y:S11]  /*933b0*/  @!UPT UIADD3 URZ, URZ, URZ, URZ ;  /* 0x0000003f3f3ff290 */ /* 0x000ff6000fffe03f */
[----:B------:R-:W-:Y:S01]  /*933c0*/  STL.64 [R1+0x220], R40 ;  /* 0x0002202801007387 */ /* 0x000fe20000100a00 */
[----:B------:R1:W-:Y:S02]  /*933d0*/  STL.64 [R1+0x228], R42 ;  /* 0x0002282a01007387 */ /* 0x0003e40000100a00 */
[----:B------:R-:W2:Y:S02]  /*933e0*/  LDL.LU R109, [R1+0x13e4] ;  /* 0x0013e400016d7983 */ /* 0x000ea40000300800 */
[----:B------:R-:W2:Y:S01]  /*933f0*/  LDL.LU R110, [R1+0x13e8] ;  /* 0x0013e800016e7983 */ /* 0x000ea20000300800 */
[----:B------:R-:W2:Y:S01]  /*93400*/  LDL.LU R111, [R1+0x13ec] ;  /* 0x0013ec00016f7983 */ /* 0x000ea20000300800 */
[----:B------:R-:W3:Y:S02]  /*93410*/  LDL.LU R236, [R1+0x13f0] ;  /* 0x0013f00001ec7983 */ /* 0x000ee40000300800 */
[----:B------:R-:W3:Y:S02]  /*93420*/  LDL.LU R237, [R1+0x13f4] ;  /* 0x0013f40001ed7983 */ /* 0x000ee40000300800 */
[----:B------:R-:W3:Y:S01]  /*93430*/  LDL.LU R238, [R1+0x13f8] ;  /* 0x0013f80001ee7983 */ /* 0x000ee20000300800 */
[----:B------:R-:W3:Y:S01]  /*93440*/  LDL.LU R239, [R1+0x13fc] ;  /* 0x0013fc0001ef7983 */ /* 0x000ee20000300800 */
[----:B------:R-:W4:Y:S02]  /*93450*/  LDL.LU R116, [R1+0x1410] ;  /* 0x0014100001747983 */ /* 0x000f240000300800 */
[----:B------:R-:W4:Y:S02]  /*93460*/  LDL.LU R117, [R1+0x1414] ;  /* 0x0014140001757983 */ /* 0x000f240000300800 */
[----:B------:R-:W4:Y:S01]  /*93470*/  LDL.LU R118, [R1+0x1418] ;  /* 0x0014180001767983 */ /* 0x000f220000300800 */
[----:B------:R-:W4:Y:S01]  /*93480*/  LDL.LU R119, [R1+0x141c] ;  /* 0x00141c0001777983 */ /* 0x000f220000300800 */
        /* <DEDUP_REMOVED lines=20> */
[----:B------:R-:W1:Y:S02]  /*935d0*/  LDL.LU R240, [R1+0x5f0] ;  /* 0x0005f00001f07983 */ /* 0x000e640000300800 */
[----:B------:R-:W1:Y:S02]  /*935e0*/  LDL.LU R241, [R1+0x5f4] ;  /* 0x0005f40001f17983 */ /* 0x000e640000300800 */
[----:B------:R-:W1:Y:S01]  /*935f0*/  LDL.LU R242, [R1+0x5f8] ;  /* 0x0005f80001f27983 */ /* 0x000e620000300800 */
[----:B------:R-:W1:Y:S01]  /*93600*/  LDL.LU R243, [R1+0x5fc] ;  /* 0x0005fc0001f37983 */ /* 0x000e620000300800 */
[----:B------:R-:W2:Y:S02]  /*93610*/  LDL.LU R148, [R1+0x610] ;  /* 0x0006100001947983 */ /* 0x000ea40000300800 */
[----:B------:R-:W2:Y:S02]  /*93620*/  LDL.LU R149, [R1+0x614] ;  /* 0x0006140001957983 */ /* 0x000ea40000300800 */
[----:B------:R-:W2:Y:S01]  /*93630*/  LDL.LU R150, [R1+0x618] ;  /* 0x0006180001967983 */ /* 0x000ea20000300800 */
[----:B------:R-:W2:Y:S01]  /*93640*/  LDL.LU R151, [R1+0x61c] ;  /* 0x00061c0001977983 */ /* 0x000ea20000300800 */
        /* <DEDUP_REMOVED lines=25> */
[----:B------:R-:W4:Y:S02]  /*937e0*/  LDL.LU R113, [R1+0x1404] ;  /* 0x0014040001717983 */ /* 0x000f240000300800 */
[----:B------:R-:W4:Y:S01]  /*937f0*/  LDL.LU R114, [R1+0x1408] ;  /* 0x0014080001727983 */ /* 0x000f220000300800 */
[----:B------:R-:W4:Y:S01]  /*93800*/  LDL.LU R115, [R1+0x140c] ;  /* 0x00140c0001737983 */ /* 0x000f220000300800 */
[C---:B-1----:R-:W-:Y:S08]  /*93810*/  HMMA.1688.F32.TF32 R40, R36.reuse, R16, R240 ;  /* 0x000000102428723c */ /* 0x042ff000000810f0 */
[C---:B--2---:R-:W-:Y:S11]  /*93820*/  HMMA.1688.F32.TF32 R96, R36.reuse, R20, R148 ;  /* 0x000000142460723c */ /* 0x044ff60000081094 */
[----:B------:R-:W-:Y:S05]  /*93830*/  @!UPT UIADD3 URZ, URZ, URZ, URZ ;  /* 0x0000003f3f3ff290 */ /* 0x000fea000fffe03f */
[----:B------:R-:W-:Y:S01]  /*93840*/  IMAD.MOV.U32 R247, RZ, RZ, R40 ;  /* 0x000000fffff77224 */ /* 0x000fe200078e0028 */
[----:B------:R-:W-:Y:S01]  /*93850*/  MOV R246, R41 ;  /* 0x0000002900f67202 */ /* 0x000fe20000000f00 */
[----:B------:R-:W-:Y:S01]  /*93860*/  IMAD.MOV.U32 R245, RZ, RZ, R42 ;  /* 0x000000fffff57224 */ /* 0x000fe200078e002a */
[----:B------:R-:W-:Y:S02]  /*93870*/  MOV R244, R43 ;  /* 0x0000002b00f47202 */ /* 0x000fe40000000f00 */
[----:B---3--:R-:W-:Y:S02]  /*93880*/  HMMA.1688.F32.TF32 R40, R36, R24, R144 ;  /* 0x000000182428723c */ /* 0x008fe40000081090 */
[----:B------:R-:W-:Y:S01]  /*93890*/  STL.64 [R1+0x200], R96 ;  /* 0x0002006001007387 */ /* 0x000fe20000100a00 */
[----:B------:R1:W-:Y:S05]  /*938a0*/  STL.64 [R1+0x208], R98 ;  /* 0x0002086201007387 */ /* 0x0003ea0000100a00 */
[C---:B------:R-:W-:Y:S08]  /*938b0*/  HMMA.1688.F32.TF32 R36, R32.reuse, R208, R216 ;  /* 0x000000d02024723c */ /* 0x040ff000000810d8 */
[----:B-1----:R-:W-:Y:S08]  /*938c0*/  HMMA.1688.F32.TF32 R96, R32, R176, R220 ;  /* 0x000000b02060723c */ /* 0x002ff000000810dc */
        /* <DEDUP_REMOVED lines=12> */
[----:B------:R1:W-:Y:S01]  /*93990*/  STL.64 [R1+0x6f8], R38 ;  /* 0x0006f82601007387 */ /* 0x0003e20000100a00 */
[C---:B----4-:R-:W-:Y:S02]  /*939a0*/  HMMA.1688.F32.TF32 R104, R32.reuse, R8, R112 ;  /* 0x000000082068723c */ /* 0x050fe40000081070 */
[----:B------:R-:W-:Y:S04]  /*939b0*/  LDS R40, [R53+0x10100] ;  /* 0x0101000035287984 */ /* 0x000fe80000000800 */
[----:B------:R-:W-:Y:S04]  /*939c0*/  LDS R42, [R53+0x11100] ;  /* 0x01110000352a7984 */ /* 0x000fe80000000800 */
[----:B------:R-:W-:Y:S04]  /*939d0*/  LDS R41, [R31+0x10100] ;  /* 0x010100001f297984 */ /* 0x000fe80000000800 */
[----:B------:R-:W2:Y:S01]  /*939e0*/  LDS R43, [R31+0x11100] ;  /* 0x011100001f2b7984 */ /* 0x000ea20000000800 */
[C---:B-1----:R-:W-:Y:S08]  /*939f0*/  HMMA.1688.F32.TF32 R36, R32.reuse, R204, R136 ;  /* 0x000000cc2024723c */ /* 0x042ff00000081088 */
[C---:B------:R-:W-:Y:S11]  /*93a00*/  HMMA.1688.F32.TF32 R96, R32.reuse, R196, R128 ;  /* 0x000000c42060723c */ /* 0x040ff60000081080 */
[----:B------:R-:W-:Y:S04]  /*93a10*/  @!UPT UIADD3 URZ, URZ, URZ, URZ ;  /* 0x0000003f3f3ff290 */ /* 0x000fe8000fffe03f */
[----:B------:R-:W-:Y:S01]  /*93a20*/  STL.64 [R1+0x6e0], R36 ;  /* 0x0006e02401007387 */ /* 0x000fe20000100a00 */
[----:B------:R1:W-:Y:S02]  /*93a30*/  STL.64 [R1+0x6e8], R38 ;  /* 0x0006e82601007387 */ /* 0x0003e40000100a00 */
[----:B------:R-:W-:Y:S02]  /*93a40*/  STL.64 [R1+0x6d0], R100 ;  /* 0x0006d06401007387 */ /* 0x000fe40000100a00 */
[----:B------:R3:W-:Y:S03]  /*93a50*/  STL.64 [R1+0x6d8], R102 ;  /* 0x0006d86601007387 */ /* 0x0007e60000100a00 */
[----:B------:R-:W-:Y:S01]  /*93a60*/  STL.64 [R1+0x6c0], R96 ;  /* 0x0006c06001007387 */ /* 0x000fe20000100a00 */
[----:B------:R4:W-:Y:S01]  /*93a70*/  STL.64 [R1+0x6c8], R98 ;  /* 0x0006c86201007387 */ /* 0x0009e20000100a00 */
[C---:B-1----:R-:W-:Y:S08]  /*93a80*/  HMMA.1688.F32.TF32 R36, R32.reuse, R192, R124 ;  /* 0x000000c02024723c */ /* 0x042ff0000008107c */
[C---:B---3--:R-:W-:Y:S08]  /*93a90*/  HMMA.1688.F32.TF32 R100, R32.reuse, R188, R156 ;  /* 0x000000bc2064723c */ /* 0x048ff0000008109c */
[C---:B----4-:R-:W-:Y:S07]  /*93aa0*/  HMMA.1688.F32.TF32 R96, R32.reuse, R184, R160 ;  /* 0x000000b82060723c */ /* 0x050fee00000810a0 */
[----:B------:R-:W-:Y:S01]  /*93ab0*/  STL.64 [R1+0x6b0], R36 ;  /* 0x0006b02401007387 */ /* 0x000fe20000100a00 */
[----:B------:R-:W-:Y:S07]  /*93ac0*/  STL.64 [R1+0x6b8], R38 ;  /* 0x0006b82601007387 */ /* 0x000fee0000100a00 */
[----:B------:R-:W-:Y:S02]  /*93ad0*/  STL.64 [R1+0x6a0], R100 ;  /* 0x0006a06401007387 */ /* 0x000fe40000100a00 */
[----:B------:R1:W-:Y:S06]  /*93ae0*/  STL.64 [R1+0x6a8], R102 ;  /* 0x0006a86601007387 */ /* 0x0003ec0000100a00 */
[----:B------:R-:W-:Y:S01]  /*93af0*/  STL.64 [R1+0x690], R96 ;  /* 0x0006906001007387 */ /* 0x000fe20000100a00 */
[----:B------:R3:W-:Y:S03]  /*93b00*/  STL.64 [R1+0x698], R98 ;  /* 0x0006986201007387 */ /* 0x0007e60000100a00 */
[----:B------:R-:W-:Y:S04]  /*93b10*/  LDS R36, [R252+0x10180] ;  /* 0x01018000fc247984 */ /* 0x000fe80000000800 */
[----:B------:R-:W-:Y:S04]  /*93b20*/  LDS R38, [R252+0x11180] ;  /* 0x01118000fc267984 */ /* 0x000fe80000000800 */
[----:B------:R-:W-:Y:S04]  /*93b30*/  LDS R37, [R3+0x10180] ;  /* 0x0101800003257984 */ /* 0x000fe80000000800 */
[----:B------:R-:W4:Y:S01]  /*93b40*/  LDS R39, [R3+0x11180] ;  /* 0x0111800003277984 */ /* 0x000f220000000800 */
[C---:B-1----:R-:W-:Y:S08]  /*93b50*/  HMMA.1688.F32.TF32 R100, R32.reuse, R28, R120 ;  /* 0x0000001c2064723c */ /* 0x042ff00000081078 */
[C---:B---3--:R-:W-:Y:S11]  /*93b60*/  HMMA.1688.F32.TF32 R96, R32.reuse, R4, R116 ;  /* 0x000000042060723c */ /* 0x048ff60000081074 */
[----:B------:R-:W-:Y:S04]  /*93b70*/  @!UPT UIADD3 URZ, URZ, URZ, URZ ;  /* 0x0000003f3f3ff290 */ /* 0x000fe8000fffe03f */
[----:B------:R-:W-:Y:S01]  /*93b80*/  STL.64 [R1+0x680], R100 ;  /* 0x0006806401007387 */ /* 0x000fe20000100a00 */
[----:B------:R1:W-:Y:S07]  /*93b90*/  STL.64 [R1+0x688], R102 ;  /* 0x0006886601007387 */ /* 0x0003ee0000100a00 */
[----:B------:R-:W-:Y:S02]  /*93ba0*/  STL.64 [R1+0x670], R96 ;  /* 0x0006706001007387 */ /* 0x000fe40000100a00 */
[----:B------:R3:W-:Y:S01]  /*93bb0*/  STL.64 [R1+0x678], R98 ;  /* 0x0006786201007387 */ /* 0x0007e20000100a00 */
[C---:B-1----:R-:W-:Y:S08]  /*93bc0*/  HMMA.1688.F32.TF32 R100, R32.reuse, R12, R236 ;  /* 0x0000000c2064723c */ /* 0x042ff000000810ec */
[C---:B---3--:R-:W-:Y:S01]  /*93bd0*/  HMMA.1688.F32.TF32 R96, R32.reuse, R16, R108 ;  /* 0x000000102060723c */ /* 0x048fe2000008106c */
[----:B------:R-:W-:Y:S01]  /*93be0*/  STL.64 [R1+0x660], R104 ;  /* 0x0006606801007387 */ /* 0x000fe20000100a00 */
[----:B------:R-:W-:Y:S02]  /*93bf0*/  STL.64 [R1+0x668], R106 ;  /* 0x0006686a01007387 */ /* 0x000fe40000100a00 */
[----:B------:R-:W3:Y:S11]  /*93c00*/  LDL.LU R236, [R1+0xe50] ;  /* 0x000e500001ec7983 */ /* 0x000ef60000300800 */
[----:B------:R1:W-:Y:S01]  /*93c10*/  STL.64 [R1+0x650], R100 ;  /* 0x0006506401007387 */ /* 0x0003e20000100a00 */
[----:B------:R1:W-:Y:S07]  /*93c20*/  STL.64 [R1+0x658], R102 ;  /* 0x0006586601007387 */ /* 0x0003ee0000100a00 */
[----:B------:R-:W-:Y:S02]  /*93c30*/  STL.64 [R1+0x640], R96 ;  /* 0x0006406001007387 */ /* 0x000fe40000100a00 */
[----:B------:R1:W-:Y:S01]  /*93c40*/  STL.64 [R1+0x648], R98 ;  /* 0x0006486201007387 */ /* 0x0003e20000100a00 */
        /* <DEDUP_REMOVED lines=67> */
[----:B-1----:R-:W2:Y:S01]  /*94080*/  LDL.LU R100, [R1+0xef0] ;  /* 0x000ef00001647983 */ /* 0x002ea20000300800 */
        /* <DEDUP_REMOVED lines=39> */
[C---:B--2---:R-:W-:Y:S08]  /*94300*/  HMMA.1688.F32.TF32 R104, R32.reuse, R20, R104 ;  /* 0x000000142068723c */ /* 0x044ff00000081068 */
[----:B------:R-:W-:Y:S08]  /*94310*/  HMMA.1688.F32.TF32 R96, R32, R24, R100 ;  /* 0x000000182060723c */ /* 0x000ff00000081064 */
[C---:B---3--:R-:W-:Y:S01]  /*94320*/  HMMA.1688.F32.TF32 R100, R40.reuse, R176, R212 ;  /* 0x000000b02864723c */ /* 0x048fe200000810d4 */
[----:B------:R-:W-:Y:S04]  /*94330*/  LDS R32, [R53+0x10180] ;  /* 0x0101800035207984 */ /* 0x000fe80000000800 */
[----:B------:R-:W-:Y:S04]  /*94340*/  LDS R34, [R53+0x11180] ;  /* 0x0111800035227984 */ /* 0x000fe80000000800 */
[----:B------:R-:W-:Y:S04]  /*94350*/  LDS R33, [R31+0x10180] ;  /* 0x010180001f217984 */ /* 0x000fe80000000800 */
[----:B------:R-:W1:Y:S04]  /*94360*/  LDS R35, [R31+0x11180] ;  /* 0x011180001f237984 */ /* 0x000e680000000800 */
[----:B------:R-:W-:Y:S01]  /*94370*/  STL.64 [R1+0x4e0], R104 ;  /* 0x0004e06801007387 */ /* 0x000fe20000100a00 */
[----:B------:R4:W-:Y:S02]  /*94380*/  STL.64 [R1+0x4e8], R106 ;  /* 0x0004e86a01007387 */ /* 0x0009e40000100a00 */
[----:B------:R-:W-:Y:S02]  /*94390*/  STL.64 [R1+0x4d0], R96 ;  /* 0x0004d06001007387 */ /* 0x000fe40000100a00 */
[----:B------:R2:W-:Y:S01]  /*943a0*/  STL.64 [R1+0x4d8], R98 ;  /* 0x0004d86201007387 */ /* 0x0005e20000100a00 */
[C---:B----4-:R-:W-:Y:S08]  /*943b0*/  HMMA.1688.F32.TF32 R104, R40.reuse, R172, R232 ;  /* 0x000000ac2868723c */ /* 0x050ff000000810e8 */
[C---:B--2---:R-:W-:Y:S01]  /*943c0*/  HMMA.1688.F32.TF32 R96, R40.reuse, R208, R224 ;  /* 0x000000d02860723c */ /* 0x044fe200000810e0 */
[----:B------:R-:W-:Y:S04]  /*943d0*/  LDS R233, [R31+0x10280] ;  /* 0x010280001fe97984 */ /* 0x000fe80000000800 */
[----:B------:R-:W-:Y:S10]  /*943e0*/  LDS R235, [R31+0x11280] ;  /* 0x011280001feb7984 */ /* 0x000ff40000000800 */
[----:B------:R-:W-:Y:S01]  /*943f0*/  STL.64 [R1+0x4c0], R104 ;  /* 0x0004c06801007387 */ /* 0x000fe20000100a00 */
[----:B------:R2:W-:Y:S02]  /*94400*/  STL.64 [R1+0x4c8], R106 ;  /* 0x0004c86a01007387 */ /* 0x0005e40000100a00 */
[----:B------:R-:W-:Y:S02]  /*94410*/  STL.64 [R1+0x4b0], R100 ;  /* 0x0004b06401007387 */ /* 0x000fe40000100a00 */
[----:B------:R3:W-:Y:S03]  /*94420*/  STL.64 [R1+0x4b8], R102 ;  /* 0x0004b86601007387 */ /* 0x0007e60000100a00 */
[----:B------:R-:W-:Y:S01]  /*94430*/  STL.64 [R1+0x4a0], R96 ;  /* 0x0004a06001007387 */ /* 0x000fe20000100a00 */
[----:B------:R4:W-:Y:S01]  /*94440*/  STL.64 [R1+0x4a8], R98 ;  /* 0x0004a86201007387 */ /* 0x0009e20000100a00 */
[C---:B--2---:R-:W-:Y:S08]  /*94450*/  HMMA.1688.F32.TF32 R104, R40.reuse, R204, R180 ;  /* 0x000000cc2868723c */ /* 0x044ff000000810b4 */
[C---:B---3--:R-:W-:Y:S08]  /*94460*/  HMMA.1688.F32.TF32 R100, R40.reuse, R200, R168 ;  /* 0x000000c82864723c */ /* 0x048ff000000810a8 */
[C---:B----4-:R-:W-:Y:S07]  /*94470*/  HMMA.1688.F32.TF32 R96, R40.reuse, R196, R164 ;  /* 0x000000c42860723c */ /* 0x050fee00000810a4 */
[----:B------:R-:W-:Y:S01]  /*94480*/  STL.64 [R1+0x490], R104 ;  /* 0x0004906801007387 */ /* 0x000fe20000100a00 */
[----:B------:R2:W-:Y:S07]  /*94490*/  STL.64 [R1+0x498], R106 ;  /* 0x0004986a01007387 */ /* 0x0005ee0000100a00 */
[----:B------:R-:W-:Y:S02]  /*944a0*/  STL.64 [R1+0x480], R100 ;  /* 0x0004806401007387 */ /* 0x000fe40000100a00 */
[----:B------:R3:W-:Y:S06]  /*944b0*/  STL.64 [R1+0x488], R102 ;  /* 0x0004886601007387 */ /* 0x0007ec0000100a00 */
        /* <DEDUP_REMOVED lines=22> */
[C---:B----4-:R-:W-:Y:S08]  /*94620*/  HMMA.1688.F32.TF32 R96, R40.reuse, R20, R136 ;  /* 0x000000142860723c */ /* 0x050ff00000081088 */
[----:B------:R-:W-:Y:S01]  /*94630*/  HMMA.1688.F32.TF32 R40, R40, R24, R132 ;  /* 0x000000182828723c */ /* 0x000fe20000081084 */
[----:B------:R-:W-:Y:S01]  /*94640*/  STL.64 [R1+0x400], R104 ;  /* 0x0004006801007387 */ /* 0x000fe20000100a00 */
[----:B------:R-:W-:Y:S05]  /*94650*/  STL.64 [R1+0x408], R106 ;  /* 0x0004086a01007387 */ /* 0x000fea0000100a00 */
[----:B------:R-:W-:Y:S02]  /*94660*/  STL.64 [R1+0x3f0], R100 ;  /* 0x0003f06401007387 */ /* 0x000fe40000100a00 */
[----:B------:R2:W-:Y:S06]  /*94670*/  STL.64 [R1+0x3f8], R102 ;  /* 0x0003f86601007387 */ /* 0x0005ec0000100a00 */
[----:B------:R-:W-:Y:S01]  /*94680*/  STL.64 [R1+0x2a0], R96 ;  /* 0x0002a06001007387 */ /* 0x000fe20000100a00 */
[----:B------:R3:W-:Y:S07]  /*94690*/  STL.64 [R1+0x2a8], R98 ;  /* 0x0002a86201007387 */ /* 0x0007ee0000100a00 */
[----:B------:R-:W-:Y:S02]  /*946a0*/  STL.64 [R1+0x290], R40 ;  /* 0x0002902801007387 */ /* 0x000fe40000100a00 */
        /* <DEDUP_REMOVED lines=21> */
[----:B----4-:R-:W-:Y:S07]  /*94800*/  HMMA.1688.F32.TF32 R40, R36, R184, R108 ;  /* 0x000000b82428723c */ /* 0x010fee000008106c */
[----:B------:R-:W-:Y:S01]  /*94810*/  STL.64 [R1+0x3b0], R100 ;  /* 0x0003b06401007387 */ /* 0x000fe20000100a00 */
[----:B------:R-:W-:Y:S02]  /*94820*/  STL.64 [R1+0x3b8], R102 ;  /* 0x0003b86601007387 */ /* 0x000fe40000100a00 */
[----:B------:R-:W2:Y:S05]  /*94830*/  LDL.LU R112, [R1+0x1280] ;  /* 0x0012800001707983 */ /* 0x000eaa0000300800 */
[----:B------:R-:W-:Y:S01]  /*94840*/  STL.64 [R1+0x3a0], R96 ;  /* 0x0003a06001007387 */ /* 0x000fe20000100a00 */
[----:B------:R3:W-:Y:S07]  /*94850*/  STL.64 [R1+0x3a8], R98 ;  /* 0x0003a86201007387 */ /* 0x0007ee0000100a00 */
[----:B------:R-:W-:Y:S02]  /*94860*/  STL.64 [R1+0x390], R40 ;  /* 0x0003902801007387 */ /* 0x000fe40000100a00 */
[----:B------:R4:W-:Y:S02]  /*94870*/  STL.64 [R1+0x398], R42 ;  /* 0x0003982a01007387 */ /* 0x0009e40000100a00 */
        /* <DEDUP_REMOVED lines=35> */
[----:B------:R-:W1:Y:S02]  /*94ab0*/  LDL.LU R148, [R1+0x7b0] ;  /* 0x0007b00001947983 */ /* 0x000e640000300800 */
[----:B------:R-:W1:Y:S01]  /*94ac0*/  LDL.LU R149, [R1+0x7b4] ;  /* 0x0007b40001957983 */ /* 0x000e620000300800 */
[----:B------:R-:W1:Y:S01]  /*94ad0*/  LDL.LU R150, [R1+0x7b8] ;  /* 0x0007b80001967983 */ /* 0x000e620000300800 */
[----:B------:R-:W1:Y:S02]  /*94ae0*/  LDL.LU R151, [R1+0x7bc] ;  /* 0x0007bc0001977983 */ /* 0x000e640000300800 */
        /* <DEDUP_REMOVED lines=51> */
[----:B------:R-:W-:-:S02]  /*94e20*/  MOV R239, R44 ;  /* 0x0000002c00ef7202 */ /* 0x000fc40000000f00 */
[C---:B--2---:R-:W-:Y:S08]  /*94e30*/  HMMA.1688.F32.TF32 R44, R36.reuse, R4, R180 ;  /* 0x00000004242c723c */ /* 0x044ff000000810b4 */
[C---:B---3--:R-:W-:Y:S08]  /*94e40*/  HMMA.1688.F32.TF32 R96, R36.reuse, R28, R224 ;  /* 0x0000001c2460723c */ /* 0x048ff000000810e0 */
[C---:B----4-:R-:W-:Y:S11]  /*94e50*/  HMMA.1688.F32.TF32 R40, R36.reuse, R8, R168 ;  /* 0x000000082428723c */ /* 0x050ff600000810a8 */
[----:B------:R-:W-:Y:S04]  /*94e60*/  @!UPT UIADD3 URZ, URZ, URZ, URZ ;  /* 0x0000003f3f3ff290 */ /* 0x000fe8000fffe03f */
        /* <DEDUP_REMOVED lines=18> */
[C---:B-1----:R-:W-:Y:S08]  /*94f90*/  HMMA.1688.F32.TF32 R44, R32.reuse, R172, R148 ;  /* 0x000000ac202c723c */ /* 0x042ff00000081094 */
[C---:B--2---:R-:W-:Y:S08]  /*94fa0*/  HMMA.1688.F32.TF32 R40, R32.reuse, R176, R144 ;  /* 0x000000b02028723c */ /* 0x044ff00000081090 */
[C---:B---3--:R-:W-:Y:S07]  /*94fb0*/  HMMA.1688.F32.TF32 R36, R32.reuse, R208, R140 ;  /* 0x000000d02024723c */ /* 0x048fee000008108c */
[----:B------:R-:W-:Y:S01]  /*94fc0*/  STL.64 [R1+0x5d0], R44 ;  /* 0x0005d02c01007387 */ /* 0x000fe20000100a00 */
[----:B------:R-:W-:Y:S07]  /*94fd0*/  STL.64 [R1+0x5d8], R46 ;  /* 0x0005d82e01007387 */ /* 0x000fee0000100a00 */
[----:B------:R-:W-:Y:S01]  /*94fe0*/  STL.64 [R1+0x5c0], R40 ;  /* 0x0005c02801007387 */ /* 0x000fe20000100a00 */
[----:B------:R-:W-:Y:S07]  /*94ff0*/  STL.64 [R1+0x5c8], R42 ;  /* 0x0005c82a01007387 */ /* 0x000fee0000100a00 */
[----:B------:R-:W-:Y:S01]  /*95000*/  STL.64 [R1+0x5b0], R36 ;  /* 0x0005b02401007387 */ /* 0x000fe20000100a00 */
[----:B------:R1:W-:Y:S01]  /*95010*/  STL.64 [R1+0x5b8], R38 ;  /* 0x0005b82601007387 */ /* 0x0003e20000100a00 */
[C---:B------:R-:W-:Y:S02]  /*95020*/  HMMA.1688.F32.TF32 R96, R32.reuse, R192, R132 ;  /* 0x000000c02060723c */ /* 0x040fe40000081084 */
[----:B------:R-:W-:Y:S04]  /*95030*/  LDS R44, [R252+0x10200] ;  /* 0x01020000fc2c7984 */ /* 0x000fe80000000800 */
[----:B------:R-:W-:Y:S04]  /*95040*/  LDS R46, [R252+0x11200] ;  /* 0x01120000fc2e7984 */ /* 0x000fe80000000800 */
[----:B------:R-:W-:Y:S04]  /*95050*/  LDS R45, [R3+0x10200] ;  /* 0x01020000032d7984 */ /* 0x000fe80000000800 */
[----:B------:R-:W-:Y:S01]  /*95060*/  LDS R47, [R3+0x11200] ;  /* 0x01120000032f7984 */ /* 0x000fe20000000800 */
[C---:B-1----:R-:W-:Y:S08]  /*95070*/  HMMA.1688.F32.TF32 R36, R32.reuse, R204, R220 ;  /* 0x000000cc2024723c */ /* 0x042ff000000810dc */
[C---:B------:R-:W-:Y:S11]  /*95080*/  HMMA.1688.F32.TF32 R40, R32.reuse, R200, R216 ;  /* 0x000000c82028723c */ /* 0x040ff600000810d8 */
[----:B------:R-:W-:Y:S04]  /*95090*/  @!UPT UIADD3 URZ, URZ, URZ, URZ ;  /* 0x0000003f3f3ff290 */ /* 0x000fe8000fffe03f */
[----:B------:R-:W-:Y:S01]  /*950a0*/  STL.64 [R1+0x5a0], R36 ;  /* 0x0005a02401007387 */ /* 0x000fe20000100a00 */
[----:B------:R1:W-:Y:S02]  /*950b0*/  STL.64 [R1+0x5a8], R38 ;  /* 0x0005a82601007387 */ /* 0x0003e40000100a00 */
[C---:B-1----:R-:W-:Y:S05]  /*950c0*/  HMMA.1688.F32.TF32 R36, R32.reuse, R196, R136 ;  /* 0x000000c42024723c */ /* 0x042fea0000081088 */
[----:B------:R-:W-:Y:S01]  /*950d0*/  STL.64 [R1+0x590], R40 ;  /* 0x0005902801007387 */ /* 0x000fe20000100a00 */
[----:B------:R1:W-:Y:S02]  /*950e0*/  STL.64 [R1+0x598], R42 ;  /* 0x0005982a01007387 */ /* 0x0003e40000100a00 */
[C---:B-1----:R-:W-:Y:S11]  /*950f0*/  HMMA.1688.F32.TF32 R40, R32.reuse, R188, R128 ;  /* 0x000000bc2028723c */ /* 0x042ff60000081080 */
[----:B------:R-:W-:Y:S04]  /*95100*/  @!UPT UIADD3 URZ, URZ, URZ, URZ ;  /* 0x0000003f3f3ff290 */ /* 0x000fe8000fffe03f */
[----:B------:R-:W-:Y:S01]  /*95110*/  STL.64 [R1+0x580], R36 ;  /* 0x0005802401007387 */ /* 0x000fe20000100a00 */
[----:B------:R1:W-:Y:S02]  /*95120*/  STL.64 [R1+0x588], R38 ;  /* 0x0005882601007387 */ /* 0x0003e40000100a00 */
[C---:B-1----:R-:W-:Y:S01]  /*95130*/  HMMA.1688.F32.TF32 R36, R32.reuse, R184, R108 ;  /* 0x000000b82024723c */ /* 0x042fe2000008106c */
[----:B------:R-:W-:Y:S01]  /*95140*/  STL.64 [R1+0x570], R96 ;  /* 0x0005706001007387 */ /* 0x000fe20000100a00 */
[----:B------:R-:W-:Y:S03]  /*95150*/  STL.64 [R1+0x578], R98 ;  /* 0x0005786201007387 */ /* 0x000fe60000100a00 */
[----:B------:R-:W-:Y:S02]  /*95160*/  STL.64 [R1+0x560], R40 ;  /* 0x0005602801007387 */ /* 0x000fe40000100a00 */
[----:B------:R-:W-:Y:S01]  /*95170*/  STL.64 [R1+0x568], R42 ;  /* 0x0005682a01007387 */ /* 0x000fe20000100a00 */
[----:B------:R-:W-:Y:S04]  /*95180*/  LDS R108, [R53+0x10200] ;  /* 0x01020000356c7984 */ /* 0x000fe80000000800 */
[----:B------:R1:W-:Y:S04]  /*95190*/  LDS R110, [R53+0x11200] ;  /* 0x01120000356e7984 */ /* 0x0003e80000000800 */
[----:B------:R-:W-:Y:S04]  /*951a0*/  LDS R109, [R31+0x10200] ;  /* 0x010200001f6d7984 */ /* 0x000fe80000000800 */
[----:B------:R-:W2:Y:S04]  /*951b0*/  LDS R111, [R31+0x11200] ;  /* 0x011200001f6f7984 */ /* 0x000ea80000000800 */
[----:B------:R-:W-:Y:S01]  /*951c0*/  STL.64 [R1+0x550], R36 ;  /* 0x0005502401007387 */ /* 0x000fe20000100a00 */
[----:B------:R3:W-:Y:S02]  /*951d0*/  STL.64 [R1+0x558], R38 ;  /* 0x0005582601007387 */ /* 0x0007e40000100a00 */
[----:B-1----:R-:W4:Y:S01]  /*951e0*/  LDL.LU R53, [R1+0x6230] ;  /* 0x0062300001357983 */ /* 0x002f220000300800 */
[C---:B---3--:R-:W-:Y:S08]  /*951f0*/  HMMA.1688.F32.TF32 R36, R32.reuse, R28, R124 ;  /* 0x0000001c2024723c */ /* 0x048ff0000008107c */
[C---:B------:R-:W-:Y:S11]  /*95200*/  HMMA.1688.F32.TF32 R40, R32.reuse, R4, R156 ;  /* 0x000000042028723c */ /* 0x040ff6000008109c */
[----:B------:R-:W-:Y:S04]  /*95210*/  @!UPT UIADD3 URZ, URZ, URZ, URZ ;  /* 0x0000003f3f3ff290 */ /* 0x000fe8000fffe03f */
[----:B------:R-:W-:Y:S01]  /*95220*/  STL.64 [R1+0x540], R36 ;  /* 0x0005402401007387 */ /* 0x000fe20000100a00 */
[----:B------:R1:W-:Y:S02]  /*95230*/  STL.64 [R1+0x548], R38 ;  /* 0x0005482601007387 */ /* 0x0003e40000100a00 */
[C---:B-1----:R-:W-:Y:S08]  /*95240*/  HMMA.1688.F32.TF32 R36, R32.reuse, R8, R160 ;  /* 0x000000082024723c */ /* 0x042ff000000810a0 */
[C---:B------:R-:W-:Y:S01]  /*95250*/  HMMA.1688.F32.TF32 R96, R32.reuse, R12, R120 ;  /* 0x0000000c2060723c */ /* 0x040fe20000081078 */
[----:B------:R-:W-:Y:S01]  /*95260*/  STL.64 [R1+0x530], R40 ;  /* 0x0005302801007387 */ /* 0x000fe20000100a00 */
[----:B------:R1:W-:Y:S03]  /*95270*/  STL.64 [R1+0x538], R42 ;  /* 0x0005382a01007387 */ /* 0x0003e60000100a00 */
[----:B------:R-:W-:Y:S04]  /*95280*/  LDS R160, [R252+0x10280] ;  /* 0x01028000fca07984 */ /* 0x000fe80000000800 */
[----:B------:R-:W-:Y:S04]  /*95290*/  LDS R162, [R252+0x11280] ;  /* 0x01128000fca27984 */ /* 0x000fe80000000800 */
[----:B------:R-:W-:Y:S04]  /*952a0*/  LDS R161, [R3+0x10280] ;  /* 0x0102800003a17984 */ /* 0x000fe80000000800 */
[----:B------:R-:W3:Y:S01]  /*952b0*/  LDS R163, [R3+0x11280] ;  /* 0x0112800003a37984 */ /* 0x000ee20000000800 */
[C---:B-1----:R-:W-:Y:S03]  /*952c0*/  HMMA.1688.F32.TF32 R40, R32.reuse, R16, R116 ;  /* 0x000000102028723c */ /* 0x042fe60000081074 */
[----:B------:R-:W-:Y:S01]  /*952d0*/  STL.64 [R1+0x520], R36 ;  /* 0x0005202401007387 */ /* 0x000fe20000100a00 */
[----:B------:R1:W-:Y:S04]  /*952e0*/  STL.64 [R1+0x528], R38 ;  /* 0x0005282601007387 */ /* 0x0003e80000100a00 */
[C---:B-1----:R-:W-:Y:S08]  /*952f0*/  HMMA.1688.F32.TF32 R36, R32.reuse, R20, R112 ;  /* 0x000000142024723c */ /* 0x042ff00000081070 */
[----:B------:R-:W-:Y:S01]  /*95300*/  HMMA.1688.F32.TF32 R32, R32, R24, R236 ;  /* 0x000000182020723c */ /* 0x000fe200000810ec */
[----:B------:R-:W-:Y:S01]  /*95310*/  STL.64 [R1+0x510], R96 ;  /* 0x0005106001007387 */ /* 0x000fe20000100a00 */
[----:B------:R-:W-:Y:S05]  /*95320*/  STL.64 [R1+0x518], R98 ;  /* 0x0005186201007387 */ /* 0x000fea0000100a00 */
[----:B------:R-:W-:Y:S02]  /*95330*/  STL.64 [R1+0x500], R40 ;  /* 0x0005002801007387 */ /* 0x000fe40000100a00 */
[----:B------:R-:W-:Y:S01]  /*95340*/  STL.64 [R1+0x508], R42 ;  /* 0x0005082a01007387 */ /* 0x000fe20000100a00 */
[----:B------:R-:W3:Y:S05]  /*95350*/  LDL.LU R236, [R1+0xd40] ;  /* 0x000d400001ec7983 */ /* 0x000eea0000300800 */
[----:B------:R-:W-:Y:S01]  /*95360*/  STL.64 [R1+0x4f0], R36 ;  /* 0x0004f02401007387 */ /* 0x000fe20000100a00 */
[----:B------:R-:W-:Y:S07]  /*95370*/  STL.64 [R1+0x4f8], R38 ;  /* 0x0004f82601007387 */ /* 0x000fee0000100a00 */
[----:B------:R-:W-:Y:S02]  /*95380*/  STL.64 [R1+0x370], R32 ;  /* 0x0003702001007387 */ /* 0x000fe40000100a00 */
[----:B------:R1:W-:Y:S01]  /*95390*/  STL.64 [R1+0x378], R34 ;  /* 0x0003782201007387 */ /* 0x0003e20000100a00 */
        /* <DEDUP_REMOVED lines=39> */
[----:B------:R-:W1:Y:S01]  /*95610*/  LDL.LU R164, [R1+0x1270] ;  /* 0x0012700001a47983 */ /* 0x000e620000300800 */
[----:B------:R-:W1:Y:S01]  /*95620*/  LDL.LU R165, [R1+0x1274] ;  /* 0x0012740001a57983 */ /* 0x000e620000300800 */
[----:B------:R-:W1:Y:S02]  /*95630*/  LDL.LU R166, [R1+0x1278] ;  /* 0x0012780001a67983 */ /* 0x000e640000300800 */
[----:B------:R-:W1:Y:S02]  /*95640*/  LDL.LU R167, [R1+0x127c] ;  /* 0x00127c0001a77983 */ /* 0x000e640000300800 */
        /* <DEDUP_REMOVED lines=23> */
[----:B------:R-:W3:Y:S01]  /*957c0*/  LDL.LU R119, [R1+0xd6c] ;  /* 0x000d6c0001777983 */ /* 0x000ee20000300800 */
[----:B------:R-:W-:Y:S01]  /*957d0*/  MOV R113, R52 ;  /* 0x0000003400717202 */ /* 0x000fe20000000f00 */
[----:B------:R-:W-:Y:S01]  /*957e0*/  IMAD.MOV.U32 R114, RZ, RZ, R49 ;  /* 0x000000ffff727224 */ /* 0x000fe200078e0031 */
[----:B------:R-:W-:Y:S01]  /*957f0*/  MOV R115, R48 ;  /* 0x0000003000737202 */ /* 0x000fe20000000f00 */
[----:B----4-:R-:W-:-:S07]  /*95800*/  IMAD.MOV.U32 R112, RZ, RZ, R53 ;  /* 0x000000ffff707224 */ /* 0x010fce00078e0035 */
[-C--:B--2---:R-:W-:Y:S08]  /*95810*/  HMMA.1688.F32.TF32 R48, R108, R172.reuse, R112 ;  /* 0x000000ac6c30723c */ /* 0x084ff00000081070 */
[C---:B-1----:R-:W-:Y:S08]  /*95820*/  HMMA.1688.F32.TF32 R32, R44.reuse, R172, R164 ;  /* 0x000000ac2c20723c */ /* 0x042ff000000810a4 */
[C---:B---3--:R-:W-:Y:S08]  /*95830*/  HMMA.1688.F32.TF32 R40, R44.reuse, R176, R228 ;  /* 0x000000b02c28723c */ /* 0x048ff000000810e4 */
[C---:B------:R-:W-:Y:S07]  /*95840*/  HMMA.1688.F32.TF32 R36, R44.reuse, R208, R152 ;  /* 0x000000d02c24723c */ /* 0x040fee0000081098 */
[----:B------:R-:W-:Y:S01]  /*95850*/  STL.64 [R1+0x360], R32 ;  /* 0x0003602001007387 */ /* 0x000fe20000100a00 */
[----:B------:R1:W-:Y:S02]  /*95860*/  STL.64 [R1+0x368], R34 ;  /* 0x0003682201007387 */ /* 0x0003e40000100a00 */
[C---:B-1----:R-:W-:Y:S05]  /*95870*/  HMMA.1688.F32.TF32 R32, R44.reuse, R204, R240 ;  /* 0x000000cc2c20723c */ /* 0x042fea00000810f0 */
[----:B------:R-:W-:Y:S01]  /*95880*/  STL.64 [R1+0x350], R40 ;  /* 0x0003502801007387 */ /* 0x000fe20000100a00 */
[----:B------:R1:W-:Y:S07]  /*95890*/  STL.64 [R1+0x358], R42 ;  /* 0x0003582a01007387 */ /* 0x0003ee0000100a00 */
[----:B------:R-:W-:Y:S02]  /*958a0*/  STL.64 [R1+0x340], R36 ;  /* 0x0003402401007387 */ /* 0x000fe40000100a00 */
[----:B------:R2:W-:Y:S01]  /*958b0*/  STL.64 [R1+0x348], R38 ;  /* 0x0003482601007387 */ /* 0x0005e20000100a00 */
[C---:B-1----:R-:W-:Y:S08]  /*958c0*/  HMMA.1688.F32.TF32 R40, R44.reuse, R200, R148 ;  /* 0x000000c82c28723c */ /* 0x042ff00000081094 */
[C---:B--2---:R-:W-:Y:S01]  /*958d0*/  HMMA.1688.F32.TF32 R36, R44.reuse, R196, R144 ;  /* 0x000000c42c24723c */ /* 0x044fe20000081090 */
[----:B------:R-:W-:Y:S01]  /*958e0*/  STL.64 [R1+0x330], R32 ;  /* 0x0003302001007387 */ /* 0x000fe20000100a00 */
[----:B------:R1:W-:Y:S06]  /*958f0*/  STL.64 [R1+0x338], R34 ;  /* 0x0003382201007387 */ /* 0x0003ec0000100a00 */
[C---:B-1----:R-:W-:Y:S07]  /*95900*/  HMMA.1688.F32.TF32 R32, R44.reuse, R192, R140 ;  /* 0x000000c02c20723c */ /* 0x042fee000008108c */
        /* <DEDUP_REMOVED lines=10> */
[----:B------:R-:W-:Y:S11]  /*959b0*/  STL.64 [R1+0x2f8], R42 ;  /* 0x0002f82a01007387 */ /* 0x000ff60000100a00 */
[----:B------:R-:W-:Y:S04]  /*959c0*/  @!UPT UIADD3 URZ, URZ, URZ, URZ ;  /* 0x0000003f3f3ff290 */ /* 0x000fe8000fffe03f */
[----:B------:R-:W-:Y:S01]  /*959d0*/  STL.64 [R1+0x2d0], R32 ;  /* 0x0002d02001007387 */ /* 0x000fe20000100a00 */
[----:B------:R-:W-:Y:S02]  /*959e0*/  STL.64 [R1+0x2e0], R36 ;  /* 0x0002e02401007387 */ /* 0x000fe40000100a00 */
[----:B------:R-:W-:Y:S02]  /*959f0*/  STL.64 [R1+0x2e8], R38 ;  /* 0x0002e82601007387 */ /* 0x000fe40000100a00 */
[----:B------:R1:W-:Y:S02]  /*95a00*/  STL [R1+0x2d8], R34 ;  /* 0x0002d82201007387 */ /* 0x0003e40000100800 */
[----:B------:R-:W-:Y:S02]  /*95a10*/  IMAD.MOV.U32 R2, RZ, RZ, R35 ;  /* 0x000000ffff027224 */ /* 0x000fe400078e0023 */
[C---:B-1----:R-:W-:Y:S08]  /*95a20*/  HMMA.1688.F32.TF32 R32, R44.reuse, R8, R128 ;  /* 0x000000082c20723c */ /* 0x042ff00000081080 */
[C---:B------:R-:W-:Y:S01]  /*95a30*/  HMMA.1688.F32.TF32 R36, R44.reuse, R4, R132 ;  /* 0x000000042c24723c */ /* 0x040fe20000081084 */
[----:B------:R1:W-:Y:S07]  /*95a40*/  STL [R1+0x6060], R2 ;  /* 0x0060600201007387 */ /* 0x0003ee0000100800 */
[----:B------:R-:W-:Y:S07]  /*95a50*/  HMMA.1688.F32.TF32 R40, R44, R20, R120 ;  /* 0x000000142c28723c */ /* 0x000fee0000081078 */
[----:B------:R-:W-:Y:S08]  /*95a60*/  STL.64 [R1+0x2b0], R32 ;  /* 0x0002b02001007387 */ /* 0x000ff00000100a00 */
[----:B------:R-:W-:Y:S02]  /*95a70*/  STL.64 [R1+0x2c0], R36 ;  /* 0x0002c02401007387 */ /* 0x000fe40000100a00 */
[----:B------:R-:W-:Y:S02]  /*95a80*/  STL.64 [R1+0x2c8], R38 ;  /* 0x0002c82601007387 */ /* 0x000fe40000100a00 */
[----:B------:R2:W-:Y:S01]  /*95a90*/  STL [R1+0x2b8], R34 ;  /* 0x0002b82201007387 */ /* 0x0005e20000100800 */
[----:B-1----:R-:W-:-:S02]  /*95aa0*/  MOV R2, R35 ;  /* 0x0000002300027202 */ /* 0x002fc40000000f00 */
[C---:B--2---:R-:W-:Y:S08]  /*95ab0*/  HMMA.1688.F32.TF32 R32, R44.reuse, R12, R124 ;  /* 0x0000000c2c20723c */ /* 0x044ff0000008107c */
[C---:B------:R-:W-:Y:S08]  /*95ac0*/  HMMA.1688.F32.TF32 R36, R44.reuse, R16, R156 ;  /* 0x000000102c24723c */ /* 0x040ff0000008109c */
[----:B------:R-:W-:Y:S07]  /*95ad0*/  HMMA.1688.F32.TF32 R44, R44, R24, R116 ;  /* 0x000000182c2c723c */ /* 0x000fee0000081074 */
[----:B------:R-:W-:Y:S01]  /*95ae0*/  STL.64 [R1+0x5ee8], R34 ;  /* 0x005ee82201007387 */ /* 0x000fe20000100a00 */
[----:B------:R-:W-:Y:S07]  /*95af0*/  STL.64 [R1+0x5ee0], R32 ;  /* 0x005ee02001007387 */ /* 0x000fee0000100a00 */
[----:B------:R1:W-:Y:S02]  /*95b00*/  STL.64 [R1+0x5ef8], R38 ;  /* 0x005ef82601007387 */ /* 0x0003e40000100a00 */
[----:B------:R-:W-:Y:S01]  /*95b10*/  STL.64 [R1+0x5ef0], R36 ;  /* 0x005ef02401007387 */ /* 0x000fe20000100a00 */
[----:B------:R-:W-:Y:S01]  /*95b20*/  STL.64 [R1+0x5f08], R42 ;  /* 0x005f082a01007387 */ /* 0x000fe20000100a00 */
[----:B------:R-:W-:Y:S04]  /*95b30*/  STL.64 [R1+0x5f00], R40 ;  /* 0x005f002801007387 */ /* 0x000fe80000100a00 */
[----:B------:R-:W-:Y:S02]  /*95b40*/  STL.64 [R1+0x5f18], R46 ;  /* 0x005f182e01007387 */ /* 0x000fe40000100a00 */
[----:B------:R-:W-:Y:S01]  /*95b50*/  STL.64 [R1+0x5f10], R44 ;  /* 0x005f102c01007387 */ /* 0x000fe20000100a00 */
[----:B------:R-:W-:Y:S01]  /*95b60*/  STL.64 [R1+0x5f28], R50 ;  /* 0x005f283201007387 */ /* 0x000fe20000100a00 */
[----:B------:R-:W-:Y:S02]  /*95b70*/  STL.64 [R1+0x5f20], R48 ;  /* 0x005f203001007387 */ /* 0x000fe40000100a00 */
        /* <DEDUP_REMOVED lines=23> */
[----:B------:R-:W3:Y:S01]  /*95cf0*/  LDL.LU R127, [R1+0xcfc] ;  /* 0x000cfc00017f7983 */ /* 0x000ee20000300800 */
[----:B------:R-:W-:Y:S01]  /*95d00*/  HMMA.1688.F32.TF32 R52, R108, R176, R236 ;  /* 0x000000b06c34723c */ /* 0x000fe200000810ec */
[----:B------:R-:W-:-:S06]  /*95d10*/  IMAD.MOV.U32 R118, RZ, RZ, R69 ;  /* 0x000000ffff767224 */ /* 0x000fcc00078e0045 */
[----:B------:R-:W-:Y:S01]  /*95d20*/  IMAD.MOV.U32 R238, RZ, RZ, R57 ;  /* 0x000000ffffee7224 */ /* 0x000fe200078e0039 */
[----:B------:R-:W-:Y:S02]  /*95d30*/  MOV R239, R56 ;  /* 0x0000003800ef7202 */ /* 0x000fe40000000f00 */
        /* <DEDUP_REMOVED lines=8> */
[----:B------:R-:W-:-:S03]  /*95dc0*/  MOV R237, R76 ;  /* 0x0000004c00ed7202 */ /* 0x000fc60000000f00 */
[C---:B------:R-:W-:Y:S08]  /*95dd0*/  HMMA.1688.F32.TF32 R80, R108.reuse, R184, R120 ;  /* 0x000000b86c50723c */ /* 0x040ff00000081078 */
[----:B------:R-:W-:Y:S01]  /*95de0*/  HMMA.1688.F32.TF32 R84, R108, R28, R236 ;  /* 0x0000001c6c54723c */ /* 0x000fe200000810ec */
[----:B------:R-:W-:Y:S06]  /*95df0*/  STL.64 [R1+0x5f38], R54 ;  /* 0x005f383601007387 */ /* 0x000fec0000100a00 */
[----:B------:R-:W-:Y:S01]  /*95e00*/  IMAD.MOV.U32 R238, RZ, RZ, R89 ;  /* 0x000000ffffee7224 */ /* 0x000fe200078e0059 */
[----:B------:R-:W-:-:S02]  /*95e10*/  MOV R239, R88 ;  /* 0x0000005800ef7202 */ /* 0x000fc40000000f00 */
[----:B------:R-:W-:Y:S01]  /*95e20*/  HMMA.1688.F32.TF32 R88, R108, R4, R116 ;  /* 0x000000046c58723c */ /* 0x000fe20000081074 */
[----:B------:R-:W-:Y:S01]  /*95e30*/  STL.64 [R1+0x5f30], R52 ;  /* 0x005f303401007387 */ /* 0x000fe20000100a00 */
[----:B------:R-:W-:Y:S01]  /*95e40*/  IMAD.MOV.U32 R236, RZ, RZ, R93 ;  /* 0x000000ffffec7224 */ /* 0x000fe200078e005d */
[----:B------:R-:W-:-:S05]  /*95e50*/  MOV R237, R92 ;  /* 0x0000005c00ed7202 */ /* 0x000fca0000000f00 */
[C---:B--2---:R-:W-:Y:S07]  /*95e60*/  HMMA.1688.F32.TF32 R56, R108.reuse, R208, R112 ;  /* 0x000000d06c38723c */ /* 0x044fee0000081070 */
[----:B------:R-:W-:Y:S01]  /*95e70*/  IMAD.MOV.U32 R114, RZ, RZ, R61 ;  /* 0x000000ffff727224 */ /* 0x000fe200078e003d */
[----:B------:R-:W-:Y:S01]  /*95e80*/  MOV R115, R60 ;  /* 0x0000003c00737202 */ /* 0x000fe20000000f00 */
[----:B------:R-:W-:Y:S01]  /*95e90*/  IMAD.MOV.U32 R112, RZ, RZ, R65 ;  /* 0x000000ffff707224 */ /* 0x000fe200078e0041 */
[----:B----4-:R-:W-:Y:S01]  /*95ea0*/  HMMA.1688.F32.TF32 R60, R108, R204, R136 ;  /* 0x000000cc6c3c723c */ /* 0x010fe20000081088 */
[----:B------:R-:W-:-:S07]  /*95eb0*/  MOV R113, R64 ;  /* 0x0000004000717202 */ /* 0x000fce0000000f00 */
[C---:B---3--:R-:W-:Y:S08]  /*95ec0*/  HMMA.1688.F32.TF32 R64, R108.reuse, R200, R132 ;  /* 0x000000c86c40723c */ /* 0x048ff00000081084 */
[C---:B------:R-:W-:Y:S08]  /*95ed0*/  HMMA.1688.F32.TF32 R68, R108.reuse, R196, R128 ;  /* 0x000000c46c44723c */ /* 0x040ff00000081080 */
[C---:B------:R-:W-:Y:S08]  /*95ee0*/  HMMA.1688.F32.TF32 R72, R108.reuse, R192, R124 ;  /* 0x000000c06c48723c */ /* 0x040ff0000008107c */
[C---:B------:R-:W-:Y:S01]  /*95ef0*/  HMMA.1688.F32.TF32 R76, R108.reuse, R188, R156 ;  /* 0x000000bc6c4c723c */ /* 0x040fe2000008109c */
[----:B------:R-:W-:Y:S01]  /*95f00*/  STL.64 [R1+0x5f48], R58 ;  /* 0x005f483a01007387 */ /* 0x000fe20000100a00 */
[----:B------:R-:W-:Y:S03]  /*95f10*/  STL.64 [R1+0x5f40], R56 ;  /* 0x005f403801007387 */ /* 0x000fe60000100a00 */
[----:B------:R-:W-:Y:S01]  /*95f20*/  STL.64 [R1+0x5f58], R62 ;  /* 0x005f583e01007387 */ /* 0x000fe20000100a00 */
[----:B------:R-:W-:Y:S03]  /*95f30*/  STL.64 [R1+0x5f50], R60 ;  /* 0x005f503c01007387 */ /* 0x000fe60000100a00 */
[----:B------:R-:W-:Y:S01]  /*95f40*/  STL.64 [R1+0x5f68], R66 ;  /* 0x005f684201007387 */ /* 0x000fe20000100a00 */
[----:B------:R-:W-:Y:S03]  /*95f50*/  STL.64 [R1+0x5f60], R64 ;  /* 0x005f604001007387 */ /* 0x000fe60000100a00 */
[----:B------:R-:W-:Y:S01]  /*95f60*/  STL.64 [R1+0x5f78], R70 ;  /* 0x005f784601007387 */ /* 0x000fe20000100a00 */
[----:B------:R-:W-:Y:S02]  /*95f70*/  STL.64 [R1+0x5f70], R68 ;  /* 0x005f704401007387 */ /* 0x000fe40000100a00 */
[----:B------:R-:W-:Y:S02]  /*95f80*/  STL.64 [R1+0x5f88], R74 ;  /* 0x005f884a01007387 */ /* 0x000fe40000100a00 */
[----:B------:R-:W-:Y:S05]  /*95f90*/  STL.64 [R1+0x5f80], R72 ;  /* 0x005f804801007387 */ /* 0x000fea0000100a00 */
[----:B------:R-:W-:Y:S01]  /*95fa0*/  STL.64 [R1+0x5f98], R78 ;  /* 0x005f984e01007387 */ /* 0x000fe20000100a00 */
[----:B------:R-:W-:Y:S02]  /*95fb0*/  STL.64 [R1+0x5f90], R76 ;  /* 0x005f904c01007387 */ /* 0x000fe40000100a00 */
[----:B-1----:R-:W2:Y:S02]  /*95fc0*/  LDL R39, [R1+0xb64] ;  /* 0x000b640001277983 */ /* 0x002ea40000100800 */
[----:B------:R-:W-:Y:S01]  /*95fd0*/  STL.64 [R1+0x5fa8], R82 ;  /* 0x005fa85201007387 */ /* 0x000fe20000100a00 */
[----:B------:R-:W-:Y:S01]  /*95fe0*/  STL.64 [R1+0x5fa0], R80 ;  /* 0x005fa05001007387 */ /* 0x000fe20000100a00 */
[----:B------:R-:W-:Y:S02]  /*95ff0*/  STL.64 [R1+0x5fb8], R86 ;  /* 0x005fb85601007387 */ /* 0x000fe40000100a00 */
[----:B------:R-:W-:Y:S02]  /*96000*/  STL.64 [R1+0x5fb0], R84 ;  /* 0x005fb05401007387 */ /* 0x000fe40000100a00 */
[----:B------:R-:W-:Y:S01]  /*96010*/  STL.64 [R1+0x5fc8], R90 ;  /* 0x005fc85a01007387 */ /* 0x000fe20000100a00 */
[----:B------:R-:W-:Y:S01]  /*96020*/  STL.64 [R1+0x5fc0], R88 ;  /* 0x005fc05801007387 */ /* 0x000fe20000100a00 */
[C---:B------:R-:W-:Y:S01]  /*96030*/  HMMA.1688.F32.TF32 R92, R108.reuse, R8, R112 ;  /* 0x000000086c5c723c */ /* 0x040fe20000081070 */
        /* <DEDUP_REMOVED lines=24> */
[----:B------:R-:W-:Y:S02]  /*961c0*/  STL.64 [R1+0x5fd8], R94 ;  /* 0x005fd85e01007387 */ /* 0x000fe40000100a00 */
[----:B------:R-:W-:Y:S01]  /*961d0*/  STL.64 [R1+0x5fd0], R92 ;  /* 0x005fd05c01007387 */ /* 0x000fe20000100a00 */
        /* <DEDUP_REMOVED lines=8> */
[C---:B------:R-:W-:Y:S01]  /*96260*/  HMMA.1688.F32.TF32 R96, R108.reuse, R12, R236 ;  /* 0x0000000c6c60723c */ /* 0x040fe200000810ec */
[----:B------:R-:W3:Y:S01]  /*96270*/  LDL.LU R236, [R1+0xc30] ;  /* 0x000c300001ec7983 */ /* 0x000ee20000300800 */
[----:B------:R-:W3:Y:S02]  /*96280*/  LDL.LU R237, [R1+0xc34] ;  /* 0x000c340001ed7983 */ /* 0x000ee40000300800 */
[----:B------:R-:W3:Y:S02]  /*96290*/  LDL.LU R238, [R1+0xc38] ;  /* 0x000c380001ee7983 */ /* 0x000ee40000300800 */
[----:B------:R-:W3:Y:S11]  /*962a0*/  LDL.LU R239, [R1+0xc3c] ;  /* 0x000c3c0001ef7983 */ /* 0x000ef60000300800 */
[----:B------:R-:W-:Y:S06]  /*962b0*/  @!UPT UIADD3 URZ, URZ, URZ, URZ ;  /* 0x0000003f3f3ff290 */ /* 0x000fec000fffe03f */
[----:B------:R-:W-:Y:S01]  /*962c0*/  STL.64 [R1+0x5fe8], R98 ;  /* 0x005fe86201007387 */ /* 0x000fe20000100a00 */
[----:B------:R-:W-:Y:S03]  /*962d0*/  STL.64 [R1+0x5fe0], R96 ;  /* 0x005fe06001007387 */ /* 0x000fe60000100a00 */
[----:B--2---:R-:W-:Y:S04]  /*962e0*/  LDS R232, [R39+0x10280] ;  /* 0x0102800027e87984 */ /* 0x004fe80000000800 */
[----:B------:R-:W1:Y:S01]  /*962f0*/  LDS R234, [R39+0x11280] ;  /* 0x0112800027ea7984 */ /* 0x000e620000000800 */
[C---:B----4-:R-:W-:Y:S08]  /*96300*/  HMMA.1688.F32.TF32 R100, R108.reuse, R16, R136 ;  /* 0x000000106c64723c */ /* 0x050ff00000081088 */
[C---:B---3--:R-:W-:Y:S08]  /*96310*/  HMMA.1688.F32.TF32 R104, R108.reuse, R20, R132 ;  /* 0x000000146c68723c */ /* 0x048ff00000081084 */
[----:B------:R-:W-:Y:S08]  /*96320*/  HMMA.1688.F32.TF32 R108, R108, R24, R128 ;  /* 0x000000186c6c723c */ /* 0x000ff00000081080 */
[C---:B------:R-:W-:Y:S08]  /*96330*/  HMMA.1688.F32.TF32 R112, R160.reuse, R176, R112 ;  /* 0x000000b0a070723c */ /* 0x040ff00000081070 */
[C---:B------:R-:W-:Y:S08]  /*96340*/  HMMA.1688.F32.TF32 R180, R160.reuse, R172, R124 ;  /* 0x000000aca0b4723c */ /* 0x040ff0000008107c */
        /* <DEDUP_REMOVED lines=8> */
[----:B------:R2:W-:Y:S03]  /*963d0*/  STL.64 [R1+0x6010], R108 ;  /* 0x0060106c01007387 */ /* 0x0005e60000100a00 */
[----:B------:R-:W-:Y:S01]  /*963e0*/  STL.64 [R1+0x6028], R182 ;  /* 0x006028b601007387 */ /* 0x000fe20000100a00 */
[----:B------:R3:W-:Y:S02]  /*963f0*/  STL.64 [R1+0x6020], R180 ;  /* 0x006020b401007387 */ /* 0x0007e40000100a00 */
[----:B------:R-:W-:Y:S02]  /*96400*/  STL.64 [R1+0x6038], R114 ;  /* 0x0060387201007387 */ /* 0x000fe40000100a00 */
[----:B------:R4:W-:Y:S01]  /*96410*/  STL.64 [R1+0x6030], R112 ;  /* 0x0060307001007387 */ /* 0x0009e20000100a00 */
[----:B------:R-:W-:Y:S01]  /*96420*/  STL.64 [R1+0x6048], R118 ;  /* 0x0060487601007387 */ /* 0x000fe20000100a00 */
[----:B------:R-:W-:Y:S03]  /*96430*/  STL.64 [R1+0x6040], R116 ;  /* 0x0060407401007387 */ /* 0x000fe60000100a00 */
[----:B------:R-:W-:Y:S01]  /*96440*/  STL.64 [R1+0x6058], R122 ;  /* 0x0060587a01007387 */ /* 0x000fe20000100a00 */
[----:B------:R-:W-:Y:S02]  /*96450*/  STL.64 [R1+0x6050], R120 ;  /* 0x0060507801007387 */ /* 0x000fe40000100a00 */
[----:B------:R-:W-:Y:S02]  /*96460*/  STL.64 [R1+0x6070], R126 ;  /* 0x0060707e01007387 */ /* 0x000fe40000100a00 */
[----:B------:R-:W-:Y:S01]  /*96470*/  STL.64 [R1+0x6068], R124 ;  /* 0x0060687c01007387 */ /* 0x000fe20000100a00 */
[----:B------:R-:W1:Y:S01]  /*96480*/  LDL.LU R224, [R1+0x10f0] ;  /* 0x0010f00001e07983 */ /* 0x000e620000300800 */
[----:B------:R-:W1:Y:S02]  /*96490*/  LDL.LU R225, [R1+0x10f4] ;  /* 0x0010f40001e17983 */ /* 0x000e640000300800 */
[----:B------:R-:W1:Y:S02]  /*964a0*/  LDL.LU R226, [R1+0x10f8] ;  /* 0x0010f80001e27983 */ /* 0x000e640000300800 */
[----:B------:R-:W1:Y:S01]  /*964b0*/  LDL.LU R227, [R1+0x10fc] ;  /* 0x0010fc0001e37983 */ /* 0x000e620000300800 */
        /* <DEDUP_REMOVED lines=24> */
[----:B------:R-:W3:Y:S01]  /*96640*/  LDL.LU R132, [R1+0xc10] ;  /* 0x000c100001847983 */ /* 0x000ee20000300800 */
[----:B------:R-:W3:Y:S02]  /*96650*/  LDL.LU R133, [R1+0xc14] ;  /* 0x000c140001857983 */ /* 0x000ee40000300800 */
[----:B------:R-:W3:Y:S02]  /*96660*/  LDL.LU R134, [R1+0xc18] ;  /* 0x000c180001867983 */ /* 0x000ee40000300800 */
[----:B------:R-:W3:Y:S01]  /*96670*/  LDL.LU R135, [R1+0xc1c] ;  /* 0x000c1c0001877983 */ /* 0x000ee20000300800 */
[----:B------:R-:W-:Y:S01]  /*96680*/  HMMA.1688.F32.TF32 R128, R160, R196, R236 ;  /* 0x000000c4a080723c */ /* 0x000fe200000810ec */
        /* <DEDUP_REMOVED lines=12> */
[----:B------:R-:W4:Y:S04]  /*96750*/  LDL R156, [R1+0x1130] ;  /* 0x00113000019c7983 */ /* 0x000f280000100800 */
[----:B------:R-:W4:Y:S04]  /*96760*/  LDL R157, [R1+0x1134] ;  /* 0x00113400019d7983 */ /* 0x000f280000100800 */
[----:B------:R-:W4:Y:S04]  /*96770*/  LDL R158, [R1+0x1138] ;  /* 0x00113800019e7983 */ /* 0x000f280000100800 */
[----:B------:R-:W4:Y:S01]  /*96780*/  LDL R159, [R1+0x113c] ;  /* 0x00113c00019f7983 */ /* 0x000f220000100800 */
        /* <DEDUP_REMOVED lines=12> */
[----:B------:R-:W-:Y:S02]  /*96850*/  STL.64 [R1+0x6080], R130 ;  /* 0x0060808201007387 */ /* 0x000fe40000100a00 */
[----:B------:R-:W-:Y:S01]  /*96860*/  STL.64 [R1+0x6078], R128 ;  /* 0x0060788001007387 */ /* 0x000fe20000100a00 */
[----:B-1----:R-:W-:Y:S08]  /*96870*/  HMMA.1688.F32.TF32 R224, R232, R204, R224 ;  /* 0x000000cce8e0723c */ /* 0x002ff000000810e0 */
[C---:B--2---:R-:W-:Y:S08]  /*96880*/  HMMA.1688.F32.TF32 R136, R160.reuse, R188, R136 ;  /* 0x000000bca088723c */ /* 0x044ff00000081088 */
[----:B---3--:R-:W-:Y:S11]  /*96890*/  HMMA.1688.F32.TF32 R132, R160, R192, R132 ;  /* 0x000000c0a084723c */ /* 0x008ff60000081084 */
[----:B------:R-:W-:Y:S11]  /*968a0*/  @!UPT UIADD3 URZ, URZ, URZ, URZ ;  /* 0x0000003f3f3ff290 */ /* 0x000ff6000fffe03f */
[----:B------:R-:W-:Y:S01]  /*968b0*/  @!UPT UIADD3 URZ, URZ, URZ, URZ ;  /* 0x0000003f3f3ff290 */ /* 0x000fe2000fffe03f */
[----:B------:R-:W-:Y:S01]  /*968c0*/  STL.64 [R1+0x6090], R134 ;  /* 0x0060908601007387 */ /* 0x000fe20000100a00 */
[----:B------:R-:W-:Y:S02]  /*968d0*/  STL.64 [R1+0x6088], R132 ;  /* 0x0060888401007387 */ /* 0x000fe40000100a00 */
[----:B------:R-:W-:Y:S02]  /*968e0*/  STL.64 [R1+0x60a0], R138 ;  /* 0x0060a08a01007387 */ /* 0x000fe40000100a00 */
[----:B------:R-:W-:Y:S01]  /*968f0*/  STL.64 [R1+0x6098], R136 ;  /* 0x0060988801007387 */ /* 0x000fe20000100a00 */
[----:B------:R-:W-:Y:S01]  /*96900*/  STL [R1+0x5ecc], R224 ;  /* 0x005ecce001007387 */ /* 0x000fe20000100800 */
[----:B------:R1:W-:Y:S02]  /*96910*/  STL [R1+0x5ec8], R225 ;  /* 0x005ec8e101007387 */ /* 0x0003e40000100800 */
[----:B------:R2:W-:Y:S02]  /*96920*/  STL [R1+0x5ec4], R226 ;  /* 0x005ec4e201007387 */ /* 0x0005e40000100800 */
[----:B------:R3:W-:Y:S01]  /*96930*/  STL [R1+0x5ec0], R227 ;  /* 0x005ec0e301007387 */ /* 0x0007e20000100800 */
        /* <DEDUP_REMOVED lines=80> */
[----:B----4-:R-:W-:Y:S08]  /*96e40*/  HMMA.1688.F32.TF32 R228, R232, R200, R228 ;  /* 0x000000c8e8e4723c */ /* 0x010ff000000810e4 */
[----:B------:R-:W-:Y:S01]  /*96e50*/  HMMA.1688.F32.TF32 R140, R160, R184, R236 ;  /* 0x000000b8a08c723c */ /* 0x000fe200000810ec */
[----:B------:R-:W-:Y:S04]  /*96e60*/  LDS R236, [R252+0x10300] ;  /* 0x01030000fcec7984 */ /* 0x000fe80000000800 */
[----:B------:R-:W-:Y:S04]  /*96e70*/  LDS R238, [R252+0x11300] ;  /* 0x01130000fcee7984 */ /* 0x000fe80000000800 */
[----:B------:R-:W-:Y:S04]  /*96e80*/  LDS R237, [R3+0x10300] ;  /* 0x0103000003ed7984 */ /* 0x000fe80000000800 */
[----:B------:R-:W4:Y:S04]  /*96e90*/  LDS R239, [R3+0x11300] ;  /* 0x0113000003ef7984 */ /* 0x000f280000000800 */
[----:B------:R-:W-:Y:S01]  /*96ea0*/  STL [R1+0x5edc], R228 ;  /* 0x005edce401007387 */ /* 0x000fe20000100800 */
[----:B------:R-:W-:Y:S02]  /*96eb0*/  STL [R1+0x5ed8], R229 ;  /* 0x005ed8e501007387 */ /* 0x000fe40000100800 */
[----:B------:R-:W-:Y:S02]  /*96ec0*/  STL [R1+0x5ed4], R230 ;  /* 0x005ed4e601007387 */ /* 0x000fe40000100800 */
[----:B------:R-:W-:Y:S01]  /*96ed0*/  STL [R1+0x5ed0], R231 ;  /* 0x005ed0e701007387 */ /* 0x000fe20000100800 */
[C---:B--2---:R-:W-:Y:S08]  /*96ee0*/  HMMA.1688.F32.TF32 R108, R232.reuse, R192, R108 ;  /* 0x000000c0e86c723c */ /* 0x044ff0000008106c */
[C---:B---3--:R-:W-:Y:S08]  /*96ef0*/  HMMA.1688.F32.TF32 R112, R232.reuse, R196, R180 ;  /* 0x000000c4e870723c */ /* 0x048ff000000810b4 */
[----:B------:R-:W-:Y:S07]  /*96f00*/  HMMA.1688.F32.TF32 R100, R232, R184, R100 ;  /* 0x000000b8e864723c */ /* 0x000fee0000081064 */
[----:B------:R-:W-:Y:S08]  /*96f10*/  STL.64 [R1+0x740], R108 ;  /* 0x0007406c01007387 */ /* 0x000ff00000100a00 */
[----:B------:R-:W-:Y:S01]  /*96f20*/  STL.64 [R1+0x730], R112 ;  /* 0x0007307001007387 */ /* 0x000fe20000100a00 */
[----:B------:R-:W-:Y:S02]  /*96f30*/  STL.64 [R1+0x738], R114 ;  /* 0x0007387201007387 */ /* 0x000fe40000100a00 */
[----:B------:R-:W-:Y:S05]  /*96f40*/  STL [R1+0x748], R110 ;  /* 0x0007486e01007387 */ /* 0x000fea0000100800 */
[----:B------:R2:W-:Y:S01]  /*96f50*/  STL [R1+0x76c], R103 ;  /* 0x00076c6701007387 */ /* 0x0005e20000100800 */
[----:B-1----:R-:W-:Y:S01]  /*96f60*/  MOV R225, R100 ;  /* 0x0000006400e17202 */ /* 0x002fe20000000f00 */
[----:B------:R-:W-:Y:S01]  /*96f70*/  IMAD.MOV.U32 R226, RZ, RZ, R101 ;  /* 0x000000ffffe27224 */ /* 0x000fe200078e0065 */
[----:B------:R-:W-:-:S02]  /*96f80*/  MOV R227, R102 ;  /* 0x0000006600e37202 */ /* 0x000fc40000000f00 */
[C---:B--2---:R-:W-:Y:S08]  /*96f90*/  HMMA.1688.F32.TF32 R100, R232.reuse, R28, R96 ;  /* 0x0000001ce864723c */ /* 0x044ff00000081060 */
[C---:B------:R-:W-:Y:S08]  /*96fa0*/  HMMA.1688.F32.TF32 R96, R232.reuse, R4, R92 ;  /* 0x00000004e860723c */ /* 0x040ff0000008105c */
[C---:B------:R-:W-:Y:S08]  /*96fb0*/  HMMA.1688.F32.TF32 R92, R232.reuse, R8, R88 ;  /* 0x00000008e85c723c */ /* 0x040ff00000081058 */
[C---:B------:R-:W-:Y:S08]  /*96fc0*/  HMMA.1688.F32.TF32 R88, R232.reuse, R12, R84 ;  /* 0x0000000ce858723c */ /* 0x040ff00000081054 */
[C---:B------:R-:W-:Y:S08]  /*96fd0*/  HMMA.1688.F32.TF32 R84, R232.reuse, R16, R80 ;  /* 0x00000010e854723c */ /* 0x040ff00000081050 */
[C---:B------:R-:W-:Y:S08]  /*96fe0*/  HMMA.1688.F32.TF32 R80, R232.reuse, R20, R76 ;  /* 0x00000014e850723c */ /* 0x040ff0000008104c */
        /* <DEDUP_REMOVED lines=9> */
[----:B------:R-:W-:Y:S01]  /*97080*/  HMMA.1688.F32.TF32 R32, R236, R184, R32 ;  /* 0x000000b8ec20723c */ /* 0x000fe20000081020 */
        /* <DEDUP_REMOVED lines=28> */
[----:B------:R-:W2:Y:S01]  /*97250*/  LDL.LU R40, [R1+0xfe0] ;  /* 0x000fe00001287983 */ /* 0x000ea20000300800 */
[----:B------:R1:W-:Y:S02]  /*97260*/  STL.64 [R1+0x850], R44 ;  /* 0x0008502c01007387 */ /* 0x0003e40000100a00 */
[----:B------:R3:W-:Y:S02]  /*97270*/  STL.64 [R1+0x858], R46 ;  /* 0x0008582e01007387 */ /* 0x0007e40000100a00 */
[----:B------:R4:W-:Y:S01]  /*97280*/  STL.64 [R1+0x860], R32 ;  /* 0x0008602001007387 */ /* 0x0009e20000100a00 */
[----:B------:R4:W-:Y:S01]  /*97290*/  STL.64 [R1+0x868], R34 ;  /* 0x0008682201007387 */ /* 0x0009e20000100a00 */
[----:B------:R-:W2:Y:S02]  /*972a0*/  LDL.LU R41, [R1+0xfe4] ;  /* 0x000fe40001297983 */ /* 0x000ea40000300800 */
[----:B------:R-:W2:Y:S02]  /*972b0*/  LDL.LU R42, [R1+0xfe8] ;  /* 0x000fe800012a7983 */ /* 0x000ea40000300800 */
[----:B------:R-:W2:Y:S01]  /*972c0*/  LDL.LU R43, [R1+0xfec] ;  /* 0x000fec00012b7983 */ /* 0x000ea20000300800 */
[----:B-1----:R-:W2:Y:S01]  /*972d0*/  LDL.LU R44, [R1+0xff0] ;  /* 0x000ff000012c7983 */ /* 0x002ea20000300800 */
[----:B------:R-:W2:Y:S02]  /*972e0*/  LDL.LU R45, [R1+0xff4] ;  /* 0x000ff400012d7983 */ /* 0x000ea40000300800 */
[----:B---3--:R-:W2:Y:S02]  /*972f0*/  LDL.LU R46, [R1+0xff8] ;  /* 0x000ff800012e7983 */ /* 0x008ea40000300800 */
[----:B------:R-:W2:Y:S01]  /*97300*/  LDL.LU R47, [R1+0xffc] ;  /* 0x000ffc00012f7983 */ /* 0x000ea20000300800 */
[----:B------:R-:W3:Y:S01]  /*97310*/  LDL.LU R48, [R1+0x1000] ;  /* 0x0010000001307983 */ /* 0x000ee20000300800 */
[----:B------:R-:W3:Y:S02]  /*97320*/  LDL.LU R49, [R1+0x1004] ;  /* 0x0010040001317983 */ /* 0x000ee40000300800 */
[----:B------:R-:W3:Y:S02]  /*97330*/  LDL.LU R50, [R1+0x1008] ;  /* 0x0010080001327983 */ /* 0x000ee40000300800 */
[----:B------:R-:W3:Y:S01]  /*97340*/  LDL.LU R51, [R1+0x100c] ;  /* 0x00100c0001337983 */ /* 0x000ee20000300800 */
[----:B------:R-:W2:Y:S01]  /*97350*/  LDL.LU R56, [R1+0x1020] ;  /* 0x0010200001387983 */ /* 0x000ea20000300800 */
[----:B------:R-:W2:Y:S02]  /*97360*/  LDL.LU R57, [R1+0x1024] ;  /* 0x0010240001397983 */ /* 0x000ea40000300800 */
[----:B------:R-:W2:Y:S01]  /*97370*/  LDL.LU R58, [R1+0x1028] ;  /* 0x00102800013a7983 */ /* 0x000ea20000300800 */
[----:B------:R-:W-:Y:S01]  /*97380*/  HMMA.1688.F32.TF32 R104, R232, R188, R104 ;  /* 0x000000bce868723c */ /* 0x000fe20000081068 */
[----:B------:R-:W2:Y:S01]  /*97390*/  LDL.LU R59, [R1+0x102c] ;  /* 0x00102c00013b7983 */ /* 0x000ea20000300800 */
        /* <DEDUP_REMOVED lines=23> */
[----:B------:R-:W-:Y:S01]  /*97510*/  MOV R229, R104 ;  /* 0x0000006800e57202 */ /* 0x000fe20000000f00 */
[----:B------:R-:W3:Y:S01]  /*97520*/  LDL.LU R99, [R1+0x8fc] ;  /* 0x0008fc0001637983 */ /* 0x000ee20000300800 */
[----:B------:R-:W-:-:S02]  /*97530*/  IMAD.MOV.U32 R230, RZ, RZ, R105 ;  /* 0x000000ffffe67224 */ /* 0x000fc400078e0069 */
[----:B------:R-:W3:Y:S01]  /*97540*/  LDL.LU R104, [R1+0x8d0] ;  /* 0x0008d00001687983 */ /* 0x000ee20000300800 */
[----:B------:R-:W-:Y:S01]  /*97550*/  MOV R231, R106 ;  /* 0x0000006a00e77202 */ /* 0x000fe20000000f00 */
[----:B------:R-:W3:Y:S01]  /*97560*/  LDL.LU R105, [R1+0x8d4] ;  /* 0x0008d40001697983 */ /* 0x000ee20000300800 */
[----:B------:R-:W-:Y:S02]  /*97570*/  IMAD.MOV.U32 R224, RZ, RZ, R107 ;  /* 0x000000ffffe07224 */ /* 0x000fe400078e006b */
[----:B------:R-:W3:Y:S02]  /*97580*/  LDL.LU R106, [R1+0x8d8] ;  /* 0x0008d800016a7983 */ /* 0x000ee40000300800 */
[----:B------:R-:W3:Y:S01]  /*97590*/  LDL.LU R107, [R1+0x8dc] ;  /* 0x0008dc00016b7983 */ /* 0x000ee20000300800 */
[----:B------:R-:W3:Y:S01]  /*975a0*/  LDL.LU R108, [R1+0x8b0] ;  /* 0x0008b000016c7983 */ /* 0x000ee20000300800 */
[----:B------:R-:W3:Y:S02]  /*975b0*/  LDL.LU R109, [R1+0x8b4] ;  /* 0x0008b400016d7983 */ /* 0x000ee40000300800 */
[----:B------:R-:W-:-:S02]  /*975c0*/  IMAD.MOV.U32 R228, RZ, RZ, R111 ;  /* 0x000000ffffe47224 */ /* 0x000fc400078e006f */
        /* <DEDUP_REMOVED lines=42> */
[----:B----4-:R-:W4:Y:S02]  /*97870*/  LDL.LU R32, [R1+0xc50] ;  /* 0x000c500001207983 */ /* 0x010f240000300800 */
[----:B------:R-:W4:Y:S02]  /*97880*/  LDL.LU R33, [R1+0xc54] ;  /* 0x000c540001217983 */ /* 0x000f240000300800 */
[----:B------:R-:W4:Y:S01]  /*97890*/  LDL.LU R34, [R1+0xc58] ;  /* 0x000c580001227983 */ /* 0x000f220000300800 */
[----:B------:R-:W4:Y:S01]  /*978a0*/  LDL.LU R35, [R1+0xc5c] ;  /* 0x000c5c0001237983 */ /* 0x000f220000300800 */
[C---:B------:R-:W-:Y:S08]  /*978b0*/  HMMA.1688.F32.TF32 R164, R160.reuse, R28, R164 ;  /* 0x0000001ca0a4723c */ /* 0x040ff000000810a4 */
[C---:B------:R-:W-:Y:S08]  /*978c0*/  HMMA.1688.F32.TF32 R168, R160.reuse, R4, R168 ;  /* 0x00000004a0a8723c */ /* 0x040ff000000810a8 */
[C---:B------:R-:W-:Y:S08]  /*978d0*/  HMMA.1688.F32.TF32 R144, R160.reuse, R8, R144 ;  /* 0x00000008a090723c */ /* 0x040ff00000081090 */
        /* <DEDUP_REMOVED lines=22> */
[----:B------:R-:W-:Y:S08]  /*97a40*/  HMMA.1688.F32.TF32 R84, R240, R204, R84 ;  /* 0x000000ccf054723c */ /* 0x000ff00000081054 */
[C---:B------:R-:W-:Y:S08]  /*97a50*/  HMMA.1688.F32.TF32 R216, R232.reuse, R176, R216 ;  /* 0x000000b0e8d8723c */ /* 0x040ff000000810d8 */
[----:B------:R-:W-:Y:S01]  /*97a60*/  HMMA.1688.F32.TF32 R220, R232, R208, R220 ;  /* 0x000000d0e8dc723c */ /* 0x000fe200000810dc */
[----:B------:R-:W-:Y:S04]  /*97a70*/  LDS R232, [R252+0x10380] ;  /* 0x01038000fce87984 */ /* 0x000fe80000000800 */
[----:B------:R-:W-:Y:S04]  /*97a80*/  LDS R234, [R252+0x11380] ;  /* 0x01138000fcea7984 */ /* 0x000fe80000000800 */
[----:B------:R-:W-:Y:S04]  /*97a90*/  LDS R233, [R3+0x10380] ;  /* 0x0103800003e97984 */ /* 0x000fe80000000800 */
[----:B------:R-:W-:Y:S04]  /*97aa0*/  LDS R235, [R3+0x11380] ;  /* 0x0113800003eb7984 */ /* 0x000fe80000000800 */
[----:B------:R-:W-:Y:S04]  /*97ab0*/  LDS R236, [R39+0x10380] ;  /* 0x0103800027ec7984 */ /* 0x000fe80000000800 */
[----:B------:R-:W-:Y:S04]  /*97ac0*/  LDS R238, [R39+0x11380] ;  /* 0x0113800027ee7984 */ /* 0x000fe80000000800 */
[----:B------:R-:W-:Y:S01]  /*97ad0*/  LDS R237, [R31+0x10380] ;  /* 0x010380001fed7984 */ /* 0x000fe20000000800 */
[C---:B------:R-:W-:Y:S08]  /*97ae0*/  HMMA.1688.F32.TF32 R80, R240.reuse, R200, R80 ;  /* 0x000000c8f050723c */ /* 0x040ff00000081050 */
[C---:B------:R-:W-:Y:S01]  /*97af0*/  HMMA.1688.F32.TF32 R68, R240.reuse, R188, R68 ;  /* 0x000000bcf044723c */ /* 0x040fe20000081044 */
[----:B------:R-:W1:Y:S04]  /*97b00*/  LDS R239, [R31+0x11380] ;  /* 0x011380001fef7984 */ /* 0x000e680000000800 */
        /* <DEDUP_REMOVED lines=31> */
[----:B------:R2:W-:Y:S02]  /*97d00*/  STL.64 [R1+0xae8], R66 ;  /* 0x000ae84201007387 */ /* 0x0005e40000100a00 */
[C---:B--2---:R-:W-:Y:S08]  /*97d10*/  HMMA.1688.F32.TF32 R64, R240.reuse, R28, R60 ;  /* 0x0000001cf040723c */ /* 0x044ff0000008103c */
[C---:B------:R-:W-:Y:S08]  /*97d20*/  HMMA.1688.F32.TF32 R60, R240.reuse, R4, R56 ;  /* 0x00000004f03c723c */ /* 0x040ff00000081038 */
[C---:B------:R-:W-:Y:S08]  /*97d30*/  HMMA.1688.F32.TF32 R56, R240.reuse, R8, R52 ;  /* 0x00000008f038723c */ /* 0x040ff00000081034 */
[C---:B------:R-:W-:Y:S08]  /*97d40*/  HMMA.1688.F32.TF32 R52, R240.reuse, R12, R48 ;  /* 0x0000000cf034723c */ /* 0x040ff00000081030 */
[C---:B------:R-:W-:Y:S08]  /*97d50*/  HMMA.1688.F32.TF32 R48, R240.reuse, R16, R44 ;  /* 0x00000010f030723c */ /* 0x040ff0000008102c */
[C---:B------:R-:W-:Y:S08]  /*97d60*/  HMMA.1688.F32.TF32 R44, R240.reuse, R20, R40 ;  /* 0x00000014f02c723c */ /* 0x040ff00000081028 */
[----:B----4-:R-:W-:Y:S01]  /*97d70*/  HMMA.1688.F32.TF32 R32, R240, R24, R32 ;  /* 0x00000018f020723c */ /* 0x010fe20000081020 */
[----:B------:R-:W-:Y:S04]  /*97d80*/  LDS R240, [R252+0x12000] ;  /* 0x01200000fcf07984 */ /* 0x000fe80000000800 */
[----:B------:R-:W-:Y:S04]  /*97d90*/  LDS R242, [R252+0x13000] ;  /* 0x01300000fcf27984 */ /* 0x000fe80000000800 */
[----:B------:R-:W-:Y:S04]  /*97da0*/  LDS R241, [R3+0x12000] ;  /* 0x0120000003f17984 */ /* 0x000fe80000000800 */
[----:B------:R-:W2:Y:S04]  /*97db0*/  LDS R243, [R3+0x13000] ;  /* 0x0130000003f37984 */ /* 0x000ea80000000800 */
        /* <DEDUP_REMOVED lines=8> */
[----:B------:R3:W-:Y:S01]  /*97e40*/  STL.64 [R1+0xc40], R48 ;  /* 0x000c403001007387 */ /* 0x0007e20000100a00 */
[----:B------:R4:W-:Y:S02]  /*97e50*/  STL.64 [R1+0xc48], R50 ;  /* 0x000c483201007387 */ /* 0x0009e40000100a00 */
[----:B------:R-:W1:Y:S02]  /*97e60*/  LDL.LU R40, [R1+0xb90] ;  /* 0x000b900001287983 */ /* 0x000e640000300800 */
[----:B------:R2:W-:Y:S01]  /*97e70*/  STL.64 [R1+0xc60], R44 ;  /* 0x000c602c01007387 */ /* 0x0005e20000100a00 */
[----:B------:R2:W-:Y:S01]  /*97e80*/  STL.64 [R1+0xc68], R46 ;  /* 0x000c682e01007387 */ /* 0x0005e20000100a00 */
[----:B------:R2:W-:Y:S02]  /*97e90*/  STL.64 [R1+0xc50], R32 ;  /* 0x000c502001007387 */ /* 0x0005e40000100a00 */
[----:B------:R2:W-:Y:S02]  /*97ea0*/  STL.64 [R1+0xc58], R34 ;  /* 0x000c582201007387 */ /* 0x0005e40000100a00 */
[----:B------:R-:W1:Y:S01]  /*97eb0*/  LDL.LU R41, [R1+0xb94] ;  /* 0x000b940001297983 */ /* 0x000e620000300800 */
[----:B------:R-:W1:Y:S01]  /*97ec0*/  LDL.LU R42, [R1+0xb98] ;  /* 0x000b9800012a7983 */ /* 0x000e620000300800 */
[----:B------:R-:W1:Y:S03]  /*97ed0*/  LDL.LU R43, [R1+0xb9c] ;  /* 0x000b9c00012b7983 */ /* 0x000e660000300800 */
[----:B---3--:R-:W3:Y:S01]  /*97ee0*/  LDL.LU R48, [R1+0xbb0] ;  /* 0x000bb00001307983 */ /* 0x008ee20000300800 */
[----:B------:R-:W3:Y:S02]  /*97ef0*/  LDL.LU R49, [R1+0xbb4] ;  /* 0x000bb40001317983 */ /* 0x000ee40000300800 */
[----:B----4-:R-:W3:Y:S02]  /*97f00*/  LDL.LU R50, [R1+0xbb8] ;  /* 0x000bb80001327983 */ /* 0x010ee40000300800 */
        /* <DEDUP_REMOVED lines=81> */
[----:B--2---:R-:W2:Y:S01]  /*98420*/  LDL.LU R44, [R1+0xba0] ;  /* 0x000ba000012c7983 */ /* 0x004ea20000300800 */
[----:B------:R-:W2:Y:S02]  /*98430*/  LDL.LU R45, [R1+0xba4] ;  /* 0x000ba400012d7983 */ /* 0x000ea40000300800 */
[----:B------:R-:W2:Y:S02]  /*98440*/  LDL.LU R46, [R1+0xba8] ;  /* 0x000ba800012e7983 */ /* 0x000ea40000300800 */
[----:B------:R-:W2:Y:S01]  /*98450*/  LDL.LU R47, [R1+0xbac] ;  /* 0x000bac00012f7983 */ /* 0x000ea20000300800 */
[----:B------:R-:W2:Y:S01]  /*98460*/  LDL.LU R32, [R1+0xb80] ;  /* 0x000b800001207983 */ /* 0x000ea20000300800 */
[----:B------:R-:W2:Y:S02]  /*98470*/  LDL.LU R33, [R1+0xb84] ;  /* 0x000b840001217983 */ /* 0x000ea40000300800 */
[----:B------:R-:W2:Y:S02]  /*98480*/  LDL.LU R34, [R1+0xb88] ;  /* 0x000b880001227983 */ /* 0x000ea40000300800 */
[----:B------:R-:W2:Y:S01]  /*98490*/  LDL.LU R35, [R1+0xb8c] ;  /* 0x000b8c0001237983 */ /* 0x000ea20000300800 */
[C---:B-1----:R-:W-:Y:S08]  /*984a0*/  HMMA.1688.F32.TF32 R40, R236.reuse, R192, R40 ;  /* 0x000000c0ec28723c */ /* 0x042ff00000081028 */
[C---:B---3--:R-:W-:Y:S08]  /*984b0*/  HMMA.1688.F32.TF32 R48, R236.reuse, R200, R48 ;  /* 0x000000c8ec30723c */ /* 0x048ff00000081030 */
[C---:B----4-:R-:W-:Y:S08]  /*984c0*/  HMMA.1688.F32.TF32 R52, R236.reuse, R204, R52 ;  /* 0x000000ccec34723c */ /* 0x050ff00000081034 */
        /* <DEDUP_REMOVED lines=31> */
[----:B------:R-:W-:Y:S01]  /*986c0*/  STL.64 [R1+0xcd8], R106 ;  /* 0x000cd86a01007387 */ /* 0x000fe20000100a00 */
[C---:B------:R-:W-:Y:S01]  /*986d0*/  HMMA.1688.F32.TF32 R56, R236.reuse, R208, R56 ;  /* 0x000000d0ec38723c */ /* 0x040fe20000081038 */
[----:B------:R-:W-:Y:S01]  /*986e0*/  STL.64 [R1+0xce0], R100 ;  /* 0x000ce06401007387 */ /* 0x000fe20000100a00 */
[----:B------:R-:W-:Y:S01]  /*986f0*/  STL.64 [R1+0xce8], R102 ;  /* 0x000ce86601007387 */ /* 0x000fe20000100a00 */
[----:B------:R-:W-:Y:S02]  /*98700*/  STL.64 [R1+0xcf0], R96 ;  /* 0x000cf06001007387 */ /* 0x000fe40000100a00 */
[----:B------:R-:W-:Y:S03]  /*98710*/  STL.64 [R1+0xcf8], R98 ;  /* 0x000cf86201007387 */ /* 0x000fe60000100a00 */
[C---:B--2---:R-:W-:Y:S01]  /*98720*/  HMMA.1688.F32.TF32 R32, R236.reuse, R188, R32 ;  /* 0x000000bcec20723c */ /* 0x044fe20000081020 */
[----:B------:R-:W-:Y:S07]  /*98730*/  STL.64 [R1+0xd00], R92 ;  /* 0x000d005c01007387 */ /* 0x000fee0000100a00 */
[----:B------:R-:W-:Y:S01]  /*98740*/  HMMA.1688.F32.TF32 R44, R236, R196, R44 ;  /* 0x000000c4ec2c723c */ /* 0x000fe2000008102c */
        /* <DEDUP_REMOVED lines=23> */
[----:B------:R-:W-:-:S02]  /*988c0*/  IMAD.MOV.U32 R197, RZ, RZ, R32 ;  /* 0x000000ffffc57224 */ /* 0x000fc400078e0020 */
[----:B------:R2:W-:Y:S01]  /*988d0*/  STL.64 [R1+0xba8], R46 ;  /* 0x000ba82e01007387 */ /* 0x0005e20000100a00 */
[----:B------:R-:W-:Y:S01]  /*988e0*/  MOV R196, R33 ;  /* 0x0000002100c47202 */ /* 0x000fe20000000f00 */
[----:B------:R-:W-:Y:S02]  /*988f0*/  IMAD.MOV.U32 R32, RZ, RZ, R30 ;  /* 0x000000ffff207224 */ /* 0x000fe400078e001e */
[----:B------:R-:W-:Y:S01]  /*98900*/  IMAD.MOV.U32 R193, RZ, RZ, R34 ;  /* 0x000000ffffc17224 */ /* 0x000fe200078e0022 */
[----:B------:R-:W3:Y:S01]  /*98910*/  LDL.LU R30, [R1+0x622c] ;  /* 0x00622c00011e7983 */ /* 0x000ee20000300800 */
[----:B------:R-:W-:Y:S02]  /*98920*/  MOV R33, R186 ;  /* 0x000000ba00217202 */ /* 0x000fe40000000f00 */
[----:B------:R-:W-:Y:S01]  /*98930*/  MOV R192, R35 ;  /* 0x0000002300c07202 */ /* 0x000fe20000000f00 */
[----:B------:R-:W4:Y:S02]  /*98940*/  LDL.LU R186, [R1+0x6228] ;  /* 0x0062280001ba7983 */ /* 0x000f240000300800 */
[----:B------:R-:W-:-:S02]  /*98950*/  IMAD.MOV.U32 R34, RZ, RZ, R187 ;  /* 0x000000ffff227224 */ /* 0x000fc400078e00bb */
[----:B------:R-:W-:Y:S01]  /*98960*/  IMAD.MOV.U32 R205, RZ, RZ, R40 ;  /* 0x000000ffffcd7224 */ /* 0x000fe200078e0028 */
[----:B------:R-:W4:Y:S01]  /*98970*/  LDL.LU R187, [R1+0x6224] ;  /* 0x0062240001bb7983 */ /* 0x000f220000300800 */
[----:B------:R-:W-:Y:S02]  /*98980*/  MOV R35, R190 ;  /* 0x000000be00237202 */ /* 0x000fe40000000f00 */
[----:B------:R-:W-:Y:S01]  /*98990*/  MOV R204, R41 ;  /* 0x0000002900cc7202 */ /* 0x000fe20000000f00 */
[----:B------:R-:W4:Y:S02]  /*989a0*/  LDL.LU R190, [R1+0x6220] ;  /* 0x0062200001be7983 */ /* 0x000f240000300800 */
[----:B------:R-:W-:Y:S02]  /*989b0*/  IMAD.MOV.U32 R40, RZ, RZ, R206 ;  /* 0x000000ffff287224 */ /* 0x000fe400078e00ce */
[----:B------:R-:W-:Y:S01]  /*989c0*/  IMAD.MOV.U32 R201, RZ, RZ, R42 ;  /* 0x000000ffffc97224 */ /* 0x000fe200078e002a */
[----:B------:R-:W4:Y:S01]  /*989d0*/  LDL.LU R206, [R1+0x621c] ;  /* 0x00621c0001ce7983 */ /* 0x000f220000300800 */
[----:B------:R-:W-:-:S02]  /*989e0*/  MOV R41, R203 ;  /* 0x000000cb00297202 */ /* 0x000fc40000000f00 */
[----:B------:R-:W-:Y:S01]  /*989f0*/  MOV R200, R43 ;  /* 0x0000002b00c87202 */ /* 0x000fe20000000f00 */
[----:B------:R-:W4:Y:S02]  /*98a00*/  LDL.LU R203, [R1+0x6218] ;  /* 0x0062180001cb7983 */ /* 0x000f240000300800 */
[----:B------:R-:W-:Y:S01]  /*98a10*/  IMAD.MOV.U32 R42, RZ, RZ, R202 ;  /* 0x000000ffff2a7224 */ /* 0x000fe200078e00ca */
[----:B------:R-:W-:Y:S01]  /*98a20*/  MOV R43, R199 ;  /* 0x000000c7002b7202 */ /* 0x000fe20000000f00 */
[----:B------:R-:W4:Y:S01]  /*98a30*/  LDL.LU R202, [R1+0x6214] ;  /* 0x0062140001ca7983 */ /* 0x000f220000300800 */
[----:B------:R-:W4:Y:S02]  /*98a40*/  LDL.LU R199, [R1+0x6210] ;  /* 0x0062100001c77983 */ /* 0x000f240000300800 */
[----:B-1----:R-:W-:Y:S01]  /*98a50*/  IMAD.MOV.U32 R44, RZ, RZ, R19 ;  /* 0x000000ffff2c7224 */ /* 0x002fe200078e0013 */
[----:B------:R-:W-:Y:S01]  /*98a60*/  MOV R45, R18 ;  /* 0x00000012002d7202 */ /* 0x000fe20000000f00 */
[----:B------:R-:W4:Y:S01]  /*98a70*/  LDL.LU R19, [R1+0x620c] ;  /* 0x00620c0001137983 */ /* 0x000f220000300800 */
[----:B------:R-:W4:Y:S02]  /*98a80*/  LDL.LU R18, [R1+0x6208] ;  /* 0x0062080001127983 */ /* 0x000f240000300800 */
[----:B--2---:R-:W-:Y:S01]  /*98a90*/  IMAD.MOV.U32 R46, RZ, RZ, R7 ;  /* 0x000000ffff2e7224 */ /* 0x004fe200078e0007 */
[----:B------:R-:W-:Y:S01]  /*98aa0*/  MOV R47, R6 ;  /* 0x00000006002f7202 */ /* 0x000fe20000000f00 */
[----:B------:R-:W2:Y:S01]  /*98ab0*/  LDL.LU R7, [R1+0x6204] ;  /* 0x0062040001077983 */ /* 0x000ea20000300800 */
[----:B------:R-:W2:Y:S02]  /*98ac0*/  LDL.LU R6, [R1+0x6200] ;  /* 0x0062000001067983 */ /* 0x000ea40000300800 */
[----:B------:R-:W-:Y:S01]  /*98ad0*/  IMAD.MOV.U32 R56, RZ, RZ, R198 ;  /* 0x000000ffff387224 */ /* 0x000fe200078e00c6 */
        /* <DEDUP_REMOVED lines=14> */
[----:B------:R-:W2:Y:S03]  /*98bc0*/  LDL.LU R14, [R1+0x61e0] ;  /* 0x0061e000010e7983 */ /* 0x000ea60000300800 */
[----:B------:R-:W-:Y:S04]  /*98bd0*/  LDS R232, [R252+0x12080] ;  /* 0x01208000fce87984 */ /* 0x000fe80000000800 */
[----:B------:R-:W-:Y:S04]  /*98be0*/  LDS R234, [R252+0x13080] ;  /* 0x01308000fcea7984 */ /* 0x000fe80000000800 */
[----:B------:R-:W-:Y:S04]  /*98bf0*/  LDS R233, [R3+0x12080] ;  /* 0x0120800003e97984 */ /* 0x000fe80000000800 */
[----:B------:R-:W-:Y:S01]  /*98c00*/  LDS R235, [R3+0x13080] ;  /* 0x0130800003eb7984 */ /* 0x000fe20000000800 */
[----:B---3--:R-:W-:Y:S01]  /*98c10*/  MOV R67, R30 ;  /* 0x0000001e00437202 */ /* 0x008fe20000000f00 */
[----:B----4-:R-:W-:Y:S01]  /*98c20*/  IMAD.MOV.U32 R66, RZ, RZ, R186 ;  /* 0x000000ffff427224 */ /* 0x010fe200078e00ba */
[----:B------:R-:W-:Y:S01]  /*98c30*/  MOV R65, R187 ;  /* 0x000000bb00417202 */ /* 0x000fe20000000f00 */
[----:B------:R-:W-:-:S02]  /*98c40*/  IMAD.MOV.U32 R64, RZ, RZ, R190 ;  /* 0x000000ffff407224 */ /* 0x000fc400078e00be */
[----:B------:R-:W3:Y:S01]  /*98c50*/  LDL.LU R190, [R1+0x61dc] ;  /* 0x0061dc0001be7983 */ /* 0x000ee20000300800 */
[----:B------:R-:W4:Y:S02]  /*98c60*/  LDL.LU R187, [R1+0x61d8] ;  /* 0x0061d80001bb7983 */ /* 0x000f240000300800 */
[----:B------:R-:W3:Y:S02]  /*98c70*/  LDL.LU R186, [R1+0x61d4] ;  /* 0x0061d40001ba7983 */ /* 0x000ee40000300800 */
[----:B------:R-:W3:Y:S01]  /*98c80*/  LDL.LU R30, [R1+0x61d0] ;  /* 0x0061d000011e7983 */ /* 0x000ee20000300800 */
[----:B------:R-:W-:Y:S01]  /*98c90*/  MOV R75, R19 ;  /* 0x00000013004b7202 */ /* 0x000fe20000000f00 */
[----:B------:R-:W-:Y:S01]  /*98ca0*/  IMAD.MOV.U32 R74, RZ, RZ, R18 ;  /* 0x000000ffff4a7224 */ /* 0x000fe200078e0012 */
[----:B--2---:R-:W-:Y:S01]  /*98cb0*/  MOV R73, R7 ;  /* 0x0000000700497202 */ /* 0x004fe20000000f00 */
[----:B------:R-:W-:Y:S02]  /*98cc0*/  IMAD.MOV.U32 R72, RZ, RZ, R6 ;  /* 0x000000ffff487224 */ /* 0x000fe400078e0006 */
[----:B------:R-:W2:Y:S01]  /*98cd0*/  LDL.LU R6, [R1+0x61cc] ;  /* 0x0061cc0001067983 */ /* 0x000ea20000300800 */
[----:B------:R-:W2:Y:S02]  /*98ce0*/  LDL.LU R7, [R1+0x61c8] ;  /* 0x0061c80001077983 */ /* 0x000ea40000300800 */
[----:B------:R-:W2:Y:S02]  /*98cf0*/  LDL.LU R18, [R1+0x61c4] ;  /* 0x0061c40001127983 */ /* 0x000ea40000300800 */
[----:B------:R-:W3:Y:S01]  /*98d00*/  LDL.LU R19, [R1+0x61c0] ;  /* 0x0061c00001137983 */ /* 0x000ee20000300800 */
[----:B------:R-:W-:Y:S01]  /*98d10*/  MOV R83, R10 ;  /* 0x0000000a00537202 */ /* 0x000fe20000000f00 */
[----:B------:R-:W-:Y:S01]  /*98d20*/  IMAD.MOV.U32 R82, RZ, RZ, R11 ;  /* 0x000000ffff527224 */ /* 0x000fe200078e000b */
[----:B------:R-:W-:Y:S01]  /*98d30*/  MOV R81, R15 ;  /* 0x0000000f00517202 */ /* 0x000fe20000000f00 */
[----:B------:R-:W-:-:S02]  /*98d40*/  IMAD.MOV.U32 R80, RZ, RZ, R14 ;  /* 0x000000ffff507224 */ /* 0x000fc400078e000e */
[----:B------:R-:W4:Y:S01]  /*98d50*/  LDL.LU R14, [R1+0x61bc] ;  /* 0x0061bc00010e7983 */ /* 0x000f220000300800 */
[----:B------:R-:W4:Y:S02]  /*98d60*/  LDL.LU R15, [R1+0x61b8] ;  /* 0x0061b800010f7983 */ /* 0x000f240000300800 */
[----:B------:R-:W4:Y:S02]  /*98d70*/  LDL.LU R11, [R1+0x61b4] ;  /* 0x0061b400010b7983 */ /* 0x000f240000300800 */
[----:B------:R-:W4:Y:S02]  /*98d80*/  LDL.LU R10, [R1+0x61b0] ;  /* 0x0061b000010a7983 */ /* 0x000f240000300800 */
[----:B--2---:R-:W-:Y:S01]  /*98d90*/  IMAD.MOV.U32 R88, RZ, RZ, R18 ;  /* 0x000000ffff587224 */ /* 0x004fe200078e0012 */
[----:B---3--:R-:W-:Y:S01]  /*98da0*/  MOV R89, R19 ;  /* 0x0000001300597202 */ /* 0x008fe20000000f00 */
[----:B------:R-:W2:Y:S01]  /*98db0*/  LDL.LU R18, [R1+0x61ac] ;  /* 0x0061ac0001127983 */ /* 0x000ea20000300800 */
[----:B------:R-:W3:Y:S02]  /*98dc0*/  LDL.LU R19, [R1+0x61a8] ;  /* 0x0061a80001137983 */ /* 0x000ee40000300800 */
[----:B------:R-:W-:Y:S01]  /*98dd0*/  IMAD.MOV.U32 R90, RZ, RZ, R7 ;  /* 0x000000ffff5a7224 */ /* 0x000fe200078e0007 */
[----:B------:R-:W-:Y:S01]  /*98de0*/  MOV R91, R6 ;  /* 0x00000006005b7202 */ /* 0x000fe20000000f00 */
[----:B------:R-:W3:Y:S01]  /*98df0*/  LDL.LU R7, [R1+0x61a4] ;  /* 0x0061a40001077983 */ /* 0x000ee20000300800 */
[----:B------:R-:W3:Y:S02]  /*98e00*/  LDL.LU R6, [R1+0x61a0] ;  /* 0x0061a00001067983 */ /* 0x000ee40000300800 */
[----:B----4-:R-:W-:Y:S01]  /*98e10*/  IMAD.MOV.U32 R92, RZ, RZ, R11 ;  /* 0x000000ffff5c7224 */ /* 0x010fe200078e000b */
[----:B------:R-:W-:Y:S01]  /*98e20*/  MOV R93, R10 ;  /* 0x0000000a005d7202 */ /* 0x000fe20000000f00 */
[----:B------:R-:W4:Y:S01]  /*98e30*/  LDL.LU R11, [R1+0x619c] ;  /* 0x00619c00010b7983 */ /* 0x000f220000300800 */
[----:B------:R-:W4:Y:S02]  /*98e40*/  LDL.LU R10, [R1+0x6198] ;  /* 0x00619800010a7983 */ /* 0x000f240000300800 */
[----:B------:R-:W-:Y:S01]  /*98e50*/  IMAD.MOV.U32 R94, RZ, RZ, R15 ;  /* 0x000000ffff5e7224 */ /* 0x000fe200078e000f */
[----:B------:R-:W-:Y:S01]  /*98e60*/  MOV R95, R14 ;  /* 0x0000000e005f7202 */ /* 0x000fe20000000f00 */
[----:B------:R-:W4:Y:S01]  /*98e70*/  LDL.LU R15, [R1+0x6194] ;  /* 0x00619400010f7983 */ /* 0x000f220000300800 */
[----:B------:R-:W4:Y:S01]  /*98e80*/  LDL.LU R14, [R1+0x6190] ;  /* 0x00619000010e7983 */ /* 0x000f220000300800 */
[----:B--2---:R-:W-:Y:S01]  /*98e90*/  MOV R97, R18 ;  /* 0x0000001200617202 */ /* 0x004fe20000000f00 */
[----:B---3--:R-:W-:-:S02]  /*98ea0*/  IMAD.MOV.U32 R96, RZ, RZ, R19 ;  /* 0x000000ffff607224 */ /* 0x008fc400078e0013 */
[----:B------:R-:W2:Y:S01]  /*98eb0*/  LDL.LU R19, [R1+0x618c] ;  /* 0x00618c0001137983 */ /* 0x000ea20000300800 */
[----:B------:R-:W3:Y:S02]  /*98ec0*/  LDL.LU R18, [R1+0x6188] ;  /* 0x0061880001127983 */ /* 0x000ee40000300800 */
[----:B------:R-:W3:Y:S02]  /*98ed0*/  LDL.LU R98, [R1+0xaf8] ;  /* 0x000af80001627983 */ /* 0x000ee40000300800 */
[----:B------:R-:W3:Y:S02]  /*98ee0*/  LDL.LU R99, [R1+0xafc] ;  /* 0x000afc0001637983 */ /* 0x000ee40000300800 */
[----:B----4-:R-:W-:Y:S01]  /*98ef0*/  IMAD.MOV.U32 R104, RZ, RZ, R15 ;  /* 0x000000ffff687224 */ /* 0x010fe200078e000f */
[----:B------:R-:W-:Y:S01]  /*98f00*/  MOV R105, R14 ;  /* 0x0000000e00697202 */ /* 0x000fe20000000f00 */
[----:B------:R-:W4:Y:S01]  /*98f10*/  LDL.LU R15, [R1+0x6184] ;  /* 0x00618400010f7983 */ /* 0x000f220000300800 */
[----:B------:R-:W4:Y:S02]  /*98f20*/  LDL.LU R14, [R1+0x6180] ;  /* 0x00618000010e7983 */ /* 0x000f240000300800 */
[----:B--2---:R-:W-:Y:S01]  /*98f30*/  IMAD.MOV.U32 R106, RZ, RZ, R19 ;  /* 0x000000ffff6a7224 */ /* 0x004fe200078e0013 */
[----:B---3--:R-:W-:Y:S01]  /*98f40*/  MOV R107, R18 ;  /* 0x00000012006b7202 */ /* 0x008fe20000000f00 */
        /* <DEDUP_REMOVED lines=16> */
[----:B----4-:R-:W-:Y:S01]  /*99050*/  MOV R183, R15 ;  /* 0x0000000f00b77202 */ /* 0x010fe20000000f00 */
[----:B------:R-:W-:Y:S02]  /*99060*/  IMAD.MOV.U32 R182, RZ, RZ, R14 ;  /* 0x000000ffffb67224 */ /* 0x000fe400078e000e */
        /* <DEDUP_REMOVED lines=18> */
[----:B------:R-:W-:-:S02]  /*99190*/  IMAD.MOV.U32 R48, RZ, RZ, R179 ;  /* 0x000000ffff307224 */ /* 0x000fc400078e00b3 */
[----:B------:R-:W-:Y:S01]  /*991a0*/  IMAD.MOV.U32 R209, RZ, RZ, R50 ;  /* 0x000000ffffd17224 */ /* 0x000fe200078e0032 */
[----:B------:R-:W-:Y:S01]  /*991b0*/  MOV R49, R174 ;  /* 0x000000ae00317202 */ /* 0x000fe20000000f00 */
[----:B------:R-:W-:Y:S01]  /*991c0*/  IMAD.MOV.U32 R50, RZ, RZ, R175 ;  /* 0x000000ffff327224 */ /* 0x000fe200078e00af */
[----:B--2---:R-:W-:Y:S01]  /*991d0*/  MOV R181, R19 ;  /* 0x0000001300b57202 */ /* 0x004fe20000000f00 */
[----:B---3--:R-:W-:Y:S02]  /*991e0*/  IMAD.MOV.U32 R180, RZ, RZ, R18 ;  /* 0x000000ffffb47224 */ /* 0x008fe400078e0012 */
[----:B------:R-:W2:Y:S01]  /*991f0*/  LDL.LU R18, [R1+0x6174] ;  /* 0x0061740001127983 */ /* 0x000ea20000300800 */
[----:B------:R-:W2:Y:S02]  /*99200*/  LDL.LU R19, [R1+0x6170] ;  /* 0x0061700001137983 */ /* 0x000ea40000300800 */
[----:B------:R-:W3:Y:S02]  /*99210*/  LDL.LU R14, [R1+0x616c] ;  /* 0x00616c00010e7983 */ /* 0x000ee40000300800 */
[----:B------:R-:W3:Y:S01]  /*99220*/  LDL.LU R15, [R1+0x6168] ;  /* 0x00616800010f7983 */ /* 0x000ee20000300800 */
        /* <DEDUP_REMOVED lines=22> */
[----:B------:R-:W3:Y:S01]  /*99390*/  LDL.LU R175, [R1+0x610c] ;  /* 0x00610c0001af7983 */ /* 0x000ee20000300800 */
[----:B------:R-:W-:Y:S01]  /*993a0*/  HMMA.1688.F32.TF32 R112, R236, R28, R112 ;  /* 0x0000001cec70723c */ /* 0x000fe20000081070 */
[----:B------:R-:W-:Y:S01]  /*993b0*/  MOV R208, R51 ;  /* 0x0000003300d07202 */ /* 0x000fe20000000f00 */
[----:B------:R-:W-:-:S06]  /*993c0*/  MOV R51, R0 ;  /* 0x0000000000337202 */ /* 0x000fcc0000000f00 */
[C---:B------:R-:W-:Y:S08]  /*993d0*/  HMMA.1688.F32.TF32 R108, R236.reuse, R8, R108 ;  /* 0x00000008ec6c723c */ /* 0x040ff0000008106c */
[C---:B------:R-:W-:Y:S08]  /*993e0*/  HMMA.1688.F32.TF32 R104, R236.reuse, R12, R104 ;  /* 0x0000000cec68723c */ /* 0x040ff00000081068 */
[C---:B------:R-:W-:Y:S08]  /*993f0*/  HMMA.1688.F32.TF32 R100, R236.reuse, R16, R100 ;  /* 0x00000010ec64723c */ /* 0x040ff00000081064 */
[C---:B------:R-:W-:Y:S08]  /*99400*/  HMMA.1688.F32.TF32 R96, R236.reuse, R20, R96 ;  /* 0x00000014ec60723c */ /* 0x040ff00000081060 */
[----:B------:R-:W-:Y:S01]  /*99410*/  HMMA.1688.F32.TF32 R92, R236, R24, R92 ;  /* 0x00000018ec5c723c */ /* 0x000fe2000008105c */
[----:B------:R-:W-:Y:S01]  /*99420*/  STL [R1+0xb50], R112 ;  /* 0x000b507001007387 */ /* 0x000fe20000100800 */
[----:B------:R1:W-:Y:S02]  /*99430*/  STL.64 [R1+0xb58], R114 ;  /* 0x000b587201007387 */ /* 0x0003e40000100a00 */
[----:B------:R-:W-:-:S04]  /*99440*/  IMAD.MOV.U32 R0, RZ, RZ, R113 ;  /* 0x000000ffff007224 */ /* 0x000fc800078e0071 */
[C---:B-1----:R-:W-:Y:S08]  /*99450*/  HMMA.1688.F32.TF32 R112, R236.reuse, R4, R180 ;  /* 0x00000004ec70723c */ /* 0x042ff000000810b4 */
[----:B------:R-:W-:Y:S01]  /*99460*/  HMMA.1688.F32.TF32 R116, R236, R184, R116 ;  /* 0x000000b8ec74723c */ /* 0x000fe20000081074 */
[----:B------:R-:W-:Y:S04]  /*99470*/  LDS R237, [R31+0x12000] ;  /* 0x012000001fed7984 */ /* 0x000fe80000000800 */
[----:B------:R1:W-:Y:S04]  /*99480*/  LDS R239, [R31+0x13000] ;  /* 0x013000001fef7984 */ /* 0x0003e80000000800 */
[----:B------:R-:W-:Y:S04]  /*99490*/  LDS R236, [R39+0x12000] ;  /* 0x0120000027ec7984 */ /* 0x000fe80000000800 */
        /* <DEDUP_REMOVED lines=13> */
[C---:B--2---:R-:W-:Y:S08]  /*99570*/  HMMA.1688.F32.TF32 R80, R240.reuse, R210, R80 ;  /* 0x000000d2f050723c */ /* 0x044ff00000081050 */
[C---:B---3--:R-:W-:Y:S08]  /*99580*/  HMMA.1688.F32.TF32 R88, R240.reuse, R174, R88 ;  /* 0x000000aef058723c */ /* 0x048ff00000081058 */
[C---:B------:R-:W-:Y:S11]  /*99590*/  HMMA.1688.F32.TF32 R84, R240.reuse, R178, R84 ;  /* 0x000000b2f054723c */ /* 0x040ff60000081054 */
[----:B------:R-:W-:Y:S04]  /*995a0*/  @!UPT UIADD3 URZ, URZ, URZ, URZ ;  /* 0x0000003f3f3ff290 */ /* 0x000fe8000fffe03f */
[----:B------:R-:W-:Y:S01]  /*995b0*/  STL.64 [R1+0x1290], R88 ;  /* 0x0012905801007387 */ /* 0x000fe20000100a00 */
[----:B------:R-:W-:Y:S07]  /*995c0*/  STL.64 [R1+0x1298], R90 ;  /* 0x0012985a01007387 */ /* 0x000fee0000100a00 */
[----:B------:R-:W-:Y:S02]  /*995d0*/  STL.64 [R1+0x1280], R84 ;  /* 0x0012805401007387 */ /* 0x000fe40000100a00 */
[----:B------:R-:W-:Y:S01]  /*995e0*/  STL.64 [R1+0x1288], R86 ;  /* 0x0012885601007387 */ /* 0x000fe20000100a00 */
[----:B------:R-:W-:Y:S01]  /*995f0*/  STL.64 [R1+0x1270], R80 ;  /* 0x0012705001007387 */ /* 0x000fe20000100a00 */
[----:B------:R-:W-:Y:S02]  /*99600*/  STL.64 [R1+0x1278], R82 ;  /* 0x0012785201007387 */ /* 0x000fe40000100a00 */
[----:B-1----:R-:W2:Y:S01]  /*99610*/  LDL.LU R31, [R1+0x6108] ;  /* 0x00610800011f7983 */ /* 0x002ea20000300800 */
[C---:B------:R-:W-:Y:S08]  /*99620*/  HMMA.1688.F32.TF32 R76, R240.reuse, R206, R76 ;  /* 0x000000cef04c723c */ /* 0x040ff0000008104c */
[C---:B------:R-:W-:Y:S08]  /*99630*/  HMMA.1688.F32.TF32 R72, R240.reuse, R202, R72 ;  /* 0x000000caf048723c */ /* 0x040ff00000081048 */
[C---:B------:R-:W-:Y:S08]  /*99640*/  HMMA.1688.F32.TF32 R68, R240.reuse, R198, R68 ;  /* 0x000000c6f044723c */ /* 0x040ff00000081044 */
[C---:B------:R-:W-:Y:S08]  /*99650*/  HMMA.1688.F32.TF32 R64, R240.reuse, R194, R64 ;  /* 0x000000c2f040723c */ /* 0x040ff00000081040 */
[C---:B------:R-:W-:Y:S08]  /*99660*/  HMMA.1688.F32.TF32 R60, R240.reuse, R190, R60 ;  /* 0x000000bef03c723c */ /* 0x040ff0000008103c */
[C---:B------:R-:W-:Y:S08]  /*99670*/  HMMA.1688.F32.TF32 R56, R240.reuse, R186, R56 ;  /* 0x000000baf038723c */ /* 0x040ff00000081038 */
[C---:B------:R-:W-:Y:S08]  /*99680*/  HMMA.1688.F32.TF32 R48, R240.reuse, R6, R48 ;  /* 0x00000006f030723c */ /* 0x040ff00000081030 */
[C---:B----4-:R-:W-:Y:S08]  /*99690*/  HMMA.1688.F32.TF32 R44, R240.reuse, R10, R44 ;  /* 0x0000000af02c723c */ /* 0x050ff0000008102c */
        /* <DEDUP_REMOVED lines=14> */
[----:B--2---:R-:W-:Y:S11]  /*99780*/  HMMA.1688.F32.TF32 R52, R240, R30, R52 ;  /* 0x0000001ef034723c */ /* 0x004ff60000081034 */
[----:B------:R-:W-:Y:S11]  /*99790*/  @!UPT UIADD3 URZ, URZ, URZ, URZ ;  /* 0x0000003f3f3ff290 */ /* 0x000ff6000fffe03f */
[----:B------:R-:W-:Y:S01]  /*997a0*/  @!UPT UIADD3 URZ, URZ, URZ, URZ ;  /* 0x0000003f3f3ff290 */ /* 0x000fe2000fffe03f */
[----:B------:R-:W-:Y:S01]  /*997b0*/  STL.64 [R1+0x1610], R52 ;  /* 0x0016103401007387 */ /* 0x000fe20000100a00 */
[----:B------:R-:W-:Y:S02]  /*997c0*/  STL.64 [R1+0x1618], R54 ;  /* 0x0016183601007387 */ /* 0x000fe40000100a00 */
[----:B------:R-:W-:Y:S02]  /*997d0*/  STL.64 [R1+0x1600], R48 ;  /* 0x0016003001007387 */ /* 0x000fe40000100a00 */
[----:B------:R-:W-:Y:S01]  /*997e0*/  STL.64 [R1+0x1608], R50 ;  /* 0x0016083201007387 */ /* 0x000fe20000100a00 */
[----:B------:R1:W-:Y:S01]  /*997f0*/  STL.64 [R1+0x15f0], R44 ;  /* 0x0015f02c01007387 */ /* 0x0003e20000100a00 */
[----:B------:R2:W-:Y:S02]  /*99800*/  STL.64 [R1+0x15f8], R46 ;  /* 0x0015f82e01007387 */ /* 0x0005e40000100a00 */
[----:B------:R3:W-:Y:S02]  /*99810*/  STL.64 [R1+0x15e0], R40 ;  /* 0x0015e02801007387 */ /* 0x0007e40000100a00 */
[----:B------:R4:W-:Y:S01]  /*99820*/  STL.64 [R1+0x15e8], R42 ;  /* 0x0015e82a01007387 */ /* 0x0009e20000100a00 */
[----:B------:R2:W-:Y:S01]  /*99830*/  STL.64 [R1+0x15d0], R32 ;  /* 0x0015d02001007387 */ /* 0x0005e20000100a00 */
[----:B-1----:R-:W-:Y:S01]  /*99840*/  MOV R44, R26 ;  /* 0x0000001a002c7202 */ /* 0x002fe20000000f00 */
[----:B------:R-:W-:-:S02]  /*99850*/  IMAD.MOV.U32 R45, RZ, RZ, R27 ;  /* 0x000000ffff2d7224 */ /* 0x000fc400078e001b */
[----:B------:R-:W3:Y:S01]  /*99860*/  LDL.LU R26, [R1+0x6104] ;  /* 0x00610400011a7983 */ /* 0x000ee20000300800 */
[----:B------:R-:W4:Y:S01]  /*99870*/  LDL.LU R27, [R1+0x6100] ;  /* 0x00610000011b7983 */ /* 0x000f220000300800 */
[----:B--2---:R-:W-:Y:S01]  /*99880*/  MOV R46, R23 ;  /* 0x00000017002e7202 */ /* 0x004fe20000000f00 */
[----:B------:R-:W-:Y:S01]  /*99890*/  IMAD.MOV.U32 R47, RZ, RZ, R22 ;  /* 0x000000ffff2f7224 */ /* 0x000fe200078e0016 */
[----:B------:R-:W2:Y:S01]  /*998a0*/  LDL.LU R23, [R1+0x60fc] ;  /* 0x0060fc0001177983 */ /* 0x000ea20000300800 */
[----:B------:R-:W2:Y:S02]  /*998b0*/  LDL.LU R22, [R1+0x60f8] ;  /* 0x0060f80001167983 */ /* 0x000ea40000300800 */
[----:B------:R-:W2:Y:S02]  /*998c0*/  LDL.LU R52, [R1+0x180] ;  /* 0x0001800001347983 */ /* 0x000ea40000300800 */
[----:B------:R-:W2:Y:S01]  /*998d0*/  LDL.LU R53, [R1+0x184] ;  /* 0x0001840001357983 */ /* 0x000ea20000300800 */
[----:B------:R-:W2:Y:S01]  /*998e0*/  LDL.LU R54, [R1+0x188] ;  /* 0x0001880001367983 */ /* 0x000ea20000300800 */
[----:B------:R-:W2:Y:S02]  /*998f0*/  LDL.LU R55, [R1+0x18c] ;  /* 0x00018c0001377983 */ /* 0x000ea40000300800 */
[----:B---3--:R-:W-:Y:S01]  /*99900*/  IMAD.MOV.U32 R59, RZ, RZ, R26 ;  /* 0x000000ffff3b7224 */ /* 0x008fe200078e001a */
[----:B----4-:R-:W-:-:S02]  /*99910*/  MOV R58, R27 ;  /* 0x0000001b003a7202 */ /* 0x010fc40000000f00 */
[----:B--2---:R-:W-:Y:S01]  /*99920*/  MOV R56, R23 ;  /* 0x0000001700387202 */ /* 0x004fe20000000f00 */
[----:B------:R-:W-:Y:S01]  /*99930*/  IMAD.MOV.U32 R57, RZ, RZ, R22 ;  /* 0x000000ffff397224 */ /* 0x000fe200078e0016 */
[----:B------:R-:W2:Y:S01]  /*99940*/  LDL.LU R23, [R1+0x60f4] ;  /* 0x0060f40001177983 */ /* 0x000ea20000300800 */
        /* <DEDUP_REMOVED lines=28> */
[----:B------:R-:W-:Y:S01]  /*99b10*/  MOV R189, R34 ;  /* 0x0000002200bd7202 */ /* 0x000fe20000000f00 */
[----:B------:R-:W4:Y:S02]  /*99b20*/  LDL.LU R33, [R1+0x954] ;  /* 0x0009540001217983 */ /* 0x000f240000300800 */
[----:B------:R-:W-:Y:S01]  /*99b30*/  IMAD.MOV.U32 R188, RZ, RZ, R35 ;  /* 0x000000ffffbc7224 */ /* 0x000fe200078e0023 */
        /* <DEDUP_REMOVED lines=10> */
[----:B--2---:R-:W-:Y:S01]  /*99be0*/  IMAD.MOV.U32 R67, RZ, RZ, R23 ;  /* 0x000000ffff437224 */ /* 0x004fe200078e0017 */
[----:B---3--:R-:W-:Y:S01]  /*99bf0*/  MOV R66, R22 ;  /* 0x0000001600427202 */ /* 0x008fe20000000f00 */
[----:B----4-:R-:W-:Y:S01]  /*99c00*/  IMAD.MOV.U32 R65, RZ, RZ, R27 ;  /* 0x000000ffff417224 */ /* 0x010fe200078e001b */
[----:B------:R-:W-:-:S02]  /*99c10*/  MOV R64, R26 ;  /* 0x0000001a00407202 */ /* 0x000fc40000000f00 */
[----:B------:R-:W2:Y:S01]  /*99c20*/  LDL.LU R26, [R1+0x60e4] ;  /* 0x0060e400011a7983 */ /* 0x000ea20000300800 */
[----:B------:R-:W2:Y:S02]  /*99c30*/  LDL.LU R27, [R1+0x60e0] ;  /* 0x0060e000011b7983 */ /* 0x000ea40000300800 */
[----:B------:R-:W3:Y:S02]  /*99c40*/  LDL.LU R22, [R1+0x60dc] ;  /* 0x0060dc0001167983 */ /* 0x000ee40000300800 */
[----:B------:R-:W3:Y:S01]  /*99c50*/  LDL.LU R23, [R1+0x60d8] ;  /* 0x0060d80001177983 */ /* 0x000ee20000300800 */
[----:B------:R-:W4:Y:S01]  /*99c60*/  LDL.LU R48, [R1+0x170] ;  /* 0x0001700001307983 */ /* 0x000f220000300800 */
[----:B------:R-:W4:Y:S02]  /*99c70*/  LDL.LU R49, [R1+0x174] ;  /* 0x0001740001317983 */ /* 0x000f240000300800 */
[----:B------:R-:W4:Y:S02]  /*99c80*/  LDL.LU R50, [R1+0x178] ;  /* 0x0001780001327983 */ /* 0x000f240000300800 */
[----:B------:R-:W4:Y:S01]  /*99c90*/  LDL.LU R51, [R1+0x17c] ;  /* 0x00017c0001337983 */ /* 0x000f220000300800 */
[C---:B------:R-:W-:Y:S08]  /*99ca0*/  HMMA.1688.F32.TF32 R40, R236.reuse, R178, R40 ;  /* 0x000000b2ec28723c */ /* 0x040ff00000081028 */
[C---:B------:R-:W-:Y:S08]  /*99cb0*/  HMMA.1688.F32.TF32 R80, R236.reuse, R174, R80 ;  /* 0x000000aeec50723c */ /* 0x040ff00000081050 */
[----:B------:R-:W-:Y:S01]  /*99cc0*/  HMMA.1688.F32.TF32 R32, R236, R210, R32 ;  /* 0x000000d2ec20723c */ /* 0x000fe20000081020 */
[----:B------:R1:W-:Y:S04]  /*99cd0*/  STL [R1+0x5eb8], R189 ;  /* 0x005eb8bd01007387 */ /* 0x0003e80000100800 */
[----:B-1----:R-:W4:Y:S03]  /*99ce0*/  LDL R189, [R1+0xb60] ;  /* 0x000b600001bd7983 */ /* 0x002f260000100800 */
[----:B------:R-:W-:Y:S01]  /*99cf0*/  MOV R29, R42 ;  /* 0x0000002a001d7202 */ /* 0x000fe20000000f00 */
[----:B------:R-:W-:Y:S01]  /*99d00*/  IMAD.MOV.U32 R28, RZ, RZ, R43 ;  /* 0x000000ffff1c7224 */ /* 0x000fe200078e002b */
[C---:B--2---:R-:W-:Y:S08]  /*99d10*/  HMMA.1688.F32.TF32 R84, R240.reuse, R26, R84 ;  /* 0x0000001af054723c */ /* 0x044ff00000081054 */
[----:B---3--:R-:W-:Y:S08]  /*99d20*/  HMMA.1688.F32.TF32 R88, R240, R22, R88 ;  /* 0x00000016f058723c */ /* 0x008ff00000081058 */
        /* <DEDUP_REMOVED lines=8> */
[C---:B------:R-:W-:Y:S01]  /*99db0*/  HMMA.1688.F32.TF32 R44, R236.reuse, R10, R44 ;  /* 0x0000000aec2c723c */ /* 0x040fe2000008102c */
[----:B------:R-:W-:Y:S04]  /*99dc0*/  LDS R240, [R39+0x12080] ;  /* 0x0120800027f07984 */ /* 0x000fe80000000800 */
[----:B------:R-:W-:Y:S04]  /*99dd0*/  LDS R242, [R39+0x13080] ;  /* 0x0130800027f27984 */ /* 0x000fe80000000800 */
[----:B------:R-:W-:Y:S01]  /*99de0*/  STL.64 [R1+0x15c0], R88 ;  /* 0x0015c05801007387 */ /* 0x000fe20000100a00 */
[----:B------:R-:W-:Y:S02]  /*99df0*/  STL.64 [R1+0x15c8], R90 ;  /* 0x0015c85a01007387 */ /* 0x000fe40000100a00 */
[----:B------:R-:W-:Y:S02]  /*99e00*/  STL.64 [R1+0x1210], R84 ;  /* 0x0012105401007387 */ /* 0x000fe40000100a00 */
[----:B------:R-:W-:Y:S01]  /*99e10*/  STL.64 [R1+0x1200], R80 ;  /* 0x0012005001007387 */ /* 0x000fe20000100a00 */
[----:B------:R-:W-:Y:S01]  /*99e20*/  STL.64 [R1+0x1208], R82 ;  /* 0x0012085201007387 */ /* 0x000fe20000100a00 */
[----:B------:R1:W-:Y:S01]  /*99e30*/  STL.64 [R1+0x11f0], R40 ;  /* 0x0011f02801007387 */ /* 0x0003e20000100a00 */
[----:B------:R-:W-:Y:S01]  /*99e40*/  MOV R185, R86 ;  /* 0x0000005600b97202 */ /* 0x000fe20000000f00 */
[----:B------:R-:W-:Y:S01]  /*99e50*/  IMAD.MOV.U32 R184, RZ, RZ, R87 ;  /* 0x000000ffffb87224 */ /* 0x000fe200078e0057 */
[----:B------:R-:W-:Y:S04]  /*99e60*/  LDS R241, [R189+0x12080] ;  /* 0x01208000bdf17984 */ /* 0x000fe80000000800 */
[----:B-1----:R-:W2:Y:S01]  /*99e70*/  LDL.LU R40, [R1+0x150] ;  /* 0x0001500001287983 */ /* 0x002ea20000300800 */
[----:B------:R1:W-:Y:S02]  /*99e80*/  STL.64 [R1+0x11e0], R32 ;  /* 0x0011e02001007387 */ /* 0x0003e40000100a00 */
[----:B------:R3:W-:Y:S02]  /*99e90*/  STL.64 [R1+0x11e8], R34 ;  /* 0x0011e82201007387 */ /* 0x0007e40000100a00 */
[----:B------:R-:W2:Y:S01]  /*99ea0*/  LDL.LU R41, [R1+0x154] ;  /* 0x0001540001297983 */ /* 0x000ea20000300800 */
[----:B------:R-:W2:Y:S01]  /*99eb0*/  LDL.LU R42, [R1+0x158] ;  /* 0x00015800012a7983 */ /* 0x000ea20000300800 */
[----:B------:R-:W2:Y:S03]  /*99ec0*/  LDL.LU R43, [R1+0x15c] ;  /* 0x00015c00012b7983 */ /* 0x000ea60000300800 */
[----:B------:R-:W4:Y:S04]  /*99ed0*/  LDS R243, [R189+0x13080] ;  /* 0x01308000bdf37984 */ /* 0x000f280000000800 */
[----:B-1----:R-:W4:Y:S01]  /*99ee0*/  LDL.LU R32, [R1+0x140] ;  /* 0x0001400001207983 */ /* 0x002f220000300800 */
[----:B------:R-:W4:Y:S02]  /*99ef0*/  LDL.LU R33, [R1+0x144] ;  /* 0x0001440001217983 */ /* 0x000f240000300800 */
[----:B---3--:R-:W4:Y:S02]  /*99f00*/  LDL.LU R34, [R1+0x148] ;  /* 0x0001480001227983 */ /* 0x008f240000300800 */
[----:B------:R-:W4:Y:S01]  /*99f10*/  LDL.LU R35, [R1+0x14c] ;  /* 0x00014c0001237983 */ /* 0x000f220000300800 */
[----:B------:R-:W-:Y:S01]  /*99f20*/  STL.64 [R1+0x11d0], R76 ;  /* 0x0011d04c01007387 */ /* 0x000fe20000100a00 */
[----:B------:R-:W-:Y:S02]  /*99f30*/  STL.64 [R1+0x11d8], R78 ;  /* 0x0011d84e01007387 */ /* 0x000fe40000100a00 */
[----:B------:R-:W-:Y:S02]  /*99f40*/  STL.64 [R1+0x11c0], R72 ;  /* 0x0011c04801007387 */ /* 0x000fe40000100a00 */
[----:B------:R-:W-:Y:S01]  /*99f50*/  STL.64 [R1+0x11c8], R74 ;  /* 0x0011c84a01007387 */ /* 0x000fe20000100a00 */
[----:B------:R-:W-:Y:S01]  /*99f60*/  STL.64 [R1+0x11b0], R68 ;  /* 0x0011b04401007387 */ /* 0x000fe20000100a00 */
[----:B------:R-:W-:Y:S02]  /*99f70*/  STL.64 [R1+0x11b8], R70 ;  /* 0x0011b84601007387 */ /* 0x000fe40000100a00 */
[----:B------:R1:W-:Y:S02]  /*99f80*/  STL.64 [R1+0x11a0], R64 ;  /* 0x0011a04001007387 */ /* 0x0003e40000100a00 */
[----:B------:R3:W-:Y:S01]  /*99f90*/  STL.64 [R1+0x11a8], R66 ;  /* 0x0011a84201007387 */ /* 0x0007e20000100a00 */
[----:B------:R3:W-:Y:S01]  /*99fa0*/  STL.64 [R1+0x1190], R60 ;  /* 0x0011903c01007387 */ /* 0x0007e20000100a00 */
[----:B------:R3:W-:Y:S02]  /*99fb0*/  STL.64 [R1+0x1198], R62 ;  /* 0x0011983e01007387 */ /* 0x0007e40000100a00 */
[----:B------:R3:W-:Y:S02]  /*99fc0*/  STL.64 [R1+0x15b0], R56 ;  /* 0x0015b03801007387 */ /* 0x0007e40000100a00 */
[----:B------:R2:W-:Y:S01]  /*99fd0*/  STL.64 [R1+0x15b8], R58 ;  /* 0x0015b83a01007387 */ /* 0x0005e20000100a00 */
[----:B------:R-:W-:Y:S01]  /*99fe0*/  STL.64 [R1+0x15a0], R52 ;  /* 0x0015a03401007387 */ /* 0x000fe20000100a00 */
[----:B------:R-:W-:Y:S03]  /*99ff0*/  STL.64 [R1+0x15a8], R54 ;  /* 0x0015a83601007387 */ /* 0x000fe60000100a00 */
[----:B-1----:R-:W4:Y:S01]  /*9a000*/  LDL.LU R64, [R1+0x100] ;  /* 0x0001000001407983 */ /* 0x002f220000300800 */
[----:B------:R-:W-:Y:S02]  /*9a010*/  STL.64 [R1+0x1590], R48 ;  /* 0x0015903001007387 */ /* 0x000fe40000100a00 */
[----:B------:R-:W-:Y:S02]  /*9a020*/  STL.64 [R1+0x1598], R50 ;  /* 0x0015983201007387 */ /* 0x000fe40000100a00 */
[----:B------:R-:W-:Y:S01]  /*9a030*/  STL.64 [R1+0x1580], R44 ;  /* 0x0015802c01007387 */ /* 0x000fe20000100a00 */
[----:B------:R-:W-:Y:S01]  /*9a040*/  STL.64 [R1+0x1588], R46 ;  /* 0x0015882e01007387 */ /* 0x000fe20000100a00 */
[----:B------:R-:W4:Y:S02]  /*9a050*/  LDL.LU R65, [R1+0x104] ;  /* 0x0001040001417983 */ /* 0x000f240000300800 */
[----:B---3--:R-:W4:Y:S02]  /*9a060*/  LDL.LU R66, [R1+0x108] ;  /* 0x0001080001427983 */ /* 0x008f240000300800 */
        /* <DEDUP_REMOVED lines=18> */
[C---:B--2---:R-:W-:Y:S08]  /*9a190*/  HMMA.1688.F32.TF32 R40, R236.reuse, R14, R40 ;  /* 0x0000000eec28723c */ /* 0x044ff00000081028 */
[C---:B----4-:R-:W-:Y:S11]  /*9a1a0*/  HMMA.1688.F32.TF32 R32, R236.reuse, R18, R32 ;  /* 0x00000012ec20723c */ /* 0x050ff60000081020 */
[----:B------:R-:W-:Y:S04]  /*9a1b0*/  @!UPT UIADD3 URZ, URZ, URZ, URZ ;  /* 0x0000003f3f3ff290 */ /* 0x000fe8000fffe03f */
[----:B------:R1:W-:Y:S01]  /*9a1c0*/  STL.64 [R1+0x1570], R40 ;  /* 0x0015702801007387 */ /* 0x0003e20000100a00 */
[----:B------:R2:W-:Y:S07]  /*9a1d0*/  STL.64 [R1+0x1578], R42 ;  /* 0x0015782a01007387 */ /* 0x0005ee0000100a00 */
[----:B------:R4:W-:Y:S01]  /*9a1e0*/  STL.64 [R1+0x1560], R32 ;  /* 0x0015602001007387 */ /* 0x0009e20000100a00 */
[----:B------:R4:W-:Y:S02]  /*9a1f0*/  STL.64 [R1+0x1568], R34 ;  /* 0x0015682201007387 */ /* 0x0009e40000100a00 */
[----:B------:R-:W3:Y:S02]  /*9a200*/  LDL.LU R57, [R1+0xe4] ;  /* 0x0000e40001397983 */ /* 0x000ee40000300800 */
[----:B------:R-:W3:Y:S01]  /*9a210*/  LDL.LU R58, [R1+0xe8] ;  /* 0x0000e800013a7983 */ /* 0x000ee20000300800 */
[----:B------:R-:W3:Y:S01]  /*9a220*/  LDL.LU R59, [R1+0xec] ;  /* 0x0000ec00013b7983 */ /* 0x000ee20000300800 */
[----:B-1----:R-:W3:Y:S02]  /*9a230*/  LDL.LU R40, [R1+0xa0] ;  /* 0x0000a00001287983 */ /* 0x002ee40000300800 */
[----:B------:R-:W3:Y:S02]  /*9a240*/  LDL.LU R41, [R1+0xa4] ;  /* 0x0000a40001297983 */ /* 0x000ee40000300800 */
[----:B--2---:R-:W3:Y:S01]  /*9a250*/  LDL.LU R42, [R1+0xa8] ;  /* 0x0000a800012a7983 */ /* 0x004ee20000300800 */
        /* <DEDUP_REMOVED lines=18> */
[----:B------:R-:W-:Y:S08]  /*9a380*/  HMMA.1688.F32.TF32 R72, R236, R26, R72 ;  /* 0x0000001aec48723c */ /* 0x000ff00000081048 */
[C---:B------:R-:W-:Y:S08]  /*9a390*/  HMMA.1688.F32.TF32 R60, R232.reuse, R210, R60 ;  /* 0x000000d2e83c723c */ /* 0x040ff0000008103c */
[C---:B------:R-:W-:Y:S08]  /*9a3a0*/  HMMA.1688.F32.TF32 R68, R232.reuse, R174, R68 ;  /* 0x000000aee844723c */ /* 0x040ff00000081044 */
[C---:B------:R-:W-:Y:S01]  /*9a3b0*/  HMMA.1688.F32.TF32 R64, R232.reuse, R178, R64 ;  /* 0x000000b2e840723c */ /* 0x040fe20000081040 */
[----:B------:R-:W-:Y:S01]  /*9a3c0*/  IMAD.MOV.U32 R177, RZ, RZ, R116 ;  /* 0x000000ffffb17224 */ /* 0x000fe200078e0074 */
[----:B------:R-:W-:Y:S01]  /*9a3d0*/  MOV R176, R117 ;  /* 0x0000007500b07202 */ /* 0x000fe20000000f00 */
[----:B------:R-:W-:Y:S01]  /*9a3e0*/  IMAD.MOV.U32 R173, RZ, RZ, R118 ;  /* 0x000000ffffad7224 */ /* 0x000fe200078e0076 */
[----:B------:R-:W-:Y:S01]  /*9a3f0*/  MOV R172, R119 ;  /* 0x0000007700ac7202 */ /* 0x000fe20000000f00 */
[----:B------:R-:W-:Y:S04]  /*9a400*/  LDS R236, [R39+0x12100] ;  /* 0x0121000027ec7984 */ /* 0x000fe80000000800 */
[----:B------:R-:W-:Y:S04]  /*9a410*/  LDS R238, [R39+0x13100] ;  /* 0x0131000027ee7984 */ /* 0x000fe80000000800 */
[----:B------:R-:W-:Y:S04]  /*9a420*/  LDS R237, [R189+0x12100] ;  /* 0x01210000bded7984 */ /* 0x000fe80000000800 */
[----:B------:R-:W1:Y:S04]  /*9a430*/  LDS R239, [R189+0x13100] ;  /* 0x01310000bdef7984 */ /* 0x000e680000000800 */
[----:B------:R-:W-:Y:S01]  /*9a440*/  STL.64 [R1+0x1550], R76 ;  /* 0x0015504c01007387 */ /* 0x000fe20000100a00 */
[----:B------:R-:W-:Y:S02]  /*9a450*/  STL.64 [R1+0x1558], R78 ;  /* 0x0015584e01007387 */ /* 0x000fe40000100a00 */
[----:B------:R-:W-:Y:S02]  /*9a460*/  STL.64 [R1+0x1180], R72 ;  /* 0x0011804801007387 */ /* 0x000fe40000100a00 */
[----:B------:R-:W-:Y:S02]  /*9a470*/  STL.64 [R1+0x1188], R74 ;  /* 0x0011884a01007387 */ /* 0x000fe40000100a00 */
[----:B------:R-:W-:Y:S01]  /*9a480*/  IMAD.MOV.U32 R20, RZ, RZ, R63 ;  /* 0x000000ffff147224 */ /* 0x000fe200078e003f */
[----:B------:R-:W-:Y:S01]  /*9a490*/  STL.64 [R1+0x1170], R68 ;  /* 0x0011704401007387 */ /* 0x000fe20000100a00 */
[----:B------:R-:W-:Y:S01]  /*9a4a0*/  MOV R21, R62 ;  /* 0x0000003e00157202 */ /* 0x000fe20000000f00 */
[----:B------:R-:W-:Y:S02]  /*9a4b0*/  STL.64 [R1+0x1178], R70 ;  /* 0x0011784601007387 */ /* 0x000fe40000100a00 */
[----:B------:R-:W-:Y:S01]  /*9a4c0*/  IMAD.MOV.U32 R24, RZ, RZ, R61 ;  /* 0x000000ffff187224 */ /* 0x000fe200078e003d */
[----:B------:R-:W-:Y:S01]  /*9a4d0*/  MOV R25, R60 ;  /* 0x0000003c00197202 */ /* 0x000fe20000000f00 */
[----:B------:R-:W-:Y:S01]  /*9a4e0*/  STL.64 [R1+0x1160], R64 ;  /* 0x0011604001007387 */ /* 0x000fe20000100a00 */
[----:B------:R-:W-:Y:S02]  /*9a4f0*/  STL.64 [R1+0x1168], R66 ;  /* 0x0011684201007387 */ /* 0x000fe40000100a00 */
[----:B------:R1:W-:Y:S02]  /*9a500*/  STL [R1+0x5eb4], R20 ;  /* 0x005eb41401007387 */ /* 0x0003e40000100800 */
[----:B------:R1:W-:Y:S01]  /*9a510*/  STL [R1+0x5eb0], R21 ;  /* 0x005eb01501007387 */ /* 0x0003e20000100800 */
[----:B------:R1:W-:Y:S01]  /*9a520*/  STL [R1+0x5eac], R24 ;  /* 0x005eac1801007387 */ /* 0x0003e20000100800 */
[----:B------:R1:W-:Y:S01]  /*9a530*/  STL [R1+0x5ea8], R25 ;  /* 0x005ea81901007387 */ /* 0x0003e20000100800 */
[C---:B--2---:R-:W-:Y:S08]  /*9a540*/  HMMA.1688.F32.TF32 R48, R232.reuse, R198, R48 ;  /* 0x000000c6e830723c */ /* 0x044ff00000081030 */
[C---:B----4-:R-:W-:Y:S11]  /*9a550*/  HMMA.1688.F32.TF32 R32, R232.reuse, R186, R32 ;  /* 0x000000bae820723c */ /* 0x050ff60000081020 */
[----:B------:R-:W-:Y:S05]  /*9a560*/  @!UPT UIADD3 URZ, URZ, URZ, URZ ;  /* 0x0000003f3f3ff290 */ /* 0x000fea000fffe03f */
[----:B-1----:R-:W-:Y:S01]  /*9a570*/  MOV R20, R48 ;  /* 0x0000003000147202 */ /* 0x002fe20000000f00 */
[----:B------:R-:W-:Y:S01]  /*9a580*/  IMAD.MOV.U32 R21, RZ, RZ, R49 ;  /* 0x000000ffff157224 */ /* 0x000fe200078e0031 */
[----:B------:R-:W-:Y:S01]  /*9a590*/  MOV R24, R50 ;  /* 0x0000003200187202 */ /* 0x000fe20000000f00 */
[----:B------:R-:W-:Y:S02]  /*9a5a0*/  IMAD.MOV.U32 R25, RZ, RZ, R51 ;  /* 0x000000ffff197224 */ /* 0x000fe400078e0033 */
[C---:B---3--:R-:W-:Y:S08]  /*9a5b0*/  HMMA.1688.F32.TF32 R48, R232.reuse, R194, R44 ;  /* 0x000000c2e830723c */ /* 0x048ff0000008102c */
[C---:B------:R-:W-:Y:S11]  /*9a5c0*/  HMMA.1688.F32.TF32 R44, R232.reuse, R190, R40 ;  /* 0x000000bee82c723c */ /* 0x040ff60000081028 */
[----:B------:R-:W-:Y:S04]  /*9a5d0*/  @!UPT UIADD3 URZ, URZ, URZ, URZ ;  /* 0x0000003f3f3ff290 */ /* 0x000fe8000fffe03f */
[----:B------:R-:W-:Y:S01]  /*9a5e0*/  STL.64 [R1+0x1110], R48 ;  /* 0x0011103001007387 */ /* 0x000fe20000100a00 */
[----:B------:R-:W-:Y:S02]  /*9a5f0*/  STL.64 [R1+0x1118], R50 ;  /* 0x0011183201007387 */ /* 0x000fe40000100a00 */
[----:B------:R-:W2:Y:S05]  /*9a600*/  LDL.LU R40, [R1+0x200] ;  /* 0x0002000001287983 */ /* 0x000eaa0000300800 */
[----:B------:R1:W-:Y:S01]  /*9a610*/  STL.64 [R1+0x1100], R44 ;  /* 0x0011002c01007387 */ /* 0x0003e20000100a00 */
[----:B------:R3:W-:Y:S01]  /*9a620*/  STL.64 [R1+0x1108], R46 ;  /* 0x0011082e01007387 */ /* 0x0007e20000100a00 */
[----:B------:R4:W-:Y:S02]  /*9a630*/  STL.64 [R1+0x1540], R32 ;  /* 0x0015402001007387 */ /* 0x0009e40000100a00 */
[----:B------:R3:W-:Y:S02]  /*9a640*/  STL.64 [R1+0x1548], R34 ;  /* 0x0015482201007387 */ /* 0x0007e40000100a00 */
[----:B------:R-:W2:Y:S01]  /*9a650*/  LDL.LU R41, [R1+0x204] ;  /* 0x0002040001297983 */ /* 0x000ea20000300800 */
[----:B------:R-:W2:Y:S01]  /*9a660*/  LDL.LU R42, [R1+0x208] ;  /* 0x00020800012a7983 */ /* 0x000ea20000300800 */
[----:B------:R-:W2:Y:S01]  /*9a670*/  LDL.LU R43, [R1+0x20c] ;  /* 0x00020c00012b7983 */ /* 0x000ea20000300800 */
[----:B-1----:R-:W-:Y:S01]  /*9a680*/  MOV R44, R247 ;  /* 0x000000f7002c7202 */ /* 0x002fe20000000f00 */
[----:B------:R-:W-:Y:S01]  /*9a690*/  IMAD.MOV.U32 R45, RZ, RZ, R246 ;  /* 0x000000ffff2d7224 */ /* 0x000fe200078e00f6 */
[----:B------:R-:W2:Y:S01]  /*9a6a0*/  LDL.LU R247, [R1+0x60d4] ;  /* 0x0060d40001f77983 */ /* 0x000ea20000300800 */
[----:B------:R-:W2:Y:S01]  /*9a6b0*/  LDL.LU R246, [R1+0x60d0] ;  /* 0x0060d00001f67983 */ /* 0x000ea20000300800 */
[----:B---3--:R-:W-:Y:S01]  /*9a6c0*/  MOV R46, R245 ;  /* 0x000000f5002e7202 */ /* 0x008fe20000000f00 */
[----:B------:R-:W-:Y:S01]  /*9a6d0*/  IMAD.MOV.U32 R47, RZ, RZ, R244 ;  /* 0x000000ffff2f7224 */ /* 0x000fe200078e00f4 */
[----:B------:R-:W3:Y:S01]  /*9a6e0*/  LDL.LU R245, [R1+0x60cc] ;  /* 0x0060cc0001f57983 */ /* 0x000ee20000300800 */
[----:B------:R-:W3:Y:S01]  /*9a6f0*/  LDL.LU R244, [R1+0x60c8] ;  /* 0x0060c80001f47983 */ /* 0x000ee20000300800 */
[C---:B------:R-:W-:Y:S01]  /*9a700*/  HMMA.1688.F32.TF32 R56, R232.reuse, R206, R56 ;  /* 0x000000cee838723c */ /* 0x040fe20000081038 */
[----:B------:R-:W3:Y:S01]  /*9a710*/  LDL.LU R48, [R1+0x220] ;  /* 0x0002200001307983 */ /* 0x000ee20000300800 */
[----:B------:R-:W3:Y:S01]  /*9a720*/  LDL.LU R49, [R1+0x224] ;  /* 0x0002240001317983 */ /* 0x000ee20000300800 */
[----:B------:R-:W3:Y:S02]  /*9a730*/  LDL.LU R50, [R1+0x228] ;  /* 0x0002280001327983 */ /* 0x000ee40000300800 */
[----:B------:R-:W3:Y:S11]  /*9a740*/  LDL.LU R51, [R1+0x22c] ;  /* 0x00022c0001337983 */ /* 0x000ef60000300800 */
[----:B------:R-:W-:Y:S08]  /*9a750*/  @!UPT UIADD3 URZ, URZ, URZ, URZ ;  /* 0x0000003f3f3ff290 */ /* 0x000ff0000fffe03f */
[----:B------:R-:W-:Y:S01]  /*9a760*/  MOV R17, R56 ;  /* 0x0000003800117202 */ /* 0x000fe20000000f00 */
[----:B------:R-:W-:Y:S01]  /*9a770*/  IMAD.MOV.U32 R16, RZ, RZ, R57 ;  /* 0x000000ffff107224 */ /* 0x000fe200078e0039 */
[----:B------:R-:W3:Y:S01]  /*9a780*/  LDL.LU R56, [R1+0x240] ;  /* 0x0002400001387983 */ /* 0x000ee20000300800 */
[----:B------:R-:W-:Y:S01]  /*9a790*/  MOV R13, R58 ;  /* 0x0000003a000d7202 */ /* 0x000fe20000000f00 */
[----:B------:R-:W3:Y:S02]  /*9a7a0*/  LDL.LU R57, [R1+0x244] ;  /* 0x0002440001397983 */ /* 0x000ee40000300800 */
[----:B------:R-:W-:Y:S01]  /*9a7b0*/  IMAD.MOV.U32 R12, RZ, RZ, R59 ;  /* 0x000000ffff0c7224 */ /* 0x000fe200078e003b */
        /* <DEDUP_REMOVED lines=10> */
[----:B------:R-:W3:Y:S02]  /*9a860*/  LDL.LU R84, [R1] ;  /* 0x0000000001547983 */ /* 0x000ee40000300800 */
        /* <DEDUP_REMOVED lines=25> */
[----:B------:R-:W-:Y:S01]  /*9aa00*/  HMMA.1688.F32.TF32 R52, R232, R202, R52 ;  /* 0x000000cae834723c */ /* 0x000fe20000081034 */
        /* <DEDUP_REMOVED lines=29> */
[----:B------:R-:W-:Y:S01]  /*9abe0*/  IMAD.MOV.U32 R4, RZ, RZ, R55 ;  /* 0x000000ffff047224 */ /* 0x000fe200078e0037 */
[----:B----4-:R-:W-:Y:S01]  /*9abf0*/  MOV R32, R248 ;  /* 0x000000f800207202 */ /* 0x010fe20000000f00 */
[----:B------:R-:W-:Y:S01]  /*9ac00*/  IMAD.MOV.U32 R33, RZ, RZ, R249 ;  /* 0x000000ffff217224 */ /* 0x000fe200078e00f9 */
[----:B------:R-:W-:Y:S01]  /*9ac10*/  MOV R34, R250 ;  /* 0x000000fa00227202 */ /* 0x000fe20000000f00 */
[----:B------:R-:W-:Y:S02]  /*9ac20*/  IMAD.MOV.U32 R35, RZ, RZ, R251 ;  /* 0x000000ffff237224 */ /* 0x000fe400078e00fb */
[----:B--2---:R-:W-:Y:S01]  /*9ac30*/  IMAD.MOV.U32 R55, RZ, RZ, R247 ;  /* 0x000000ffff377224 */ /* 0x004fe200078e00f7 */
[----:B------:R-:W-:Y:S01]  /*9ac40*/  MOV R54, R246 ;  /* 0x000000f600367202 */ /* 0x000fe20000000f00 */
[----:B---3--:R-:W-:Y:S01]  /*9ac50*/  IMAD.MOV.U32 R53, RZ, RZ, R245 ;  /* 0x000000ffff357224 */ /* 0x008fe200078e00f5 */
[----:B------:R-:W-:-:S02]  /*9ac60*/  MOV R52, R244 ;  /* 0x000000f400347202 */ /* 0x000fc40000000f00 */
        /* <DEDUP_REMOVED lines=16> */
[C---:B------:R-:W-:Y:S01]  /*9ad70*/  HMMA.1688.F32.TF32 R88, R240.reuse, R178, R84 ;  /* 0x000000b2f058723c */ /* 0x040fe20000081054 */
[----:B------:R-:W-:Y:S04]  /*9ad80*/  LDS R232, [R252+0x12100] ;  /* 0x01210000fce87984 */ /* 0x000fe80000000800 */
[----:B------:R-:W-:Y:S04]  /*9ad90*/  LDS R234, [R252+0x13100] ;  /* 0x01310000fcea7984 */ /* 0x000fe80000000800 */
        /* <DEDUP_REMOVED lines=20> */
[C---:B---3--:R-:W-:Y:S11]  /*9aee0*/  HMMA.1688.F32.TF32 R84, R240.reuse, R210, R248 ;  /* 0x000000d2f054723c */ /* 0x048ff600000810f8 */
[----:B------:R-:W-:Y:S11]  /*9aef0*/  @!UPT UIADD3 URZ, URZ, URZ, URZ ;  /* 0x0000003f3f3ff290 */ /* 0x000ff6000fffe03f */
[----:B------:R-:W-:Y:S01]  /*9af00*/  @!UPT UIADD3 URZ, URZ, URZ, URZ ;  /* 0x0000003f3f3ff290 */ /* 0x000fe2000fffe03f */
[----:B------:R-:W-:Y:S01]  /*9af10*/  STL.64 [R1+0x10c0], R84 ;  /* 0x0010c05401007387 */ /* 0x000fe20000100a00 */
[----:B------:R3:W-:Y:S02]  /*9af20*/  STL.64 [R1+0x10c8], R86 ;  /* 0x0010c85601007387 */ /* 0x0007e40000100a00 */
[C---:B---3--:R-:W-:Y:S08]  /*9af30*/  HMMA.1688.F32.TF32 R84, R240.reuse, R206, R80 ;  /* 0x000000cef054723c */ /* 0x048ff00000081050 */
[C---:B------:R-:W-:Y:S08]  /*9af40*/  HMMA.1688.F32.TF32 R80, R240.reuse, R202, R76 ;  /* 0x000000caf050723c */ /* 0x040ff0000008104c */
[C---:B------:R-:W-:Y:S08]  /*9af50*/  HMMA.1688.F32.TF32 R76, R240.reuse, R198, R72 ;  /* 0x000000c6f04c723c */ /* 0x040ff00000081048 */
[C---:B------:R-:W-:Y:S08]  /*9af60*/  HMMA.1688.F32.TF32 R72, R240.reuse, R194, R68 ;  /* 0x000000c2f048723c */ /* 0x040ff00000081044 */
[C---:B------:R-:W-:Y:S08]  /*9af70*/  HMMA.1688.F32.TF32 R68, R240.reuse, R190, R64 ;  /* 0x000000bef044723c */ /* 0x040ff00000081040 */
[C---:B--2---:R-:W-:Y:S01]  /*9af80*/  HMMA.1688.F32.TF32 R64, R240.reuse, R186, R244 ;  /* 0x000000baf040723c */ /* 0x044fe200000810f4 */
[----:B------:R-:W-:Y:S01]  /*9af90*/  STL.64 [R1+0x10b0], R84 ;  /* 0x0010b05401007387 */ /* 0x000fe20000100a00 */
[----:B------:R-:W-:Y:S02]  /*9afa0*/  STL.64 [R1+0x10b8], R86 ;  /* 0x0010b85601007387 */ /* 0x000fe40000100a00 */
[----:B------:R-:W-:Y:S02]  /*9afb0*/  STL.64 [R1+0x10a0], R80 ;  /* 0x0010a05001007387 */ /* 0x000fe40000100a00 */
[----:B------:R-:W-:Y:S01]  /*9afc0*/  STL.64 [R1+0x10a8], R82 ;  /* 0x0010a85201007387 */ /* 0x000fe20000100a00 */
[----:B------:R-:W-:Y:S01]  /*9afd0*/  STL.64 [R1+0x1090], R76 ;  /* 0x0010904c01007387 */ /* 0x000fe20000100a00 */
[----:B------:R-:W-:Y:S02]  /*9afe0*/  STL.64 [R1+0x1098], R78 ;  /* 0x0010984e01007387 */ /* 0x000fe40000100a00 */
[----:B------:R-:W-:Y:S02]  /*9aff0*/  STL.64 [R1+0x1080], R72 ;  /* 0x0010804801007387 */ /* 0x000fe40000100a00 */
[----:B------:R-:W-:Y:S03]  /*9b000*/  STL.64 [R1+0x1088], R74 ;  /* 0x0010884a01007387 */ /* 0x000fe60000100a00 */
[----:B------:R-:W-:Y:S01]  /*9b010*/  STL.64 [R1+0x1070], R68 ;  /* 0x0010704401007387 */ /* 0x000fe20000100a00 */
[----:B------:R-:W-:Y:S07]  /*9b020*/  STL.64 [R1+0x1078], R70 ;  /* 0x0010784601007387 */ /* 0x000fee0000100a00 */
        /* <DEDUP_REMOVED lines=23> */
[----:B------:R-:W3:Y:S02]  /*9b1a0*/  LDL.LU R32, [R1+0x400] ;  /* 0x0004000001207983 */ /* 0x000ee40000300800 */
[----:B------:R-:W-:Y:S01]  /*9b1b0*/  STL.64 [R1+0x1470], R44 ;  /* 0x0014702c01007387 */ /* 0x000fe20000100a00 */
[----:B------:R-:W-:Y:S01]  /*9b1c0*/  STL.64 [R1+0x1478], R46 ;  /* 0x0014782e01007387 */ /* 0x000fe20000100a00 */
[----:B------:R4:W-:Y:S02]  /*9b1d0*/  STL.64 [R1+0x1060], R40 ;  /* 0x0010602801007387 */ /* 0x0009e40000100a00 */
[----:B------:R1:W-:Y:S02]  /*9b1e0*/  STL.64 [R1+0x1068], R42 ;  /* 0x0010682a01007387 */ /* 0x0003e40000100a00 */
[----:B------:R-:W3:Y:S01]  /*9b1f0*/  LDL.LU R33, [R1+0x404] ;  /* 0x0004040001217983 */ /* 0x000ee20000300800 */
[----:B------:R-:W3:Y:S01]  /*9b200*/  LDL.LU R34, [R1+0x408] ;  /* 0x0004080001227983 */ /* 0x000ee20000300800 */
[----:B------:R-:W3:Y:S03]  /*9b210*/  LDL.LU R35, [R1+0x40c] ;  /* 0x00040c0001237983 */ /* 0x000ee60000300800 */
[----:B----4-:R-:W4:Y:S01]  /*9b220*/  LDL.LU R40, [R1+0x410] ;  /* 0x0004100001287983 */ /* 0x010f220000300800 */
[----:B------:R-:W4:Y:S02]  /*9b230*/  LDL.LU R41, [R1+0x414] ;  /* 0x0004140001297983 */ /* 0x000f240000300800 */
[----:B-1----:R-:W4:Y:S02]  /*9b240*/  LDL.LU R42, [R1+0x418] ;  /* 0x00041800012a7983 */ /* 0x002f240000300800 */
[----:B------:R-:W4:Y:S01]  /*9b250*/  LDL.LU R43, [R1+0x41c] ;  /* 0x00041c00012b7983 */ /* 0x000f220000300800 */
        /* <DEDUP_REMOVED lines=108> */
[----:B---3--:R-:W-:Y:S08]  /*9b920*/  HMMA.1688.F32.TF32 R32, R236, R14, R32 ;  /* 0x0000000eec20723c */ /* 0x008ff00000081020 */
[C---:B--2---:R-:W-:Y:S08]  /*9b930*/  HMMA.1688.F32.TF32 R132, R232.reuse, R178, R132 ;  /* 0x000000b2e884723c */ /* 0x044ff00000081084 */
[C---:B----4-:R-:W-:Y:S08]  /*9b940*/  HMMA.1688.F32.TF32 R136, R232.reuse, R174, R136 ;  /* 0x000000aee888723c */ /* 0x050ff00000081088 */
[C---:B------:R-:W-:Y:S08]  /*9b950*/  HMMA.1688.F32.TF32 R128, R232.reuse, R210, R128 ;  /* 0x000000d2e880723c */ /* 0x040ff00000081080 */
[C---:B------:R-:W-:Y:S08]  /*9b960*/  HMMA.1688.F32.TF32 R124, R232.reuse, R206, R124 ;  /* 0x000000cee87c723c */ /* 0x040ff0000008107c */
[C---:B------:R-:W-:Y:S08]  /*9b970*/  HMMA.1688.F32.TF32 R244, R232.reuse, R202, R244 ;  /* 0x000000cae8f4723c */ /* 0x040ff000000810f4 */
[C---:B------:R-:W-:Y:S01]  /*9b980*/  HMMA.1688.F32.TF32 R248, R232.reuse, R198, R248 ;  /* 0x000000c6e8f8723c */ /* 0x040fe200000810f8 */
[----:B------:R-:W-:Y:S01]  /*9b990*/  STL.64 [R1+0x1050], R136 ;  /* 0x0010508801007387 */ /* 0x000fe20000100a00 */
[----:B------:R1:W-:Y:S03]  /*9b9a0*/  STL.64 [R1+0x1058], R138 ;  /* 0x0010588a01007387 */ /* 0x0003e60000100a00 */
[----:B-1----:R-:W2:Y:S01]  /*9b9b0*/  LDL.LU.64 R138, [R1+0x60a0] ;  /* 0x0060a000018a7983 */ /* 0x002ea20000300a00 */
[----:B------:R-:W2:Y:S02]  /*9b9c0*/  LDL.LU.64 R136, [R1+0x6098] ;  /* 0x0060980001887983 */ /* 0x000ea40000300a00 */
[----:B------:R-:W-:Y:S02]  /*9b9d0*/  STL.64 [R1+0x700], R132 ;  /* 0x0007008401007387 */ /* 0x000fe40000100a00 */
[----:B------:R1:W-:Y:S02]  /*9b9e0*/  STL.64 [R1+0x708], R134 ;  /* 0x0007088601007387 */ /* 0x0003e40000100a00 */
[----:B-1----:R-:W3:Y:S01]  /*9b9f0*/  LDL.LU.64 R134, [R1+0x6090] ;  /* 0x0060900001867983 */ /* 0x002ee20000300a00 */
[----:B------:R-:W3:Y:S02]  /*9ba00*/  LDL.LU.64 R132, [R1+0x6088] ;  /* 0x0060880001847983 */ /* 0x000ee40000300a00 */
[----:B------:R-:W-:Y:S02]  /*9ba10*/  STL.64 [R1+0x6f0], R128 ;  /* 0x0006f08001007387 */ /* 0x000fe40000100a00 */
[----:B------:R1:W-:Y:S02]  /*9ba20*/  STL.64 [R1+0x6f8], R130 ;  /* 0x0006f88201007387 */ /* 0x0003e40000100a00 */
[----:B-1----:R-:W4:Y:S01]  /*9ba30*/  LDL.LU.64 R130, [R1+0x6080] ;  /* 0x0060800001827983 */ /* 0x002f220000300a00 */
[----:B------:R-:W4:Y:S02]  /*9ba40*/  LDL.LU.64 R128, [R1+0x6078] ;  /* 0x0060780001807983 */ /* 0x000f240000300a00 */
[----:B------:R-:W-:Y:S02]  /*9ba50*/  STL.64 [R1+0x6e0], R124 ;  /* 0x0006e07c01007387 */ /* 0x000fe40000100a00 */
[----:B------:R1:W-:Y:S02]  /*9ba60*/  STL.64 [R1+0x6e8], R126 ;  /* 0x0006e87e01007387 */ /* 0x0003e40000100a00 */
[----:B-1----:R-:W2:Y:S01]  /*9ba70*/  LDL.LU.64 R126, [R1+0x6070] ;  /* 0x00607000017e7983 */ /* 0x002ea20000300a00 */
[----:B------:R-:W2:Y:S02]  /*9ba80*/  LDL.LU.64 R124, [R1+0x6068] ;  /* 0x00606800017c7983 */ /* 0x000ea40000300a00 */
[----:B------:R-:W-:Y:S02]  /*9ba90*/  STL.64 [R1+0x6d0], R244 ;  /* 0x0006d0f401007387 */ /* 0x000fe40000100a00 */
[----:B------:R1:W-:Y:S01]  /*9baa0*/  STL.64 [R1+0x6d8], R246 ;  /* 0x0006d8f601007387 */ /* 0x0003e20000100a00 */
[C---:B------:R-:W-:Y:S08]  /*9bab0*/  HMMA.1688.F32.TF32 R108, R232.reuse, R6, R108 ;  /* 0x00000006e86c723c */ /* 0x040ff0000008106c */
[C---:B------:R-:W-:Y:S08]  /*9bac0*/  HMMA.1688.F32.TF32 R104, R232.reuse, R10, R104 ;  /* 0x0000000ae868723c */ /* 0x040ff00000081068 */
[C---:B-1----:R-:W-:Y:S08]  /*9bad0*/  HMMA.1688.F32.TF32 R244, R232.reuse, R194, R120 ;  /* 0x000000c2e8f4723c */ /* 0x042ff00000081078 */
[C---:B------:R-:W-:Y:S08]  /*9bae0*/  HMMA.1688.F32.TF32 R120, R232.reuse, R190, R116 ;  /* 0x000000bee878723c */ /* 0x040ff00000081074 */
[C---:B------:R-:W-:Y:S08]  /*9baf0*/  HMMA.1688.F32.TF32 R116, R232.reuse, R186, R112 ;  /* 0x000000bae874723c */ /* 0x040ff00000081070 */
[C---:B------:R-:W-:Y:S08]  /*9bb00*/  HMMA.1688.F32.TF32 R112, R232.reuse, R30, R180 ;  /* 0x0000001ee870723c */ /* 0x040ff000000810b4 */
[C---:B------:R-:W-:Y:S08]  /*9bb10*/  HMMA.1688.F32.TF32 R100, R232.reuse, R14, R100 ;  /* 0x0000000ee864723c */ /* 0x040ff00000081064 */
[C---:B------:R-:W-:Y:S08]  /*9bb20*/  HMMA.1688.F32.TF32 R96, R232.reuse, R18, R96 ;  /* 0x00000012e860723c */ /* 0x040ff00000081060 */
[C---:B------:R-:W-:Y:S08]  /*9bb30*/  HMMA.1688.F32.TF32 R92, R232.reuse, R22, R92 ;  /* 0x00000016e85c723c */ /* 0x040ff0000008105c */
[----:B------:R-:W-:Y:S08]  /*9bb40*/  HMMA.1688.F32.TF32 R88, R232, R26, R88 ;  /* 0x0000001ae858723c */ /* 0x000ff00000081058 */
[C---:B------:R-:W-:Y:S01]  /*9bb50*/  HMMA.1688.F32.TF32 R84, R236.reuse, R174, R84 ;  /* 0x000000aeec54723c */ /* 0x040fe20000081054 */
[----:B------:R-:W-:Y:S01]  /*9bb60*/  STL.64 [R1+0x6c0], R248 ;  /* 0x0006c0f801007387 */ /* 0x000fe20000100a00 */
[----:B------:R-:W-:Y:S06]  /*9bb70*/  STL.64 [R1+0x6c8], R250 ;  /* 0x0006c8fa01007387 */ /* 0x000fec0000100a00 */
        /* <DEDUP_REMOVED lines=10> */
[C---:B------:R-:W-:Y:S01]  /*9bc20*/  HMMA.1688.F32.TF32 R40, R236.reuse, R10, R40 ;  /* 0x0000000aec28723c */ /* 0x040fe20000081028 */
[----:B------:R-:W-:Y:S04]  /*9bc30*/  LDS R232, [R252+0x12200] ;  /* 0x01220000fce87984 */ /* 0x000fe80000000800 */
        /* <DEDUP_REMOVED lines=41> */
[----:B------:R1:W-:Y:S03]  /*9bed0*/  STL.64 [R1+0x13d8], R46 ;  /* 0x0013d82e01007387 */ /* 0x0003e60000100a00 */
[----:B------:R-:W-:Y:S04]  /*9bee0*/  LDS R234, [R252+0x13200] ;  /* 0x01320000fcea7984 */ /* 0x000fe80000000800 */
[----:B------:R-:W-:Y:S04]  /*9bef0*/  LDS R233, [R3+0x12200] ;  /* 0x0122000003e97984 */ /* 0x000fe80000000800 */
[----:B------:R-:W-:Y:S04]  /*9bf00*/  LDS R235, [R3+0x13200] ;  /* 0x0132000003eb7984 */ /* 0x000fe80000000800 */
[----:B-1----:R-:W2:Y:S01]  /*9bf10*/  LDL.LU R44, [R1+0x5e0] ;  /* 0x0005e000012c7983 */ /* 0x002ea20000300800 */
[----:B------:R-:W-:Y:S02]  /*9bf20*/  STL.64 [R1+0x13c0], R40 ;  /* 0x0013c02801007387 */ /* 0x000fe40000100a00 */
[----:B------:R-:W-:Y:S02]  /*9bf30*/  STL.64 [R1+0x13c8], R42 ;  /* 0x0013c82a01007387 */ /* 0x000fe40000100a00 */
[----:B------:R1:W-:Y:S01]  /*9bf40*/  STL.64 [R1+0x13b0], R32 ;  /* 0x0013b02001007387 */ /* 0x0003e20000100a00 */
[----:B------:R1:W-:Y:S01]  /*9bf50*/  STL.64 [R1+0x13b8], R34 ;  /* 0x0013b82201007387 */ /* 0x0003e20000100a00 */
        /* <DEDUP_REMOVED lines=23> */
[----:B-1----:R-:W2:Y:S01]  /*9c0d0*/  LDL.LU R32, [R1+0x260] ;  /* 0x0002600001207983 */ /* 0x002ea20000300800 */
        /* <DEDUP_REMOVED lines=51> */
[C---:B--2---:R-:W-:Y:S08]  /*9c410*/  HMMA.1688.F32.TF32 R112, R236.reuse, R18, R108 ;  /* 0x00000012ec70723c */ /* 0x044ff0000008106c */
[C---:B------:R-:W-:Y:S08]  /*9c420*/  HMMA.1688.F32.TF32 R108, R236.reuse, R22, R104 ;  /* 0x00000016ec6c723c */ /* 0x040ff00000081068 */
[----:B---3--:R-:W-:Y:S08]  /*9c430*/  HMMA.1688.F32.TF32 R104, R236, R26, R100 ;  /* 0x0000001aec68723c */ /* 0x008ff00000081064 */
[C---:B------:R-:W-:Y:S08]  /*9c440*/  HMMA.1688.F32.TF32 R100, R240.reuse, R174, R96 ;  /* 0x000000aef064723c */ /* 0x040ff00000081060 */
        /* <DEDUP_REMOVED lines=14> */
[----:B------:R-:W1:Y:S01]  /*9c530*/  LDL.LU R32, [R1+0x5d0] ;  /* 0x0005d00001207983 */ /* 0x000e620000300800 */
[----:B------:R-:W-:Y:S02]  /*9c540*/  STL.64 [R1+0xfb0], R96 ;  /* 0x000fb06001007387 */ /* 0x000fe40000100a00 */
[----:B------:R-:W-:Y:S02]  /*9c550*/  STL.64 [R1+0xfb8], R98 ;  /* 0x000fb86201007387 */ /* 0x000fe40000100a00 */
[----:B------:R-:W-:Y:S01]  /*9c560*/  STL.64 [R1+0xfa0], R92 ;  /* 0x000fa05c01007387 */ /* 0x000fe20000100a00 */
[----:B------:R-:W-:Y:S01]  /*9c570*/  STL.64 [R1+0xfa8], R94 ;  /* 0x000fa85e01007387 */ /* 0x000fe20000100a00 */
[----:B------:R-:W1:Y:S02]  /*9c580*/  LDL.LU R33, [R1+0x5d4] ;  /* 0x0005d40001217983 */ /* 0x000e640000300800 */
[----:B------:R-:W1:Y:S02]  /*9c590*/  LDL.LU R34, [R1+0x5d8] ;  /* 0x0005d80001227983 */ /* 0x000e640000300800 */
[----:B------:R-:W1:Y:S01]  /*9c5a0*/  LDL.LU R35, [R1+0x5dc] ;  /* 0x0005dc0001237983 */ /* 0x000e620000300800 */
        /* <DEDUP_REMOVED lines=13> */
[----:B------:R-:W-:Y:S01]  /*9c680*/  MOV R251, R2 ;  /* 0x0000000200fb7202 */ /* 0x000fe20000000f00 */
[----:B------:R-:W-:Y:S04]  /*9c690*/  LDS R240, [R39+0x12200] ;  /* 0x0122000027f07984 */ /* 0x000fe80000000800 */
[----:B------:R2:W-:Y:S04]  /*9c6a0*/  LDS R242, [R39+0x13200] ;  /* 0x0132000027f27984 */ /* 0x0005e80000000800 */
[----:B------:R-:W-:Y:S04]  /*9c6b0*/  LDS R241, [R189+0x12200] ;  /* 0x01220000bdf17984 */ /* 0x000fe80000000800 */
[----:B------:R-:W3:Y:S04]  /*9c6c0*/  LDS R243, [R189+0x13200] ;  /* 0x01320000bdf37984 */ /* 0x000ee80000000800 */
        /* <DEDUP_REMOVED lines=35> */
[C---:B-1----:R-:W-:Y:S11]  /*9c900*/  HMMA.1688.F32.TF32 R32, R236.reuse, R174, R32 ;  /* 0x000000aeec20723c */ /* 0x042ff60000081020 */
[----:B------:R-:W-:Y:S11]  /*9c910*/  @!UPT UIADD3 URZ, URZ, URZ, URZ ;  /* 0x0000003f3f3ff290 */ /* 0x000ff6000fffe03f */
[----:B------:R-:W-:Y:S01]  /*9c920*/  @!UPT UIADD3 URZ, URZ, URZ, URZ ;  /* 0x0000003f3f3ff290 */ /* 0x000fe2000fffe03f */
[----:B------:R1:W-:Y:S01]  /*9c930*/  STL.64 [R1+0xf40], R32 ;  /* 0x000f402001007387 */ /* 0x0003e20000100a00 */
[----:B------:R1:W-:Y:S02]  /*9c940*/  STL.64 [R1+0xf48], R34 ;  /* 0x000f482201007387 */ /* 0x0003e40000100a00 */
[----:B------:R-:W3:Y:S02]  /*9c950*/  LDL.LU R37, [R1+0x2f4] ;  /* 0x0002f40001257983 */ /* 0x000ee40000300800 */
[----:B------:R-:W3:Y:S01]  /*9c960*/  LDL.LU R38, [R1+0x2f8] ;  /* 0x0002f80001267983 */ /* 0x000ee20000300800 */
[----:B--2---:R-:W2:Y:S01]  /*9c970*/  LDL.LU R39, [R1+0x2fc] ;  /* 0x0002fc0001277983 */ /* 0x004ea20000300800 */
[----:B----4-:R-:W4:Y:S02]  /*9c980*/  LDL.LU R40, [R1+0x300] ;  /* 0x0003000001287983 */ /* 0x010f240000300800 */
        /* <DEDUP_REMOVED lines=87> */
[----:B-1----:R-:W4:Y:S02]  /*9cf00*/  LDL.LU R32, [R1+0x2e0] ;  /* 0x0002e00001207983 */ /* 0x002f240000300800 */
[----:B------:R-:W4:Y:S02]  /*9cf10*/  LDL.LU R33, [R1+0x2e4] ;  /* 0x0002e40001217983 */ /* 0x000f240000300800 */
[----:B------:R-:W4:Y:S01]  /*9cf20*/  LDL.LU R34, [R1+0x2e8] ;  /* 0x0002e80001227983 */ /* 0x000f220000300800 */
[----:B------:R-:W4:Y:S01]  /*9cf30*/  LDL.LU R35, [R1+0x2ec] ;  /* 0x0002ec0001237983 */ /* 0x000f220000300800 */
[C---:B--2---:R-:W-:Y:S08]  /*9cf40*/  HMMA.1688.F32.TF32 R116, R236.reuse, R210, R116 ;  /* 0x000000d2ec74723c */ /* 0x044ff00000081074 */
[C---:B---3--:R-:W-:Y:S08]  /*9cf50*/  HMMA.1688.F32.TF32 R120, R236.reuse, R178, R120 ;  /* 0x000000b2ec78723c */ /* 0x048ff00000081078 */
        /* <DEDUP_REMOVED lines=13> */
[----:B------:R1:W-:Y:S01]  /*9d030*/  STL.64 [R1+0xf28], R118 ;  /* 0x000f287601007387 */ /* 0x0003e20000100a00 */
[C---:B----4-:R-:W-:Y:S01]  /*9d040*/  HMMA.1688.F32.TF32 R84, R236.reuse, R10, R84 ;  /* 0x0000000aec54723c */ /* 0x050fe20000081054 */
[----:B-1----:R-:W3:Y:S01]  /*9d050*/  LDL.LU.64 R118, [R1+0x6048] ;  /* 0x0060480001767983 */ /* 0x002ee20000300a00 */
[----:B------:R-:W3:Y:S02]  /*9d060*/  LDL.LU.64 R116, [R1+0x6040] ;  /* 0x0060400001747983 */ /* 0x000ee40000300a00 */
[----:B------:R-:W-:Y:S02]  /*9d070*/  STL.64 [R1+0xf10], R112 ;  /* 0x000f107001007387 */ /* 0x000fe40000100a00 */
[----:B------:R1:W-:Y:S02]  /*9d080*/  STL.64 [R1+0xf18], R114 ;  /* 0x000f187201007387 */ /* 0x0003e40000100a00 */
[C---:B------:R-:W-:Y:S01]  /*9d090*/  HMMA.1688.F32.TF32 R80, R236.reuse, R14, R80 ;  /* 0x0000000eec50723c */ /* 0x040fe20000081050 */
[----:B-1----:R-:W4:Y:S01]  /*9d0a0*/  LDL.LU.64 R114, [R1+0x6038] ;  /* 0x0060380001727983 */ /* 0x002f220000300a00 */
[----:B------:R-:W4:Y:S02]  /*9d0b0*/  LDL.LU.64 R112, [R1+0x6030] ;  /* 0x0060300001707983 */ /* 0x000f240000300a00 */
[----:B------:R-:W-:Y:S02]  /*9d0c0*/  STL.64 [R1+0xf00], R180 ;  /* 0x000f00b401007387 */ /* 0x000fe40000100a00 */
[----:B------:R1:W-:Y:S02]  /*9d0d0*/  STL.64 [R1+0xf08], R182 ;  /* 0x000f08b601007387 */ /* 0x0003e40000100a00 */
[C---:B------:R-:W-:Y:S01]  /*9d0e0*/  HMMA.1688.F32.TF32 R76, R236.reuse, R18, R76 ;  /* 0x00000012ec4c723c */ /* 0x040fe2000008104c */
[----:B-1----:R-:W2:Y:S01]  /*9d0f0*/  LDL.LU.64 R182, [R1+0x6028] ;  /* 0x0060280001b67983 */ /* 0x002ea20000300a00 */
[----:B------:R-:W2:Y:S02]  /*9d100*/  LDL.LU.64 R180, [R1+0x6020] ;  /* 0x0060200001b47983 */ /* 0x000ea40000300a00 */
[----:B------:R-:W-:Y:S02]  /*9d110*/  STL.64 [R1+0xef0], R108 ;  /* 0x000ef06c01007387 */ /* 0x000fe40000100a00 */
[----:B------:R1:W-:Y:S02]  /*9d120*/  STL.64 [R1+0xef8], R110 ;  /* 0x000ef86e01007387 */ /* 0x0003e40000100a00 */
[C---:B------:R-:W-:Y:S01]  /*9d130*/  HMMA.1688.F32.TF32 R72, R236.reuse, R22, R72 ;  /* 0x00000016ec48723c */ /* 0x040fe20000081048 */
[----:B-1----:R-:W2:Y:S01]  /*9d140*/  LDL.LU.64 R110, [R1+0x6018] ;  /* 0x00601800016e7983 */ /* 0x002ea20000300a00 */
[----:B------:R-:W2:Y:S02]  /*9d150*/  LDL.LU.64 R108, [R1+0x6010] ;  /* 0x00601000016c7983 */ /* 0x000ea40000300a00 */
[----:B------:R-:W-:Y:S02]  /*9d160*/  STL.64 [R1+0xee0], R104 ;  /* 0x000ee06801007387 */ /* 0x000fe40000100a00 */
[----:B------:R1:W-:Y:S02]  /*9d170*/  STL.64 [R1+0xee8], R106 ;  /* 0x000ee86a01007387 */ /* 0x0003e40000100a00 */
[----:B-1----:R-:W2:Y:S01]  /*9d180*/  LDL.LU.64 R106, [R1+0x6008] ;  /* 0x00600800016a7983 */ /* 0x002ea20000300a00 */
[----:B------:R-:W2:Y:S02]  /*9d190*/  LDL.LU.64 R104, [R1+0x6000] ;  /* 0x0060000001687983 */ /* 0x000ea40000300a00 */
[----:B------:R-:W-:Y:S02]  /*9d1a0*/  STL.64 [R1+0xb30], R100 ;  /* 0x000b306401007387 */ /* 0x000fe40000100a00 */
[----:B------:R1:W-:Y:S01]  /*9d1b0*/  STL.64 [R1+0xb38], R102 ;  /* 0x000b386601007387 */ /* 0x0003e20000100a00 */
[----:B------:R-:W-:Y:S01]  /*9d1c0*/  HMMA.1688.F32.TF32 R236, R236, R26, R68 ;  /* 0x0000001aecec723c */ /* 0x000fe20000081044 */
[----:B-1----:R-:W2:Y:S01]  /*9d1d0*/  LDL.LU.64 R102, [R1+0x5ff8] ;  /* 0x005ff80001667983 */ /* 0x002ea20000300a00 */
[----:B------:R-:W2:Y:S02]  /*9d1e0*/  LDL.LU.64 R100, [R1+0x5ff0] ;  /* 0x005ff00001647983 */ /* 0x000ea40000300a00 */
[----:B------:R-:W-:Y:S02]  /*9d1f0*/  STL.64 [R1+0x1310], R96 ;  /* 0x0013106001007387 */ /* 0x000fe40000100a00 */
[----:B------:R1:W-:Y:S02]  /*9d200*/  STL.64 [R1+0x1318], R98 ;  /* 0x0013186201007387 */ /* 0x0003e40000100a00 */
        /* <DEDUP_REMOVED lines=29> */
[----:B------:R-:W2:Y:S02]  /*9d3e0*/  LDL.LU.64 R70, [R1+0x5f78] ;  /* 0x005f780001467983 */ /* 0x000ea40000300a00 */
[----:B------:R-:W2:Y:S01]  /*9d3f0*/  LDL.LU.64 R68, [R1+0x5f70] ;  /* 0x005f700001447983 */ /* 0x000ea20000300a00 */
[----:B------:R1:W-:Y:S01]  /*9d400*/  STL.64 [R1+0xed0], R236 ;  /* 0x000ed0ec01007387 */ /* 0x0003e20000100a00 */
[----:B------:R1:W-:Y:S01]  /*9d410*/  STL.64 [R1+0xed8], R238 ;  /* 0x000ed8ee01007387 */ /* 0x0003e20000100a00 */
[C---:B------:R-:W-:Y:S02]  /*9d420*/  HMMA.1688.F32.TF32 R52, R232.reuse, R206, R52 ;  /* 0x000000cee834723c */ /* 0x040fe40000081034 */
[----:B-1----:R-:W2:Y:S01]  /*9d430*/  LDL.LU R236, [R1+0x2d0] ;  /* 0x0002d00001ec7983 */ /* 0x002ea20000300800 */
[----:B------:R-:W2:Y:S02]  /*9d440*/  LDL.LU R237, [R1+0x2d4] ;  /* 0x0002d40001ed7983 */ /* 0x000ea40000300800 */
[----:B------:R-:W2:Y:S03]  /*9d450*/  LDL.LU R238, [R1+0x2d8] ;  /* 0x0002d80001ee7983 */ /* 0x000ea60000300800 */
[----:B------:R-:W-:Y:S01]  /*9d460*/  HMMA.1688.F32.TF32 R48, R232, R202, R48 ;  /* 0x000000cae830723c */ /* 0x000fe20000081030 */
[----:B------:R-:W-:Y:S01]  /*9d470*/  IMAD.MOV.U32 R239, RZ, RZ, R2 ;  /* 0x000000ffffef7224 */ /* 0x000fe200078e0002 */
[----:B------:R-:W-:-:S06]  /*9d480*/  MOV R2, R67 ;  /* 0x0000004300027202 */ /* 0x000fcc0000000f00 */
[C---:B------:R-:W-:Y:S01]  /*9d490*/  HMMA.1688.F32.TF32 R44, R232.reuse, R198, R44 ;  /* 0x000000c6e82c723c */ /* 0x040fe2000008102c */
[----:B------:R-:W-:Y:S01]  /*9d4a0*/  STL.64 [R1+0xec0], R64 ;  /* 0x000ec04001007387 */ /* 0x000fe20000100a00 */
[----:B------:R1:W-:Y:S06]  /*9d4b0*/  STL [R1+0xec8], R66 ;  /* 0x000ec84201007387 */ /* 0x0003ec0000100800 */
[C---:B------:R-:W-:Y:S08]  /*9d4c0*/  HMMA.1688.F32.TF32 R40, R232.reuse, R194, R40 ;  /* 0x000000c2e828723c */ /* 0x040ff00000081028 */
[C---:B------:R-:W-:Y:S01]  /*9d4d0*/  HMMA.1688.F32.TF32 R36, R232.reuse, R190, R36 ;  /* 0x000000bee824723c */ /* 0x040fe20000081024 */
[----:B-1----:R-:W3:Y:S01]  /*9d4e0*/  LDL.LU.64 R66, [R1+0x5f68] ;  /* 0x005f680001427983 */ /* 0x002ee20000300a00 */
[----:B------:R-:W3:Y:S02]  /*9d4f0*/  LDL.LU.64 R64, [R1+0x5f60] ;  /* 0x005f600001407983 */ /* 0x000ee40000300a00 */
[----:B------:R1:W-:Y:S04]  /*9d500*/  STL [R1+0x5e70], R2 ;  /* 0x005e700201007387 */ /* 0x0003e80000100800 */
[C---:B------:R-:W-:Y:S01]  /*9d510*/  HMMA.1688.F32.TF32 R32, R232.reuse, R186, R32 ;  /* 0x000000bae820723c */ /* 0x040fe20000081020 */
[----:B-1----:R-:W3:Y:S01]  /*9d520*/  LDL R2, [R1+0xb64] ;  /* 0x000b640001027983 */ /* 0x002ee20000100800 */
[----:B------:R-:W-:Y:S02]  /*9d530*/  STL.64 [R1+0xeb0], R60 ;  /* 0x000eb03c01007387 */ /* 0x000fe40000100a00 */
[----:B------:R1:W-:Y:S02]  /*9d540*/  STL.64 [R1+0xeb8], R62 ;  /* 0x000eb83e01007387 */ /* 0x0003e40000100a00 */
[----:B-1----:R-:W3:Y:S01]  /*9d550*/  LDL.LU.64 R62, [R1+0x5f58] ;  /* 0x005f5800013e7983 */ /* 0x002ee20000300a00 */
[----:B------:R-:W3:Y:S02]  /*9d560*/  LDL.LU.64 R60, [R1+0x5f50] ;  /* 0x005f5000013c7983 */ /* 0x000ee40000300a00 */
        /* <DEDUP_REMOVED lines=26> */
[----:B-1----:R-:W4:Y:S01]  /*9d710*/  LDL.LU.64 R34, [R1+0x5ee8] ;  /* 0x005ee80001227983 */ /* 0x002f220000300a00 */
[----:B------:R-:W4:Y:S01]  /*9d720*/  LDL.LU.64 R32, [R1+0x5ee0] ;  /* 0x005ee00001207983 */ /* 0x000f220000300a00 */
[C---:B--2---:R-:W-:Y:S11]  /*9d730*/  HMMA.1688.F32.TF32 R236, R232.reuse, R30, R236 ;  /* 0x0000001ee8ec723c */ /* 0x044ff600000810ec */
[----:B------:R-:W-:Y:S11]  /*9d740*/  @!UPT UIADD3 URZ, URZ, URZ, URZ ;  /* 0x0000003f3f3ff290 */ /* 0x000ff6000fffe03f */
[----:B------:R-:W-:Y:S01]  /*9d750*/  @!UPT UIADD3 URZ, URZ, URZ, URZ ;  /* 0x0000003f3f3ff290 */ /* 0x000fe2000fffe03f */
[----:B------:R-:W-:Y:S01]  /*9d760*/  STL.64 [R1+0xe30], R236 ;  /* 0x000e30ec01007387 */ /* 0x000fe20000100a00 */
[----:B------:R1:W-:Y:S02]  /*9d770*/  STL.64 [R1+0xe38], R238 ;  /* 0x000e38ee01007387 */ /* 0x0003e40000100a00 */
[C---:B-1----:R-:W-:Y:S08]  /*9d780*/  HMMA.1688.F32.TF32 R236, R232.reuse, R6, R244 ;  /* 0x00000006e8ec723c */ /* 0x042ff000000810f4 */
[C---:B------:R-:W-:Y:S11]  /*9d790*/  HMMA.1688.F32.TF32 R244, R232.reuse, R10, R248 ;  /* 0x0000000ae8f4723c */ /* 0x040ff600000810f8 */
[----:B------:R-:W-:Y:S04]  /*9d7a0*/  @!UPT UIADD3 URZ, URZ, URZ, URZ ;  /* 0x0000003f3f3ff290 */ /* 0x000fe8000fffe03f */
[----:B------:R-:W-:Y:S01]  /*9d7b0*/  STL.64 [R1+0xe20], R236 ;  /* 0x000e20ec01007387 */ /* 0x000fe20000100a00 */
[----:B------:R4:W-:Y:S07]  /*9d7c0*/  STL.64 [R1+0xe28], R238 ;  /* 0x000e28ee01007387 */ /* 0x0009ee0000100a00 */
[----:B------:R-:W-:Y:S02]  /*9d7d0*/  STL.64 [R1+0xe10], R244 ;  /* 0x000e10f401007387 */ /* 0x000fe40000100a00 */
[----:B------:R-:W-:Y:S01]  /*9d7e0*/  STL.64 [R1+0xe18], R246 ;  /* 0x000e18f601007387 */ /* 0x000fe20000100a00 */
[C---:B---3--:R-:W-:Y:S08]  /*9d7f0*/  HMMA.1688.F32.TF32 R40, R232.reuse, R22, R40 ;  /* 0x00000016e828723c */ /* 0x048ff00000081028 */
[C---:B----4-:R-:W-:Y:S08]  /*9d800*/  HMMA.1688.F32.TF32 R236, R232.reuse, R14, R32 ;  /* 0x0000000ee8ec723c */ /* 0x050ff00000081020 */
[C---:B------:R-:W-:Y:S08]  /*9d810*/  HMMA.1688.F32.TF32 R32, R232.reuse, R18, R36 ;  /* 0x00000012e820723c */ /* 0x040ff00000081024 */
[----:B------:R-:W-:Y:S07]  /*9d820*/  HMMA.1688.F32.TF32 R36, R232, R26, R44 ;  /* 0x0000001ae824723c */ /* 0x000fee000008102c */
[----:B------:R-:W-:Y:S01]  /*9d830*/  STL.64 [R1+0xe00], R236 ;  /* 0x000e00ec01007387 */ /* 0x000fe20000100a00 */
[----:B------:R-:W-:Y:S07]  /*9d840*/  STL.64 [R1+0xe08], R238 ;  /* 0x000e08ee01007387 */ /* 0x000fee0000100a00 */
[----:B------:R-:W-:Y:S02]  /*9d850*/  STL.64 [R1+0xdf0], R32 ;  /* 0x000df02001007387 */ /* 0x000fe40000100a00 */
[----:B------:R1:W-:Y:S01]  /*9d860*/  STL.64 [R1+0xdf8], R34 ;  /* 0x000df82201007387 */ /* 0x0003e20000100a00 */
[----:B------:R-:W-:Y:S01]  /*9d870*/  STL.64 [R1+0xde0], R40 ;  /* 0x000de02801007387 */ /* 0x000fe20000100a00 */
[----:B------:R2:W-:Y:S04]  /*9d880*/  STL.64 [R1+0xde8], R42 ;  /* 0x000de82a01007387 */ /* 0x0005e80000100a00 */
[----:B------:R-:W-:Y:S02]  /*9d890*/  STL.64 [R1+0xdd0], R36 ;  /* 0x000dd02401007387 */ /* 0x000fe40000100a00 */
[----:B------:R3:W-:Y:S01]  /*9d8a0*/  STL.64 [R1+0xdd8], R38 ;  /* 0x000dd82601007387 */ /* 0x0007e20000100a00 */
[C---:B-1----:R-:W-:Y:S08]  /*9d8b0*/  HMMA.1688.F32.TF32 R32, R240.reuse, R174, R48 ;  /* 0x000000aef020723c */ /* 0x042ff00000081030 */
[C---:B--2---:R-:W-:Y:S08]  /*9d8c0*/  HMMA.1688.F32.TF32 R40, R240.reuse, R178, R52 ;  /* 0x000000b2f028723c */ /* 0x044ff00000081034 */
[C---:B---3--:R-:W-:Y:S08]  /*9d8d0*/  HMMA.1688.F32.TF32 R36, R240.reuse, R210, R56 ;  /* 0x000000d2f024723c */ /* 0x048ff00000081038 */
        /* <DEDUP_REMOVED lines=42> */
[----:B------:R-:W-:Y:S04]  /*9db80*/  LDS R46, [R2+0x13280] ;  /* 0x01328000022e7984 */ /* 0x000fe80000000800 */
[----:B------:R-:W-:Y:S04]  /*9db90*/  LDS R45, [R189+0x12280] ;  /* 0x01228000bd2d7984 */ /* 0x000fe80000000800 */
[----:B------:R-:W1:Y:S04]  /*9dba0*/  LDS R47, [R189+0x13280] ;  /* 0x01328000bd2f7984 */ /* 0x000e680000000800 */
[----:B------:R-:W-:Y:S01]  /*9dbb0*/  STL.64 [R1+0xb10], R36 ;  /* 0x000b102401007387 */ /* 0x000fe20000100a00 */
[----:B------:R3:W-:Y:S02]  /*9dbc0*/  STL.64 [R1+0xb18], R38 ;  /* 0x000b182601007387 */ /* 0x0007e40000100a00 */
[C---:B---3--:R-:W-:Y:S08]  /*9dbd0*/  HMMA.1688.F32.TF32 R36, R240.reuse, R30, R84 ;  /* 0x0000001ef024723c */ /* 0x048ff00000081054 */
[C---:B------:R-:W-:Y:S11]  /*9dbe0*/  HMMA.1688.F32.TF32 R40, R240.reuse, R10, R92 ;  /* 0x0000000af028723c */ /* 0x040ff6000008105c */
[----:B------:R-:W-:Y:S04]  /*9dbf0*/  @!UPT UIADD3 URZ, URZ, URZ, URZ ;  /* 0x0000003f3f3ff290 */ /* 0x000fe8000fffe03f */
[----:B------:R-:W-:Y:S01]  /*9dc00*/  STL.64 [R1+0xb00], R36 ;  /* 0x000b002401007387 */ /* 0x000fe20000100a00 */
[----:B------:R3:W-:Y:S02]  /*9dc10*/  STL.64 [R1+0xb08], R38 ;  /* 0x000b082601007387 */ /* 0x0007e40000100a00 */
[C---:B---3--:R-:W-:Y:S01]  /*9dc20*/  HMMA.1688.F32.TF32 R36, R240.reuse, R14, R96 ;  /* 0x0000000ef024723c */ /* 0x048fe20000081060 */
[----:B------:R-:W-:Y:S01]  /*9dc30*/  STL.64 [R1+0xaf0], R48 ;  /* 0x000af03001007387 */ /* 0x000fe20000100a00 */
[----:B------:R3:W-:Y:S03]  /*9dc40*/  STL.64 [R1+0xaf8], R50 ;  /* 0x000af83201007387 */ /* 0x0007e60000100a00 */
[----:B------:R-:W-:Y:S02]  /*9dc50*/  STL.64 [R1+0xad0], R40 ;  /* 0x000ad02801007387 */ /* 0x000fe40000100a00 */
[----:B------:R4:W-:Y:S01]  /*9dc60*/  STL.64 [R1+0xad8], R42 ;  /* 0x000ad82a01007387 */ /* 0x0009e20000100a00 */
[C---:B---3--:R-:W-:Y:S08]  /*9dc70*/  HMMA.1688.F32.TF32 R48, R240.reuse, R18, R100 ;  /* 0x00000012f030723c */ /* 0x048ff00000081064 */
[C---:B----4-:R-:W-:Y:S07]  /*9dc80*/  HMMA.1688.F32.TF32 R40, R240.reuse, R22, R104 ;  /* 0x00000016f028723c */ /* 0x050fee0000081068 */
[----:B------:R-:W-:Y:S01]  /*9dc90*/  STL.64 [R1+0xac0], R36 ;  /* 0x000ac02401007387 */ /* 0x000fe20000100a00 */
[----:B------:R3:W-:Y:S02]  /*9dca0*/  STL.64 [R1+0xac8], R38 ;  /* 0x000ac82601007387 */ /* 0x0007e40000100a00 */
[----:B---3--:R-:W-:Y:S05]  /*9dcb0*/  HMMA.1688.F32.TF32 R36, R240, R26, R108 ;  /* 0x0000001af024723c */ /* 0x008fea000008106c */
[----:B------:R-:W-:Y:S01]  /*9dcc0*/  STL.64 [R1+0xab0], R48 ;  /* 0x000ab03001007387 */ /* 0x000fe20000100a00 */
[----:B------:R-:W-:Y:S07]  /*9dcd0*/  STL.64 [R1+0xab8], R50 ;  /* 0x000ab83201007387 */ /* 0x000fee0000100a00 */
[----:B------:R-:W-:Y:S02]  /*9dce0*/  STL.64 [R1+0xaa0], R40 ;  /* 0x000aa02801007387 */ /* 0x000fe40000100a00 */
[----:B------:R2:W-:Y:S02]  /*9dcf0*/  STL.64 [R1+0xaa8], R42 ;  /* 0x000aa82a01007387 */ /* 0x0005e40000100a00 */
[C---:B--2---:R-:W-:Y:S06]  /*9dd00*/  HMMA.1688.F32.TF32 R40, R32.reuse, R174, R180 ;  /* 0x000000ae2028723c */ /* 0x044fec00000810b4 */
[----:B------:R-:W-:Y:S01]  /*9dd10*/  STL.64 [R1+0xa90], R36 ;  /* 0x000a902401007387 */ /* 0x000fe20000100a00 */
[----:B------:R2:W-:Y:S02]  /*9dd20*/  STL.64 [R1+0xa98], R38 ;  /* 0x000a982601007387 */ /* 0x0005e40000100a00 */
[C---:B--2---:R-:W-:Y:S08]  /*9dd30*/  HMMA.1688.F32.TF32 R36, R32.reuse, R178, R112 ;  /* 0x000000b22024723c */ /* 0x044ff00000081070 */
[C---:B------:R-:W-:Y:S06]  /*9dd40*/  HMMA.1688.F32.TF32 R48, R32.reuse, R210, R116 ;  /* 0x000000d22030723c */ /* 0x040fec0000081074 */
[----:B------:R-:W-:Y:S01]  /*9dd50*/  STL.64 [R1+0xa80], R40 ;  /* 0x000a802801007387 */ /* 0x000fe20000100a00 */
[----:B------:R2:W-:Y:S02]  /*9dd60*/  STL.64 [R1+0xa88], R42 ;  /* 0x000a882a01007387 */ /* 0x0005e40000100a00 */
[C---:B--2---:R-:W-:Y:S06]  /*9dd70*/  HMMA.1688.F32.TF32 R40, R32.reuse, R206, R120 ;  /* 0x000000ce2028723c */ /* 0x044fec0000081078 */
[----:B------:R-:W-:Y:S01]  /*9dd80*/  STL.64 [R1+0xa70], R36 ;  /* 0x000a702401007387 */ /* 0x000fe20000100a00 */
[----:B------:R2:W-:Y:S02]  /*9dd90*/  STL.64 [R1+0xa78], R38 ;  /* 0x000a782601007387 */ /* 0x0005e40000100a00 */
[C---:B--2---:R-:W-:Y:S05]  /*9dda0*/  HMMA.1688.F32.TF32 R36, R32.reuse, R202, R124 ;  /* 0x000000ca2024723c */ /* 0x044fea000008107c */
[----:B------:R-:W-:Y:S01]  /*9ddb0*/  STL.64 [R1+0xa60], R48 ;  /* 0x000a603001007387 */ /* 0x000fe20000100a00 */
[----:B------:R2:W-:Y:S08]  /*9ddc0*/  STL.64 [R1+0xa68], R50 ;  /* 0x000a683201007387 */ /* 0x0005f00000100a00 */
[----:B------:R-:W-:Y:S02]  /*9ddd0*/  STL.64 [R1+0xa50], R40 ;  /* 0x000a502801007387 */ /* 0x000fe40000100a00 */
[----:B------:R3:W-:Y:S01]  /*9dde0*/  STL.64 [R1+0xa58], R42 ;  /* 0x000a582a01007387 */ /* 0x0007e20000100a00 */
[C---:B--2---:R-:W-:Y:S08]  /*9ddf0*/  HMMA.1688.F32.TF32 R48, R32.reuse, R198, R128 ;  /* 0x000000c62030723c */ /* 0x044ff00000081080 */
[C---:B---3--:R-:W-:Y:S01]  /*9de00*/  HMMA.1688.F32.TF32 R40, R32.reuse, R194, R132 ;  /* 0x000000c22028723c */ /* 0x048fe20000081084 */
[----:B------:R-:W-:Y:S04]  /*9de10*/  LDS R128, [R2+0x12380] ;  /* 0x0123800002807984 */ /* 0x000fe80000000800 */
[----:B------:R-:W-:Y:S04]  /*9de20*/  LDS R130, [R2+0x13380] ;  /* 0x0133800002827984 */ /* 0x000fe80000000800 */
[----:B------:R-:W-:Y:S04]  /*9de30*/  LDS R129, [R189+0x12380] ;  /* 0x01238000bd817984 */ /* 0x000fe80000000800 */
[----:B------:R-:W-:Y:S04]  /*9de40*/  LDS R131, [R189+0x13380] ;  /* 0x01338000bd837984 */ /* 0x000fe80000000800 */
[----:B------:R-:W-:Y:S01]  /*9de50*/  STL.64 [R1+0xa40], R36 ;  /* 0x000a402401007387 */ /* 0x000fe20000100a00 */
[----:B------:R2:W-:Y:S02]  /*9de60*/  STL.64 [R1+0xa48], R38 ;  /* 0x000a482601007387 */ /* 0x0005e40000100a00 */
[C---:B--2---:R-:W-:Y:S01]  /*9de70*/  HMMA.1688.F32.TF32 R36, R32.reuse, R190, R136 ;  /* 0x000000be2024723c */ /* 0x044fe20000081088 */
[----:B------:R-:W-:Y:S01]  /*9de80*/  STL.64 [R1+0xa30], R48 ;  /* 0x000a303001007387 */ /* 0x000fe20000100a00 */
[----:B------:R2:W-:Y:S02]  /*9de90*/  STL.64 [R1+0xa38], R50 ;  /* 0x000a383201007387 */ /* 0x0005e40000100a00 */
[----:B------:R-:W-:Y:S02]  /*9dea0*/  STL.64 [R1+0xa20], R40 ;  /* 0x000a202801007387 */ /* 0x000fe40000100a00 */
[----:B------:R3:W-:Y:S02]  /*9deb0*/  STL.64 [R1+0xa28], R42 ;  /* 0x000a282a01007387 */ /* 0x0007e40000100a00 */
[C---:B--2---:R-:W-:Y:S08]  /*9dec0*/  HMMA.1688.F32.TF32 R48, R32.reuse, R186, R140 ;  /* 0x000000ba2030723c */ /* 0x044ff0000008108c */
[C---:B---3--:R-:W-:Y:S07]  /*9ded0*/  HMMA.1688.F32.TF32 R40, R32.reuse, R30, R164 ;  /* 0x0000001e2028723c */ /* 0x048fee00000810a4 */
[----:B------:R-:W-:Y:S01]  /*9dee0*/  STL.64 [R1+0xa00], R36 ;  /* 0x000a002401007387 */ /* 0x000fe20000100a00 */
[----:B------:R2:W-:Y:S02]  /*9def0*/  STL.64 [R1+0xa08], R38 ;  /* 0x000a082601007387 */ /* 0x0005e40000100a00 */
[C---:B--2---:R-:W-:Y:S05]  /*9df00*/  HMMA.1688.F32.TF32 R36, R32.reuse, R6, R168 ;  /* 0x000000062024723c */ /* 0x044fea00000810a8 */
[----:B------:R-:W-:Y:S01]  /*9df10*/  STL.64 [R1+0x9f0], R48 ;  /* 0x0009f03001007387 */ /* 0x000fe20000100a00 */
[----:B------:R2:W-:Y:S02]  /*9df20*/  STL.64 [R1+0x9f8], R50 ;  /* 0x0009f83201007387 */ /* 0x0005e40000100a00 */
[----:B------:R-:W3:Y:S05]  /*9df30*/  LDL.LU R236, [R1+0x730] ;  /* 0x0007300001ec7983 */ /* 0x000eea0000300800 */
[----:B------:R-:W-:Y:S01]  /*9df40*/  STL.64 [R1+0x9d0], R40 ;  /* 0x0009d02801007387 */ /* 0x000fe20000100a00 */
[----:B------:R-:W-:Y:S04]  /*9df50*/  STL.64 [R1+0x9d8], R42 ;  /* 0x0009d82a01007387 */ /* 0x000fe80000100a00 */
[----:B------:R-:W-:Y:S04]  /*9df60*/  LDS R168, [R252+0x14000] ;  /* 0x01400000fca87984 */ /* 0x000fe80000000800 */
[----:B------:R-:W-:Y:S04]  /*9df70*/  LDS R170, [R252+0x15000] ;  /* 0x01500000fcaa7984 */ /* 0x000fe80000000800 */
[----:B------:R-:W-:Y:S04]  /*9df80*/  LDS R169, [R3+0x14000] ;  /* 0x0140000003a97984 */ /* 0x000fe80000000800 */
[----:B------:R-:W-:Y:S04]  /*9df90*/  LDS R171, [R3+0x15000] ;  /* 0x0150000003ab7984 */ /* 0x000fe80000000800 */
[----:B------:R-:W-:Y:S01]  /*9dfa0*/  STL.64 [R1+0x9b0], R36 ;  /* 0x0009b02401007387 */ /* 0x000fe20000100a00 */
[----:B------:R4:W-:Y:S02]  /*9dfb0*/  STL.64 [R1+0x9b8], R38 ;  /* 0x0009b82601007387 */ /* 0x0009e40000100a00 */
[----:B------:R-:W3:Y:S01]  /*9dfc0*/  LDL.LU R237, [R1+0x734] ;  /* 0x0007340001ed7983 */ /* 0x000ee20000300800 */
[C---:B--2---:R-:W-:Y:S01]  /*9dfd0*/  HMMA.1688.F32.TF32 R48, R32.reuse, R14, R148 ;  /* 0x0000000e2030723c */ /* 0x044fe20000081094 */
[----:B------:R-:W3:Y:S01]  /*9dfe0*/  LDL.LU R238, [R1+0x738] ;  /* 0x0007380001ee7983 */ /* 0x000ee20000300800 */
[----:B------:R-:W3:Y:S06]  /*9dff0*/  LDL.LU R239, [R1+0x73c] ;  /* 0x00073c0001ef7983 */ /* 0x000eec0000300800 */
[C---:B----4-:R-:W-:Y:S08]  /*9e000*/  HMMA.1688.F32.TF32 R36, R32.reuse, R10, R144 ;  /* 0x0000000a2024723c */ /* 0x050ff00000081090 */
[C---:B------:R-:W-:Y:S11]  /*9e010*/  HMMA.1688.F32.TF32 R40, R32.reuse, R18, R152 ;  /* 0x000000122028723c */ /* 0x040ff60000081098 */
[----:B------:R-:W-:Y:S04]  /*9e020*/  @!UPT UIADD3 URZ, URZ, URZ, URZ ;  /* 0x0000003f3f3ff290 */ /* 0x000fe8000fffe03f */
[----:B------:R-:W-:Y:S01]  /*9e030*/  STL.64 [R1+0x970], R36 ;  /* 0x0009702401007387 */ /* 0x000fe20000100a00 */
[----:B------:R2:W-:Y:S02]  /*9e040*/  STL.64 [R1+0x978], R38 ;  /* 0x0009782601007387 */ /* 0x0005e40000100a00 */
[C---:B--2---:R-:W-:Y:S08]  /*9e050*/  HMMA.1688.F32.TF32 R36, R32.reuse, R22, R156 ;  /* 0x000000162024723c */ /* 0x044ff0000008109c */
[----:B------:R-:W-:Y:S01]  /*9e060*/  HMMA.1688.F32.TF32 R32, R32, R26, R160 ;  /* 0x0000001a2020723c */ /* 0x000fe200000810a0 */
[----:B------:R-:W-:Y:S01]  /*9e070*/  STL.64 [R1+0x960], R48 ;  /* 0x0009603001007387 */ /* 0x000fe20000100a00 */
[----:B------:R-:W-:Y:S02]  /*9e080*/  STL.64 [R1+0x968], R50 ;  /* 0x0009683201007387 */ /* 0x000fe40000100a00 */
[----:B------:R-:W-:Y:S02]  /*9e090*/  STL.64 [R1+0x950], R40 ;  /* 0x0009502801007387 */ /* 0x000fe40000100a00 */
[----:B------:R1:W-:Y:S01]  /*9e0a0*/  STL.64 [R1+0x958], R42 ;  /* 0x0009582a01007387 */ /* 0x0003e20000100a00 */
[----:B------:R-:W2:Y:S01]  /*9e0b0*/  LDL.LU R244, [R1+0x740] ;  /* 0x0007400001f47983 */ /* 0x000ea20000300800 */
[C---:B-1----:R-:W-:Y:S07]  /*9e0c0*/  HMMA.1688.F32.TF32 R40, R44.reuse, R174, R212 ;  /* 0x000000ae2c28723c */ /* 0x042fee00000810d4 */
[----:B------:R-:W-:Y:S01]  /*9e0d0*/  STL.64 [R1+0x930], R36 ;  /* 0x0009302401007387 */ /* 0x000fe20000100a00 */
[----:B------:R1:W-:Y:S07]  /*9e0e0*/  STL.64 [R1+0x938], R38 ;  /* 0x0009382601007387 */ /* 0x0003ee0000100a00 */
[----:B------:R-:W-:Y:S02]  /*9e0f0*/  STL.64 [R1+0x920], R32 ;  /* 0x0009202001007387 */ /* 0x000fe40000100a00 */
[----:B------:R4:W-:Y:S01]  /*9e100*/  STL.64 [R1+0x928], R34 ;  /* 0x0009282201007387 */ /* 0x0009e20000100a00 */
[----:B------:R-:W2:Y:S01]  /*9e110*/  LDL.LU R245, [R1+0x744] ;  /* 0x0007440001f57983 */ /* 0x000ea20000300800 */
[----:B------:R-:W2:Y:S02]  /*9e120*/  LDL.LU R246, [R1+0x748] ;  /* 0x0007480001f67983 */ /* 0x000ea40000300800 */
[----:B------:R-:W2:Y:S01]  /*9e130*/  LDL.LU R228, [R1+0x5edc] ;  /* 0x005edc0001e47983 */ /* 0x000ea20000300800 */
[C---:B-1----:R-:W-:Y:S08]  /*9e140*/  HMMA.1688.F32.TF32 R36, R44.reuse, R178, R216 ;  /* 0x000000b22c24723c */ /* 0x042ff000000810d8 */
[----:B----4-:R-:W-:Y:S01]  /*9e150*/  HMMA.1688.F32.TF32 R32, R44, R210, R220 ;  /* 0x000000d22c20723c */ /* 0x010fe200000810dc */
[----:B------:R1:W-:Y:S01]  /*9e160*/  STL.64 [R1+0x900], R40 ;  /* 0x0009002801007387 */ /* 0x0003e20000100a00 */
[----:B------:R4:W-:Y:S01]  /*9e170*/  STL.64 [R1+0x908], R42 ;  /* 0x0009082a01007387 */ /* 0x0009e20000100a00 */
[----:B-1----:R-:W-:Y:S01]  /*9e180*/  MOV R40, R229 ;  /* 0x000000e500287202 */ /* 0x002fe20000000f00 */
[----:B------:R-:W-:Y:S01]  /*9e190*/  IMAD.MOV.U32 R41, RZ, RZ, R230 ;  /* 0x000000ffff297224 */ /* 0x000fe200078e00e6 */
[----:B----4-:R-:W-:-:S10]  /*9e1a0*/  MOV R42, R231 ;  /* 0x000000e7002a7202 */ /* 0x010fd40000000f00 */
[----:B------:R-:W-:Y:S01]  /*9e1b0*/  STL.64 [R1+0x8e0], R36 ;  /* 0x0008e02401007387 */ /* 0x000fe20000100a00 */
[----:B------:R-:W-:Y:S02]  /*9e1c0*/  STL.64 [R1+0x8e8], R38 ;  /* 0x0008e82601007387 */ /* 0x000fe40000100a00 */
[----:B------:R-:W2:Y:S05]  /*9e1d0*/  LDL.LU R229, [R1+0x5ed8] ;  /* 0x005ed80001e57983 */ /* 0x000eaa0000300800 */
[----:B------:R-:W-:Y:S01]  /*9e1e0*/  STL.64 [R1+0x440], R32 ;  /* 0x0004402001007387 */ /* 0x000fe20000100a00 */
[----:B------:R1:W-:Y:S01]  /*9e1f0*/  STL.64 [R1+0x448], R34 ;  /* 0x0004482201007387 */ /* 0x0003e20000100a00 */
[----:B------:R-:W2:Y:S02]  /*9e200*/  LDL.LU R230, [R1+0x5ed4] ;  /* 0x005ed40001e67983 */ /* 0x000ea40000300800 */
[----:B------:R-:W2:Y:S02]  /*9e210*/  LDL.LU R231, [R1+0x5ed0] ;  /* 0x005ed00001e77983 */ /* 0x000ea40000300800 */
[----:B------:R-:W-:-:S02]  /*9e220*/  IMAD.MOV.U32 R43, RZ, RZ, R224 ;  /* 0x000000ffff2b7224 */ /* 0x000fc400078e00e0 */
[----:B------:R-:W1:Y:S01]  /*9e230*/  LDL.LU R224, [R1+0x5ecc] ;  /* 0x005ecc0001e07983 */ /* 0x000e620000300800 */
[----:B------:R-:W1:Y:S02]  /*9e240*/  LDL.LU R225, [R1+0x5ec8] ;  /* 0x005ec80001e17983 */ /* 0x000e640000300800 */
[----:B------:R-:W1:Y:S02]  /*9e250*/  LDL.LU R226, [R1+0x5ec4] ;  /* 0x005ec40001e27983 */ /* 0x000e640000300800 */
[----:B------:R-:W1:Y:S01]  /*9e260*/  LDL.LU R227, [R1+0x5ec0] ;  /* 0x005ec00001e37983 */ /* 0x000e620000300800 */
[----:B------:R-:W4:Y:S01]  /*9e270*/  LDL.LU R235, [R1+0x76c] ;  /* 0x00076c0001eb7983 */ /* 0x000f220000300800 */
[----:B------:R-:W3:Y:S02]  /*9e280*/  LDL.LU R248, [R1+0x770] ;  /* 0x0007700001f87983 */ /* 0x000ee40000300800 */
[----:B------:R-:W3:Y:S02]  /*9e290*/  LDL.LU R249, [R1+0x774] ;  /* 0x0007740001f97983 */ /* 0x000ee40000300800 */
[----:B------:R-:W3:Y:S01]  /*9e2a0*/  LDL.LU R250, [R1+0x778] ;  /* 0x0007780001fa7983 */ /* 0x000ee20000300800 */
[----:B------:R-:W3:Y:S01]  /*9e2b0*/  LDL.LU R251, [R1+0x77c] ;  /* 0x00077c0001fb7983 */ /* 0x000ee20000300800 */
[C---:B------:R-:W-:Y:S08]  /*9e2c0*/  HMMA.1688.F32.TF32 R40, R44.reuse, R190, R40 ;  /* 0x000000be2c28723c */ /* 0x040ff00000081028 */
[C---:B--2---:R-:W-:Y:S08]  /*9e2d0*/  HMMA.1688.F32.TF32 R228, R44.reuse, R202, R228 ;  /* 0x000000ca2ce4723c */ /* 0x044ff000000810e4 */
[C---:B-1----:R-:W-:Y:S11]  /*9e2e0*/  HMMA.1688.F32.TF32 R32, R44.reuse, R206, R224 ;  /* 0x000000ce2c20723c */ /* 0x042ff600000810e0 */
[----:B------:R-:W-:Y:S04]  /*9e2f0*/  @!UPT UIADD3 URZ, URZ, URZ, URZ ;  /* 0x0000003f3f3ff290 */ /* 0x000fe8000fffe03f */
[----:B------:R-:W-:Y:S08]  /*9e300*/  STL [R1+0x5d94], R228 ;  /* 0x005d94e401007387 */ /* 0x000ff00000100800 */
[----:B------:R-:W-:Y:S02]  /*9e310*/  STL.64 [R1+0x100], R32 ;  /* 0x0001002001007387 */ /* 0x000fe40000100a00 */
[----:B------:R3:W-:Y:S02]  /*9e320*/  STL.64 [R1+0x108], R34 ;  /* 0x0001082201007387 */ /* 0x0007e40000100a00 */
[----:B------:R-:W-:Y:S01]  /*9e330*/  STL [R1+0x5d90], R229 ;  /* 0x005d90e501007387 */ /* 0x000fe20000100800 */
[----:B------:R-:W-:Y:S01]  /*9e340*/  STL [R1+0x5d8c], R230 ;  /* 0x005d8ce601007387 */ /* 0x000fe20000100800 */
[----:B------:R-:W-:Y:S01]  /*9e350*/  STL [R1+0x5d88], R231 ;  /* 0x005d88e701007387 */ /* 0x000fe20000100800 */
[C---:B---3--:R-:W-:Y:S02]  /*9e360*/  HMMA.1688.F32.TF32 R32, R44.reuse, R198, R236 ;  /* 0x000000c62c20723c */ /* 0x048fe400000810ec */
[----:B------:R-:W2:Y:S01]  /*9e370*/  LDL.LU R236, [R1+0x780] ;  /* 0x0007800001ec7983 */ /* 0x000ea20000300800 */
[----:B------:R-:W2:Y:S02]  /*9e380*/  LDL.LU R237, [R1+0x784] ;  /* 0x0007840001ed7983 */ /* 0x000ea40000300800 */
[----:B------:R-:W2:Y:S02]  /*9e390*/  LDL.LU R238, [R1+0x788] ;  /* 0x0007880001ee7983 */ /* 0x000ea40000300800 */
[----:B------:R-:W2:Y:S01]  /*9e3a0*/  LDL.LU R239, [R1+0x78c] ;  /* 0x00078c0001ef7983 */ /* 0x000ea20000300800 */
[C---:B------:R-:W-:Y:S11]  /*9e3b0*/  HMMA.1688.F32.TF32 R36, R44.reuse, R194, R244 ;  /* 0x000000c22c24723c */ /* 0x040ff600000810f4 */
[----:B------:R-:W-:Y:S04]  /*9e3c0*/  @!UPT UIADD3 URZ, URZ, URZ, URZ ;  /* 0x0000003f3f3ff290 */ /* 0x000fe8000fffe03f */
[----:B------:R-:W-:Y:S01]  /*9e3d0*/  STL [R1+0x5da4], R32 ;  /* 0x005da42001007387 */ /* 0x000fe20000100800 */
[----:B------:R-:W-:Y:S02]  /*9e3e0*/  STL [R1+0x5da0], R33 ;  /* 0x005da02101007387 */ /* 0x000fe40000100800 */
[----:B------:R-:W-:Y:S02]  /*9e3f0*/  STL [R1+0x5d9c], R34 ;  /* 0x005d9c2201007387 */ /* 0x000fe40000100800 */
[----:B------:R-:W-:Y:S01]  /*9e400*/  STL [R1+0x5d98], R35 ;  /* 0x005d982301007387 */ /* 0x000fe20000100800 */
[----:B------:R-:W3:Y:S01]  /*9e410*/  LDL.LU R244, [R1+0x790] ;  /* 0x0007900001f47983 */ /* 0x000ee20000300800 */
[----:B------:R-:W3:Y:S02]  /*9e420*/  LDL.LU R245, [R1+0x794] ;  /* 0x0007940001f57983 */ /* 0x000ee40000300800 */
[----:B------:R-:W3:Y:S02]  /*9e430*/  LDL.LU R246, [R1+0x798] ;  /* 0x0007980001f67983 */ /* 0x000ee40000300800 */
[----:B------:R-:W3:Y:S01]  /*9e440*/  LDL.LU R247, [R1+0x79c] ;  /* 0x00079c0001f77983 */ /* 0x000ee20000300800 */
[----:B------:R-:W-:Y:S01]  /*9e450*/  STL [R1+0x5db4], R36 ;  /* 0x005db42401007387 */ /* 0x000fe20000100800 */
[----:B------:R-:W-:Y:S02]  /*9e460*/  STL [R1+0x5db0], R37 ;  /* 0x005db02501007387 */ /* 0x000fe40000100800 */
[----:B------:R-:W-:Y:S02]  /*9e470*/  STL [R1+0x5dac], R38 ;  /* 0x005dac2601007387 */ /* 0x000fe40000100800 */
[----:B------:R4:W-:Y:S02]  /*9e480*/  STL [R1+0x5da8], R39 ;  /* 0x005da82701007387 */ /* 0x0009e40000100800 */
[C---:B----4-:R-:W-:Y:S01]  /*9e490*/  HMMA.1688.F32.TF32 R36, R44.reuse, R186, R232 ;  /* 0x000000ba2c24723c */ /* 0x050fe200000810e8 */
[----:B------:R1:W-:Y:S01]  /*9e4a0*/  STL [R1+0x5dc4], R40 ;  /* 0x005dc42801007387 */ /* 0x0003e20000100800 */
[----:B------:R4:W-:Y:S02]  /*9e4b0*/  STL [R1+0x5dc0], R41 ;  /* 0x005dc02901007387 */ /* 0x0009e40000100800 */
[----:B------:R1:W-:Y:S02]  /*9e4c0*/  STL [R1+0x5dbc], R42 ;  /* 0x005dbc2a01007387 */ /* 0x0003e40000100800 */
[----:B------:R1:W-:Y:S02]  /*9e4d0*/  STL [R1+0x5db8], R43 ;  /* 0x005db82b01007387 */ /* 0x0003e40000100800 */
[----:B------:R-:W-:Y:S11]  /*9e4e0*/  HMMA.1688.F32.TF32 R32, R44, R30, R248 ;  /* 0x0000001e2c20723c */ /* 0x000ff600000810f8 */
[----:B------:R-:W-:Y:S04]  /*9e4f0*/  @!UPT UIADD3 URZ, URZ, URZ, URZ ;  /* 0x0000003f3f3ff290 */ /* 0x000fe8000fffe03f */
[----:B------:R2:W-:Y:S01]  /*9e500*/  STL.64 [R1+0xf0], R36 ;  /* 0x0000f02401007387 */ /* 0x0005e20000100a00 */
[----:B------:R2:W-:Y:S02]  /*9e510*/  STL.64 [R1+0xf8], R38 ;  /* 0x0000f82601007387 */ /* 0x0005e40000100a00 */
[----:B------:R-:W3:Y:S02]  /*9e520*/  LDL.LU R248, [R1+0x7a0] ;  /* 0x0007a00001f87983 */ /* 0x000ee40000300800 */
[----:B------:R-:W3:Y:S01]  /*9e530*/  LDL.LU R249, [R1+0x7a4] ;  /* 0x0007a40001f97983 */ /* 0x000ee20000300800 */
[----:B------:R-:W3:Y:S01]  /*9e540*/  LDL.LU R250, [R1+0x7a8] ;  /* 0x0007a80001fa7983 */ /* 0x000ee20000300800 */
[----:B------:R-:W3:Y:S02]  /*9e550*/  LDL.LU R251, [R1+0x7ac] ;  /* 0x0007ac0001fb7983 */ /* 0x000ee40000300800 */
[----:B-1----:R-:W-:Y:S01]  /*9e560*/  IMAD.MOV.U32 R40, RZ, RZ, R32 ;  /* 0x000000ffff287224 */ /* 0x002fe200078e0020 */
[----:B----4-:R-:W-:Y:S01]  /*9e570*/  MOV R41, R33 ;  /* 0x0000002100297202 */ /* 0x010fe20000000f00 */
[----:B------:R-:W-:Y:S01]  /*9e580*/  IMAD.MOV.U32 R42, RZ, RZ, R34 ;  /* 0x000000ffff2a7224 */ /* 0x000fe200078e0022 */
[----:B------:R-:W-:-:S03]  /*9e590*/  MOV R43, R35 ;  /* 0x00000023002b7202 */ /* 0x000fc60000000f00 */
[----:B------:R-:W-:Y:S01]  /*9e5a0*/  STL [R1+0x5dd4], R41 ;  /* 0x005dd42901007387 */ /* 0x000fe20000100800 */
[----:B------:R-:W-:Y:S02]  /*9e5b0*/  STL [R1+0x5dd0], R40 ;  /* 0x005dd02801007387 */ /* 0x000fe40000100800 */
[----:B------:R-:W-:Y:S02]  /*9e5c0*/  STL [R1+0x5dcc], R42 ;  /* 0x005dcc2a01007387 */ /* 0x000fe40000100800 */
        /* <DEDUP_REMOVED lines=8> */
[C---:B---3--:R-:W-:Y:S03]  /*9e650*/  HMMA.1688.F32.TF32 R32, R44.reuse, R10, R244 ;  /* 0x0000000a2c20723c */ /* 0x048fe600000810f4 */
[----:B------:R-:W-:Y:S01]  /*9e660*/  STL [R1+0x5de4], R39 ;  /* 0x005de42701007387 */ /* 0x000fe20000100800 */
[----:B------:R-:W-:Y:S02]  /*9e670*/  STL [R1+0x5de0], R38 ;  /* 0x005de02601007387 */ /* 0x000fe40000100800 */
[----:B------:R-:W-:Y:S02]  /*9e680*/  STL [R1+0x5ddc], R37 ;  /* 0x005ddc2501007387 */ /* 0x000fe40000100800 */
[----:B------:R-:W-:Y:S11]  /*9e690*/  STL [R1+0x5dd8], R36 ;  /* 0x005dd82401007387 */ /* 0x000ff60000100800 */
[----:B------:R-:W-:Y:S04]  /*9e6a0*/  @!UPT UIADD3 URZ, URZ, URZ, URZ ;  /* 0x0000003f3f3ff290 */ /* 0x000fe8000fffe03f */
[----:B------:R2:W-:Y:S01]  /*9e6b0*/  STL.64 [R1+0xc8], R34 ;  /* 0x0000c82201007387 */ /* 0x0005e20000100a00 */
        /* <DEDUP_REMOVED lines=8> */
[----:B-1----:R-:W-:Y:S01]  /*9e740*/  MOV R43, R33 ;  /* 0x00000021002b7202 */ /* 0x002fe20000000f00 */
[----:B------:R-:W4:Y:S02]  /*9e750*/  LDL.LU R232, [R1+0x7c0] ;  /* 0x0007c00001e87983 */ /* 0x000f240000300800 */
[----:B------:R-:W-:Y:S01]  /*9e760*/  IMAD.MOV.U32 R42, RZ, RZ, R32 ;  /* 0x000000ffff2a7224 */ /* 0x000fe200078e0020 */
[----:B------:R-:W4:Y:S01]  /*9e770*/  LDL.LU R233, [R1+0x7c4] ;  /* 0x0007c40001e97983 */ /* 0x000f220000300800 */
[----:B------:R-:W4:Y:S02]  /*9e780*/  LDL.LU R234, [R1+0x7c8] ;  /* 0x0007c80001ea7983 */ /* 0x000f240000300800 */
[----:B------:R-:W4:Y:S02]  /*9e790*/  LDL.LU R235, [R1+0x7cc] ;  /* 0x0007cc0001eb7983 */ /* 0x000f240000300800 */
[----:B------:R1:W-:Y:S01]  /*9e7a0*/  STL [R1+0x5dec], R43 ;  /* 0x005dec2b01007387 */ /* 0x0003e20000100800 */
[----:B------:R1:W-:Y:S01]  /*9e7b0*/  STL [R1+0x5de8], R42 ;  /* 0x005de82a01007387 */ /* 0x0003e20000100800 */
[----:B------:R-:W4:Y:S02]  /*9e7c0*/  LDL.LU R236, [R1+0x7e0] ;  /* 0x0007e00001ec7983 */ /* 0x000f240000300800 */
[----:B------:R-:W4:Y:S02]  /*9e7d0*/  LDL.LU R237, [R1+0x7e4] ;  /* 0x0007e40001ed7983 */ /* 0x000f240000300800 */
[----:B------:R-:W4:Y:S01]  /*9e7e0*/  LDL.LU R238, [R1+0x7e8] ;  /* 0x0007e80001ee7983 */ /* 0x000f220000300800 */
[----:B------:R-:W4:Y:S01]  /*9e7f0*/  LDL.LU R239, [R1+0x7ec] ;  /* 0x0007ec0001ef7983 */ /* 0x000f220000300800 */
[----:B--2---:R-:W-:Y:S01]  /*9e800*/  HMMA.1688.F32.TF32 R32, R44, R14, R248 ;  /* 0x0000000e2c20723c */ /* 0x004fe200000810f8 */
[----:B------:R-:W2:Y:S02]  /*9e810*/  LDL.LU R248, [R1+0x800] ;  /* 0x0008000001f87983 */ /* 0x000ea40000300800 */
[----:B------:R-:W2:Y:S01]  /*9e820*/  LDL.LU R249, [R1+0x804] ;  /* 0x0008040001f97983 */ /* 0x000ea20000300800 */
[----:B------:R-:W2:Y:S01]  /*9e830*/  LDL.LU R250, [R1+0x808] ;  /* 0x0008080001fa7983 */ /* 0x000ea20000300800 */
[----:B------:R-:W2:Y:S02]  /*9e840*/  LDL.LU R251, [R1+0x80c] ;  /* 0x00080c0001fb7983 */ /* 0x000ea40000300800 */
[----:B------:R-:W2:Y:S02]  /*9e850*/  LDL.LU R244, [R1+0x7f0] ;  /* 0x0007f00001f47983 */ /* 0x000ea40000300800 */
[----:B------:R-:W2:Y:S01]  /*9e860*/  LDL.LU R245, [R1+0x7f4] ;  /* 0x0007f40001f57983 */ /* 0x000ea20000300800 */
[----:B------:R-:W2:Y:S01]  /*9e870*/  LDL.LU R246, [R1+0x7f8] ;  /* 0x0007f80001f67983 */ /* 0x000ea20000300800 */
[----:B------:R-:W2:Y:S11]  /*9e880*/  LDL.LU R247, [R1+0x7fc] ;  /* 0x0007fc0001f77983 */ /* 0x000eb60000300800 */
[----:B------:R-:W-:Y:S02]  /*9e890*/  @!UPT UIADD3 URZ, URZ, URZ, URZ ;  /* 0x0000003f3f3ff290 */ /* 0x000fe4000fffe03f */
[----:B------:R-:W-:Y:S01]  /*9e8a0*/  IMAD.MOV.U32 R37, RZ, RZ, R32 ;  /* 0x000000ffff257224 */ /* 0x000fe200078e0020 */
[----:B------:R-:W-:Y:S01]  /*9e8b0*/  MOV R36, R33 ;  /* 0x0000002100247202 */ /* 0x000fe20000000f00 */
[----:B------:R-:W-:Y:S01]  /*9e8c0*/  IMAD.MOV.U32 R41, RZ, RZ, R34 ;  /* 0x000000ffff297224 */ /* 0x000fe200078e0022 */
[----:B------:R-:W-:-:S05]  /*9e8d0*/  MOV R40, R35 ;  /* 0x0000002300287202 */ /* 0x000fca0000000f00 */
[----:B------:R-:W-:Y:S01]  /*9e8e0*/  STL [R1+0x5dfc], R40 ;  /* 0x005dfc2801007387 */ /* 0x000fe20000100800 */
[----:B------:R-:W-:Y:S02]  /*9e8f0*/  STL [R1+0x5df8], R41 ;  /* 0x005df82901007387 */ /* 0x000fe40000100800 */
[----:B------:R-:W-:Y:S02]  /*9e900*/  STL [R1+0x5df4], R37 ;  /* 0x005df42501007387 */ /* 0x000fe40000100800 */
[----:B------:R-:W-:Y:S01]  /*9e910*/  STL [R1+0x5df0], R36 ;  /* 0x005df02401007387 */ /* 0x000fe20000100800 */
[C---:B---3--:R-:W-:Y:S08]  /*9e920*/  HMMA.1688.F32.TF32 R32, R44.reuse, R18, R56 ;  /* 0x000000122c20723c */ /* 0x048ff00000081038 */
[C---:B----4-:R-:W-:Y:S08]  /*9e930*/  HMMA.1688.F32.TF32 R48, R44.reuse, R22, R48 ;  /* 0x000000162c30723c */ /* 0x050ff00000081030 */
[----:B------:R-:W-:Y:S08]  /*9e940*/  HMMA.1688.F32.TF32 R44, R44, R26, R232 ;  /* 0x0000001a2c2c723c */ /* 0x000ff000000810e8 */
[----:B------:R-:W-:Y:S01]  /*9e950*/  IMAD.MOV.U32 R39, RZ, RZ, R34 ;  /* 0x000000ffff277224 */ /* 0x000fe200078e0022 */
[----:B------:R-:W-:Y:S01]  /*9e960*/  MOV R38, R35 ;  /* 0x0000002300267202 */ /* 0x000fe20000000f00 */
[----:B-1----:R-:W-:Y:S01]  /*9e970*/  IMAD.MOV.U32 R43, RZ, RZ, R32 ;  /* 0x000000ffff2b7224 */ /* 0x002fe200078e0020 */
[----:B------:R-:W-:-:S05]  /*9e980*/  MOV R42, R33 ;  /* 0x00000021002a7202 */ /* 0x000fca0000000f00 */
[----:B------:R-:W-:Y:S01]  /*9e990*/  IMAD.MOV.U32 R34, RZ, RZ, R50 ;  /* 0x000000ffff227224 */ /* 0x000fe200078e0032 */
[----:B------:R-:W-:Y:S01]  /*9e9a0*/  MOV R35, R51 ;  /* 0x0000003300237202 */ /* 0x000fe20000000f00 */
[----:B------:R-:W-:Y:S01]  /*9e9b0*/  IMAD.MOV.U32 R32, RZ, RZ, R48 ;  /* 0x000000ffff207224 */ /* 0x000fe200078e0030 */
[----:B------:R-:W-:-:S03]  /*9e9c0*/  MOV R33, R49 ;  /* 0x0000003100217202 */ /* 0x000fc60000000f00 */
[----:B------:R-:W-:Y:S02]  /*9e9d0*/  STL.64 [R1+0x5e08], R34 ;  /* 0x005e082201007387 */ /* 0x000fe40000100a00 */
[----:B------:R1:W-:Y:S02]  /*9e9e0*/  STL.64 [R1+0x5e00], R32 ;  /* 0x005e002001007387 */ /* 0x0003e40000100a00 */
[C---:B-1----:R-:W-:Y:S01]  /*9e9f0*/  HMMA.1688.F32.TF32 R32, R52.reuse, R174, R236 ;  /* 0x000000ae3420723c */ /* 0x042fe200000810ec */
[----:B------:R-:W-:Y:S01]  /*9ea00*/  IMAD.MOV.U32 R37, RZ, RZ, R46 ;  /* 0x000000ffff257224 */ /* 0x000fe200078e002e */
[----:B------:R-:W-:Y:S01]  /*9ea10*/  MOV R36, R47 ;  /* 0x0000002f00247202 */ /* 0x000fe20000000f00 */
[----:B------:R-:W-:Y:S04]  /*9ea20*/  STL.64 [R1+0x5e28], R38 ;  /* 0x005e282601007387 */ /* 0x000fe80000100a00 */
[----:B------:R2:W-:Y:S02]  /*9ea30*/  STL.64 [R1+0x5e20], R36 ;  /* 0x005e202401007387 */ /* 0x0005e40000100a00 */
[C---:B--2---:R-:W-:Y:S11]  /*9ea40*/  HMMA.1688.F32.TF32 R36, R52.reuse, R178, R244 ;  /* 0x000000b23424723c */ /* 0x044ff600000810f4 */
[----:B------:R-:W-:Y:S04]  /*9ea50*/  @!UPT UIADD3 URZ, URZ, URZ, URZ ;  /* 0x0000003f3f3ff290 */ /* 0x000fe8000fffe03f */
[----:B------:R-:W-:Y:S01]  /*9ea60*/  IMAD.MOV.U32 R228, RZ, RZ, R32 ;  /* 0x000000ffffe47224 */ /* 0x000fe200078e0020 */
[----:B------:R-:W-:Y:S01]  /*9ea70*/  MOV R229, R33 ;  /* 0x0000002100e57202 */ /* 0x000fe20000000f00 */
[----:B------:R-:W-:Y:S01]  /*9ea80*/  IMAD.MOV.U32 R230, RZ, RZ, R34 ;  /* 0x000000ffffe67224 */ /* 0x000fe200078e0022 */
[----:B------:R-:W-:Y:S02]  /*9ea90*/  MOV R231, R35 ;  /* 0x0000002300e77202 */ /* 0x000fe40000000f00 */
[C---:B------:R-:W-:Y:S01]  /*9eaa0*/  HMMA.1688.F32.TF32 R32, R52.reuse, R210, R248 ;  /* 0x000000d23420723c */ /* 0x040fe200000810f8 */
[----:B------:R-:W-:Y:S01]  /*9eab0*/  IMAD.MOV.U32 R40, RZ, RZ, R44 ;  /* 0x000000ffff287224 */ /* 0x000fe200078e002c */
[----:B------:R-:W-:Y:S01]  /*9eac0*/  MOV R41, R45 ;  /* 0x0000002d00297202 */ /* 0x000fe20000000f00 */
[----:B------:R-:W-:Y:S04]  /*9ead0*/  STL.64 [R1+0x5e18], R42 ;  /* 0x005e182a01007387 */ /* 0x000fe80000100a00 */
[----:B------:R-:W-:Y:S01]  /*9eae0*/  STL.64 [R1+0x5e10], R40 ;  /* 0x005e102801007387 */ /* 0x000fe20000100a00 */
[----:B------:R-:W-:Y:S02]  /*9eaf0*/  STL.64 [R1+0x5e38], R230 ;  /* 0x005e38e601007387 */ /* 0x000fe40000100a00 */
[----:B------:R-:W-:Y:S02]  /*9eb00*/  STL.64 [R1+0x5e30], R228 ;  /* 0x005e30e401007387 */ /* 0x000fe40000100a00 */
[----:B------:R-:W2:Y:S01]  /*9eb10*/  LDL.LU R248, [R1+0x940] ;  /* 0x0009400001f87983 */ /* 0x000ea20000300800 */
[----:B------:R-:W-:Y:S01]  /*9eb20*/  STL.64 [R1+0x60], R36 ;  /* 0x0000602401007387 */ /* 0x000fe20000100a00 */
[----:B------:R-:W-:Y:S09]  /*9eb30*/  STL.64 [R1+0x68], R38 ;  /* 0x0000682601007387 */ /* 0x000ff20000100a00 */
        /* <DEDUP_REMOVED lines=65> */
[C---:B-1----:R-:W-:Y:S08]  /*9ef50*/  HMMA.1688.F32.TF32 R32, R52.reuse, R206, R100 ;  /* 0x000000ce3420723c */ /* 0x042ff00000081064 */
[C---:B--2---:R-:W-:Y:S08]  /*9ef60*/  HMMA.1688.F32.TF32 R36, R52.reuse, R202, R96 ;  /* 0x000000ca3424723c */ /* 0x044ff00000081060 */
[C---:B------:R-:W-:Y:S07]  /*9ef70*/  HMMA.1688.F32.TF32 R44, R52.reuse, R194, R88 ;  /* 0x000000c2342c723c */ /* 0x040fee0000081058 */
[----:B------:R-:W-:Y:S01]  /*9ef80*/  STL.64 [R1+0x40], R32 ;  /* 0x0000402001007387 */ /* 0x000fe20000100a00 */
[----:B------:R3:W-:Y:S02]  /*9ef90*/  STL.64 [R1+0x48], R34 ;  /* 0x0000482201007387 */ /* 0x0007e40000100a00 */
[C---:B---3--:R-:W-:Y:S05]  /*9efa0*/  HMMA.1688.F32.TF32 R32, R52.reuse, R198, R92 ;  /* 0x000000c63420723c */ /* 0x048fea000008105c */
[----:B------:R-:W-:Y:S01]  /*9efb0*/  STL.64 [R1+0x30], R36 ;  /* 0x0000302401007387 */ /* 0x000fe20000100a00 */
[----:B------:R-:W-:Y:S07]  /*9efc0*/  STL.64 [R1+0x38], R38 ;  /* 0x0000382601007387 */ /* 0x000fee0000100a00 */
[----:B------:R-:W-:Y:S01]  /*9efd0*/  STL.64 [R1+0x5d70], R46 ;  /* 0x005d702e01007387 */ /* 0x000fe20000100a00 */
[C---:B------:R-:W-:Y:S09]  /*9efe0*/  HMMA.1688.F32.TF32 R48, R52.reuse, R190, R48 ;  /* 0x000000be3430723c */ /* 0x040ff20000081030 */
[----:B------:R-:W-:Y:S01]  /*9eff0*/  STL.64 [R1+0x20], R32 ;  /* 0x0000202001007387 */ /* 0x000fe20000100a00 */
[----:B------:R1:W-:Y:S02]  /*9f000*/  STL.64 [R1+0x28], R34 ;  /* 0x0000282201007387 */ /* 0x0003e40000100a00 */
[C---:B-1----:R-:W-:Y:S01]  /*9f010*/  HMMA.1688.F32.TF32 R32, R52.reuse, R186, R68 ;  /* 0x000000ba3420723c */ /* 0x042fe20000081044 */
[----:B------:R-:W-:Y:S10]  /*9f020*/  STL.64 [R1+0x5d68], R44 ;  /* 0x005d682c01007387 */ /* 0x000ff40000100a00 */
[----:B------:R-:W-:Y:S02]  /*9f030*/  STL.64 [R1+0x5d60], R50 ;  /* 0x005d603201007387 */ /* 0x000fe40000100a00 */
[----:B------:R-:W-:Y:S01]  /*9f040*/  STL.64 [R1+0x5d58], R48 ;  /* 0x005d583001007387 */ /* 0x000fe20000100a00 */
[C---:B------:R-:W-:Y:S08]  /*9f050*/  HMMA.1688.F32.TF32 R40, R52.reuse, R6, R80 ;  /* 0x000000063428723c */ /* 0x040ff00000081050 */
[C---:B------:R-:W-:Y:S01]  /*9f060*/  HMMA.1688.F32.TF32 R36, R52.reuse, R10, R76 ;  /* 0x0000000a3424723c */ /* 0x040fe2000008104c */
[----:B------:R-:W-:Y:S04]  /*9f070*/  LDS R68, [R252+0x12380] ;  /* 0x01238000fc447984 */ /* 0x000fe80000000800 */
[----:B------:R-:W-:Y:S04]  /*9f080*/  LDS R70, [R252+0x13380] ;  /* 0x01338000fc467984 */ /* 0x000fe80000000800 */
[----:B------:R-:W-:Y:S04]  /*9f090*/  LDS R69, [R3+0x12380] ;  /* 0x0123800003457984 */ /* 0x000fe80000000800 */
[----:B------:R-:W1:Y:S04]  /*9f0a0*/  LDS R71, [R3+0x13380] ;  /* 0x0133800003477984 */ /* 0x000e680000000800 */
[----:B------:R-:W-:Y:S01]  /*9f0b0*/  STL.64 [R1+0x430], R32 ;  /* 0x0004302001007387 */ /* 0x000fe20000100a00 */
[----:B------:R2:W-:Y:S02]  /*9f0c0*/  STL.64 [R1+0x438], R34 ;  /* 0x0004382201007387 */ /* 0x0005e40000100a00 */
[C---:B--2---:R-:W-:Y:S11]  /*9f0d0*/  HMMA.1688.F32.TF32 R32, R52.reuse, R30, R84 ;  /* 0x0000001e3420723c */ /* 0x044ff60000081054 */
[----:B------:R-:W-:Y:S11]  /*9f0e0*/  @!UPT UIADD3 URZ, URZ, URZ, URZ ;  /* 0x0000003f3f3ff290 */ /* 0x000ff6000fffe03f */
[----:B------:R-:W-:Y:S01]  /*9f0f0*/  @!UPT UIADD3 URZ, URZ, URZ, URZ ;  /* 0x0000003f3f3ff290 */ /* 0x000fe2000fffe03f */
        /* <DEDUP_REMOVED lines=8> */
[C---:B----4-:R-:W-:Y:S07]  /*9f180*/  HMMA.1688.F32.TF32 R36, R52.reuse, R22, R56 ;  /* 0x000000163424723c */ /* 0x050fee0000081038 */
[----:B------:R-:W-:Y:S01]  /*9f190*/  STL.64 [R1+0x380], R32 ;  /* 0x0003802001007387 */ /* 0x000fe20000100a00 */
[----:B------:R2:W-:Y:S02]  /*9f1a0*/  STL.64 [R1+0x388], R34 ;  /* 0x0003882201007387 */ /* 0x0005e40000100a00 */
[----:B--2---:R-:W-:Y:S05]  /*9f1b0*/  HMMA.1688.F32.TF32 R32, R52, R26, R232 ;  /* 0x0000001a3420723c */ /* 0x004fea00000810e8 */
        /* <DEDUP_REMOVED lines=8> */
[C---:B--2---:R-:W-:Y:S07]  /*9f240*/  HMMA.1688.F32.TF32 R32, R72.reuse, R210, R248 ;  /* 0x000000d24820723c */ /* 0x044fee00000810f8 */
[----:B------:R-:W-:Y:S01]  /*9f250*/  STL.64 [R1+0x150], R40 ;  /* 0x0001502801007387 */ /* 0x000fe20000100a00 */
[----:B------:R-:W-:Y:S02]  /*9f260*/  STL.64 [R1+0x158], R42 ;  /* 0x0001582a01007387 */ /* 0x000fe40000100a00 */
[----:B------:R-:W2:Y:S05]  /*9f270*/  LDL.LU R244, [R1+0xcf0] ;  /* 0x000cf00001f47983 */ /* 0x000eaa0000300800 */
[----:B------:R-:W-:Y:S01]  /*9f280*/  STL.64 [R1+0x140], R36 ;  /* 0x0001402401007387 */ /* 0x000fe20000100a00 */
[----:B------:R-:W-:Y:S07]  /*9f290*/  STL.64 [R1+0x148], R38 ;  /* 0x0001482601007387 */ /* 0x000fee0000100a00 */
[----:B------:R-:W-:Y:S01]  /*9f2a0*/  STL.64 [R1+0x130], R32 ;  /* 0x0001302001007387 */ /* 0x000fe20000100a00 */
[----:B------:R3:W-:Y:S02]  /*9f2b0*/  STL.64 [R1+0x138], R34 ;  /* 0x0001382201007387 */ /* 0x0007e40000100a00 */
[----:B------:R-:W2:Y:S02]  /*9f2c0*/  LDL.LU R245, [R1+0xcf4] ;  /* 0x000cf40001f57983 */ /* 0x000ea40000300800 */
[----:B------:R-:W2:Y:S01]  /*9f2d0*/  LDL.LU R246, [R1+0xcf8] ;  /* 0x000cf80001f67983 */ /* 0x000ea20000300800 */
[----:B------:R-:W2:Y:S01]  /*9f2e0*/  LDL.LU R247, [R1+0xcfc] ;  /* 0x000cfc0001f77983 */ /* 0x000ea20000300800 */
        /* <DEDUP_REMOVED lines=89> */
[C---:B---3--:R-:W-:Y:S08]  /*9f880*/  HMMA.1688.F32.TF32 R32, R72.reuse, R206, R132 ;  /* 0x000000ce4820723c */ /* 0x048ff00000081084 */
[C---:B------:R-:W-:Y:S08]  /*9f890*/  HMMA.1688.F32.TF32 R56, R72.reuse, R198, R56 ;  /* 0x000000c64838723c */ /* 0x040ff00000081038 */
[C---:B------:R-:W-:Y:S01]  /*9f8a0*/  HMMA.1688.F32.TF32 R40, R72.reuse, R186, R120 ;  /* 0x000000ba4828723c */ /* 0x040fe20000081078 */
[----:B------:R-:W-:Y:S04]  /*9f8b0*/  LDS R121, [R189+0x14000] ;  /* 0x01400000bd797984 */ /* 0x000fe80000000800 */
[----:B------:R-:W-:Y:S04]  /*9f8c0*/  LDS R123, [R189+0x15000] ;  /* 0x01500000bd7b7984 */ /* 0x000fe80000000800 */
[----:B------:R-:W-:Y:S04]  /*9f8d0*/  LDS R120, [R2+0x14000] ;  /* 0x0140000002787984 */ /* 0x000fe80000000800 */
[----:B------:R-:W-:Y:S01]  /*9f8e0*/  LDS R122, [R2+0x15000] ;  /* 0x01500000027a7984 */ /* 0x000fe20000000800 */
[C---:B----4-:R-:W-:Y:S08]  /*9f8f0*/  HMMA.1688.F32.TF32 R60, R72.reuse, R194, R60 ;  /* 0x000000c2483c723c */ /* 0x050ff0000008103c */
[C---:B------:R-:W-:Y:S08]  /*9f900*/  HMMA.1688.F32.TF32 R64, R72.reuse, R190, R64 ;  /* 0x000000be4840723c */ /* 0x040ff00000081040 */
[C---:B------:R-:W-:Y:S01]  /*9f910*/  HMMA.1688.F32.TF32 R36, R72.reuse, R30, R116 ;  /* 0x0000001e4824723c */ /* 0x040fe20000081074 */
[----:B------:R-:W-:Y:S01]  /*9f920*/  STL.64 [R1+0x5d50], R54 ;  /* 0x005d503601007387 */ /* 0x000fe20000100a00 */
[----:B------:R-:W-:Y:S02]  /*9f930*/  STL.64 [R1+0x120], R32 ;  /* 0x0001202001007387 */ /* 0x000fe40000100a00 */
[----:B------:R2:W-:Y:S02]  /*9f940*/  STL.64 [R1+0x128], R34 ;  /* 0x0001282201007387 */ /* 0x0005e40000100a00 */
[----:B------:R-:W-:Y:S02]  /*9f950*/  STL.64 [R1+0x5d48], R52 ;  /* 0x005d483401007387 */ /* 0x000fe40000100a00 */
[C---:B--2---:R-:W-:Y:S01]  /*9f960*/  HMMA.1688.F32.TF32 R32, R72.reuse, R6, R112 ;  /* 0x000000064820723c */ /* 0x044fe20000081070 */
[----:B------:R-:W-:Y:S01]  /*9f970*/  STL.64 [R1+0x5d80], R58 ;  /* 0x005d803a01007387 */ /* 0x000fe20000100a00 */
[----:B------:R-:W-:Y:S03]  /*9f980*/  STL.64 [R1+0x5d78], R56 ;  /* 0x005d783801007387 */ /* 0x000fe60000100a00 */
[----:B------:R-:W-:Y:S01]  /*9f990*/  STL.64 [R1+0x5e48], R62 ;  /* 0x005e483e01007387 */ /* 0x000fe20000100a00 */
[----:B------:R-:W-:Y:S03]  /*9f9a0*/  STL.64 [R1+0x5e40], R60 ;  /* 0x005e403c01007387 */ /* 0x000fe60000100a00 */
[----:B------:R-:W-:Y:S01]  /*9f9b0*/  STL.64 [R1+0x5e58], R66 ;  /* 0x005e584201007387 */ /* 0x000fe20000100a00 */
[----:B------:R-:W-:Y:S02]  /*9f9c0*/  STL.64 [R1+0x5e50], R64 ;  /* 0x005e504001007387 */ /* 0x000fe40000100a00 */
[----:B------:R-:W-:Y:S02]  /*9f9d0*/  STL.64 [R1+0x350], R40 ;  /* 0x0003502801007387 */ /* 0x000fe40000100a00 */
[----:B------:R2:W-:Y:S01]  /*9f9e0*/  STL.64 [R1+0x358], R42 ;  /* 0x0003582a01007387 */ /* 0x0005e20000100a00 */
[----:B------:R-:W-:Y:S01]  /*9f9f0*/  STL.64 [R1+0x340], R36 ;  /* 0x0003402401007387 */ /* 0x000fe20000100a00 */
[----:B------:R3:W-:Y:S01]  /*9fa00*/  STL.64 [R1+0x348], R38 ;  /* 0x0003482601007387 */ /* 0x0007e20000100a00 */
        /* <DEDUP_REMOVED lines=10> */
[----:B---3--:R-:W-:Y:S01]  /*9fab0*/  HMMA.1688.F32.TF32 R36, R72, R26, R100 ;  /* 0x0000001a4824723c */ /* 0x008fe20000081064 */
        /* <DEDUP_REMOVED lines=29> */
[----:B-1----:R-:W-:Y:S07]  /*9fc90*/  HMMA.1688.F32.TF32 R32, R68, R30, R248 ;  /* 0x0000001e4420723c */ /* 0x002fee00000810f8 */
[----:B------:R-:W-:Y:S01]  /*9fca0*/  STL.64 [R1+0x1e0], R40 ;  /* 0x0001e02801007387 */ /* 0x000fe20000100a00 */
[----:B------:R-:W-:Y:S02]  /*9fcb0*/  STL.64 [R1+0x1e8], R42 ;  /* 0x0001e82a01007387 */ /* 0x000fe40000100a00 */
[----:B------:R-:W2:Y:S05]  /*9fcc0*/  LDL.LU R232, [R1+0xba0] ;  /* 0x000ba00001e87983 */ /* 0x000eaa0000300800 */
[----:B------:R-:W-:Y:S01]  /*9fcd0*/  STL.64 [R1+0x1d0], R36 ;  /* 0x0001d02401007387 */ /* 0x000fe20000100a00 */
[----:B------:R1:W-:Y:S07]  /*9fce0*/  STL.64 [R1+0x1d8], R38 ;  /* 0x0001d82601007387 */ /* 0x0003ee0000100a00 */
        /* <DEDUP_REMOVED lines=61> */
[----:B------:R-:W-:Y:S08]  /*a00c0*/  HMMA.1688.F32.TF32 R192, R128, R194, R236 ;  /* 0x000000c280c0723c */ /* 0x000ff000000810ec */
[C---:B-1----:R-:W-:Y:S08]  /*a00d0*/  HMMA.1688.F32.TF32 R36, R68.reuse, R10, R240 ;  /* 0x0000000a4424723c */ /* 0x042ff000000810f0 */
[C---:B--2---:R-:W-:Y:S08]  /*a00e0*/  HMMA.1688.F32.TF32 R40, R68.reuse, R6, R180 ;  /* 0x000000064428723c */ /* 0x044ff000000810b4 */
[----:B---3--:R-:W-:Y:S08]  /*a00f0*/  HMMA.1688.F32.TF32 R32, R68, R14, R108 ;  /* 0x0000000e4420723c */ /* 0x008ff0000008106c */
[C---:B----4-:R-:W-:Y:S08]  /*a0100*/  HMMA.1688.F32.TF32 R176, R128.reuse, R178, R88 ;  /* 0x000000b280b0723c */ /* 0x050ff00000081058 */
        /* <DEDUP_REMOVED lines=8> */
[----:B------:R-:W-:Y:S04]  /*a0190*/  LDS R243, [R3+0x15080] ;  /* 0x0150800003f37984 */ /* 0x000fe80000000800 */
[----:B------:R-:W-:Y:S01]  /*a01a0*/  STL.64 [R1+0x3e0], R40 ;  /* 0x0003e02801007387 */ /* 0x000fe20000100a00 */
[----:B------:R1:W-:Y:S02]  /*a01b0*/  STL.64 [R1+0x3e8], R42 ;  /* 0x0003e82a01007387 */ /* 0x0003e40000100a00 */
[----:B------:R-:W-:Y:S02]  /*a01c0*/  STL.64 [R1+0x3d0], R36 ;  /* 0x0003d02401007387 */ /* 0x000fe40000100a00 */
[----:B------:R2:W-:Y:S01]  /*a01d0*/  STL.64 [R1+0x3d8], R38 ;  /* 0x0003d82601007387 */ /* 0x0005e20000100a00 */
[----:B------:R-:W-:Y:S01]  /*a01e0*/  STL.64 [R1+0x3c0], R32 ;  /* 0x0003c02001007387 */ /* 0x000fe20000100a00 */
[----:B------:R3:W-:Y:S01]  /*a01f0*/  STL.64 [R1+0x3c8], R34 ;  /* 0x0003c82201007387 */ /* 0x0007e20000100a00 */
[C---:B-1----:R-:W-:Y:S08]  /*a0200*/  HMMA.1688.F32.TF32 R40, R68.reuse, R18, R104 ;  /* 0x000000124428723c */ /* 0x042ff00000081068 */
[C---:B--2---:R-:W-:Y:S08]  /*a0210*/  HMMA.1688.F32.TF32 R36, R68.reuse, R22, R100 ;  /* 0x000000164424723c */ /* 0x044ff00000081064 */
[----:B---3--:R-:W-:Y:S08]  /*a0220*/  HMMA.1688.F32.TF32 R32, R68, R26, R96 ;  /* 0x0000001a4420723c */ /* 0x008ff00000081060 */
[C---:B------:R-:W-:Y:S01]  /*a0230*/  HMMA.1688.F32.TF32 R76, R128.reuse, R190, R244 ;  /* 0x000000be804c723c */ /* 0x040fe200000810f4 */
[----:B------:R-:W-:Y:S01]  /*a0240*/  STL.64 [R1+0x3b0], R40 ;  /* 0x0003b02801007387 */ /* 0x000fe20000100a00 */
[----:B------:R-:W-:Y:S05]  /*a0250*/  STL.64 [R1+0x3b8], R42 ;  /* 0x0003b82a01007387 */ /* 0x000fea0000100a00 */
[----:B------:R-:W-:Y:S02]  /*a0260*/  STL.64 [R1+0x3a0], R36 ;  /* 0x0003a02401007387 */ /* 0x000fe40000100a00 */
[----:B------:R-:W-:Y:S01]  /*a0270*/  STL.64 [R1+0x3a8], R38 ;  /* 0x0003a82601007387 */ /* 0x000fe20000100a00 */
[----:B------:R-:W-:Y:S05]  /*a0280*/  STL.64 [R1+0x5c10], R174 ;  /* 0x005c10ae01007387 */ /* 0x000fea0000100a00 */
[----:B------:R-:W-:Y:S01]  /*a0290*/  STL.64 [R1+0x300], R32 ;  /* 0x0003002001007387 */ /* 0x000fe20000100a00 */
        /* <DEDUP_REMOVED lines=16> */
[----:B------:R-:W-:Y:S01]  /*a03a0*/  HMMA.1688.F32.TF32 R84, R128, R186, R248 ;  /* 0x000000ba8054723c */ /* 0x000fe200000810f8 */
[----:B------:R-:W2:Y:S06]  /*a03b0*/  LDL.LU R248, [R1+0xb50] ;  /* 0x000b500001f87983 */ /* 0x000eac0000300800 */
[----:B------:R-:W-:-:S02]  /*a03c0*/  IMAD.MOV.U32 R249, RZ, RZ, R0 ;  /* 0x000000fffff97224 */ /* 0x000fc400078e0000 */
[----:B------:R-:W3:Y:S01]  /*a03d0*/  LDL.LU R0, [R1+0x5ebc] ;  /* 0x005ebc0001007983 */ /* 0x000ee20000300800 */
[----:B------:R-:W2:Y:S02]  /*a03e0*/  LDL.LU R250, [R1+0xb58] ;  /* 0x000b580001fa7983 */ /* 0x000ea40000300800 */
[----:B------:R-:W2:Y:S11]  /*a03f0*/  LDL.LU R251, [R1+0xb5c] ;  /* 0x000b5c0001fb7983 */ /* 0x000eb60000300800 */
[----:B------:R-:W-:Y:S01]  /*a0400*/  STL.64 [R1+0x5c90], R86 ;  /* 0x005c905601007387 */ /* 0x000fe20000100a00 */
[----:B------:R-:W-:Y:S03]  /*a0410*/  STL.64 [R1+0x5c88], R84 ;  /* 0x005c885401007387 */ /* 0x000fe60000100a00 */
[----:B---3--:R-:W1:Y:S04]  /*a0420*/  LDSM.16.M88.4 R56, [R0+0x43100] ;  /* 0x043100000038783b */ /* 0x008e680000000200 */
[----:B------:R-:W3:Y:S04]  /*a0430*/  LDSM.16.M88.4 R192, [R0+0x40100] ;  /* 0x0401000000c0783b */ /* 0x000ee80000000200 */
[----:B------:R-:W4:Y:S04]  /*a0440*/  LDSM.16.M88.4 R40, [R0+0x42100] ;  /* 0x042100000028783b */ /* 0x000f280000000200 */
        /* <DEDUP_REMOVED lines=12> */
[----:B------:R-:W2:Y:S01]  /*a0510*/  LDSM.16.M88.4 R164, [R0+0x4f100] ;  /* 0x04f1000000a4783b */ /* 0x000ea20000000200 */
[----:B-1----:R-:W-:Y:S01]  /*a0520*/  MOV R79, R58 ;  /* 0x0000003a004f7202 */ /* 0x002fe20000000f00 */
[----:B------:R-:W-:Y:S01]  /*a0530*/  IMAD.MOV.U32 R78, RZ, RZ, R59 ;  /* 0x000000ffff4e7224 */ /* 0x000fe200078e003b */
[----:B---3--:R-:W-:Y:S01]  /*a0540*/  MOV R77, R194 ;  /* 0x000000c2004d7202 */ /* 0x008fe20000000f00 */
[----:B------:R-:W-:Y:S01]  /*a0550*/  IMAD.MOV.U32 R76, RZ, RZ, R195 ;  /* 0x000000ffff4c7224 */ /* 0x000fe200078e00c3 */
[----:B------:R-:W-:Y:S01]  /*a0560*/  STL.64 [R1+0x1c8], R194 ;  /* 0x0001c8c201007387 */ /* 0x000fe20000100a00 */
[----:B----4-:R-:W-:Y:S02]  /*a0570*/  STL.64 [R1+0x1a8], R42 ;  /* 0x0001a82a01007387 */ /* 0x010fe40000100a00 */
[----:B------:R-:W-:Y:S01]  /*a0580*/  STL.64 [R1+0x5e68], R78 ;  /* 0x005e684e01007387 */ /* 0x000fe20000100a00 */
[----:B------:R-:W-:Y:S01]  /*a0590*/  STL.64 [R1+0x5e60], R76 ;  /* 0x005e604c01007387 */ /* 0x000fe20000100a00 */
[----:B------:R-:W-:Y:S02]  /*a05a0*/  STL.64 [R1+0x198], R58 ;  /* 0x0001983a01007387 */ /* 0x000fe40000100a00 */
[----:B--2---:R-:W-:Y:S02]  /*a05b0*/  STL.64 [R1+0x1b8], R46 ;  /* 0x0001b82e01007387 */ /* 0x004fe40000100a00 */
[----:B------:R-:W-:Y:S01]  /*a05c0*/  STL.64 [R1+0x188], R50 ;  /* 0x0001883201007387 */ /* 0x000fe20000100a00 */
[----:B------:R-:W-:Y:S01]  /*a05d0*/  STL [R1+0x5b14], R134 ;  /* 0x005b148601007387 */ /* 0x000fe20000100800 */
[----:B------:R-:W-:Y:S02]  /*a05e0*/  STL.64 [R1+0x118], R34 ;  /* 0x0001182201007387 */ /* 0x000fe40000100a00 */
[----:B------:R-:W-:Y:S02]  /*a05f0*/  STL.64 [R1+0x178], R54 ;  /* 0x0001783601007387 */ /* 0x000fe40000100a00 */
[----:B------:R-:W-:Y:S01]  /*a0600*/  STL [R1+0x5b10], R135 ;  /* 0x005b108701007387 */ /* 0x000fe20000100800 */
[----:B------:R-:W-:Y:S01]  /*a0610*/  STL [R1+0x5b1c], R138 ;  /* 0x005b1c8a01007387 */ /* 0x000fe20000100800 */
[----:B------:R-:W-:Y:S02]  /*a0620*/  STL [R1+0x5b18], R139 ;  /* 0x005b188b01007387 */ /* 0x000fe40000100800 */
        /* <DEDUP_REMOVED lines=11> */
[----:B------:R-:W4:Y:S01]  /*a06e0*/  LDL.LU R239, [R1+0x167c] ;  /* 0x00167c0001ef7983 */ /* 0x000f220000300800 */
[C---:B------:R-:W-:Y:S01]  /*a06f0*/  HMMA.1688.F32.TF32 R92, R128.reuse, R30, R248 ;  /* 0x0000001e805c723c */ /* 0x040fe200000810f8 */
[----:B------:R-:W2:Y:S01]  /*a0700*/  LDL.LU R248, [R1+0x1660] ;  /* 0x0016600001f87983 */ /* 0x000ea20000300800 */
[----:B------:R-:W2:Y:S01]  /*a0710*/  LDL.LU R249, [R1+0x1664] ;  /* 0x0016640001f97983 */ /* 0x000ea20000300800 */
[----:B------:R-:W2:Y:S02]  /*a0720*/  LDL.LU R250, [R1+0x1668] ;  /* 0x0016680001fa7983 */ /* 0x000ea40000300800 */
[----:B------:R-:W2:Y:S11]  /*a0730*/  LDL.LU R251, [R1+0x166c] ;  /* 0x00166c0001fb7983 */ /* 0x000eb60000300800 */
[----:B------:R-:W-:Y:S07]  /*a0740*/  @!UPT UIADD3 URZ, URZ, URZ, URZ ;  /* 0x0000003f3f3ff290 */ /* 0x000fee000fffe03f */
[----:B------:R-:W-:Y:S01]  /*a0750*/  STL.64 [R1+0x5ca0], R94 ;  /* 0x005ca05e01007387 */ /* 0x000fe20000100a00 */
[----:B------:R-:W-:Y:S02]  /*a0760*/  STL.64 [R1+0x5c98], R92 ;  /* 0x005c985c01007387 */ /* 0x000fe40000100a00 */
        /* <DEDUP_REMOVED lines=15> */
[----:B------:R-:W3:Y:S01]  /*a0860*/  LDL.LU R189, [R1+0x5eb8] ;  /* 0x005eb80001bd7983 */ /* 0x000ee20000300800 */
[C---:B----4-:R-:W-:Y:S11]  /*a0870*/  HMMA.1688.F32.TF32 R100, R128.reuse, R6, R236 ;  /* 0x000000068064723c */ /* 0x050ff600000810ec */
[----:B------:R-:W-:Y:S11]  /*a0880*/  @!UPT UIADD3 URZ, URZ, URZ, URZ ;  /* 0x0000003f3f3ff290 */ /* 0x000ff6000fffe03f */
[----:B------:R-:W-:Y:S01]  /*a0890*/  @!UPT UIADD3 URZ, URZ, URZ, URZ ;  /* 0x0000003f3f3ff290 */ /* 0x000fe2000fffe03f */
[----:B------:R-:W-:Y:S01]  /*a08a0*/  STL.64 [R1+0x5cb0], R102 ;  /* 0x005cb06601007387 */ /* 0x000fe20000100a00 */
[----:B------:R-:W-:Y:S02]  /*a08b0*/  STL.64 [R1+0x5ca8], R100 ;  /* 0x005ca86401007387 */ /* 0x000fe40000100a00 */
[----:B------:R-:W4:Y:S02]  /*a08c0*/  LDL.LU R80, [R1+0x1630] ;  /* 0x0016300001507983 */ /* 0x000f240000300800 */
[----:B------:R-:W4:Y:S01]  /*a08d0*/  LDL.LU R81, [R1+0x1634] ;  /* 0x0016340001517983 */ /* 0x000f220000300800 */
[----:B------:R-:W4:Y:S01]  /*a08e0*/  LDL.LU R82, [R1+0x1638] ;  /* 0x0016380001527983 */ /* 0x000f220000300800 */
[----:B------:R-:W4:Y:S01]  /*a08f0*/  LDL.LU R83, [R1+0x163c] ;  /* 0x00163c0001537983 */ /* 0x000f220000300800 */
[C---:B--2---:R-:W-:Y:S01]  /*a0900*/  HMMA.1688.F32.TF32 R108, R128.reuse, R10, R248 ;  /* 0x0000000a806c723c */ /* 0x044fe200000810f8 */
[----:B------:R-:W2:Y:S01]  /*a0910*/  LDL.LU R248, [R1+0x12a0] ;  /* 0x0012a00001f87983 */ /* 0x000ea20000300800 */
[----:B------:R-:W2:Y:S01]  /*a0920*/  LDL.LU R249, [R1+0x12a4] ;  /* 0x0012a40001f97983 */ /* 0x000ea20000300800 */
[----:B------:R-:W2:Y:S02]  /*a0930*/  LDL.LU R250, [R1+0x12a8] ;  /* 0x0012a80001fa7983 */ /* 0x000ea40000300800 */
[----:B------:R-:W2:Y:S02]  /*a0940*/  LDL.LU R251, [R1+0x12ac] ;  /* 0x0012ac0001fb7983 */ /* 0x000ea40000300800 */
[----:B------:R-:W2:Y:S01]  /*a0950*/  LDL.LU R232, [R1+0x1290] ;  /* 0x0012900001e87983 */ /* 0x000ea20000300800 */
[----:B------:R-:W2:Y:S01]  /*a0960*/  LDL.LU R233, [R1+0x1294] ;  /* 0x0012940001e97983 */ /* 0x000ea20000300800 */
[----:B------:R-:W2:Y:S02]  /*a0970*/  LDL.LU R234, [R1+0x1298] ;  /* 0x0012980001ea7983 */ /* 0x000ea40000300800 */
[----:B------:R-:W2:Y:S01]  /*a0980*/  LDL.LU R235, [R1+0x129c] ;  /* 0x00129c0001eb7983 */ /* 0x000ea20000300800 */
[C---:B---3--:R-:W-:Y:S01]  /*a0990*/  HMMA.1688.F32.TF32 R112, R128.reuse, R14, R88 ;  /* 0x0000000e8070723c */ /* 0x048fe20000081058 */
[----:B------:R-:W3:Y:S01]  /*a09a0*/  LDL.LU R236, [R1+0x1280] ;  /* 0x0012800001ec7983 */ /* 0x000ee20000300800 */
[----:B------:R-:W3:Y:S02]  /*a09b0*/  LDL.LU R237, [R1+0x1284] ;  /* 0x0012840001ed7983 */ /* 0x000ee40000300800 */
[----:B------:R-:W3:Y:S02]  /*a09c0*/  LDL.LU R238, [R1+0x1288] ;  /* 0x0012880001ee7983 */ /* 0x000ee40000300800 */
[----:B------:R-:W3:Y:S05]  /*a09d0*/  LDL.LU R239, [R1+0x128c] ;  /* 0x00128c0001ef7983 */ /* 0x000eea0000300800 */
[----:B------:R-:W-:Y:S01]  /*a09e0*/  STL.64 [R1+0x5cc0], R110 ;  /* 0x005cc06e01007387 */ /* 0x000fe20000100a00 */
[----:B------:R-:W-:Y:S11]  /*a09f0*/  STL.64 [R1+0x5cb8], R108 ;  /* 0x005cb86c01007387 */ /* 0x000ff60000100a00 */
[----:B------:R-:W-:Y:S01]  /*a0a00*/  STL [R1+0x5c00], R115 ;  /* 0x005c007301007387 */ /* 0x000fe20000100800 */
        /* <DEDUP_REMOVED lines=8> */
[C---:B------:R-:W-:Y:S01]  /*a0a90*/  HMMA.1688.F32.TF32 R116, R128.reuse, R18, R244 ;  /* 0x000000128074723c */ /* 0x040fe200000810f4 */
[----:B------:R-:W3:Y:S02]  /*a0aa0*/  LDL.LU R244, [R1+0x1250] ;  /* 0x0012500001f47983 */ /* 0x000ee40000300800 */
[----:B------:R-:W3:Y:S01]  /*a0ab0*/  LDL.LU R245, [R1+0x1254] ;  /* 0x0012540001f57983 */ /* 0x000ee20000300800 */
[----:B------:R-:W3:Y:S01]  /*a0ac0*/  LDL.LU R246, [R1+0x1258] ;  /* 0x0012580001f67983 */ /* 0x000ee20000300800 */
[----:B------:R-:W3:Y:S11]  /*a0ad0*/  LDL.LU R247, [R1+0x125c] ;  /* 0x00125c0001f77983 */ /* 0x000ef60000300800 */
[----:B------:R-:W-:Y:S07]  /*a0ae0*/  @!UPT UIADD3 URZ, URZ, URZ, URZ ;  /* 0x0000003f3f3ff290 */ /* 0x000fee000fffe03f */
[----:B------:R-:W-:Y:S01]  /*a0af0*/  STL.64 [R1+0x5cd0], R118 ;  /* 0x005cd07601007387 */ /* 0x000fe20000100a00 */
[----:B------:R-:W-:Y:S01]  /*a0b00*/  STL.64 [R1+0x5cc8], R116 ;  /* 0x005cc87401007387 */ /* 0x000fe20000100a00 */
[C---:B----4-:R-:W-:Y:S08]  /*a0b10*/  HMMA.1688.F32.TF32 R124, R128.reuse, R22, R80 ;  /* 0x00000016807c723c */ /* 0x050ff00000081050 */
[----:B--2---:R-:W-:Y:S11]  /*a0b20*/  HMMA.1688.F32.TF32 R128, R128, R26, R248 ;  /* 0x0000001a8080723c */ /* 0x004ff600000810f8 */
[----:B------:R-:W-:Y:S04]  /*a0b30*/  @!UPT UIADD3 URZ, URZ, URZ, URZ ;  /* 0x0000003f3f3ff290 */ /* 0x000fe8000fffe03f */
[----:B------:R-:W-:Y:S01]  /*a0b40*/  STL.64 [R1+0x5ce0], R126 ;  /* 0x005ce07e01007387 */ /* 0x000fe20000100a00 */
[----:B------:R-:W-:Y:S02]  /*a0b50*/  STL.64 [R1+0x5cd8], R124 ;  /* 0x005cd87c01007387 */ /* 0x000fe40000100a00 */
[----:B------:R-:W2:Y:S02]  /*a0b60*/  LDL.LU R248, [R1+0x1240] ;  /* 0x0012400001f87983 */ /* 0x000ea40000300800 */
[----:B------:R-:W2:Y:S01]  /*a0b70*/  LDL.LU R249, [R1+0x1244] ;  /* 0x0012440001f97983 */ /* 0x000ea20000300800 */
[----:B------:R-:W2:Y:S01]  /*a0b80*/  LDL.LU R250, [R1+0x1248] ;  /* 0x0012480001fa7983 */ /* 0x000ea20000300800 */
[----:B------:R-:W2:Y:S01]  /*a0b90*/  LDL.LU R251, [R1+0x124c] ;  /* 0x00124c0001fb7983 */ /* 0x000ea20000300800 */
[C---:B------:R-:W-:Y:S01]  /*a0ba0*/  HMMA.1688.F32.TF32 R232, R168.reuse, R192, R232 ;  /* 0x000000c0a8e8723c */ /* 0x040fe200000810e8 */
[----:B------:R-:W-:Y:S01]  /*a0bb0*/  STL.64 [R1+0x5cf0], R130 ;  /* 0x005cf08201007387 */ /* 0x000fe20000100a00 */
[----:B------:R-:W-:Y:S11]  /*a0bc0*/  STL.64 [R1+0x5ce8], R128 ;  /* 0x005ce88001007387 */ /* 0x000ff60000100a00 */
[----:B------:R-:W-:Y:S10]  /*a0bd0*/  @!UPT UIADD3 URZ, URZ, URZ, URZ ;  /* 0x0000003f3f3ff290 */ /* 0x000ff4000fffe03f */
[----:B------:R-:W-:Y:S01]  /*a0be0*/  STL.64 [R1+0x5d00], R234 ;  /* 0x005d00ea01007387 */ /* 0x000fe20000100a00 */
[----:B------:R-:W-:Y:S02]  /*a0bf0*/  STL.64 [R1+0x5cf8], R232 ;  /* 0x005cf8e801007387 */ /* 0x000fe40000100a00 */
[----:B------:R-:W4:Y:S02]  /*a0c00*/  LDL.LU R80, [R1+0x1230] ;  /* 0x0012300001507983 */ /* 0x000f240000300800 */
[----:B------:R-:W4:Y:S01]  /*a0c10*/  LDL.LU R81, [R1+0x1234] ;  /* 0x0012340001517983 */ /* 0x000f220000300800 */
[----:B------:R-:W4:Y:S01]  /*a0c20*/  LDL.LU R82, [R1+0x1238] ;  /* 0x0012380001527983 */ /* 0x000f220000300800 */
[----:B------:R-:W4:Y:S01]  /*a0c30*/  LDL.LU R83, [R1+0x123c] ;  /* 0x00123c0001537983 */ /* 0x000f220000300800 */
[C---:B---3--:R-:W-:Y:S08]  /*a0c40*/  HMMA.1688.F32.TF32 R224, R168.reuse, R44, R236 ;  /* 0x0000002ca8e0723c */ /* 0x048ff000000810ec */
[C---:B------:R-:W-:Y:S01]  /*a0c50*/  HMMA.1688.F32.TF32 R220, R168.reuse, R40, R96 ;  /* 0x00000028a8dc723c */ /* 0x040fe20000081060 */
[----:B------:R-:W3:Y:S01]  /*a0c60*/  LDL.LU R236, [R1+0x1220] ;  /* 0x0012200001ec7983 */ /* 0x000ee20000300800 */
[----:B------:R-:W3:Y:S06]  /*a0c70*/  LDL.LU R237, [R1+0x1224] ;  /* 0x0012240001ed7983 */ /* 0x000eec0000300800 */
[C---:B------:R-:W-:Y:S01]  /*a0c80*/  HMMA.1688.F32.TF32 R216, R168.reuse, R56, R88 ;  /* 0x00000038a8d8723c */ /* 0x040fe20000081058 */
[----:B------:R-:W3:Y:S01]  /*a0c90*/  LDL.LU R238, [R1+0x1228] ;  /* 0x0012280001ee7983 */ /* 0x000ee20000300800 */
[----:B------:R-:W3:Y:S06]  /*a0ca0*/  LDL.LU R239, [R1+0x122c] ;  /* 0x00122c0001ef7983 */ /* 0x000eec0000300800 */
[C---:B------:R-:W-:Y:S01]  /*a0cb0*/  HMMA.1688.F32.TF32 R212, R168.reuse, R48, R244 ;  /* 0x00000030a8d4723c */ /* 0x040fe200000810f4 */
[----:B------:R-:W-:Y:S01]  /*a0cc0*/  STL.64 [R1+0x5d10], R226 ;  /* 0x005d10e201007387 */ /* 0x000fe20000100a00 */
[----:B------:R-:W-:Y:S05]  /*a0cd0*/  STL.64 [R1+0x5d08], R224 ;  /* 0x005d08e001007387 */ /* 0x000fea0000100a00 */
[----:B------:R-:W-:Y:S02]  /*a0ce0*/  STL.64 [R1+0x5d20], R222 ;  /* 0x005d20de01007387 */ /* 0x000fe40000100a00 */
[----:B------:R-:W-:Y:S06]  /*a0cf0*/  STL.64 [R1+0x5d18], R220 ;  /* 0x005d18dc01007387 */ /* 0x000fec0000100a00 */
[----:B------:R-:W-:Y:S01]  /*a0d00*/  STL.64 [R1+0x5d30], R218 ;  /* 0x005d30da01007387 */ /* 0x000fe20000100a00 */
[----:B------:R-:W-:Y:S02]  /*a0d10*/  STL.64 [R1+0x5d28], R216 ;  /* 0x005d28d801007387 */ /* 0x000fe40000100a00 */
[----:B------:R-:W3:Y:S02]  /*a0d20*/  LDL.LU R244, [R1+0x1620] ;  /* 0x0016200001f47983 */ /* 0x000ee40000300800 */
[----:B------:R-:W3:Y:S01]  /*a0d30*/  LDL.LU R245, [R1+0x1624] ;  /* 0x0016240001f57983 */ /* 0x000ee20000300800 */
[----:B------:R-:W3:Y:S01]  /*a0d40*/  LDL.LU R246, [R1+0x1628] ;  /* 0x0016280001f67983 */ /* 0x000ee20000300800 */
[----:B------:R-:W3:Y:S02]  /*a0d50*/  LDL.LU R247, [R1+0x162c] ;  /* 0x00162c0001f77983 */ /* 0x000ee40000300800 */
[----:B------:R-:W-:Y:S02]  /*a0d60*/  STL [R1+0x5b64], R212 ;  /* 0x005b64d401007387 */ /* 0x000fe40000100800 */
[----:B------:R-:W-:Y:S01]  /*a0d70*/  STL [R1+0x5b60], R213 ;  /* 0x005b60d501007387 */ /* 0x000fe20000100800 */
[----:B------:R-:W-:Y:S01]  /*a0d80*/  STL [R1+0x5b5c], R214 ;  /* 0x005b5cd601007387 */ /* 0x000fe20000100800 */
[----:B------:R-:W-:Y:S01]  /*a0d90*/  STL [R1+0x5b58], R215 ;  /* 0x005b58d701007387 */ /* 0x000fe20000100800 */
[C---:B--2---:R-:W-:Y:S02]  /*a0da0*/  HMMA.1688.F32.TF32 R104, R168.reuse, R52, R248 ;  /* 0x00000034a868723c */ /* 0x044fe400000810f8 */
[----:B------:R-:W2:Y:S01]  /*a0db0*/  LDL.LU R248, [R1+0x1610] ;  /* 0x0016100001f87983 */ /* 0x000ea20000300800 */
[----:B------:R-:W2:Y:S02]  /*a0dc0*/  LDL.LU R249, [R1+0x1614] ;  /* 0x0016140001f97983 */ /* 0x000ea40000300800 */
[----:B------:R-:W2:Y:S02]  /*a0dd0*/  LDL.LU R250, [R1+0x1618] ;  /* 0x0016180001fa7983 */ /* 0x000ea40000300800 */
[----:B------:R-:W2:Y:S01]  /*a0de0*/  LDL.LU R251, [R1+0x161c] ;  /* 0x00161c0001fb7983 */ /* 0x000ea20000300800 */
[C---:B----4-:R-:W-:Y:S11]  /*a0df0*/  HMMA.1688.F32.TF32 R96, R168.reuse, R32, R80 ;  /* 0x00000020a860723c */ /* 0x050ff60000081050 */
[----:B------:R-:W-:Y:S04]  /*a0e00*/  @!UPT UIADD3 URZ, URZ, URZ, URZ ;  /* 0x0000003f3f3ff290 */ /* 0x000fe8000fffe03f */
[----:B------:R-:W-:Y:S01]  /*a0e10*/  STL [R1+0x5b74], R104 ;  /* 0x005b746801007387 */ /* 0x000fe20000100800 */
[----:B------:R-:W-:Y:S02]  /*a0e20*/  STL [R1+0x5b70], R105 ;  /* 0x005b706901007387 */ /* 0x000fe40000100800 */
[----:B------:R-:W-:Y:S02]  /*a0e30*/  STL [R1+0x5b6c], R106 ;  /* 0x005b6c6a01007387 */ /* 0x000fe40000100800 */
[----:B------:R-:W-:Y:S01]  /*a0e40*/  STL [R1+0x5b68], R107 ;  /* 0x005b686b01007387 */ /* 0x000fe20000100800 */
[C---:B---3--:R-:W-:Y:S02]  /*a0e50*/  HMMA.1688.F32.TF32 R88, R168.reuse, R132, R236 ;  /* 0x00000084a858723c */ /* 0x048fe400000810ec */
[----:B------:R-:W-:Y:S01]  /*a0e60*/  STL [R1+0x5b84], R96 ;  /* 0x005b846001007387 */ /* 0x000fe20000100800 */
[----:B------:R-:W-:Y:S02]  /*a0e70*/  STL [R1+0x5b80], R97 ;  /* 0x005b806101007387 */ /* 0x000fe40000100800 */
[----:B------:R-:W-:Y:S02]  /*a0e80*/  STL [R1+0x5b7c], R98 ;  /* 0x005b7c6201007387 */ /* 0x000fe40000100800 */
[----:B------:R-:W-:Y:S01]  /*a0e90*/  STL [R1+0x5b78], R99 ;  /* 0x005b786301007387 */ /* 0x000fe20000100800 */
[----:B------:R-:W3:Y:S01]  /*a0ea0*/  LDL.LU R236, [R1+0x1600] ;  /* 0x0016000001ec7983 */ /* 0x000ee20000300800 */
[----:B------:R-:W3:Y:S02]  /*a0eb0*/  LDL.LU R237, [R1+0x1604] ;  /* 0x0016040001ed7983 */ /* 0x000ee40000300800 */
[----:B------:R-:W3:Y:S02]  /*a0ec0*/  LDL.LU R238, [R1+0x1608] ;  /* 0x0016080001ee7983 */ /* 0x000ee40000300800 */
[----:B------:R-:W3:Y:S10]  /*a0ed0*/  LDL.LU R239, [R1+0x160c] ;  /* 0x00160c0001ef7983 */ /* 0x000ef40000300800 */
[----:B------:R-:W-:Y:S01]  /*a0ee0*/  STL [R1+0x5b94], R88 ;  /* 0x005b945801007387 */ /* 0x000fe20000100800 */
[----:B------:R-:W-:Y:S02]  /*a0ef0*/  STL [R1+0x5b90], R89 ;  /* 0x005b905901007387 */ /* 0x000fe40000100800 */
[----:B------:R-:W-:Y:S02]  /*a0f00*/  STL [R1+0x5b8c], R90 ;  /* 0x005b8c5a01007387 */ /* 0x000fe40000100800 */
[----:B------:R-:W-:Y:S01]  /*a0f10*/  STL [R1+0x5b88], R91 ;  /* 0x005b885b01007387 */ /* 0x000fe20000100800 */
[C---:B------:R-:W-:Y:S01]  /*a0f20*/  HMMA.1688.F32.TF32 R80, R168.reuse, R136, R244 ;  /* 0x00000088a850723c */ /* 0x040fe200000810f4 */
[----:B------:R-:W4:Y:S01]  /*a0f30*/  LDL.LU R244, [R1+0x15f0] ;  /* 0x0015f00001f47983 */ /* 0x000f220000300800 */
[----:B------:R-:W4:Y:S02]  /*a0f40*/  LDL.LU R245, [R1+0x15f4] ;  /* 0x0015f40001f57983 */ /* 0x000f240000300800 */
[----:B------:R-:W4:Y:S02]  /*a0f50*/  LDL.LU R246, [R1+0x15f8] ;  /* 0x0015f80001f67983 */ /* 0x000f240000300800 */
[----:B------:R-:W4:Y:S11]  /*a0f60*/  LDL.LU R247, [R1+0x15fc] ;  /* 0x0015fc0001f77983 */ /* 0x000f360000300800 */
[----:B------:R-:W-:Y:S06]  /*a0f70*/  @!UPT UIADD3 URZ, URZ, URZ, URZ ;  /* 0x0000003f3f3ff290 */ /* 0x000fec000fffe03f */
[----:B------:R-:W-:Y:S01]  /*a0f80*/  STL [R1+0x5ba4], R80 ;  /* 0x005ba45001007387 */ /* 0x000fe20000100800 */
[----:B------:R-:W-:Y:S02]  /*a0f90*/  STL [R1+0x5ba0], R81 ;  /* 0x005ba05101007387 */ /* 0x000fe40000100800 */
[----:B------:R-:W-:Y:S02]  /*a0fa0*/  STL [R1+0x5b9c], R82 ;  /* 0x005b9c5201007387 */ /* 0x000fe40000100800 */
[----:B------:R-:W-:Y:S01]  /*a0fb0*/  STL [R1+0x5b98], R83 ;  /* 0x005b985301007387 */ /* 0x000fe20000100800 */
[----:B------:R-:W4:Y:S01]  /*a0fc0*/  LDL.LU R180, [R1+0x15e0] ;  /* 0x0015e00001b47983 */ /* 0x000f220000300800 */
[----:B------:R-:W4:Y:S02]  /*a0fd0*/  LDL.LU R181, [R1+0x15e4] ;  /* 0x0015e40001b57983 */ /* 0x000f240000300800 */
[----:B------:R-:W4:Y:S02]  /*a0fe0*/  LDL.LU R182, [R1+0x15e8] ;  /* 0x0015e80001b67983 */ /* 0x000f240000300800 */
[----:B------:R-:W4:Y:S01]  /*a0ff0*/  LDL.LU R183, [R1+0x15ec] ;  /* 0x0015ec0001b77983 */ /* 0x000f220000300800 */
[C---:B--2---:R-:W-:Y:S01]  /*a1000*/  HMMA.1688.F32.TF32 R72, R168.reuse, R140, R248 ;  /* 0x0000008ca848723c */ /* 0x044fe200000810f8 */
[----:B------:R-:W2:Y:S01]  /*a1010*/  LDL.LU R248, [R1+0x15d0] ;  /* 0x0015d00001f87983 */ /* 0x000ea20000300800 */
[----:B------:R-:W2:Y:S05]  /*a1020*/  LDL.LU R249, [R1+0x15d4] ;  /* 0x0015d40001f97983 */ /* 0x000eaa0000300800 */
[----:B------:R-:W-:Y:S01]  /*a1030*/  MOV R250, R189 ;  /* 0x000000bd00fa7202 */ /* 0x000fe20000000f00 */
[----:B------:R-:W-:Y:S11]  /*a1040*/  IMAD.MOV.U32 R251, RZ, RZ, R188 ;  /* 0x000000fffffb7224 */ /* 0x000ff600078e00bc */
[----:B------:R-:W-:Y:S04]  /*a1050*/  @!UPT UIADD3 URZ, URZ, URZ, URZ ;  /* 0x0000003f3f3ff290 */ /* 0x000fe8000fffe03f */
[----:B------:R-:W-:Y:S01]  /*a1060*/  STL [R1+0x5bb4], R72 ;  /* 0x005bb44801007387 */ /* 0x000fe20000100800 */
[----:B------:R-:W-:Y:S02]  /*a1070*/  STL [R1+0x5bb0], R73 ;  /* 0x005bb04901007387 */ /* 0x000fe40000100800 */
[----:B------:R-:W-:Y:S02]  /*a1080*/  STL [R1+0x5bac], R74 ;  /* 0x005bac4a01007387 */ /* 0x000fe40000100800 */
[----:B------:R-:W-:Y:S01]  /*a1090*/  STL [R1+0x5ba8], R75 ;  /* 0x005ba84b01007387 */ /* 0x000fe20000100800 */
[----:B------:R-:W2:Y:S01]  /*a10a0*/  LDL.LU R36, [R1+0x15c0] ;  /* 0x0015c00001247983 */ /* 0x000ea20000300800 */
[----:B------:R-:W2:Y:S02]  /*a10b0*/  LDL.LU R37, [R1+0x15c4] ;  /* 0x0015c40001257983 */ /* 0x000ea40000300800 */
[----:B------:R-:W2:Y:S02]  /*a10c0*/  LDL.LU R38, [R1+0x15c8] ;  /* 0x0015c80001267983 */ /* 0x000ea40000300800 */
[----:B------:R-:W2:Y:S01]  /*a10d0*/  LDL.LU R39, [R1+0x15cc] ;  /* 0x0015cc0001277983 */ /* 0x000ea20000300800 */
[----:B---3--:R-:W-:Y:S01]  /*a10e0*/  HMMA.1688.F32.TF32 R188, R168, R144, R236 ;  /* 0x00000090a8bc723c */ /* 0x008fe200000810ec */
[----:B------:R-:W3:Y:S01]  /*a10f0*/  LDL.LU R236, [R1+0x1210] ;  /* 0x0012100001ec7983 */ /* 0x000ee20000300800 */
[----:B------:R-:W3:Y:S05]  /*a1100*/  LDL.LU R237, [R1+0x1214] ;  /* 0x0012140001ed7983 */ /* 0x000eea0000300800 */
[----:B------:R-:W-:Y:S01]  /*a1110*/  MOV R238, R185 ;  /* 0x000000b900ee7202 */ /* 0x000fe20000000f00 */
[----:B------:R-:W-:-:S02]  /*a1120*/  IMAD.MOV.U32 R239, RZ, RZ, R184 ;  /* 0x000000ffffef7224 */ /* 0x000fc400078e00b8 */
[C---:B----4-:R-:W-:Y:S11]  /*a1130*/  HMMA.1688.F32.TF32 R184, R168.reuse, R148, R244 ;  /* 0x00000094a8b8723c */ /* 0x050ff600000810f4 */
[----:B------:R-:W-:Y:S02]  /*a1140*/  @!UPT UIADD3 URZ, URZ, URZ, URZ ;  /* 0x0000003f3f3ff290 */ /* 0x000fe4000fffe03f */
        /* <DEDUP_REMOVED lines=8> */
[C---:B------:R-:W-:Y:S01]  /*a11d0*/  HMMA.1688.F32.TF32 R180, R168.reuse, R152, R180 ;  /* 0x00000098a8b4723c */ /* 0x040fe200000810b4 */
[----:B------:R-:W-:Y:S01]  /*a11e0*/  STL [R1+0x5bd4], R184 ;  /* 0x005bd4b801007387 */ /* 0x000fe20000100800 */
[----:B------:R-:W-:Y:S02]  /*a11f0*/  STL [R1+0x5bd0], R185 ;  /* 0x005bd0b901007387 */ /* 0x000fe40000100800 */
[----:B------:R-:W-:Y:S02]  /*a1200*/  STL [R1+0x5bcc], R186 ;  /* 0x005bccba01007387 */ /* 0x000fe40000100800 */
[----:B------:R-:W-:Y:S11]  /*a1210*/  STL [R1+0x5bc8], R187 ;  /* 0x005bc8bb01007387 */ /* 0x000ff60000100800 */
[----:B------:R-:W-:Y:S06]  /*a1220*/  @!UPT UIADD3 URZ, URZ, URZ, URZ ;  /* 0x0000003f3f3ff290 */ /* 0x000fec000fffe03f */
[----:B------:R-:W-:Y:S01]  /*a1230*/  STL [R1+0x5be4], R180 ;  /* 0x005be4b401007387 */ /* 0x000fe20000100800 */
[----:B------:R-:W-:Y:S02]  /*a1240*/  STL [R1+0x5be0], R181 ;  /* 0x005be0b501007387 */ /* 0x000fe40000100800 */
[----:B------:R-:W-:Y:S02]  /*a1250*/  STL [R1+0x5bdc], R182 ;  /* 0x005bdcb601007387 */ /* 0x000fe40000100800 */
[----:B------:R-:W-:Y:S01]  /*a1260*/  STL [R1+0x5bd8], R183 ;  /* 0x005bd8b701007387 */ /* 0x000fe20000100800 */
[----:B--2---:R-:W-:Y:S01]  /*a1270*/  HMMA.1688.F32.TF32 R68, R168, R156, R248 ;  /* 0x0000009ca844723c */ /* 0x004fe200000810f8 */
[----:B------:R-:W2:Y:S01]  /*a1280*/  LDL.LU R248, [R1+0x11f0] ;  /* 0x0011f00001f87983 */ /* 0x000ea20000300800 */
[----:B------:R-:W2:Y:S05]  /*a1290*/  LDL.LU R249, [R1+0x11f4] ;  /* 0x0011f40001f97983 */ /* 0x000eaa0000300800 */
[----:B------:R-:W-:Y:S01]  /*a12a0*/  MOV R250, R29 ;  /* 0x0000001d00fa7202 */ /* 0x000fe20000000f00 */
[----:B------:R-:W-:-:S02]  /*a12b0*/  IMAD.MOV.U32 R251, RZ, RZ, R28 ;  /* 0x000000fffffb7224 */ /* 0x000fc400078e001c */
[C---:B------:R-:W-:Y:S11]  /*a12c0*/  HMMA.1688.F32.TF32 R28, R168.reuse, R160, R36 ;  /* 0x000000a0a81c723c */ /* 0x040ff60000081024 */
[----:B------:R-:W-:Y:S02]  /*a12d0*/  @!UPT UIADD3 URZ, URZ, URZ, URZ ;  /* 0x0000003f3f3ff290 */ /* 0x000fe4000fffe03f */
        /* <DEDUP_REMOVED lines=9> */
[----:B------:R-:W-:Y:S01]  /*a1370*/  STL [R1+0x5bfc], R30 ;  /* 0x005bfc1e01007387 */ /* 0x000fe20000100800 */
[----:B------:R-:W-:Y:S02]  /*a1380*/  STL [R1+0x5bf8], R31 ;  /* 0x005bf81f01007387 */ /* 0x000fe40000100800 */
[----:B------:R-:W3:Y:S02]  /*a1390*/  LDL.LU R228, [R1+0x11d0] ;  /* 0x0011d00001e47983 */ /* 0x000ee40000300800 */
[----:B------:R-:W3:Y:S01]  /*a13a0*/  LDL.LU R229, [R1+0x11d4] ;  /* 0x0011d40001e57983 */ /* 0x000ee20000300800 */
[----:B------:R-:W3:Y:S01]  /*a13b0*/  LDL.LU R230, [R1+0x11d8] ;  /* 0x0011d80001e67983 */ /* 0x000ee20000300800 */
[----:B------:R-:W3:Y:S01]  /*a13c0*/  LDL.LU R231, [R1+0x11dc] ;  /* 0x0011dc0001e77983 */ /* 0x000ee20000300800 */
[C---:B----4-:R-:W-:Y:S11]  /*a13d0*/  HMMA.1688.F32.TF32 R64, R120.reuse, R192, R244 ;  /* 0x000000c07840723c */ /* 0x050ff600000810f4 */
[----:B------:R-:W-:Y:S03]  /*a13e0*/  @!UPT UIADD3 URZ, URZ, URZ, URZ ;  /* 0x0000003f3f3ff290 */ /* 0x000fe6000fffe03f */
[----:B------:R-:W-:Y:S01]  /*a13f0*/  STL.64 [R1+0x5d40], R170 ;  /* 0x005d40aa01007387 */ /* 0x000fe20000100a00 */
[----:B------:R-:W-:Y:S02]  /*a1400*/  STL.64 [R1+0x5d38], R168 ;  /* 0x005d38a801007387 */ /* 0x000fe40000100a00 */
[----:B------:R-:W4:Y:S06]  /*a1410*/  LDL.LU R36, [R1+0x11c0] ;  /* 0x0011c00001247983 */ /* 0x000f2c0000300800 */
[----:B------:R-:W-:Y:S01]  /*a1420*/  STL.64 [R1+0x2f0], R64 ;  /* 0x0002f04001007387 */ /* 0x000fe20000100a00 */
[----:B------:R2:W-:Y:S02]  /*a1430*/  STL.64 [R1+0x2f8], R66 ;  /* 0x0002f84201007387 */ /* 0x0005e40000100a00 */
[----:B------:R-:W4:Y:S02]  /*a1440*/  LDL.LU R37, [R1+0x11c4] ;  /* 0x0011c40001257983 */ /* 0x000f240000300800 */
[----:B------:R-:W4:Y:S01]  /*a1450*/  LDL.LU R38, [R1+0x11c8] ;  /* 0x0011c80001267983 */ /* 0x000f220000300800 */
[----:B------:R-:W4:Y:S01]  /*a1460*/  LDL.LU R39, [R1+0x11cc] ;  /* 0x0011cc0001277983 */ /* 0x000f220000300800 */
        /* <DEDUP_REMOVED lines=8> */
[C---:B--2---:R-:W-:Y:S03]  /*a14f0*/  HMMA.1688.F32.TF32 R64, R120.reuse, R44, R248 ;  /* 0x0000002c7840723c */ /* 0x044fe600000810f8 */
[----:B------:R-:W2:Y:S01]  /*a1500*/  LDL.LU R248, [R1+0x1190] ;  /* 0x0011900001f87983 */ /* 0x000ea20000300800 */
[----:B------:R-:W2:Y:S02]  /*a1510*/  LDL.LU R249, [R1+0x1194] ;  /* 0x0011940001f97983 */ /* 0x000ea40000300800 */
[----:B------:R-:W2:Y:S02]  /*a1520*/  LDL.LU R250, [R1+0x1198] ;  /* 0x0011980001fa7983 */ /* 0x000ea40000300800 */
[----:B------:R-:W2:Y:S01]  /*a1530*/  LDL.LU R251, [R1+0x119c] ;  /* 0x00119c0001fb7983 */ /* 0x000ea20000300800 */
[----:B------:R-:W2:Y:S01]  /*a1540*/  LDL R115, [R1+0xb60] ;  /* 0x000b600001737983 */ /* 0x000ea20000100800 */
[C---:B------:R-:W-:Y:S08]  /*a1550*/  HMMA.1688.F32.TF32 R60, R120.reuse, R40, R60 ;  /* 0x00000028783c723c */ /* 0x040ff0000008103c */
[C---:B----4-:R-:W-:Y:S11]  /*a1560*/  HMMA.1688.F32.TF32 R36, R120.reuse, R48, R36 ;  /* 0x000000307824723c */ /* 0x050ff60000081024 */
[----:B------:R-:W-:Y:S11]  /*a1570*/  @!UPT UIADD3 URZ, URZ, URZ, URZ ;  /* 0x0000003f3f3ff290 */ /* 0x000ff6000fffe03f */
[----:B------:R-:W-:Y:S02]  /*a1580*/  @!UPT UIADD3 URZ, URZ, URZ, URZ ;  /* 0x0000003f3f3ff290 */ /* 0x000fe4000fffe03f */
[----:B------:R-:W-:Y:S01]  /*a1590*/  MOV R98, R36 ;  /* 0x0000002400627202 */ /* 0x000fe20000000f00 */
[----:B------:R-:W-:Y:S01]  /*a15a0*/  IMAD.MOV.U32 R99, RZ, RZ, R37 ;  /* 0x000000ffff637224 */ /* 0x000fe200078e0025 */
[----:B------:R-:W-:Y:S01]  /*a15b0*/  MOV R104, R38 ;  /* 0x0000002600687202 */ /* 0x000fe20000000f00 */
[----:B------:R-:W-:Y:S02]  /*a15c0*/  IMAD.MOV.U32 R105, RZ, RZ, R39 ;  /* 0x000000ffff697224 */ /* 0x000fe400078e0027 */
[----:B---3--:R-:W-:Y:S01]  /*a15d0*/  HMMA.1688.F32.TF32 R36, R120, R52, R236 ;  /* 0x000000347824723c */ /* 0x008fe200000810ec */
[----:B------:R-:W-:Y:S01]  /*a15e0*/  MOV R214, R60 ;  /* 0x0000003c00d67202 */ /* 0x000fe20000000f00 */
[----:B------:R-:W-:Y:S01]  /*a15f0*/  IMAD.MOV.U32 R215, RZ, RZ, R61 ;  /* 0x000000ffffd77224 */ /* 0x000fe200078e003d */
[----:B------:R-:W-:Y:S01]  /*a1600*/  MOV R166, R62 ;  /* 0x0000003e00a67202 */ /* 0x000fe20000000f00 */
[----:B------:R-:W-:-:S04]  /*a1610*/  IMAD.MOV.U32 R167, RZ, RZ, R63 ;  /* 0x000000ffffa77224 */ /* 0x000fc800078e003f */
[----:B------:R-:W-:Y:S01]  /*a1620*/  HMMA.1688.F32.TF32 R60, R120, R56, R228 ;  /* 0x00000038783c723c */ /* 0x000fe200000810e4 */
[----:B------:R-:W-:Y:S01]  /*a1630*/  MOV R162, R64 ;  /* 0x0000004000a27202 */ /* 0x000fe20000000f00 */
[----:B------:R-:W-:Y:S01]  /*a1640*/  IMAD.MOV.U32 R163, RZ, RZ, R65 ;  /* 0x000000ffffa37224 */ /* 0x000fe200078e0041 */
[----:B------:R-:W-:Y:S01]  /*a1650*/  MOV R158, R66 ;  /* 0x00000042009e7202 */ /* 0x000fe20000000f00 */
[----:B------:R-:W-:Y:S01]  /*a1660*/  IMAD.MOV.U32 R159, RZ, RZ, R67 ;  /* 0x000000ffff9f7224 */ /* 0x000fe200078e0043 */
[----:B------:R-:W-:Y:S04]  /*a1670*/  LDS R236, [R2+0x14080] ;  /* 0x0140800002ec7984 */ /* 0x000fe80000000800 */
[----:B------:R-:W-:Y:S07]  /*a1680*/  LDS R238, [R2+0x15080] ;  /* 0x0150800002ee7984 */ /* 0x000fee0000000800 */
[----:B------:R-:W-:Y:S01]  /*a1690*/  MOV R154, R36 ;  /* 0x00000024009a7202 */ /* 0x000fe20000000f00 */
[----:B------:R-:W-:Y:S01]  /*a16a0*/  IMAD.MOV.U32 R155, RZ, RZ, R37 ;  /* 0x000000ffff9b7224 */ /* 0x000fe200078e0025 */
[----:B------:R-:W-:Y:S01]  /*a16b0*/  MOV R150, R38 ;  /* 0x0000002600967202 */ /* 0x000fe20000000f00 */
[----:B------:R-:W-:-:S02]  /*a16c0*/  IMAD.MOV.U32 R151, RZ, RZ, R39 ;  /* 0x000000ffff977224 */ /* 0x000fc400078e0027 */
[C---:B------:R-:W-:Y:S03]  /*a16d0*/  HMMA.1688.F32.TF32 R36, R120.reuse, R32, R244 ;  /* 0x000000207824723c */ /* 0x040fe600000810f4 */
[----:B------:R-:W-:Y:S01]  /*a16e0*/  MOV R212, R62 ;  /* 0x0000003e00d47202 */ /* 0x000fe20000000f00 */
[----:B------:R-:W-:Y:S01]  /*a16f0*/  IMAD.MOV.U32 R213, RZ, RZ, R63 ;  /* 0x000000ffffd57224 */ /* 0x000fe200078e003f */
[----:B------:R-:W-:Y:S01]  /*a1700*/  MOV R106, R60 ;  /* 0x0000003c006a7202 */ /* 0x000fe20000000f00 */
[----:B------:R-:W-:Y:S11]  /*a1710*/  IMAD.MOV.U32 R107, RZ, RZ, R61 ;  /* 0x000000ffff6b7224 */ /* 0x000ff600078e003d */
[----:B------:R-:W-:Y:S07]  /*a1720*/  @!UPT UIADD3 URZ, URZ, URZ, URZ ;  /* 0x0000003f3f3ff290 */ /* 0x000fee000fffe03f */
[----:B------:R-:W-:Y:S01]  /*a1730*/  MOV R90, R36 ;  /* 0x00000024005a7202 */ /* 0x000fe20000000f00 */
[----:B------:R-:W-:Y:S01]  /*a1740*/  IMAD.MOV.U32 R91, RZ, RZ, R37 ;  /* 0x000000ffff5b7224 */ /* 0x000fe200078e0025 */
[----:B------:R-:W-:Y:S01]  /*a1750*/  MOV R96, R38 ;  /* 0x0000002600607202 */ /* 0x000fe20000000f00 */
[----:B------:R-:W-:Y:S01]  /*a1760*/  IMAD.MOV.U32 R97, RZ, RZ, R39 ;  /* 0x000000ffff617224 */ /* 0x000fe200078e0027 */
[----:B------:R-:W-:Y:S01]  /*a1770*/  STL.64 [R1+0x5e80], R214 ;  /* 0x005e80d601007387 */ /* 0x000fe20000100a00 */
[----:B------:R-:W-:Y:S02]  /*a1780*/  STL.64 [R1+0x5e78], R212 ;  /* 0x005e78d401007387 */ /* 0x000fe40000100a00 */
[----:B------:R-:W-:Y:S02]  /*a1790*/  STL.64 [R1+0x5e90], R106 ;  /* 0x005e906a01007387 */ /* 0x000fe40000100a00 */
[----:B------:R-:W-:Y:S01]  /*a17a0*/  STL.64 [R1+0x5e88], R104 ;  /* 0x005e886801007387 */ /* 0x000fe20000100a00 */
[----:B------:R-:W-:Y:S01]  /*a17b0*/  STL.64 [R1+0x5ea0], R98 ;  /* 0x005ea06201007387 */ /* 0x000fe20000100a00 */
[----:B------:R1:W-:Y:S01]  /*a17c0*/  STL.64 [R1+0x5e98], R96 ;  /* 0x005e986001007387 */ /* 0x0003e20000100a00 */
[----:B--2---:R-:W-:Y:S02]  /*a17d0*/  HMMA.1688.F32.TF32 R36, R120, R132, R248 ;  /* 0x000000847824723c */ /* 0x004fe400000810f8 */
[----:B------:R-:W-:Y:S04]  /*a17e0*/  LDS R237, [R115+0x14080] ;  /* 0x0140800073ed7984 */ /* 0x000fe80000000800 */
[----:B------:R-:W2:Y:S11]  /*a17f0*/  LDS R239, [R115+0x15080] ;  /* 0x0150800073ef7984 */ /* 0x000eb60000000800 */
[----:B------:R-:W-:Y:S07]  /*a1800*/  @!UPT UIADD3 URZ, URZ, URZ, URZ ;  /* 0x0000003f3f3ff290 */ /* 0x000fee000fffe03f */
[----:B------:R-:W-:Y:S01]  /*a1810*/  MOV R82, R36 ;  /* 0x0000002400527202 */ /* 0x000fe20000000f00 */
[----:B------:R-:W-:Y:S01]  /*a1820*/  IMAD.MOV.U32 R83, RZ, RZ, R37 ;  /* 0x000000ffff537224 */ /* 0x000fe200078e0025 */
[----:B------:R-:W-:Y:S02]  /*a1830*/  MOV R36, R20 ;  /* 0x0000001400247202 */ /* 0x000fe40000000f00 */
[----:B------:R-:W-:Y:S01]  /*a1840*/  MOV R88, R38 ;  /* 0x0000002600587202 */ /* 0x000fe20000000f00 */
[----:B------:R-:W3:Y:S01]  /*a1850*/  LDL.LU R20, [R1+0x5eb4] ;  /* 0x005eb40001147983 */ /* 0x000ee20000300800 */
[----:B------:R-:W-:Y:S02]  /*a1860*/  IMAD.MOV.U32 R37, RZ, RZ, R21 ;  /* 0x000000ffff257224 */ /* 0x000fe400078e0015 */
[----:B------:R-:W-:Y:S02]  /*a1870*/  IMAD.MOV.U32 R89, RZ, RZ, R39 ;  /* 0x000000ffff597224 */ /* 0x000fe400078e0027 */
[----:B------:R-:W4:Y:S01]  /*a1880*/  LDL.LU R21, [R1+0x5eb0] ;  /* 0x005eb00001157983 */ /* 0x000f220000300800 */
[----:B------:R-:W-:Y:S01]  /*a1890*/  MOV R38, R24 ;  /* 0x0000001800267202 */ /* 0x000fe20000000f00 */
[----:B------:R-:W-:Y:S01]  /*a18a0*/  IMAD.MOV.U32 R39, RZ, RZ, R25 ;  /* 0x000000ffff277224 */ /* 0x000fe200078e0019 */
        /* <DEDUP_REMOVED lines=41> */
[----:B------:R-:W2:Y:S01]  /*a1b40*/  LDL.LU R207, [R1+0x155c] ;  /* 0x00155c0001cf7983 */ /* 0x000ea20000300800 */
[----:B------:R-:W-:Y:S01]  /*a1b50*/  MOV R60, R17 ;  /* 0x00000011003c7202 */ /* 0x000fe20000000f00 */
[----:B------:R-:W-:Y:S01]  /*a1b60*/  IMAD.MOV.U32 R61, RZ, RZ, R16 ;  /* 0x000000ffff3d7224 */ /* 0x000fe200078e0010 */
[----:B------:R-:W-:Y:S01]  /*a1b70*/  MOV R62, R13 ;  /* 0x0000000d003e7202 */ /* 0x000fe20000000f00 */
[----:B------:R-:W-:-:S07]  /*a1b80*/  IMAD.MOV.U32 R63, RZ, RZ, R12 ;  /* 0x000000ffff3f7224 */ /* 0x000fce00078e000c */
[C---:B------:R-:W-:Y:S01]  /*a1b90*/  HMMA.1688.F32.TF32 R60, R240.reuse, R56, R60 ;  /* 0x00000038f03c723c */ /* 0x040fe2000008103c */
[----:B------:R-:W-:Y:S01]  /*a1ba0*/  MOV R228, R9 ;  /* 0x0000000900e47202 */ /* 0x000fe20000000f00 */
[----:B------:R-:W-:Y:S01]  /*a1bb0*/  IMAD.MOV.U32 R229, RZ, RZ, R8 ;  /* 0x000000ffffe57224 */ /* 0x000fe200078e0008 */
[----:B------:R-:W-:Y:S01]  /*a1bc0*/  MOV R230, R5 ;  /* 0x0000000500e67202 */ /* 0x000fe20000000f00 */
[----:B------:R-:W-:Y:S11]  /*a1bd0*/  IMAD.MOV.U32 R231, RZ, RZ, R4 ;  /* 0x000000ffffe77224 */ /* 0x000ff600078e0004 */
[----:B------:R-:W-:Y:S09]  /*a1be0*/  @!UPT UIADD3 URZ, URZ, URZ, URZ ;  /* 0x0000003f3f3ff290 */ /* 0x000ff2000fffe03f */
[----:B------:R-:W-:Y:S01]  /*a1bf0*/  MOV R190, R60 ;  /* 0x0000003c00be7202 */ /* 0x000fe20000000f00 */
[----:B------:R-:W-:Y:S01]  /*a1c00*/  IMAD.MOV.U32 R191, RZ, RZ, R61 ;  /* 0x000000ffffbf7224 */ /* 0x000fe200078e003d */
[----:B------:R-:W-:Y:S01]  /*a1c10*/  MOV R72, R62 ;  /* 0x0000003e00487202 */ /* 0x000fe20000000f00 */
[----:B------:R-:W-:Y:S02]  /*a1c20*/  IMAD.MOV.U32 R73, RZ, RZ, R63 ;  /* 0x000000ffff497224 */ /* 0x000fe400078e003f */
[C---:B------:R-:W-:Y:S01]  /*a1c30*/  HMMA.1688.F32.TF32 R60, R240.reuse, R48, R228 ;  /* 0x00000030f03c723c */ /* 0x040fe200000810e4 */
[----:B------:R-:W2:Y:S01]  /*a1c40*/  LDL.LU R228, [R1+0x1070] ;  /* 0x0010700001e47983 */ /* 0x000ea20000300800 */
[----:B------:R-:W2:Y:S02]  /*a1c50*/  LDL.LU R229, [R1+0x1074] ;  /* 0x0010740001e57983 */ /* 0x000ea40000300800 */
[----:B------:R-:W2:Y:S02]  /*a1c60*/  LDL.LU R230, [R1+0x1078] ;  /* 0x0010780001e67983 */ /* 0x000ea40000300800 */
[----:B------:R-:W2:Y:S11]  /*a1c70*/  LDL.LU R231, [R1+0x107c] ;  /* 0x00107c0001e77983 */ /* 0x000eb60000300800 */
[----:B------:R-:W-:Y:S07]  /*a1c80*/  @!UPT UIADD3 URZ, URZ, URZ, URZ ;  /* 0x0000003f3f3ff290 */ /* 0x000fee000fffe03f */
[----:B------:R-:W-:Y:S01]  /*a1c90*/  MOV R186, R60 ;  /* 0x0000003c00ba7202 */ /* 0x000fe20000000f00 */
[----:B------:R-:W-:Y:S01]  /*a1ca0*/  IMAD.MOV.U32 R187, RZ, RZ, R61 ;  /* 0x000000ffffbb7224 */ /* 0x000fe200078e003d */
[----:B------:R-:W2:Y:S01]  /*a1cb0*/  LDL.LU R60, [R1+0x1080] ;  /* 0x00108000013c7983 */ /* 0x000ea20000300800 */
[----:B------:R-:W-:Y:S01]  /*a1cc0*/  MOV R188, R62 ;  /* 0x0000003e00bc7202 */ /* 0x000fe20000000f00 */
[----:B------:R-:W2:Y:S02]  /*a1cd0*/  LDL.LU R61, [R1+0x1084] ;  /* 0x00108400013d7983 */ /* 0x000ea40000300800 */
[----:B------:R-:W-:Y:S01]  /*a1ce0*/  IMAD.MOV.U32 R189, RZ, RZ, R63 ;  /* 0x000000ffffbd7224 */ /* 0x000fe200078e003f */
[----:B------:R-:W2:Y:S01]  /*a1cf0*/  LDL.LU R62, [R1+0x1088] ;  /* 0x00108800013e7983 */ /* 0x000ea20000300800 */
[----:B------:R-:W2:Y:S01]  /*a1d00*/  LDL.LU R63, [R1+0x108c] ;  /* 0x00108c00013f7983 */ /* 0x000ea20000300800 */
[----:B------:R-:W-:Y:S01]  /*a1d10*/  HMMA.1688.F32.TF32 R36, R240, R52, R36 ;  /* 0x00000034f024723c */ /* 0x000fe20000081024 */
[----:B---3--:R-:W-:Y:S01]  /*a1d20*/  IMAD.MOV.U32 R67, RZ, RZ, R20 ;  /* 0x000000ffff437224 */ /* 0x008fe200078e0014 */
[----:B----4-:R-:W-:Y:S01]  /*a1d30*/  MOV R66, R21 ;  /* 0x0000001500427202 */ /* 0x010fe20000000f00 */
[----:B--2---:R-:W-:Y:S01]  /*a1d40*/  IMAD.MOV.U32 R65, RZ, RZ, R24 ;  /* 0x000000ffff417224 */ /* 0x004fe200078e0018 */
[----:B------:R-:W-:-:S07]  /*a1d50*/  MOV R64, R25 ;  /* 0x0000001900407202 */ /* 0x000fce0000000f00 */
[----:B------:R-:W-:Y:S08]  /*a1d60*/  HMMA.1688.F32.TF32 R64, R240, R40, R64 ;  /* 0x00000028f040723c */ /* 0x000ff00000081040 */
[----:B------:R-:W-:Y:S08]  /*a1d70*/  HMMA.1688.F32.TF32 R4, R120, R136, R76 ;  /* 0x000000887804723c */ /* 0x000ff0000008104c */
[----:B------:R-:W-:Y:S08]  /*a1d80*/  HMMA.1688.F32.TF32 R20, R240, R192, R176 ;  /* 0x000000c0f014723c */ /* 0x000ff000000810b0 */
[----:B------:R-:W-:Y:S01]  /*a1d90*/  MOV R74, R64 ;  /* 0x00000040004a7202 */ /* 0x000fe20000000f00 */
[----:B------:R-:W-:Y:S01]  /*a1da0*/  IMAD.MOV.U32 R75, RZ, RZ, R65 ;  /* 0x000000ffff4b7224 */ /* 0x000fe200078e0041 */
[----:B------:R-:W2:Y:S01]  /*a1db0*/  LDL.LU R64, [R1+0x1090] ;  /* 0x0010900001407983 */ /* 0x000ea20000300800 */
[----:B------:R-:W-:Y:S01]  /*a1dc0*/  MOV R80, R66 ;  /* 0x0000004200507202 */ /* 0x000fe20000000f00 */
[----:B------:R-:W2:Y:S02]  /*a1dd0*/  LDL.LU R65, [R1+0x1094] ;  /* 0x0010940001417983 */ /* 0x000ea40000300800 */
[----:B------:R-:W-:Y:S01]  /*a1de0*/  IMAD.MOV.U32 R81, RZ, RZ, R67 ;  /* 0x000000ffff517224 */ /* 0x000fe200078e0043 */
[----:B------:R-:W2:Y:S01]  /*a1df0*/  LDL.LU R66, [R1+0x1098] ;  /* 0x0010980001427983 */ /* 0x000ea20000300800 */
[----:B------:R-:W2:Y:S02]  /*a1e00*/  LDL.LU R67, [R1+0x109c] ;  /* 0x00109c0001437983 */ /* 0x000ea40000300800 */
[----:B------:R-:W3:Y:S02]  /*a1e10*/  LDL.LU R176, [R1+0x10b0] ;  /* 0x0010b00001b07983 */ /* 0x000ee40000300800 */
[----:B------:R-:W3:Y:S01]  /*a1e20*/  LDL.LU R177, [R1+0x10b4] ;  /* 0x0010b40001b17983 */ /* 0x000ee20000300800 */
[----:B------:R-:W3:Y:S01]  /*a1e30*/  LDL.LU R178, [R1+0x10b8] ;  /* 0x0010b80001b27983 */ /* 0x000ee20000300800 */
[C---:B------:R-:W-:Y:S01]  /*a1e40*/  HMMA.1688.F32.TF32 R16, R120.reuse, R164, R208 ;  /* 0x000000a47810723c */ /* 0x040fe200000810d0 */
[----:B------:R-:W3:Y:S02]  /*a1e50*/  LDL.LU R179, [R1+0x10bc] ;  /* 0x0010bc0001b37983 */ /* 0x000ee40000300800 */
[----:B------:R-:W4:Y:S01]  /*a1e60*/  LDL.LU R208, [R1+0x10c0] ;  /* 0x0010c00001d07983 */ /* 0x000f220000300800 */
[----:B------:R-:W4:Y:S01]  /*a1e70*/  LDL.LU R209, [R1+0x10c4] ;  /* 0x0010c40001d17983 */ /* 0x000f220000300800 */
[----:B------:R-:W4:Y:S03]  /*a1e80*/  LDL.LU R210, [R1+0x10c8] ;  /* 0x0010c80001d27983 */ /* 0x000f260000300800 */
[----:B------:R-:W-:Y:S01]  /*a1e90*/  HMMA.1688.F32.TF32 R12, R120, R160, R204 ;  /* 0x000000a0780c723c */ /* 0x000fe200000810cc */
[----:B------:R-:W-:Y:S01]  /*a1ea0*/  MOV R146, R4 ;  /* 0x0000000400927202 */ /* 0x000fe20000000f00 */
[----:B------:R-:W-:Y:S01]  /*a1eb0*/  IMAD.MOV.U32 R147, RZ, RZ, R5 ;  /* 0x000000ffff937224 */ /* 0x000fe200078e0005 */
[----:B------:R-:W-:Y:S01]  /*a1ec0*/  MOV R142, R6 ;  /* 0x00000006008e7202 */ /* 0x000fe20000000f00 */
[----:B------:R-:W-:-:S04]  /*a1ed0*/  IMAD.MOV.U32 R143, RZ, RZ, R7 ;  /* 0x000000ffff8f7224 */ /* 0x000fc800078e0007 */
[C---:B------:R-:W-:Y:S01]  /*a1ee0*/  HMMA.1688.F32.TF32 R4, R120.reuse, R140, R84 ;  /* 0x0000008c7804723c */ /* 0x040fe20000081054 */
[----:B------:R-:W4:Y:S01]  /*a1ef0*/  LDL.LU R211, [R1+0x10cc] ;  /* 0x0010cc0001d37983 */ /* 0x000f220000300800 */
[----:B------:R-:W2:Y:S02]  /*a1f00*/  LDL.LU R204, [R1+0x10d0] ;  /* 0x0010d00001cc7983 */ /* 0x000ea40000300800 */
[----:B------:R-:W2:Y:S02]  /*a1f10*/  LDL.LU R205, [R1+0x10d4] ;  /* 0x0010d40001cd7983 */ /* 0x000ea40000300800 */
[----:B------:R-:W2:Y:S01]  /*a1f20*/  LDL.LU R206, [R1+0x10d8] ;  /* 0x0010d80001ce7983 */ /* 0x000ea20000300800 */
[----:B------:R-:W2:Y:S11]  /*a1f30*/  LDL.LU R207, [R1+0x10dc] ;  /* 0x0010dc0001cf7983 */ /* 0x000eb60000300800 */
[----:B------:R-:W-:Y:S06]  /*a1f40*/  @!UPT UIADD3 URZ, URZ, URZ, URZ ;  /* 0x0000003f3f3ff290 */ /* 0x000fec000fffe03f */
        /* <DEDUP_REMOVED lines=45> */
[----:B------:R-:W-:Y:S01]  /*a2220*/  HMMA.1688.F32.TF32 R8, R120, R156, R200 ;  /* 0x0000009c7808723c */ /* 0x000fe200000810c8 */
[----:B------:R-:W2:Y:S01]  /*a2230*/  LDL.LU R200, [R1+0x10e0] ;  /* 0x0010e00001c87983 */ /* 0x000ea20000300800 */
[----:B------:R-:W2:Y:S02]  /*a2240*/  LDL.LU R201, [R1+0x10e4] ;  /* 0x0010e40001c97983 */ /* 0x000ea40000300800 */
[----:B------:R-:W2:Y:S02]  /*a2250*/  LDL.LU R202, [R1+0x10e8] ;  /* 0x0010e80001ca7983 */ /* 0x000ea40000300800 */
[----:B------:R-:W2:Y:S02]  /*a2260*/  LDL.LU R203, [R1+0x10ec] ;  /* 0x0010ec0001cb7983 */ /* 0x000ea40000300800 */
[C---:B------:R-:W-:Y:S01]  /*a2270*/  HMMA.1688.F32.TF32 R24, R240.reuse, R44, R172 ;  /* 0x0000002cf018723c */ /* 0x040fe200000810ac */
[----:B------:R-:W2:Y:S01]  /*a2280*/  LDL.LU R172, [R1+0x10a0] ;  /* 0x0010a00001ac7983 */ /* 0x000ea20000300800 */
[----:B------:R-:W2:Y:S02]  /*a2290*/  LDL.LU R173, [R1+0x10a4] ;  /* 0x0010a40001ad7983 */ /* 0x000ea40000300800 */
[----:B------:R-:W2:Y:S02]  /*a22a0*/  LDL.LU R174, [R1+0x10a8] ;  /* 0x0010a80001ae7983 */ /* 0x000ea40000300800 */
[----:B------:R-:W3:Y:S01]  /*a22b0*/  LDL.LU R175, [R1+0x10ac] ;  /* 0x0010ac0001af7983 */ /* 0x000ee20000300800 */
[----:B------:R-:W-:Y:S01]  /*a22c0*/  MOV R182, R36 ;  /* 0x0000002400b67202 */ /* 0x000fe20000000f00 */
[----:B------:R-:W-:Y:S01]  /*a22d0*/  IMAD.MOV.U32 R183, RZ, RZ, R37 ;  /* 0x000000ffffb77224 */ /* 0x000fe200078e0025 */
[----:B------:R-:W3:Y:S01]  /*a22e0*/  LDL.LU R36, [R1+0x14d0] ;  /* 0x0014d00001247983 */ /* 0x000ee20000300800 */
[----:B------:R-:W-:Y:S01]  /*a22f0*/  MOV R184, R38 ;  /* 0x0000002600b87202 */ /* 0x000fe20000000f00 */
[----:B------:R-:W3:Y:S02]  /*a2300*/  LDL.LU R37, [R1+0x14d4] ;  /* 0x0014d40001257983 */ /* 0x000ee40000300800 */
[----:B------:R-:W-:Y:S01]  /*a2310*/  IMAD.MOV.U32 R185, RZ, RZ, R39 ;  /* 0x000000ffffb97224 */ /* 0x000fe200078e0027 */
[----:B------:R-:W3:Y:S01]  /*a2320*/  LDL.LU R38, [R1+0x14d8] ;  /* 0x0014d80001267983 */ /* 0x000ee20000300800 */
[----:B------:R-:W3:Y:S01]  /*a2330*/  LDL.LU R39, [R1+0x14dc] ;  /* 0x0014dc0001277983 */ /* 0x000ee20000300800 */
[C---:B-1----:R-:W-:Y:S11]  /*a2340*/  HMMA.1688.F32.TF32 R96, R240.reuse, R32, R232 ;  /* 0x00000020f060723c */ /* 0x042ff600000810e8 */
[----:B------:R-:W-:Y:S11]  /*a2350*/  @!UPT UIADD3 URZ, URZ, URZ, URZ ;  /* 0x0000003f3f3ff290 */ /* 0x000ff6000fffe03f */
[----:B------:R-:W-:Y:S02]  /*a2360*/  @!UPT UIADD3 URZ, URZ, URZ, URZ ;  /* 0x0000003f3f3ff290 */ /* 0x000fe4000fffe03f */
[----:B------:R-:W-:Y:S01]  /*a2370*/  MOV R70, R96 ;  /* 0x0000006000467202 */ /* 0x000fe20000000f00 */
[----:B------:R-:W-:Y:S01]  /*a2380*/  IMAD.MOV.U32 R71, RZ, RZ, R97 ;  /* 0x000000ffff477224 */ /* 0x000fe200078e0061 */
[----:B------:R-:W-:Y:S01]  /*a2390*/  MOV R180, R98 ;  /* 0x0000006200b47202 */ /* 0x000fe20000000f00 */
[----:B------:R-:W-:Y:S02]  /*a23a0*/  IMAD.MOV.U32 R181, RZ, RZ, R99 ;  /* 0x000000ffffb57224 */ /* 0x000fe400078e0063 */
[C---:B--2---:R-:W-:Y:S08]  /*a23b0*/  HMMA.1688.F32.TF32 R96, R240.reuse, R132, R128 ;  /* 0x00000084f060723c */ /* 0x044ff00000081080 */
[C---:B------:R-:W-:Y:S11]  /*a23c0*/  HMMA.1688.F32.TF32 R104, R240.reuse, R136, R124 ;  /* 0x00000088f068723c */ /* 0x040ff6000008107c */
[----:B------:R-:W-:Y:S05]  /*a23d0*/  @!UPT UIADD3 URZ, URZ, URZ, URZ ;  /* 0x0000003f3f3ff290 */ /* 0x000fea000fffe03f */
[----:B------:R-:W-:Y:S01]  /*a23e0*/  MOV R30, R96 ;  /* 0x00000060001e7202 */ /* 0x000fe20000000f00 */
[----:B------:R-:W-:Y:S01]  /*a23f0*/  IMAD.MOV.U32 R31, RZ, RZ, R97 ;  /* 0x000000ffff1f7224 */ /* 0x000fe200078e0061 */
[----:B------:R-:W-:Y:S01]  /*a2400*/  MOV R68, R98 ;  /* 0x0000006200447202 */ /* 0x000fe20000000f00 */
[----:B------:R-:W-:Y:S02]  /*a2410*/  IMAD.MOV.U32 R69, RZ, RZ, R99 ;  /* 0x000000ffff457224 */ /* 0x000fe400078e0063 */
[C---:B------:R-:W-:Y:S02]  /*a2420*/  HMMA.1688.F32.TF32 R96, R240.reuse, R140, R116 ;  /* 0x0000008cf060723c */ /* 0x040fe40000081074 */
[----:B------:R-:W-:Y:S01]  /*a2430*/  STL.64 [R1+0x4b0], R104 ;  /* 0x0004b06801007387 */ /* 0x000fe20000100a00 */
[----:B------:R1:W-:Y:S05]  /*a2440*/  STL.64 [R1+0x4b8], R106 ;  /* 0x0004b86a01007387 */ /* 0x0003ea0000100a00 */
[C---:B------:R-:W-:Y:S08]  /*a2450*/  HMMA.1688.F32.TF32 R100, R240.reuse, R148, R100 ;  /* 0x00000094f064723c */ /* 0x040ff00000081064 */
[C---:B------:R-:W-:Y:S08]  /*a2460*/  HMMA.1688.F32.TF32 R84, R240.reuse, R160, R84 ;  /* 0x000000a0f054723c */ /* 0x040ff00000081054 */
[C---:B-1----:R-:W-:Y:S01]  /*a2470*/  HMMA.1688.F32.TF32 R104, R240.reuse, R144, R108 ;  /* 0x00000090f068723c */ /* 0x042fe2000008106c */
[----:B------:R-:W-:Y:S01]  /*a2480*/  STL.64 [R1+0x4c0], R96 ;  /* 0x0004c06001007387 */ /* 0x000fe20000100a00 */
[----:B------:R1:W-:Y:S06]  /*a2490*/  STL.64 [R1+0x4c8], R98 ;  /* 0x0004c86201007387 */ /* 0x0003ec0000100a00 */
[C---:B-1----:R-:W-:Y:S08]  /*a24a0*/  HMMA.1688.F32.TF32 R96, R240.reuse, R152, R92 ;  /* 0x00000098f060723c */ /* 0x042ff0000008105c */
[C---:B------:R-:W-:Y:S08]  /*a24b0*/  HMMA.1688.F32.TF32 R92, R240.reuse, R156, R76 ;  /* 0x0000009cf05c723c */ /* 0x040ff0000008104c */
[----:B------:R-:W-:Y:S01]  /*a24c0*/  HMMA.1688.F32.TF32 R76, R240, R164, R196 ;  /* 0x000000a4f04c723c */ /* 0x000fe200000810c4 */
[----:B------:R-:W-:Y:S01]  /*a24d0*/  STL.64 [R1+0x4d0], R104 ;  /* 0x0004d06801007387 */ /* 0x000fe20000100a00 */
[----:B------:R-:W-:Y:S02]  /*a24e0*/  STL.64 [R1+0x4d8], R106 ;  /* 0x0004d86a01007387 */ /* 0x000fe40000100a00 */
[----:B------:R-:W-:Y:S02]  /*a24f0*/  STL.64 [R1+0x4e0], R100 ;  /* 0x0004e06401007387 */ /* 0x000fe40000100a00 */
[----:B------:R-:W-:Y:S02]  /*a2500*/  STL.64 [R1+0x4e8], R102 ;  /* 0x0004e86601007387 */ /* 0x000fe40000100a00 */
[----:B---3--:R-:W-:Y:S08]  /*a2510*/  HMMA.1688.F32.TF32 R36, R236, R136, R36 ;  /* 0x00000088ec24723c */ /* 0x008ff00000081024 */
[C---:B------:R-:W-:Y:S08]  /*a2520*/  HMMA.1688.F32.TF32 R248, R120.reuse, R144, R248 ;  /* 0x0000009078f8723c */ /* 0x040ff000000810f8 */
[----:B------:R-:W-:Y:S01]  /*a2530*/  HMMA.1688.F32.TF32 R244, R120, R148, R244 ;  /* 0x0000009478f4723c */ /* 0x000fe200000810f4 */
[----:B------:R-:W-:Y:S04]  /*a2540*/  LDS R120, [R252+0x14100] ;  /* 0x01410000fc787984 */ /* 0x000fe80000000800 */
[----:B------:R-:W-:Y:S04]  /*a2550*/  LDS R122, [R252+0x15100] ;  /* 0x01510000fc7a7984 */ /* 0x000fe80000000800 */
[----:B------:R-:W-:Y:S04]  /*a2560*/  LDS R121, [R3+0x14100] ;  /* 0x0141000003797984 */ /* 0x000fe80000000800 */
[----:B------:R-:W1:Y:S04]  /*a2570*/  LDS R123, [R3+0x15100] ;  /* 0x01510000037b7984 */ /* 0x000e680000000800 */
[----:B------:R-:W-:Y:S04]  /*a2580*/  LDS R240, [R2+0x14100] ;  /* 0x0141000002f07984 */ /* 0x000fe80000000800 */
[----:B------:R-:W-:Y:S04]  /*a2590*/  LDS R242, [R2+0x15100] ;  /* 0x0151000002f27984 */ /* 0x000fe80000000800 */
[----:B------:R-:W-:Y:S04]  /*a25a0*/  LDS R241, [R115+0x14100] ;  /* 0x0141000073f17984 */ /* 0x000fe80000000800 */
[----:B------:R-:W2:Y:S04]  /*a25b0*/  LDS R243, [R115+0x15100] ;  /* 0x0151000073f37984 */ /* 0x000ea80000000800 */
[----:B------:R-:W-:Y:S01]  /*a25c0*/  STL.64 [R1+0x4f0], R96 ;  /* 0x0004f06001007387 */ /* 0x000fe20000100a00 */
[----:B------:R-:W-:Y:S02]  /*a25d0*/  STL.64 [R1+0x4f8], R98 ;  /* 0x0004f86201007387 */ /* 0x000fe40000100a00 */
[----:B------:R-:W-:Y:S02]  /*a25e0*/  STL.64 [R1+0x500], R92 ;  /* 0x0005005c01007387 */ /* 0x000fe40000100a00 */
[----:B------:R3:W-:Y:S01]  /*a25f0*/  STL.64 [R1+0x508], R94 ;  /* 0x0005085e01007387 */ /* 0x0007e20000100a00 */
[----:B------:R-:W-:Y:S01]  /*a2600*/  STL.64 [R1+0x540], R84 ;  /* 0x0005405401007387 */ /* 0x000fe20000100a00 */
[----:B------:R4:W-:Y:S02]  /*a2610*/  STL.64 [R1+0x548], R86 ;  /* 0x0005485601007387 */ /* 0x0009e40000100a00 */
[----:B------:R-:W-:Y:S02]  /*a2620*/  STL.64 [R1+0x530], R76 ;  /* 0x0005304c01007387 */ /* 0x000fe40000100a00 */
[----:B------:R4:W-:Y:S01]  /*a2630*/  STL.64 [R1+0x538], R78 ;  /* 0x0005384e01007387 */ /* 0x0009e20000100a00 */
[C---:B---3--:R-:W-:Y:S08]  /*a2640*/  HMMA.1688.F32.TF32 R92, R236.reuse, R192, R200 ;  /* 0x000000c0ec5c723c */ /* 0x048ff000000810c8 */
[C---:B----4-:R-:W-:Y:S08]  /*a2650*/  HMMA.1688.F32.TF32 R84, R236.reuse, R44, R204 ;  /* 0x0000002cec54723c */ /* 0x050ff000000810cc */
[C---:B------:R-:W-:Y:S07]  /*a2660*/  HMMA.1688.F32.TF32 R76, R236.reuse, R40, R208 ;  /* 0x00000028ec4c723c */ /* 0x040fee00000810d0 */
[----:B------:R-:W-:Y:S01]  /*a2670*/  STL.64 [R1+0x5c0], R92 ;  /* 0x0005c05c01007387 */ /* 0x000fe20000100a00 */
[----:B------:R3:W-:Y:S07]  /*a2680*/  STL.64 [R1+0x5c8], R94 ;  /* 0x0005c85e01007387 */ /* 0x0007ee0000100a00 */
[----:B------:R-:W-:Y:S02]  /*a2690*/  STL.64 [R1+0x5b0], R84 ;  /* 0x0005b05401007387 */ /* 0x000fe40000100a00 */
[----:B------:R4:W-:Y:S06]  /*a26a0*/  STL.64 [R1+0x5b8], R86 ;  /* 0x0005b85601007387 */ /* 0x0009ec0000100a00 */
[----:B------:R-:W-:Y:S01]  /*a26b0*/  STL.64 [R1+0x5a0], R76 ;  /* 0x0005a04c01007387 */ /* 0x000fe20000100a00 */
[----:B------:R1:W-:Y:S01]  /*a26c0*/  STL.64 [R1+0x5a8], R78 ;  /* 0x0005a84e01007387 */ /* 0x0003e20000100a00 */
[C---:B---3--:R-:W-:Y:S08]  /*a26d0*/  HMMA.1688.F32.TF32 R92, R236.reuse, R56, R176 ;  /* 0x00000038ec5c723c */ /* 0x048ff000000810b0 */
[C---:B----4-:R-:W-:Y:S08]  /*a26e0*/  HMMA.1688.F32.TF32 R84, R236.reuse, R48, R172 ;  /* 0x00000030ec54723c */ /* 0x050ff000000810ac */
        /* <DEDUP_REMOVED lines=8> */
[----:B------:R-:W-:Y:S07]  /*a2770*/  STL.64 [R1+0x578], R78 ;  /* 0x0005784e01007387 */ /* 0x000fee0000100a00 */
[----:B------:R-:W-:Y:S02]  /*a2780*/  STL.64 [R1+0x560], R64 ;  /* 0x0005604001007387 */ /* 0x000fe40000100a00 */
[----:B------:R-:W-:Y:S06]  /*a2790*/  STL.64 [R1+0x568], R66 ;  /* 0x0005684201007387 */ /* 0x000fec0000100a00 */
[----:B------:R1:W-:Y:S01]  /*a27a0*/  STL.64 [R1+0x550], R60 ;  /* 0x0005503c01007387 */ /* 0x0003e20000100a00 */
[----:B------:R3:W-:Y:S02]  /*a27b0*/  STL.64 [R1+0x558], R62 ;  /* 0x0005583e01007387 */ /* 0x0007e40000100a00 */
[----:B------:R-:W4:Y:S02]  /*a27c0*/  LDL.LU R228, [R1+0x1030] ;  /* 0x0010300001e47983 */ /* 0x000f240000300800 */
[----:B------:R2:W-:Y:S01]  /*a27d0*/  STL.64 [R1+0x640], R36 ;  /* 0x0006402401007387 */ /* 0x0005e20000100a00 */
[----:B------:R2:W-:Y:S01]  /*a27e0*/  STL.64 [R1+0x648], R38 ;  /* 0x0006482601007387 */ /* 0x0005e20000100a00 */
[----:B------:R-:W4:Y:S02]  /*a27f0*/  LDL.LU R229, [R1+0x1034] ;  /* 0x0010340001e57983 */ /* 0x000f240000300800 */
[----:B------:R-:W4:Y:S02]  /*a2800*/  LDL.LU R230, [R1+0x1038] ;  /* 0x0010380001e67983 */ /* 0x000f240000300800 */
[----:B------:R-:W4:Y:S01]  /*a2810*/  LDL.LU R231, [R1+0x103c] ;  /* 0x00103c0001e77983 */ /* 0x000f220000300800 */
[----:B-1----:R-:W4:Y:S01]  /*a2820*/  LDL.LU R60, [R1+0x1040] ;  /* 0x00104000013c7983 */ /* 0x002f220000300800 */
[----:B------:R-:W4:Y:S02]  /*a2830*/  LDL.LU R61, [R1+0x1044] ;  /* 0x00104400013d7983 */ /* 0x000f240000300800 */
[----:B---3--:R-:W4:Y:S02]  /*a2840*/  LDL.LU R62, [R1+0x1048] ;  /* 0x00104800013e7983 */ /* 0x008f240000300800 */
        /* <DEDUP_REMOVED lines=97> */
[C---:B---3--:R-:W-:Y:S08]  /*a2e60*/  HMMA.1688.F32.TF32 R96, R236.reuse, R140, R96 ;  /* 0x0000008cec60723c */ /* 0x048ff00000081060 */
[C---:B----4-:R-:W-:Y:S08]  /*a2e70*/  HMMA.1688.F32.TF32 R104, R236.reuse, R144, R104 ;  /* 0x00000090ec68723c */ /* 0x050ff00000081068 */
[C---:B------:R-:W-:Y:S08]  /*a2e80*/  HMMA.1688.F32.TF32 R212, R236.reuse, R148, R212 ;  /* 0x00000094ecd4723c */ /* 0x040ff000000810d4 */
[C---:B------:R-:W-:Y:S01]  /*a2e90*/  HMMA.1688.F32.TF32 R168, R236.reuse, R152, R168 ;  /* 0x00000098eca8723c */ /* 0x040fe200000810a8 */
[----:B------:R-:W-:Y:S01]  /*a2ea0*/  STL.64 [R1+0x630], R96 ;  /* 0x0006306001007387 */ /* 0x000fe20000100a00 */
[----:B------:R1:W-:Y:S03]  /*a2eb0*/  STL.64 [R1+0x638], R98 ;  /* 0x0006386201007387 */ /* 0x0003e60000100a00 */
[----:B-1----:R-:W3:Y:S01]  /*a2ec0*/  LDL.LU.64 R98, [R1+0x5ea0] ;  /* 0x005ea00001627983 */ /* 0x002ee20000300a00 */
[----:B------:R-:W4:Y:S03]  /*a2ed0*/  LDL.LU.64 R96, [R1+0x5e98] ;  /* 0x005e980001607983 */ /* 0x000f260000300a00 */
[----:B------:R-:W-:Y:S01]  /*a2ee0*/  STL.64 [R1+0x620], R104 ;  /* 0x0006206801007387 */ /* 0x000fe20000100a00 */
[----:B------:R1:W-:Y:S03]  /*a2ef0*/  STL.64 [R1+0x628], R106 ;  /* 0x0006286a01007387 */ /* 0x0003e60000100a00 */
        /* <DEDUP_REMOVED lines=8> */
[C---:B-1----:R-:W-:Y:S08]  /*a2f80*/  HMMA.1688.F32.TF32 R168, R236.reuse, R156, R216 ;  /* 0x0000009ceca8723c */ /* 0x042ff000000810d8 */
        /* <DEDUP_REMOVED lines=11> */
[----:B--2---:R-:W-:Y:S01]  /*a3040*/  HMMA.1688.F32.TF32 R36, R240, R40, R36 ;  /* 0x00000028f024723c */ /* 0x004fe20000081024 */
[----:B------:R-:W-:Y:S04]  /*a3050*/  LDS R236, [R252+0x14180] ;  /* 0x01418000fcec7984 */ /* 0x000fe80000000800 */
[----:B------:R-:W-:Y:S04]  /*a3060*/  LDS R238, [R252+0x15180] ;  /* 0x01518000fcee7984 */ /* 0x000fe80000000800 */
[----:B------:R-:W-:Y:S04]  /*a3070*/  LDS R237, [R3+0x14180] ;  /* 0x0141800003ed7984 */ /* 0x000fe80000000800 */
[----:B------:R-:W1:Y:S04]  /*a3080*/  LDS R239, [R3+0x15180] ;  /* 0x0151800003ef7984 */ /* 0x000e680000000800 */
[----:B------:R-:W-:Y:S01]  /*a3090*/  STL.64 [R1+0x5f0], R168 ;  /* 0x0005f0a801007387 */ /* 0x000fe20000100a00 */
[----:B------:R2:W-:Y:S02]  /*a30a0*/  STL.64 [R1+0x5f8], R170 ;  /* 0x0005f8aa01007387 */ /* 0x0005e40000100a00 */
[C---:B--2---:R-:W-:Y:S01]  /*a30b0*/  HMMA.1688.F32.TF32 R168, R120.reuse, R192, R232 ;  /* 0x000000c078a8723c */ /* 0x044fe200000810e8 */
[----:B------:R-:W-:Y:S01]  /*a30c0*/  STL.64 [R1+0x5e0], R220 ;  /* 0x0005e0dc01007387 */ /* 0x000fe20000100a00 */
[----:B------:R-:W-:Y:S02]  /*a30d0*/  STL.64 [R1+0x5e8], R222 ;  /* 0x0005e8de01007387 */ /* 0x000fe40000100a00 */
[----:B------:R-:W-:Y:S02]  /*a30e0*/  STL.64 [R1+0x520], R216 ;  /* 0x000520d801007387 */ /* 0x000fe40000100a00 */
[----:B------:R-:W-:Y:S11]  /*a30f0*/  STL.64 [R1+0x528], R218 ;  /* 0x000528da01007387 */ /* 0x000ff60000100a00 */
[----:B------:R-:W-:Y:S06]  /*a3100*/  @!UPT UIADD3 URZ, URZ, URZ, URZ ;  /* 0x0000003f3f3ff290 */ /* 0x000fec000fffe03f */
        /* <DEDUP_REMOVED lines=16> */
[C---:B--2---:R-:W-:Y:S01]  /*a3210*/  HMMA.1688.F32.TF32 R76, R120.reuse, R140, R196 ;  /* 0x0000008c784c723c */ /* 0x044fe200000810c4 */
[----:B------:R-:W-:Y:S07]  /*a3220*/  STL.64 [R1+0x6b0], R84 ;  /* 0x0006b05401007387 */ /* 0x000fee0000100a00 */
[C---:B------:R-:W-:Y:S01]  /*a3230*/  HMMA.1688.F32.TF32 R92, R120.reuse, R144, R200 ;  /* 0x00000090785c723c */ /* 0x040fe200000810c8 */
[----:B------:R2:W-:Y:S07]  /*a3240*/  STL.64 [R1+0x6b8], R86 ;  /* 0x0006b85601007387 */ /* 0x0005ee0000100a00 */
[C---:B--2---:R-:W-:Y:S07]  /*a3250*/  HMMA.1688.F32.TF32 R84, R120.reuse, R148, R204 ;  /* 0x000000947854723c */ /* 0x044fee00000810cc */
[----:B------:R-:W-:Y:S01]  /*a3260*/  STL.64 [R1+0x6c0], R76 ;  /* 0x0006c04c01007387 */ /* 0x000fe20000100a00 */
[----:B------:R2:W-:Y:S02]  /*a3270*/  STL.64 [R1+0x6c8], R78 ;  /* 0x0006c84e01007387 */ /* 0x0005e40000100a00 */
[C---:B--2---:R-:W-:Y:S05]  /*a3280*/  HMMA.1688.F32.TF32 R76, R120.reuse, R152, R208 ;  /* 0x00000098784c723c */ /* 0x044fea00000810d0 */
[----:B------:R-:W-:Y:S01]  /*a3290*/  STL.64 [R1+0x6d0], R92 ;  /* 0x0006d05c01007387 */ /* 0x000fe20000100a00 */
[----:B------:R2:W-:Y:S07]  /*a32a0*/  STL.64 [R1+0x6d8], R94 ;  /* 0x0006d85e01007387 */ /* 0x0005ee0000100a00 */
[----:B------:R-:W-:Y:S02]  /*a32b0*/  STL.64 [R1+0x6e0], R84 ;  /* 0x0006e05401007387 */ /* 0x000fe40000100a00 */
[----:B------:R1:W-:Y:S01]  /*a32c0*/  STL.64 [R1+0x6e8], R86 ;  /* 0x0006e85601007387 */ /* 0x0003e20000100a00 */
[C---:B--2---:R-:W-:Y:S08]  /*a32d0*/  HMMA.1688.F32.TF32 R92, R120.reuse, R156, R176 ;  /* 0x0000009c785c723c */ /* 0x044ff000000810b0 */
[C---:B-1----:R-:W-:Y:S01]  /*a32e0*/  HMMA.1688.F32.TF32 R84, R120.reuse, R160, R172 ;  /* 0x000000a07854723c */ /* 0x042fe200000810ac */
[----:B------:R-:W-:Y:S01]  /*a32f0*/  STL.64 [R1+0x6f0], R76 ;  /* 0x0006f04c01007387 */ /* 0x000fe20000100a00 */
[----:B------:R1:W-:Y:S06]  /*a3300*/  STL.64 [R1+0x6f8], R78 ;  /* 0x0006f84e01007387 */ /* 0x0003ec0000100a00 */
[----:B-1----:R-:W-:Y:S08]  /*a3310*/  HMMA.1688.F32.TF32 R76, R120, R164, R64 ;  /* 0x000000a4784c723c */ /* 0x002ff00000081040 */
[C---:B------:R-:W-:Y:S01]  /*a3320*/  HMMA.1688.F32.TF32 R64, R240.reuse, R44, R228 ;  /* 0x0000002cf040723c */ /* 0x040fe200000810e4 */
[----:B------:R-:W-:Y:S01]  /*a3330*/  STL.64 [R1+0x700], R92 ;  /* 0x0007005c01007387 */ /* 0x000fe20000100a00 */
[----:B------:R-:W-:Y:S05]  /*a3340*/  STL.64 [R1+0x708], R94 ;  /* 0x0007085e01007387 */ /* 0x000fea0000100a00 */
[----:B------:R-:W-:Y:S02]  /*a3350*/  STL.64 [R1+0x730], R84 ;  /* 0x0007305401007387 */ /* 0x000fe40000100a00 */
[----:B------:R-:W-:Y:S06]  /*a3360*/  STL.64 [R1+0x738], R86 ;  /* 0x0007385601007387 */ /* 0x000fec0000100a00 */
[----:B------:R-:W-:Y:S01]  /*a3370*/  STL.64 [R1+0x720], R76 ;  /* 0x0007204c01007387 */ /* 0x000fe20000100a00 */
[----:B------:R-:W-:Y:S02]  /*a3380*/  STL.64 [R1+0x728], R78 ;  /* 0x0007284e01007387 */ /* 0x000fe40000100a00 */
[----:B------:R1:W-:Y:S02]  /*a3390*/  STL.64 [R1+0x830], R60 ;  /* 0x0008303c01007387 */ /* 0x0003e40000100a00 */
[----:B------:R2:W-:Y:S01]  /*a33a0*/  STL.64 [R1+0x838], R62 ;  /* 0x0008383e01007387 */ /* 0x0005e20000100a00 */
[----:B-1----:R-:W3:Y:S02]  /*a33b0*/  LDL.LU R60, [R1+0xf50] ;  /* 0x000f5000013c7983 */ /* 0x002ee40000300800 */
[----:B------:R1:W-:Y:S02]  /*a33c0*/  STL.64 [R1+0x820], R64 ;  /* 0x0008204001007387 */ /* 0x0003e40000100a00 */
[----:B------:R1:W-:Y:S02]  /*a33d0*/  STL.64 [R1+0x828], R66 ;  /* 0x0008284201007387 */ /* 0x0003e40000100a00 */
[----:B------:R4:W-:Y:S01]  /*a33e0*/  STL.64 [R1+0x810], R36 ;  /* 0x0008102401007387 */ /* 0x0009e20000100a00 */
[----:B------:R4:W-:Y:S01]  /*a33f0*/  STL.64 [R1+0x818], R38 ;  /* 0x0008182601007387 */ /* 0x0009e20000100a00 */
[----:B------:R-:W3:Y:S02]  /*a3400*/  LDL.LU R61, [R1+0xf54] ;  /* 0x000f5400013d7983 */ /* 0x000ee40000300800 */
[----:B--2---:R-:W3:Y:S02]  /*a3410*/  LDL.LU R62, [R1+0xf58] ;  /* 0x000f5800013e7983 */ /* 0x004ee40000300800 */
[----:B------:R-:W3:Y:S01]  /*a3420*/  LDL.LU R63, [R1+0xf5c] ;  /* 0x000f5c00013f7983 */ /* 0x000ee20000300800 */
        /* <DEDUP_REMOVED lines=84> */
[----:B----4-:R-:W4:Y:S01]  /*a3970*/  LDL.LU R36, [R1+0x1370] ;  /* 0x0013700001247983 */ /* 0x010f220000300800 */
[----:B------:R-:W4:Y:S02]  /*a3980*/  LDL.LU R37, [R1+0x1374] ;  /* 0x0013740001257983 */ /* 0x000f240000300800 */
[----:B------:R-:W4:Y:S02]  /*a3990*/  LDL.LU R38, [R1+0x1378] ;  /* 0x0013780001267983 */ /* 0x000f240000300800 */
[----:B------:R-:W4:Y:S01]  /*a39a0*/  LDL.LU R39, [R1+0x137c] ;  /* 0x00137c0001277983 */ /* 0x000f220000300800 */
[C---:B--2---:R-:W-:Y:S08]  /*a39b0*/  HMMA.1688.F32.TF32 R120, R240.reuse, R56, R168 ;  /* 0x00000038f078723c */ /* 0x044ff000000810a8 */
[C---:B------:R-:W-:Y:S08]  /*a39c0*/  HMMA.1688.F32.TF32 R168, R240.reuse, R48, R216 ;  /* 0x00000030f0a8723c */ /* 0x040ff000000810d8 */
[C---:B------:R-:W-:Y:S07]  /*a39d0*/  HMMA.1688.F32.TF32 R216, R240.reuse, R32, R224 ;  /* 0x00000020f0d8723c */ /* 0x040fee00000810e0 */
[----:B------:R-:W-:Y:S01]  /*a39e0*/  STL.64 [R1+0x800], R120 ;  /* 0x0008007801007387 */ /* 0x000fe20000100a00 */
[----:B------:R3:W-:Y:S07]  /*a39f0*/  STL.64 [R1+0x808], R122 ;  /* 0x0008087a01007387 */ /* 0x0007ee0000100a00 */
[----:B------:R-:W-:Y:S02]  /*a3a00*/  STL.64 [R1+0x7f0], R168 ;  /* 0x0007f0a801007387 */ /* 0x000fe40000100a00 */
[----:B------:R1:W-:Y:S01]  /*a3a10*/  STL.64 [R1+0x7f8], R170 ;  /* 0x0007f8aa01007387 */ /* 0x0003e20000100a00 */
[C---:B---3--:R-:W-:Y:S08]  /*a3a20*/  HMMA.1688.F32.TF32 R120, R240.reuse, R52, R220 ;  /* 0x00000034f078723c */ /* 0x048ff000000810dc */
[C---:B-1----:R-:W-:Y:S08]  /*a3a30*/  HMMA.1688.F32.TF32 R168, R240.reuse, R132, R232 ;  /* 0x00000084f0a8723c */ /* 0x042ff000000810e8 */
[----:B------:R-:W-:Y:S07]  /*a3a40*/  HMMA.1688.F32.TF32 R92, R240, R156, R92 ;  /* 0x0000009cf05c723c */ /* 0x000fee000008105c */
[----:B------:R-:W-:Y:S01]  /*a3a50*/  STL.64 [R1+0x7e0], R120 ;  /* 0x0007e07801007387 */ /* 0x000fe20000100a00 */
[----:B------:R-:W-:Y:S02]  /*a3a60*/  STL.64 [R1+0x7e8], R122 ;  /* 0x0007e87a01007387 */ /* 0x000fe40000100a00 */
[----:B------:R-:W-:Y:S02]  /*a3a70*/  STL.64 [R1+0x7d0], R216 ;  /* 0x0007d0d801007387 */ /* 0x000fe40000100a00 */
[----:B------:R-:W-:Y:S03]  /*a3a80*/  STL.64 [R1+0x7d8], R218 ;  /* 0x0007d8da01007387 */ /* 0x000fe60000100a00 */
[----:B------:R-:W-:Y:S01]  /*a3a90*/  STL.64 [R1+0x7c0], R168 ;  /* 0x0007c0a801007387 */ /* 0x000fe20000100a00 */
[----:B------:R1:W-:Y:S03]  /*a3aa0*/  STL.64 [R1+0x7c8], R170 ;  /* 0x0007c8aa01007387 */ /* 0x0003e60000100a00 */
[----:B------:R-:W-:Y:S04]  /*a3ab0*/  LDS R120, [R2+0x14180] ;  /* 0x0141800002787984 */ /* 0x000fe80000000800 */
[----:B------:R2:W-:Y:S01]  /*a3ac0*/  LDS R122, [R2+0x15180] ;  /* 0x01518000027a7984 */ /* 0x0005e20000000800 */
[C---:B------:R-:W-:Y:S08]  /*a3ad0*/  HMMA.1688.F32.TF32 R64, R236.reuse, R32, R64 ;  /* 0x00000020ec40723c */ /* 0x040ff00000081040 */
[C---:B------:R-:W-:Y:S08]  /*a3ae0*/  HMMA.1688.F32.TF32 R60, R236.reuse, R132, R60 ;  /* 0x00000084ec3c723c */ /* 0x040ff0000008103c */
[----:B----4-:R-:W-:Y:S08]  /*a3af0*/  HMMA.1688.F32.TF32 R36, R236, R140, R36 ;  /* 0x0000008cec24723c */ /* 0x010ff00000081024 */
[C---:B-1----:R-:W-:Y:S08]  /*a3b00*/  HMMA.1688.F32.TF32 R168, R240.reuse, R136, R128 ;  /* 0x00000088f0a8723c */ /* 0x042ff00000081080 */
[C---:B------:R-:W-:Y:S08]  /*a3b10*/  HMMA.1688.F32.TF32 R128, R240.reuse, R140, R124 ;  /* 0x0000008cf080723c */ /* 0x040ff0000008107c */
[C---:B------:R-:W-:Y:S08]  /*a3b20*/  HMMA.1688.F32.TF32 R124, R240.reuse, R144, R116 ;  /* 0x00000090f07c723c */ /* 0x040ff00000081074 */
[C---:B------:R-:W-:Y:S08]  /*a3b30*/  HMMA.1688.F32.TF32 R116, R240.reuse, R148, R108 ;  /* 0x00000094f074723c */ /* 0x040ff0000008106c */
[C---:B------:R-:W-:Y:S08]  /*a3b40*/  HMMA.1688.F32.TF32 R108, R240.reuse, R152, R100 ;  /* 0x00000098f06c723c */ /* 0x040ff00000081064 */
[C---:B------:R-:W-:Y:S08]  /*a3b50*/  HMMA.1688.F32.TF32 R100, R240.reuse, R160, R76 ;  /* 0x000000a0f064723c */ /* 0x040ff0000008104c */
[----:B------:R-:W-:Y:S01]  /*a3b60*/  HMMA.1688.F32.TF32 R76, R240, R164, R84 ;  /* 0x000000a4f04c723c */ /* 0x000fe20000081054 */
[----:B--2---:R-:W2:Y:S07]  /*a3b70*/  LDL.LU R2, [R1+0x5e70] ;  /* 0x005e700001027983 */ /* 0x004eae0000300800 */
[C---:B------:R-:W-:Y:S01]  /*a3b80*/  HMMA.1688.F32.TF32 R84, R236.reuse, R44, R200 ;  /* 0x0000002cec54723c */ /* 0x040fe200000810c8 */
[----:B------:R-:W-:Y:S04]  /*a3b90*/  LDS R121, [R115+0x14180] ;  /* 0x0141800073797984 */ /* 0x000fe80000000800 */
[----:B------:R-:W1:Y:S04]  /*a3ba0*/  LDS R123, [R115+0x15180] ;  /* 0x01518000737b7984 */ /* 0x000e680000000800 */
[----:B------:R-:W-:Y:S04]  /*a3bb0*/  LDS R240, [R252+0x14200] ;  /* 0x01420000fcf07984 */ /* 0x000fe80000000800 */
[----:B------:R-:W-:Y:S04]  /*a3bc0*/  LDS R242, [R252+0x15200] ;  /* 0x01520000fcf27984 */ /* 0x000fe80000000800 */
        /* <DEDUP_REMOVED lines=13> */
[----:B------:R4:W-:Y:S01]  /*a3ca0*/  STL.64 [R1+0x768], R94 ;  /* 0x0007685e01007387 */ /* 0x0009e20000100a00 */
[----:B------:R-:W-:Y:S01]  /*a3cb0*/  STL.64 [R1+0x750], R100 ;  /* 0x0007506401007387 */ /* 0x000fe20000100a00 */
[----:B------:R-:W-:Y:S02]  /*a3cc0*/  STL.64 [R1+0x758], R102 ;  /* 0x0007586601007387 */ /* 0x000fe40000100a00 */
[----:B------:R-:W-:Y:S02]  /*a3cd0*/  STL.64 [R1+0x710], R76 ;  /* 0x0007104c01007387 */ /* 0x000fe40000100a00 */
[----:B------:R1:W-:Y:S01]  /*a3ce0*/  STL.64 [R1+0x718], R78 ;  /* 0x0007184e01007387 */ /* 0x0003e20000100a00 */
[C---:B----4-:R-:W-:Y:S08]  /*a3cf0*/  HMMA.1688.F32.TF32 R92, R236.reuse, R192, R196 ;  /* 0x000000c0ec5c723c */ /* 0x050ff000000810c4 */
[C---:B-1----:R-:W-:Y:S11]  /*a3d00*/  HMMA.1688.F32.TF32 R76, R236.reuse, R40, R204 ;  /* 0x00000028ec4c723c */ /* 0x042ff600000810cc */
        /* <DEDUP_REMOVED lines=8> */
[C---:B----4-:R-:W-:Y:S08]  /*a3d90*/  HMMA.1688.F32.TF32 R84, R236.reuse, R48, R176 ;  /* 0x00000030ec54723c */ /* 0x050ff000000810b0 */
[C---:B---3--:R-:W-:Y:S07]  /*a3da0*/  HMMA.1688.F32.TF32 R76, R236.reuse, R52, R172 ;  /* 0x00000034ec4c723c */ /* 0x048fee00000810ac */
[----:B------:R-:W-:Y:S01]  /*a3db0*/  STL.64 [R1+0x860], R92 ;  /* 0x0008605c01007387 */ /* 0x000fe20000100a00 */
[----:B------:R-:W-:Y:S07]  /*a3dc0*/  STL.64 [R1+0x868], R94 ;  /* 0x0008685e01007387 */ /* 0x000fee0000100a00 */
[----:B------:R-:W-:Y:S02]  /*a3dd0*/  STL.64 [R1+0x870], R84 ;  /* 0x0008705401007387 */ /* 0x000fe40000100a00 */
[----:B------:R-:W-:Y:S06]  /*a3de0*/  STL.64 [R1+0x878], R86 ;  /* 0x0008785601007387 */ /* 0x000fec0000100a00 */
[----:B------:R-:W-:Y:S01]  /*a3df0*/  STL.64 [R1+0x880], R76 ;  /* 0x0008804c01007387 */ /* 0x000fe20000100a00 */
[----:B------:R-:W-:Y:S02]  /*a3e00*/  STL.64 [R1+0x888], R78 ;  /* 0x0008884e01007387 */ /* 0x000fe40000100a00 */
[----:B------:R-:W-:Y:S02]  /*a3e10*/  STL.64 [R1+0x890], R64 ;  /* 0x0008904001007387 */ /* 0x000fe40000100a00 */
[----:B------:R-:W-:Y:S01]  /*a3e20*/  STL.64 [R1+0x898], R66 ;  /* 0x0008984201007387 */ /* 0x000fe20000100a00 */
[----:B------:R-:W-:Y:S01]  /*a3e30*/  STL.64 [R1+0x8a0], R60 ;  /* 0x0008a03c01007387 */ /* 0x000fe20000100a00 */
[----:B------:R1:W-:Y:S02]  /*a3e40*/  STL.64 [R1+0x8a8], R62 ;  /* 0x0008a83e01007387 */ /* 0x0003e40000100a00 */
[C---:B-1----:R-:W-:Y:S11]  /*a3e50*/  HMMA.1688.F32.TF32 R60, R236.reuse, R136, R228 ;  /* 0x00000088ec3c723c */ /* 0x042ff600000810e4 */
[----:B------:R-:W-:Y:S11]  /*a3e60*/  @!UPT UIADD3 URZ, URZ, URZ, URZ ;  /* 0x0000003f3f3ff290 */ /* 0x000ff6000fffe03f */
[----:B------:R-:W-:Y:S01]  /*a3e70*/  @!UPT UIADD3 URZ, URZ, URZ, URZ ;  /* 0x0000003f3f3ff290 */ /* 0x000fe2000fffe03f */
        /* <DEDUP_REMOVED lines=10> */
[----:B---3--:R-:W4:Y:S01]  /*a3f20*/  LDL.LU R62, [R1+0x12b8] ;  /* 0x0012b800013e7983 */ /* 0x008f220000300800 */
[----:B------:R-:W4:Y:S04]  /*a3f30*/  LDL.LU R63, [R1+0x12bc] ;  /* 0x0012bc00013f7983 */ /* 0x000f280000300800 */
        /* <DEDUP_REMOVED lines=83> */
[----:B--2---:R-:W-:Y:S01]  /*a4470*/  MOV R39, R2 ;  /* 0x0000000200277202 */ /* 0x004fe20000000f00 */
[C---:B---3--:R-:W-:Y:S11]  /*a4480*/  HMMA.1688.F32.TF32 R168, R236.reuse, R144, R168 ;  /* 0x00000090eca8723c */ /* 0x048ff600000810a8 */
[----:B------:R-:W-:Y:S11]  /*a4490*/  @!UPT UIADD3 URZ, URZ, URZ, URZ ;  /* 0x0000003f3f3ff290 */ /* 0x000ff6000fffe03f */
[----:B------:R-:W-:Y:S01]  /*a44a0*/  @!UPT UIADD3 URZ, URZ, URZ, URZ ;  /* 0x0000003f3f3ff290 */ /* 0x000fe2000fffe03f */
[----:B------:R-:W-:Y:S01]  /*a44b0*/  STL.64 [R1+0x8d0], R168 ;  /* 0x0008d0a801007387 */ /* 0x000fe20000100a00 */
[----:B------:R1:W-:Y:S02]  /*a44c0*/  STL.64 [R1+0x8d8], R170 ;  /* 0x0008d8aa01007387 */ /* 0x0003e40000100a00 */
[C---:B-1----:R-:W-:Y:S08]  /*a44d0*/  HMMA.1688.F32.TF32 R168, R236.reuse, R148, R216 ;  /* 0x00000094eca8723c */ /* 0x042ff000000810d8 */
[C---:B----4-:R-:W-:Y:S08]  /*a44e0*/  HMMA.1688.F32.TF32 R220, R236.reuse, R152, R220 ;  /* 0x00000098ecdc723c */ /* 0x050ff000000810dc */
[C---:B------:R-:W-:Y:S08]  /*a44f0*/  HMMA.1688.F32.TF32 R216, R236.reuse, R156, R224 ;  /* 0x0000009cecd8723c */ /* 0x040ff000000810e0 */
[----:B------:R-:W-:Y:S08]  /*a4500*/  HMMA.1688.F32.TF32 R128, R236, R164, R128 ;  /* 0x000000a4ec80723c */ /* 0x000ff00000081080 */
[C---:B------:R-:W-:Y:S08]  /*a4510*/  HMMA.1688.F32.TF32 R124, R120.reuse, R192, R124 ;  /* 0x000000c0787c723c */ /* 0x040ff0000008107c */
[C---:B------:R-:W-:Y:S08]  /*a4520*/  HMMA.1688.F32.TF32 R116, R120.reuse, R44, R116 ;  /* 0x0000002c7874723c */ /* 0x040ff00000081074 */
[----:B------:R-:W-:Y:S01]  /*a4530*/  HMMA.1688.F32.TF32 R108, R120, R40, R108 ;  /* 0x00000028786c723c */ /* 0x000fe2000008106c */
[----:B------:R-:W-:Y:S01]  /*a4540*/  STL.64 [R1+0x8f0], R168 ;  /* 0x0008f0a801007387 */ /* 0x000fe20000100a00 */
[----:B------:R1:W-:Y:S06]  /*a4550*/  STL.64 [R1+0x8f8], R170 ;  /* 0x0008f8aa01007387 */ /* 0x0003ec0000100a00 */
[----:B-1----:R-:W-:Y:S01]  /*a4560*/  HMMA.1688.F32.TF32 R168, R236, R160, R232 ;  /* 0x000000a0eca8723c */ /* 0x002fe200000810e8 */
[----:B------:R-:W-:Y:S01]  /*a4570*/  STL.64 [R1+0x910], R220 ;  /* 0x000910dc01007387 */ /* 0x000fe20000100a00 */
[----:B------:R-:W-:Y:S02]  /*a4580*/  STL.64 [R1+0x918], R222 ;  /* 0x000918de01007387 */ /* 0x000fe40000100a00 */
[----:B------:R-:W-:Y:S02]  /*a4590*/  STL.64 [R1+0x940], R216 ;  /* 0x000940d801007387 */ /* 0x000fe40000100a00 */
[----:B------:R-:W-:Y:S10]  /*a45a0*/  STL.64 [R1+0x948], R218 ;  /* 0x000948da01007387 */ /* 0x000ff40000100a00 */
[----:B------:R-:W-:Y:S01]  /*a45b0*/  IMAD.MOV.U32 R2, RZ, RZ, R108 ;  /* 0x000000ffff027224 */ /* 0x000fe200078e006c */
[----:B------:R-:W-:Y:S01]  /*a45c0*/  MOV R0, R111 ;  /* 0x0000006f00007202 */ /* 0x000fe20000000f00 */
[C---:B------:R-:W-:Y:S08]  /*a45d0*/  HMMA.1688.F32.TF32 R84, R120.reuse, R32, R84 ;  /* 0x000000207854723c */ /* 0x040ff00000081054 */
[----:B------:R-:W-:Y:S08]  /*a45e0*/  HMMA.1688.F32.TF32 R60, R120, R160, R60 ;  /* 0x000000a0783c723c */ /* 0x000ff0000008103c */
[----:B------:R-:W-:Y:S01]  /*a45f0*/  HMMA.1688.F32.TF32 R36, R240, R192, R36 ;  /* 0x000000c0f024723c */ /* 0x000fe20000081024 */
[----:B------:R-:W-:Y:S04]  /*a4600*/  LDS R237, [R115+0x14200] ;  /* 0x0142000073ed7984 */ /* 0x000fe80000000800 */
        /* <DEDUP_REMOVED lines=9> */
[----:B------:R-:W-:Y:S01]  /*a46a0*/  STL [R1+0x9e4], R109 ;  /* 0x0009e46d01007387 */ /* 0x000fe20000100800 */
[----:B------:R1:W-:Y:S02]  /*a46b0*/  STL [R1+0x9e8], R110 ;  /* 0x0009e86e01007387 */ /* 0x0003e40000100800 */
[C---:B-1----:R-:W-:Y:S08]  /*a46c0*/  HMMA.1688.F32.TF32 R108, R120.reuse, R56, R100 ;  /* 0x00000038786c723c */ /* 0x042ff00000081064 */
[C---:B------:R-:W-:Y:S08]  /*a46d0*/  HMMA.1688.F32.TF32 R100, R120.reuse, R48, R92 ;  /* 0x000000307864723c */ /* 0x040ff0000008105c */
[C---:B------:R-:W-:Y:S08]  /*a46e0*/  HMMA.1688.F32.TF32 R92, R120.reuse, R52, R76 ;  /* 0x00000034785c723c */ /* 0x040ff0000008104c */
[C---:B------:R-:W-:Y:S01]  /*a46f0*/  HMMA.1688.F32.TF32 R76, R120.reuse, R132, R196 ;  /* 0x00000084784c723c */ /* 0x040fe200000810c4 */
[----:B------:R1:W-:Y:S04]  /*a4700*/  STL [R1+0x5ae8], R2 ;  /* 0x005ae80201007387 */ /* 0x0003e80000100800 */
[----:B-1----:R-:W2:Y:S04]  /*a4710*/  LDL R2, [R1+0xb64] ;  /* 0x000b640001027983 */ /* 0x002ea80000100800 */
        /* <DEDUP_REMOVED lines=9> */
[----:B------:R1:W-:Y:S02]  /*a47b0*/  STL.64 [R1+0xba8], R78 ;  /* 0x000ba84e01007387 */ /* 0x0003e40000100a00 */
[C---:B-1----:R-:W-:Y:S08]  /*a47c0*/  HMMA.1688.F32.TF32 R76, R120.reuse, R136, R200 ;  /* 0x00000088784c723c */ /* 0x042ff000000810c8 */
[C---:B------:R-:W-:Y:S11]  /*a47d0*/  HMMA.1688.F32.TF32 R84, R120.reuse, R140, R204 ;  /* 0x0000008c7854723c */ /* 0x040ff600000810cc */
[----:B------:R-:W-:Y:S04]  /*a47e0*/  @!UPT UIADD3 URZ, URZ, URZ, URZ ;  /* 0x0000003f3f3ff290 */ /* 0x000fe8000fffe03f */
[----:B------:R-:W-:Y:S01]  /*a47f0*/  STL.64 [R1+0xb90], R76 ;  /* 0x000b904c01007387 */ /* 0x000fe20000100a00 */
[----:B------:R1:W-:Y:S02]  /*a4800*/  STL.64 [R1+0xb98], R78 ;  /* 0x000b984e01007387 */ /* 0x0003e40000100a00 */
[C---:B-1----:R-:W-:Y:S08]  /*a4810*/  HMMA.1688.F32.TF32 R76, R120.reuse, R144, R208 ;  /* 0x00000090784c723c */ /* 0x042ff000000810d0 */
[C---:B------:R-:W-:Y:S01]  /*a4820*/  HMMA.1688.F32.TF32 R92, R120.reuse, R148, R176 ;  /* 0x00000094785c723c */ /* 0x040fe200000810b0 */
[----:B------:R-:W-:Y:S01]  /*a4830*/  STL.64 [R1+0xb80], R84 ;  /* 0x000b805401007387 */ /* 0x000fe20000100a00 */
[----:B------:R1:W-:Y:S06]  /*a4840*/  STL.64 [R1+0xb88], R86 ;  /* 0x000b885601007387 */ /* 0x0003ec0000100a00 */
[C---:B-1----:R-:W-:Y:S07]  /*a4850*/  HMMA.1688.F32.TF32 R84, R120.reuse, R152, R172 ;  /* 0x000000987854723c */ /* 0x042fee00000810ac */
[----:B------:R-:W-:Y:S01]  /*a4860*/  STL.64 [R1+0xb70], R76 ;  /* 0x000b704c01007387 */ /* 0x000fe20000100a00 */
[----:B------:R1:W-:Y:S02]  /*a4870*/  STL.64 [R1+0xb78], R78 ;  /* 0x000b784e01007387 */ /* 0x0003e40000100a00 */
[C---:B-1----:R-:W-:Y:S08]  /*a4880*/  HMMA.1688.F32.TF32 R76, R120.reuse, R156, R64 ;  /* 0x0000009c784c723c */ /* 0x042ff00000081040 */
[----:B------:R-:W-:Y:S01]  /*a4890*/  HMMA.1688.F32.TF32 R64, R120, R164, R228 ;  /* 0x000000a47840723c */ /* 0x000fe200000810e4 */
[----:B------:R-:W-:Y:S01]  /*a48a0*/  STL.64 [R1+0xb50], R92 ;  /* 0x000b505c01007387 */ /* 0x000fe20000100a00 */
[----:B------:R-:W-:Y:S03]  /*a48b0*/  STL.64 [R1+0xb58], R94 ;  /* 0x000b585e01007387 */ /* 0x000fe60000100a00 */
[----:B------:R-:W-:Y:S02]  /*a48c0*/  STL.64 [R1+0xb40], R84 ;  /* 0x000b405401007387 */ /* 0x000fe40000100a00 */
[----:B------:R-:W-:Y:S08]  /*a48d0*/  STL.64 [R1+0xb48], R86 ;  /* 0x000b485601007387 */ /* 0x000ff00000100a00 */
[----:B------:R-:W-:Y:S01]  /*a48e0*/  STL.64 [R1+0xb30], R76 ;  /* 0x000b304c01007387 */ /* 0x000fe20000100a00 */
[----:B------:R-:W-:Y:S02]  /*a48f0*/  STL.64 [R1+0xb38], R78 ;  /* 0x000b384e01007387 */ /* 0x000fe40000100a00 */
[----:B------:R1:W-:Y:S02]  /*a4900*/  STL.64 [R1+0xae0], R60 ;  /* 0x000ae03c01007387 */ /* 0x0003e40000100a00 */
[----:B------:R3:W-:Y:S01]  /*a4910*/  STL.64 [R1+0xae8], R62 ;  /* 0x000ae83e01007387 */ /* 0x0007e20000100a00 */
[----:B-1----:R-:W4:Y:S02]  /*a4920*/  LDL.LU R60, [R1+0xc00] ;  /* 0x000c0000013c7983 */ /* 0x002f240000300800 */
[----:B------:R1:W-:Y:S02]  /*a4930*/  STL.64 [R1+0xa10], R64 ;  /* 0x000a104001007387 */ /* 0x0003e40000100a00 */
[----:B------:R1:W-:Y:S02]  /*a4940*/  STL.64 [R1+0xa18], R66 ;  /* 0x000a184201007387 */ /* 0x0003e40000100a00 */
[----:B------:R1:W-:Y:S01]  /*a4950*/  STL.64 [R1+0xd00], R36 ;  /* 0x000d002401007387 */ /* 0x0003e20000100a00 */
[----:B------:R1:W-:Y:S01]  /*a4960*/  STL.64 [R1+0xd08], R38 ;  /* 0x000d082601007387 */ /* 0x0003e20000100a00 */
[----:B------:R-:W4:Y:S02]  /*a4970*/  LDL.LU R61, [R1+0xc04] ;  /* 0x000c0400013d7983 */ /* 0x000f240000300800 */
[----:B---3--:R-:W4:Y:S02]  /*a4980*/  LDL.LU R62, [R1+0xc08] ;  /* 0x000c0800013e7983 */ /* 0x008f240000300800 */
[----:B------:R-:W4:Y:S01]  /*a4990*/  LDL.LU R63, [R1+0xc0c] ;  /* 0x000c0c00013f7983 */ /* 0x000f220000300800 */
[----:B-1----:R-:W3:Y:S01]  /*a49a0*/  LDL.LU R64, [R1+0xc20] ;  /* 0x000c200001407983 */ /* 0x002ee20000300800 */
        /* <DEDUP_REMOVED lines=91> */
[----:B--2---:R-:W-:Y:S04]  /*a4f60*/  LDS R236, [R2+0x14200] ;  /* 0x0142000002ec7984 */ /* 0x004fe80000000800 */
[----:B------:R-:W1:Y:S01]  /*a4f70*/  LDS R238, [R2+0x15200] ;  /* 0x0152000002ee7984 */ /* 0x000e620000000800 */
[C---:B---3--:R-:W-:Y:S11]  /*a4f80*/  HMMA.1688.F32.TF32 R120, R240.reuse, R44, R120 ;  /* 0x0000002cf078723c */ /* 0x048ff60000081078 */
[----:B------:R-:W-:Y:S11]  /*a4f90*/  @!UPT UIADD3 URZ, URZ, URZ, URZ ;  /* 0x0000003f3f3ff290 */ /* 0x000ff6000fffe03f */
[----:B------:R-:W-:Y:S01]  /*a4fa0*/  @!UPT UIADD3 URZ, URZ, URZ, URZ ;  /* 0x0000003f3f3ff290 */ /* 0x000fe2000fffe03f */
[----:B------:R-:W-:Y:S01]  /*a4fb0*/  STL.64 [R1+0xcf0], R120 ;  /* 0x000cf07801007387 */ /* 0x000fe20000100a00 */
[----:B------:R2:W-:Y:S02]  /*a4fc0*/  STL.64 [R1+0xcf8], R122 ;  /* 0x000cf87a01007387 */ /* 0x0005e40000100a00 */
[C---:B--2---:R-:W-:Y:S08]  /*a4fd0*/  HMMA.1688.F32.TF32 R120, R240.reuse, R40, R168 ;  /* 0x00000028f078723c */ /* 0x044ff000000810a8 */
[C---:B----4-:R-:W-:Y:S08]  /*a4fe0*/  HMMA.1688.F32.TF32 R168, R240.reuse, R56, R216 ;  /* 0x00000038f0a8723c */ /* 0x050ff000000810d8 */
[C---:B------:R-:W-:Y:S08]  /*a4ff0*/  HMMA.1688.F32.TF32 R216, R240.reuse, R48, R220 ;  /* 0x00000030f0d8723c */ /* 0x040ff000000810dc */
[C---:B------:R-:W-:Y:S01]  /*a5000*/  HMMA.1688.F32.TF32 R128, R240.reuse, R132, R128 ;  /* 0x00000084f080723c */ /* 0x040fe20000081080 */
[----:B------:R-:W-:Y:S01]  /*a5010*/  STL.64 [R1+0xce0], R120 ;  /* 0x000ce07801007387 */ /* 0x000fe20000100a00 */
[----:B------:R2:W-:Y:S05]  /*a5020*/  STL.64 [R1+0xce8], R122 ;  /* 0x000ce87a01007387 */ /* 0x0005ea0000100a00 */
[----:B------:R-:W-:Y:S02]  /*a5030*/  STL.64 [R1+0xcd0], R168 ;  /* 0x000cd0a801007387 */ /* 0x000fe40000100a00 */
[----:B------:R3:W-:Y:S01]  /*a5040*/  STL.64 [R1+0xcd8], R170 ;  /* 0x000cd8aa01007387 */ /* 0x0007e20000100a00 */
[C---:B--2---:R-:W-:Y:S08]  /*a5050*/  HMMA.1688.F32.TF32 R120, R240.reuse, R52, R224 ;  /* 0x00000034f078723c */ /* 0x044ff000000810e0 */
[C---:B---3--:R-:W-:Y:S01]  /*a5060*/  HMMA.1688.F32.TF32 R168, R240.reuse, R32, R232 ;  /* 0x00000020f0a8723c */ /* 0x048fe200000810e8 */
[----:B------:R-:W-:Y:S01]  /*a5070*/  STL.64 [R1+0xcc0], R216 ;  /* 0x000cc0d801007387 */ /* 0x000fe20000100a00 */
[----:B------:R-:W-:Y:S06]  /*a5080*/  STL.64 [R1+0xcc8], R218 ;  /* 0x000cc8da01007387 */ /* 0x000fec0000100a00 */
[----:B------:R-:W-:Y:S07]  /*a5090*/  HMMA.1688.F32.TF32 R84, R240, R160, R84 ;  /* 0x000000a0f054723c */ /* 0x000fee0000081054 */
[----:B------:R-:W-:Y:S01]  /*a50a0*/  STL.64 [R1+0xcb0], R120 ;  /* 0x000cb07801007387 */ /* 0x000fe20000100a00 */
[----:B------:R-:W-:Y:S07]  /*a50b0*/  STL.64 [R1+0xcb8], R122 ;  /* 0x000cb87a01007387 */ /* 0x000fee0000100a00 */
[----:B------:R-:W-:Y:S02]  /*a50c0*/  STL.64 [R1+0xca0], R168 ;  /* 0x000ca0a801007387 */ /* 0x000fe40000100a00 */
[----:B------:R-:W-:Y:S01]  /*a50d0*/  STL.64 [R1+0xca8], R170 ;  /* 0x000ca8aa01007387 */ /* 0x000fe20000100a00 */
[----:B------:R-:W-:Y:S01]  /*a50e0*/  STL.64 [R1+0xc90], R128 ;  /* 0x000c908001007387 */ /* 0x000fe20000100a00 */
[----:B------:R2:W-:Y:S01]  /*a50f0*/  STL.64 [R1+0xc98], R130 ;  /* 0x000c988201007387 */ /* 0x0005e20000100a00 */
[-C--:B-1----:R-:W-:Y:S02]  /*a5100*/  HMMA.1688.F32.TF32 R36, R236, R136.reuse, R36 ;  /* 0x00000088ec24723c */ /* 0x082fe40000081024 */
[----:B------:R-:W-:Y:S04]  /*a5110*/  LDS R120, [R252+0x14280] ;  /* 0x01428000fc787984 */ /* 0x000fe80000000800 */
[----:B------:R-:W-:Y:S04]  /*a5120*/  LDS R122, [R252+0x15280] ;  /* 0x01528000fc7a7984 */ /* 0x000fe80000000800 */
[----:B------:R-:W-:Y:S04]  /*a5130*/  LDS R121, [R3+0x14280] ;  /* 0x0142800003797984 */ /* 0x000fe80000000800 */
[----:B------:R-:W1:Y:S01]  /*a5140*/  LDS R123, [R3+0x15280] ;  /* 0x01528000037b7984 */ /* 0x000e620000000800 */
[C---:B--2---:R-:W-:Y:S08]  /*a5150*/  HMMA.1688.F32.TF32 R128, R240.reuse, R136, R124 ;  /* 0x00000088f080723c */ /* 0x044ff0000008107c */
[C---:B------:R-:W-:Y:S08]  /*a5160*/  HMMA.1688.F32.TF32 R124, R240.reuse, R140, R116 ;  /* 0x0000008cf07c723c */ /* 0x040ff00000081074 */
[C---:B------:R-:W-:Y:S08]  /*a5170*/  HMMA.1688.F32.TF32 R116, R240.reuse, R144, R108 ;  /* 0x00000090f074723c */ /* 0x040ff0000008106c */
[C---:B------:R-:W-:Y:S08]  /*a5180*/  HMMA.1688.F32.TF32 R108, R240.reuse, R148, R100 ;  /* 0x00000094f06c723c */ /* 0x040ff00000081064 */
[C---:B------:R-:W-:Y:S08]  /*a5190*/  HMMA.1688.F32.TF32 R100, R240.reuse, R152, R92 ;  /* 0x00000098f064723c */ /* 0x040ff0000008105c */
[C---:B------:R-:W-:Y:S08]  /*a51a0*/  HMMA.1688.F32.TF32 R92, R240.reuse, R156, R76 ;  /* 0x0000009cf05c723c */ /* 0x040ff0000008104c */
[----:B------:R-:W-:Y:S01]  /*a51b0*/  HMMA.1688.F32.TF32 R76, R240, R164, R196 ;  /* 0x000000a4f04c723c */ /* 0x000fe200000810c4 */
[----:B------:R-:W-:Y:S01]  /*a51c0*/  MOV R195, R42 ;  /* 0x0000002a00c37202 */ /* 0x000fe20000000f00 */
[----:B------:R-:W-:-:S02]  /*a51d0*/  IMAD.MOV.U32 R194, RZ, RZ, R43 ;  /* 0x000000ffffc27224 */ /* 0x000fc400078e002b */
[----:B------:R-:W-:Y:S01]  /*a51e0*/  IMAD.MOV.U32 R47, RZ, RZ, R40 ;  /* 0x000000ffff2f7224 */ /* 0x000fe200078e0028 */
[----:B------:R-:W-:Y:S01]  /*a51f0*/  MOV R46, R41 ;  /* 0x00000029002e7202 */ /* 0x000fe20000000f00 */
[----:B------:R-:W-:Y:S01]  /*a5200*/  IMAD.MOV.U32 R51, RZ, RZ, R32 ;  /* 0x000000ffff337224 */ /* 0x000fe200078e0020 */
[----:B------:R-:W-:Y:S01]  /*a5210*/  MOV R50, R33 ;  /* 0x0000002100327202 */ /* 0x000fe20000000f00 */
        /* <DEDUP_REMOVED lines=22> */
[C---:B-1----:R-:W-:Y:S07]  /*a5380*/  HMMA.1688.F32.TF32 R76, R236.reuse, R40, R208 ;  /* 0x00000028ec4c723c */ /* 0x042fee00000810d0 */
[----:B------:R-:W-:Y:S01]  /*a5390*/  STL.64 [R1+0xf20], R92 ;  /* 0x000f205c01007387 */ /* 0x000fe20000100a00 */
[----:B------:R1:W-:Y:S07]  /*a53a0*/  STL.64 [R1+0xf28], R94 ;  /* 0x000f285e01007387 */ /* 0x0003ee0000100a00 */
[----:B------:R-:W-:Y:S02]  /*a53b0*/  STL.64 [R1+0xf10], R84 ;  /* 0x000f105401007387 */ /* 0x000fe40000100a00 */
[----:B------:R3:W-:Y:S06]  /*a53c0*/  STL.64 [R1+0xf18], R86 ;  /* 0x000f185601007387 */ /* 0x0007ec0000100a00 */
[----:B------:R-:W-:Y:S01]  /*a53d0*/  STL.64 [R1+0xf00], R76 ;  /* 0x000f004c01007387 */ /* 0x000fe20000100a00 */
[----:B------:R4:W-:Y:S01]  /*a53e0*/  STL.64 [R1+0xf08], R78 ;  /* 0x000f084e01007387 */ /* 0x0009e20000100a00 */
[C---:B-1----:R-:W-:Y:S08]  /*a53f0*/  HMMA.1688.F32.TF32 R92, R236.reuse, R56, R176 ;  /* 0x00000038ec5c723c */ /* 0x042ff000000810b0 */
[C---:B---3--:R-:W-:Y:S08]  /*a5400*/  HMMA.1688.F32.TF32 R84, R236.reuse, R48, R172 ;  /* 0x00000030ec54723c */ /* 0x048ff000000810ac */
[C---:B----4-:R-:W-:Y:S08]  /*a5410*/  HMMA.1688.F32.TF32 R76, R236.reuse, R52, R64 ;  /* 0x00000034ec4c723c */ /* 0x050ff00000081040 */
[C---:B------:R-:W-:Y:S08]  /*a5420*/  HMMA.1688.F32.TF32 R64, R236.reuse, R32, R60 ;  /* 0x00000020ec40723c */ /* 0x040ff0000008103c */
[C---:B------:R-:W-:Y:S01]  /*a5430*/  HMMA.1688.F32.TF32 R60, R236.reuse, R132, R228 ;  /* 0x00000084ec3c723c */ /* 0x040fe200000810e4 */
[----:B------:R-:W-:Y:S01]  /*a5440*/  STL.64 [R1+0xef0], R92 ;  /* 0x000ef05c01007387 */ /* 0x000fe20000100a00 */
[----:B------:R-:W-:Y:S02]  /*a5450*/  STL.64 [R1+0xef8], R94 ;  /* 0x000ef85e01007387 */ /* 0x000fe40000100a00 */
[----:B------:R1:W-:Y:S02]  /*a5460*/  STL.64 [R1+0xee0], R84 ;  /* 0x000ee05401007387 */ /* 0x0003e40000100a00 */
[----:B------:R3:W-:Y:S01]  /*a5470*/  STL.64 [R1+0xee8], R86 ;  /* 0x000ee85601007387 */ /* 0x0007e20000100a00 */
[----:B------:R-:W-:Y:S01]  /*a5480*/  STL.64 [R1+0xed0], R76 ;  /* 0x000ed04c01007387 */ /* 0x000fe20000100a00 */
[----:B------:R-:W-:Y:S07]  /*a5490*/  STL.64 [R1+0xed8], R78 ;  /* 0x000ed84e01007387 */ /* 0x000fee0000100a00 */
[----:B------:R-:W-:Y:S02]  /*a54a0*/  STL.64 [R1+0xec0], R64 ;  /* 0x000ec04001007387 */ /* 0x000fe40000100a00 */
[----:B------:R-:W-:Y:S06]  /*a54b0*/  STL.64 [R1+0xec8], R66 ;  /* 0x000ec84201007387 */ /* 0x000fec0000100a00 */
[----:B------:R-:W-:Y:S01]  /*a54c0*/  STL.64 [R1+0xeb0], R60 ;  /* 0x000eb03c01007387 */ /* 0x000fe20000100a00 */
[----:B------:R-:W-:Y:S02]  /*a54d0*/  STL.64 [R1+0xeb8], R62 ;  /* 0x000eb83e01007387 */ /* 0x000fe40000100a00 */
[----:B------:R-:W4:Y:S02]  /*a54e0*/  LDL.LU R172, [R1+0x920] ;  /* 0x0009200001ac7983 */ /* 0x000f240000300800 */
[----:B------:R1:W-:Y:S01]  /*a54f0*/  STL.64 [R1+0xea0], R36 ;  /* 0x000ea02401007387 */ /* 0x0003e20000100a00 */
[----:B------:R1:W-:Y:S01]  /*a5500*/  STL.64 [R1+0xea8], R38 ;  /* 0x000ea82601007387 */ /* 0x0003e20000100a00 */
[----:B------:R-:W4:Y:S02]  /*a5510*/  LDL.LU R173, [R1+0x924] ;  /* 0x0009240001ad7983 */ /* 0x000f240000300800 */
[----:B------:R-:W4:Y:S02]  /*a5520*/  LDL.LU R174, [R1+0x928] ;  /* 0x0009280001ae7983 */ /* 0x000f240000300800 */
        /* <DEDUP_REMOVED lines=90> */
[C---:B---3--:R-:W-:Y:S08]  /*a5ad0*/  HMMA.1688.F32.TF32 R64, R236.reuse, R144, R64 ;  /* 0x00000090ec40723c */ /* 0x048ff00000081040 */
[C---:B------:R-:W-:Y:S08]  /*a5ae0*/  HMMA.1688.F32.TF32 R60, R236.reuse, R148, R60 ;  /* 0x00000094ec3c723c */ /* 0x040ff0000008103c */
[C---:B------:R-:W-:Y:S08]  /*a5af0*/  HMMA.1688.F32.TF32 R228, R236.reuse, R152, R228 ;  /* 0x00000098ece4723c */ /* 0x040ff000000810e4 */
[C---:B------:R-:W-:Y:S08]  /*a5b00*/  HMMA.1688.F32.TF32 R36, R236.reuse, R156, R36 ;  /* 0x0000009cec24723c */ /* 0x040ff00000081024 */
[C---:B----4-:R-:W-:Y:S01]  /*a5b10*/  HMMA.1688.F32.TF32 R168, R236.reuse, R160, R168 ;  /* 0x000000a0eca8723c */ /* 0x050fe200000810a8 */
[----:B------:R-:W-:Y:S01]  /*a5b20*/  STL.64 [R1+0xe90], R76 ;  /* 0x000e904c01007387 */ /* 0x000fe20000100a00 */
[----:B------:R1:W-:Y:S03]  /*a5b30*/  STL.64 [R1+0xe98], R78 ;  /* 0x000e984e01007387 */ /* 0x0003e60000100a00 */
[----:B-1----:R-:W2:Y:S01]  /*a5b40*/  LDL.LU.64 R78, [R1+0x5e68] ;  /* 0x005e6800014e7983 */ /* 0x002ea20000300a00 */
        /* <DEDUP_REMOVED lines=19> */
[----:B-1----:R-:W-:Y:S08]  /*a5c80*/  HMMA.1688.F32.TF32 R168, R236, R164, R216 ;  /* 0x000000a4eca8723c */ /* 0x002ff000000810d8 */
        /* <DEDUP_REMOVED lines=15> */
[C---:B-1----:R-:W-:Y:S01]  /*a5d80*/  HMMA.1688.F32.TF32 R168, R120.reuse, R40, R232 ;  /* 0x0000002878a8723c */ /* 0x042fe200000810e8 */
[----:B------:R-:W-:Y:S01]  /*a5d90*/  STL.64 [R1+0xa80], R220 ;  /* 0x000a80dc01007387 */ /* 0x000fe20000100a00 */
[----:B------:R-:W-:Y:S02]  /*a5da0*/  STL.64 [R1+0xa88], R222 ;  /* 0x000a88de01007387 */ /* 0x000fe40000100a00 */
[----:B------:R-:W-:Y:S02]  /*a5db0*/  STL.64 [R1+0xa70], R216 ;  /* 0x000a70d801007387 */ /* 0x000fe40000100a00 */
[----:B------:R-:W-:Y:S11]  /*a5dc0*/  STL.64 [R1+0xa78], R218 ;  /* 0x000a78da01007387 */ /* 0x000ff60000100a00 */
[----:B------:R-:W-:Y:S06]  /*a5dd0*/  @!UPT UIADD3 URZ, URZ, URZ, URZ ;  /* 0x0000003f3f3ff290 */ /* 0x000fec000fffe03f */
[----:B------:R-:W-:Y:S01]  /*a5de0*/  STL.64 [R1+0xa60], R168 ;  /* 0x000a60a801007387 */ /* 0x000fe20000100a00 */
[----:B------:R-:W-:Y:S02]  /*a5df0*/  STL.64 [R1+0xa68], R170 ;  /* 0x000a68aa01007387 */ /* 0x000fe40000100a00 */
[----:B------:R-:W3:Y:S02]  /*a5e00*/  LDL.LU.64 R42, [R1+0x5e18] ;  /* 0x005e1800012a7983 */ /* 0x000ee40000300a00 */
[----:B------:R-:W3:Y:S01]  /*a5e10*/  LDL.LU.64 R40, [R1+0x5e10] ;  /* 0x005e100001287983 */ /* 0x000ee20000300a00 */
        /* <DEDUP_REMOVED lines=8> */
[----:B------:R-:W4:Y:S01]  /*a5ea0*/  LDL.LU.64 R34, [R1+0x5e08] ;  /* 0x005e080001227983 */ /* 0x000f220000300a00 */
[----:B------:R-:W4:Y:S02]  /*a5eb0*/  LDL.LU.64 R32, [R1+0x5e00] ;  /* 0x005e000001207983 */ /* 0x000f240000300a00 */
[----:B------:R-:W-:Y:S02]  /*a5ec0*/  STL.64 [R1+0xa00], R100 ;  /* 0x000a006401007387 */ /* 0x000fe40000100a00 */
[----:B------:R1:W-:Y:S01]  /*a5ed0*/  STL.64 [R1+0xa08], R102 ;  /* 0x000a086601007387 */ /* 0x0003e20000100a00 */
[----:B------:R-:W-:Y:S01]  /*a5ee0*/  STL.64 [R1+0x9f0], R92 ;  /* 0x0009f05c01007387 */ /* 0x000fe20000100a00 */
[----:B------:R1:W-:Y:S02]  /*a5ef0*/  STL.64 [R1+0x9f8], R94 ;  /* 0x0009f85e01007387 */ /* 0x0003e40000100a00 */
[----:B------:R-:W-:Y:S02]  /*a5f00*/  STL.64 [R1+0x9d0], R84 ;  /* 0x0009d05401007387 */ /* 0x000fe40000100a00 */
[----:B------:R1:W-:Y:S02]  /*a5f10*/  STL.64 [R1+0x9d8], R86 ;  /* 0x0009d85601007387 */ /* 0x0003e40000100a00 */
[C---:B-1----:R-:W-:Y:S08]  /*a5f20*/  HMMA.1688.F32.TF32 R100, R120.reuse, R144, R196 ;  /* 0x000000907864723c */ /* 0x042ff000000810c4 */
[C---:B------:R-:W-:Y:S08]  /*a5f30*/  HMMA.1688.F32.TF32 R92, R120.reuse, R148, R200 ;  /* 0x00000094785c723c */ /* 0x040ff000000810c8 */
[C---:B------:R-:W-:Y:S07]  /*a5f40*/  HMMA.1688.F32.TF32 R84, R120.reuse, R152, R204 ;  /* 0x000000987854723c */ /* 0x040fee00000810cc */
[----:B------:R-:W-:Y:S01]  /*a5f50*/  STL.64 [R1+0x9b0], R100 ;  /* 0x0009b06401007387 */ /* 0x000fe20000100a00 */
[----:B------:R1:W-:Y:S07]  /*a5f60*/  STL.64 [R1+0x9b8], R102 ;  /* 0x0009b86601007387 */ /* 0x0003ee0000100a00 */
[----:B------:R-:W-:Y:S02]  /*a5f70*/  STL.64 [R1+0x970], R92 ;  /* 0x0009705c01007387 */ /* 0x000fe40000100a00 */
[----:B------:R1:W-:Y:S06]  /*a5f80*/  STL.64 [R1+0x978], R94 ;  /* 0x0009785e01007387 */ /* 0x0003ec0000100a00 */
[----:B------:R-:W-:Y:S01]  /*a5f90*/  STL.64 [R1+0x960], R84 ;  /* 0x0009605401007387 */ /* 0x000fe20000100a00 */
[----:B------:R1:W-:Y:S02]  /*a5fa0*/  STL.64 [R1+0x968], R86 ;  /* 0x0009685601007387 */ /* 0x0003e40000100a00 */
[C---:B-1----:R-:W-:Y:S08]  /*a5fb0*/  HMMA.1688.F32.TF32 R100, R120.reuse, R156, R208 ;  /* 0x0000009c7864723c */ /* 0x042ff000000810d0 */
[C---:B------:R-:W-:Y:S08]  /*a5fc0*/  HMMA.1688.F32.TF32 R92, R120.reuse, R160, R176 ;  /* 0x000000a0785c723c */ /* 0x040ff000000810b0 */
[----:B------:R-:W-:Y:S07]  /*a5fd0*/  HMMA.1688.F32.TF32 R84, R120, R164, R172 ;  /* 0x000000a47854723c */ /* 0x000fee00000810ac */
[----:B------:R-:W-:Y:S01]  /*a5fe0*/  STL.64 [R1+0x950], R100 ;  /* 0x0009506401007387 */ /* 0x000fe20000100a00 */
[----:B------:R-:W-:Y:S07]  /*a5ff0*/  STL.64 [R1+0x958], R102 ;  /* 0x0009586601007387 */ /* 0x000fee0000100a00 */
[----:B------:R-:W-:Y:S02]  /*a6000*/  STL.64 [R1+0x930], R92 ;  /* 0x0009305c01007387 */ /* 0x000fe40000100a00 */
[----:B------:R-:W-:Y:S02]  /*a6010*/  STL.64 [R1+0x938], R94 ;  /* 0x0009385e01007387 */ /* 0x000fe40000100a00 */
[----:B--2---:R-:W-:Y:S01]  /*a6020*/  IMAD.MOV.U32 R178, RZ, RZ, R37 ;  /* 0x000000ffffb27224 */ /* 0x004fe200078e0025 */
[----:B------:R-:W-:Y:S01]  /*a6030*/  MOV R179, R36 ;  /* 0x0000002400b37202 */ /* 0x000fe20000000f00 */
[----:B---3--:R-:W-:-:S02]  /*a6040*/  IMAD.MOV.U32 R176, RZ, RZ, R40 ;  /* 0x000000ffffb07224 */ /* 0x008fc400078e0028 */
[----:B------:R-:W2:Y:S01]  /*a6050*/  LDL.LU R40, [R1+0x5dfc] ;  /* 0x005dfc0001287983 */ /* 0x000ea20000300800 */
[----:B------:R-:W-:Y:S02]  /*a6060*/  STL.64 [R1+0x920], R84 ;  /* 0x0009205401007387 */ /* 0x000fe40000100a00 */
[----:B------:R1:W-:Y:S01]  /*a6070*/  STL.64 [R1+0x928], R86 ;  /* 0x0009285601007387 */ /* 0x0003e20000100a00 */
[----:B------:R-:W-:Y:S02]  /*a6080*/  MOV R177, R41 ;  /* 0x0000002900b17202 */ /* 0x000fe40000000f00 */
[----:B------:R-:W3:Y:S01]  /*a6090*/  LDL.LU R41, [R1+0x5df8] ;  /* 0x005df80001297983 */ /* 0x000ee20000300800 */
[----:B------:R-:W3:Y:S02]  /*a60a0*/  LDL.LU R37, [R1+0x5df4] ;  /* 0x005df40001257983 */ /* 0x000ee40000300800 */
[----:B------:R-:W4:Y:S02]  /*a60b0*/  LDL.LU R36, [R1+0x5df0] ;  /* 0x005df00001247983 */ /* 0x000f240000300800 */
[----:B------:R-:W-:Y:S01]  /*a60c0*/  IMAD.MOV.U32 R204, RZ, RZ, R43 ;  /* 0x000000ffffcc7224 */ /* 0x000fe200078e002b */
[----:B------:R-:W-:Y:S01]  /*a60d0*/  MOV R205, R42 ;  /* 0x0000002a00cd7202 */ /* 0x000fe20000000f00 */
[----:B------:R-:W4:Y:S01]  /*a60e0*/  LDL.LU R43, [R1+0x5dec] ;  /* 0x005dec00012b7983 */ /* 0x000f220000300800 */
[----:B------:R-:W4:Y:S02]  /*a60f0*/  LDL.LU R42, [R1+0x5de8] ;  /* 0x005de800012a7983 */ /* 0x000f240000300800 */
[----:B------:R-:W-:Y:S01]  /*a6100*/  IMAD.MOV.U32 R206, RZ, RZ, R39 ;  /* 0x000000ffffce7224 */ /* 0x000fe200078e0027 */
[----:B------:R-:W-:Y:S01]  /*a6110*/  MOV R207, R38 ;  /* 0x0000002600cf7202 */ /* 0x000fe20000000f00 */
[----:B------:R-:W4:Y:S01]  /*a6120*/  LDL.LU R39, [R1+0x5de4] ;  /* 0x005de40001277983 */ /* 0x000f220000300800 */
[----:B------:R-:W1:Y:S01]  /*a6130*/  LDL.LU R38, [R1+0x5de0] ;  /* 0x005de00001267983 */ /* 0x000e620000300800 */
[----:B--2---:R-:W-:Y:S01]  /*a6140*/  MOV R203, R40 ;  /* 0x0000002800cb7202 */ /* 0x004fe20000000f00 */
[----:B---3--:R-:W-:Y:S01]  /*a6150*/  IMAD.MOV.U32 R200, RZ, RZ, R37 ;  /* 0x000000ffffc87224 */ /* 0x008fe200078e0025 */
[----:B----4-:R-:W-:Y:S01]  /*a6160*/  MOV R201, R36 ;  /* 0x0000002400c97202 */ /* 0x010fe20000000f00 */
[----:B------:R-:W2:Y:S01]  /*a6170*/  LDL.LU R37, [R1+0x5ddc] ;  /* 0x005ddc0001257983 */ /* 0x000ea20000300800 */
[----:B------:R-:W3:Y:S02]  /*a6180*/  LDL.LU R36, [R1+0x5dd8] ;  /* 0x005dd80001247983 */ /* 0x000ee40000300800 */
[----:B------:R-:W-:-:S02]  /*a6190*/  IMAD.MOV.U32 R202, RZ, RZ, R41 ;  /* 0x000000ffffca7224 */ /* 0x000fc400078e0029 */
[----:B------:R-:W4:Y:S01]  /*a61a0*/  LDL.LU R41, [R1+0x5dd4] ;  /* 0x005dd40001297983 */ /* 0x000f220000300800 */
        /* <DEDUP_REMOVED lines=18> */
[----:B------:R-:W-:Y:S01]  /*a62d0*/  MOV R197, R43 ;  /* 0x0000002b00c57202 */ /* 0x000fe20000000f00 */
[----:B------:R-:W3:Y:S01]  /*a62e0*/  LDL.LU R42, [R1+0x5dcc] ;  /* 0x005dcc00012a7983 */ /* 0x000ee20000300800 */
[----:B------:R-:W3:Y:S02]  /*a62f0*/  LDL.LU R43, [R1+0x5dc8] ;  /* 0x005dc800012b7983 */ /* 0x000ee40000300800 */
[----:B------:R-:W3:Y:S02]  /*a6300*/  LDL.LU R198, [R1+0xc8] ;  /* 0x0000c80001c67983 */ /* 0x000ee40000300800 */
[----:B------:R-:W3:Y:S02]  /*a6310*/  LDL.LU R199, [R1+0xcc] ;  /* 0x0000cc0001c77983 */ /* 0x000ee40000300800 */
[----:B-1----:R-:W-:Y:S01]  /*a6320*/  IMAD.MOV.U32 R86, RZ, RZ, R38 ;  /* 0x000000ffff567224 */ /* 0x002fe200078e0026 */
        /* <DEDUP_REMOVED lines=9> */
[----:B----4-:R-:W-:Y:S01]  /*a63c0*/  MOV R93, R41 ;  /* 0x00000029005d7202 */ /* 0x010fe20000000f00 */
[----:B--2---:R-:W-:Y:S02]  /*a63d0*/  IMAD.MOV.U32 R92, RZ, RZ, R40 ;  /* 0x000000ffff5c7224 */ /* 0x004fe400078e0028 */
[----:B------:R-:W2:Y:S01]  /*a63e0*/  LDL.LU R40, [R1+0x5dc4] ;  /* 0x005dc40001287983 */ /* 0x000ea20000300800 */
[----:B------:R-:W2:Y:S02]  /*a63f0*/  LDL.LU R41, [R1+0x5dc0] ;  /* 0x005dc00001297983 */ /* 0x000ea40000300800 */
[----:B---3--:R-:W-:Y:S01]  /*a6400*/  IMAD.MOV.U32 R84, RZ, RZ, R36 ;  /* 0x000000ffff547224 */ /* 0x008fe200078e0024 */
[----:B------:R-:W-:Y:S01]  /*a6410*/  MOV R85, R37 ;  /* 0x0000002500557202 */ /* 0x000fe20000000f00 */
[----:B------:R-:W-:Y:S01]  /*a6420*/  IMAD.MOV.U32 R94, RZ, RZ, R42 ;  /* 0x000000ffff5e7224 */ /* 0x000fe200078e002a */
[----:B------:R-:W-:Y:S01]  /*a6430*/  MOV R95, R43 ;  /* 0x0000002b005f7202 */ /* 0x000fe20000000f00 */
        /* <DEDUP_REMOVED lines=18> */
[----:B------:R-:W-:Y:S01]  /*a6560*/  IMAD.MOV.U32 R120, RZ, RZ, R47 ;  /* 0x000000ffff787224 */ /* 0x000fe200078e002f */
[----:B------:R-:W-:Y:S01]  /*a6570*/  MOV R121, R46 ;  /* 0x0000002e00797202 */ /* 0x000fe20000000f00 */
[C---:B------:R-:W-:Y:S08]  /*a6580*/  HMMA.1688.F32.TF32 R128, R240.reuse, R192, R128 ;  /* 0x000000c0f080723c */ /* 0x040ff00000081080 */
[C---:B------:R-:W-:Y:S08]  /*a6590*/  HMMA.1688.F32.TF32 R124, R240.reuse, R44, R124 ;  /* 0x0000002cf07c723c */ /* 0x040ff0000008107c */
[C---:B------:R-:W-:Y:S08]  /*a65a0*/  HMMA.1688.F32.TF32 R116, R240.reuse, R120, R116 ;  /* 0x00000078f074723c */ /* 0x040ff00000081074 */
[C---:B------:R-:W-:Y:S01]  /*a65b0*/  HMMA.1688.F32.TF32 R108, R240.reuse, R56, R108 ;  /* 0x00000038f06c723c */ /* 0x040fe2000008106c */
[----:B------:R-:W-:Y:S01]  /*a65c0*/  STL.64 [R1+0x1020], R128 ;  /* 0x0010208001007387 */ /* 0x000fe20000100a00 */
[----:B------:R-:W-:Y:S05]  /*a65d0*/  STL.64 [R1+0x1028], R130 ;  /* 0x0010288201007387 */ /* 0x000fea0000100a00 */
[----:B------:R-:W-:Y:S02]  /*a65e0*/  STL.64 [R1+0x1010], R124 ;  /* 0x0010107c01007387 */ /* 0x000fe40000100a00 */
[----:B------:R-:W-:Y:S06]  /*a65f0*/  STL.64 [R1+0x1018], R126 ;  /* 0x0010187e01007387 */ /* 0x000fec0000100a00 */
[----:B------:R-:W-:Y:S01]  /*a6600*/  STL.64 [R1+0x1000], R116 ;  /* 0x0010007401007387 */ /* 0x000fe20000100a00 */
[----:B------:R-:W-:Y:S07]  /*a6610*/  STL.64 [R1+0x1008], R118 ;  /* 0x0010087601007387 */ /* 0x000fee0000100a00 */
[----:B------:R-:W-:Y:S02]  /*a6620*/  STL.64 [R1+0xff0], R108 ;  /* 0x000ff06c01007387 */ /* 0x000fe40000100a00 */
[----:B------:R2:W-:Y:S02]  /*a6630*/  STL.64 [R1+0xff8], R110 ;  /* 0x000ff86e01007387 */ /* 0x0005e40000100a00 */
[----:B------:R-:W-:Y:S01]  /*a6640*/  IMAD.MOV.U32 R47, RZ, RZ, R56 ;  /* 0x000000ffff2f7224 */ /* 0x000fe200078e0038 */
[----:B------:R-:W-:Y:S01]  /*a6650*/  MOV R46, R57 ;  /* 0x00000039002e7202 */ /* 0x000fe20000000f00 */
[----:B------:R-:W3:Y:S01]  /*a6660*/  LDL.LU.64 R58, [R1+0x5d80] ;  /* 0x005d8000013a7983 */ /* 0x000ee20000300a00 */
[----:B------:R-:W3:Y:S01]  /*a6670*/  LDL.LU.64 R56, [R1+0x5d78] ;  /* 0x005d780001387983 */ /* 0x000ee20000300a00 */
[C---:B------:R-:W-:Y:S08]  /*a6680*/  HMMA.1688.F32.TF32 R84, R240.reuse, R144, R84 ;  /* 0x00000090f054723c */ /* 0x040ff00000081054 */
[C---:B--2---:R-:W-:Y:S08]  /*a6690*/  HMMA.1688.F32.TF32 R108, R240.reuse, R48, R228 ;  /* 0x00000030f06c723c */ /* 0x044ff000000810e4 */
[C---:B------:R-:W-:Y:S01]  /*a66a0*/  HMMA.1688.F32.TF32 R32, R240.reuse, R52, R32 ;  /* 0x00000034f020723c */ /* 0x040fe20000081020 */
[----:B------:R-:W-:Y:S01]  /*a66b0*/  IMAD.MOV.U32 R228, RZ, RZ, R51 ;  /* 0x000000ffffe47224 */ /* 0x000fe200078e0033 */
[----:B------:R-:W-:Y:S11]  /*a66c0*/  MOV R229, R50 ;  /* 0x0000003200e57202 */ /* 0x000ff60000000f00 */
[----:B------:R-:W-:Y:S02]  /*a66d0*/  @!UPT UIADD3 URZ, URZ, URZ, URZ ;  /* 0x0000003f3f3ff290 */ /* 0x000fe4000fffe03f */
[----:B------:R-:W-:Y:S01]  /*a66e0*/  STL.64 [R1+0xfe0], R108 ;  /* 0x000fe06c01007387 */ /* 0x000fe20000100a00 */
[----:B------:R4:W-:Y:S02]  /*a66f0*/  STL.64 [R1+0xfe8], R110 ;  /* 0x000fe86e01007387 */ /* 0x0009e40000100a00 */
[C---:B----4-:R-:W-:Y:S08]  /*a6700*/  HMMA.1688.F32.TF32 R108, R240.reuse, R228, R36 ;  /* 0x000000e4f06c723c */ /* 0x050ff00000081024 */
[C---:B------:R-:W-:Y:S01]  /*a6710*/  HMMA.1688.F32.TF32 R36, R240.reuse, R132, R40 ;  /* 0x00000084f024723c */ /* 0x040fe20000081028 */
[----:B------:R-:W-:Y:S01]  /*a6720*/  STL.64 [R1+0xfd0], R32 ;  /* 0x000fd02001007387 */ /* 0x000fe20000100a00 */
[----:B------:R-:W-:Y:S06]  /*a6730*/  STL.64 [R1+0xfd8], R34 ;  /* 0x000fd82201007387 */ /* 0x000fec0000100a00 */
[C---:B---3--:R-:W-:Y:S01]  /*a6740*/  HMMA.1688.F32.TF32 R40, R240.reuse, R136, R100 ;  /* 0x00000088f028723c */ /* 0x048fe20000081064 */
[----:B------:R-:W-:Y:S01]  /*a6750*/  LDS R32, [R2+0x14300] ;  /* 0x0143000002207984 */ /* 0x000fe20000000800 */
[----:B------:R-:W-:Y:S04]  /*a6760*/  LDS R34, [R2+0x15300] ;  /* 0x0153000002227984 */ /* 0x000fe80000000800 */
[----:B------:R-:W-:Y:S04]  /*a6770*/  LDS R33, [R115+0x14300] ;  /* 0x0143000073217984 */ /* 0x000fe80000000800 */
[----:B------:R-:W1:Y:S04]  /*a6780*/  LDS R35, [R115+0x15300] ;  /* 0x0153000073237984 */ /* 0x000e680000000800 */
[----:B------:R-:W-:Y:S01]  /*a6790*/  STL.64 [R1+0xfc0], R108 ;  /* 0x000fc06c01007387 */ /* 0x000fe20000100a00 */
[----:B------:R-:W-:Y:S02]  /*a67a0*/  STL.64 [R1+0xfc8], R110 ;  /* 0x000fc86e01007387 */ /* 0x000fe40000100a00 */
[----:B------:R-:W-:Y:S02]  /*a67b0*/  STL.64 [R1+0xfb0], R36 ;  /* 0x000fb02401007387 */ /* 0x000fe40000100a00 */
[----:B------:R2:W-:Y:S02]  /*a67c0*/  STL.64 [R1+0xfb8], R38 ;  /* 0x000fb82601007387 */ /* 0x0005e40000100a00 */
[C---:B--2---:R-:W-:Y:S02]  /*a67d0*/  HMMA.1688.F32.TF32 R36, R240.reuse, R140, R92 ;  /* 0x0000008cf024723c */ /* 0x044fe4000008105c */
[----:B------:R-:W-:Y:S01]  /*a67e0*/  STL.64 [R1+0xfa0], R40 ;  /* 0x000fa02801007387 */ /* 0x000fe20000100a00 */
[----:B------:R2:W-:Y:S05]  /*a67f0*/  STL.64 [R1+0xfa8], R42 ;  /* 0x000fa82a01007387 */ /* 0x0005ea0000100a00 */
[C---:B--2---:R-:W-:Y:S11]  /*a6800*/  HMMA.1688.F32.TF32 R40, R240.reuse, R148, R196 ;  /* 0x00000094f028723c */ /* 0x044ff600000810c4 */
[----:B------:R-:W-:Y:S04]  /*a6810*/  @!UPT UIADD3 URZ, URZ, URZ, URZ ;  /* 0x0000003f3f3ff290 */ /* 0x000fe8000fffe03f */
[----:B------:R-:W-:Y:S01]  /*a6820*/  STL.64 [R1+0xf90], R36 ;  /* 0x000f902401007387 */ /* 0x000fe20000100a00 */
[----:B------:R2:W-:Y:S02]  /*a6830*/  STL.64 [R1+0xf98], R38 ;  /* 0x000f982601007387 */ /* 0x0005e40000100a00 */
[C---:B--2---:R-:W-:Y:S01]  /*a6840*/  HMMA.1688.F32.TF32 R36, R240.reuse, R152, R200 ;  /* 0x00000098f024723c */ /* 0x044fe200000810c8 */
[----:B------:R-:W-:Y:S01]  /*a6850*/  STL.64 [R1+0xf80], R84 ;  /* 0x000f805401007387 */ /* 0x000fe20000100a00 */
[----:B------:R2:W-:Y:S03]  /*a6860*/  STL.64 [R1+0xf88], R86 ;  /* 0x000f885601007387 */ /* 0x0005e60000100a00 */
[----:B------:R-:W-:Y:S02]  /*a6870*/  STL.64 [R1+0xf70], R40 ;  /* 0x000f702801007387 */ /* 0x000fe40000100a00 */
[----:B------:R3:W-:Y:S01]  /*a6880*/  STL.64 [R1+0xf78], R42 ;  /* 0x000f782a01007387 */ /* 0x0007e20000100a00 */
[C---:B--2---:R-:W-:Y:S08]  /*a6890*/  HMMA.1688.F32.TF32 R84, R240.reuse, R156, R204 ;  /* 0x0000009cf054723c */ /* 0x044ff000000810cc */
[C---:B---3--:R-:W-:Y:S07]  /*a68a0*/  HMMA.1688.F32.TF32 R40, R240.reuse, R160, R208 ;  /* 0x000000a0f028723c */ /* 0x048fee00000810d0 */
[----:B------:R-:W-:Y:S01]  /*a68b0*/  STL.64 [R1+0xf60], R36 ;  /* 0x000f602401007387 */ /* 0x000fe20000100a00 */
[----:B------:R2:W-:Y:S02]  /*a68c0*/  STL.64 [R1+0xf68], R38 ;  /* 0x000f682601007387 */ /* 0x0005e40000100a00 */
[----:B--2---:R-:W-:Y:S05]  /*a68d0*/  HMMA.1688.F32.TF32 R36, R240, R164, R176 ;  /* 0x000000a4f024723c */ /* 0x004fea00000810b0 */
[----:B------:R-:W-:Y:S01]  /*a68e0*/  STL.64 [R1+0xf50], R84 ;  /* 0x000f505401007387 */ /* 0x000fe20000100a00 */
[----:B------:R-:W-:Y:S07]  /*a68f0*/  STL.64 [R1+0xf58], R86 ;  /* 0x000f585601007387 */ /* 0x000fee0000100a00 */
[----:B------:R-:W-:Y:S02]  /*a6900*/  STL.64 [R1+0xf40], R40 ;  /* 0x000f402801007387 */ /* 0x000fe40000100a00 */
[----:B------:R-:W-:Y:S08]  /*a6910*/  STL.64 [R1+0xf48], R42 ;  /* 0x000f482a01007387 */ /* 0x000ff00000100a00 */
[----:B------:R-:W-:Y:S01]  /*a6920*/  STL.64 [R1+0xf30], R36 ;  /* 0x000f302401007387 */ /* 0x000fe20000100a00 */
[----:B------:R2:W-:Y:S02]  /*a6930*/  STL.64 [R1+0xf38], R38 ;  /* 0x000f382601007387 */ /* 0x0005e40000100a00 */
[----:B------:R-:W3:Y:S01]  /*a6940*/  LDL.LU R176, [R1+0x130] ;  /* 0x0001300001b07983 */ /* 0x000ee20000300800 */
[C---:B--2---:R-:W-:Y:S11]  /*a6950*/  HMMA.1688.F32.TF32 R36, R236.reuse, R192, R172 ;  /* 0x000000c0ec24723c */ /* 0x044ff600000810ac */
[----:B------:R-:W-:Y:S11]  /*a6960*/  @!UPT UIADD3 URZ, URZ, URZ, URZ ;  /* 0x0000003f3f3ff290 */ /* 0x000ff6000fffe03f */
[----:B------:R-:W-:Y:S01]  /*a6970*/  @!UPT UIADD3 URZ, URZ, URZ, URZ ;  /* 0x0000003f3f3ff290 */ /* 0x000fe2000fffe03f */
[----:B------:R-:W-:Y:S01]  /*a6980*/  STL.64 [R1+0xaf0], R36 ;  /* 0x000af02401007387 */ /* 0x000fe20000100a00 */
[----:B------:R2:W-:Y:S02]  /*a6990*/  STL.64 [R1+0xaf8], R38 ;  /* 0x000af82601007387 */ /* 0x0005e40000100a00 */
        /* <DEDUP_REMOVED lines=69> */
[----:B------:R-:W-:Y:S01]  /*a6df0*/  IMAD.MOV.U32 R41, RZ, RZ, R44 ;  /* 0x000000ffff297224 */ /* 0x000fe200078e002c */
[----:B------:R-:W-:Y:S01]  /*a6e00*/  MOV R40, R45 ;  /* 0x0000002d00287202 */ /* 0x000fe20000000f00 */
[C---:B--2---:R-:W-:Y:S08]  /*a6e10*/  HMMA.1688.F32.TF32 R36, R236.reuse, R44, R216 ;  /* 0x0000002cec24723c */ /* 0x044ff000000810d8 */
[C---:B------:R-:W-:Y:S08]  /*a6e20*/  HMMA.1688.F32.TF32 R216, R236.reuse, R240, R224 ;  /* 0x000000f0ecd8723c */ /* 0x040ff000000810e0 */
[C---:B------:R-:W-:Y:S07]  /*a6e30*/  HMMA.1688.F32.TF32 R168, R236.reuse, R48, R232 ;  /* 0x00000030eca8723c */ /* 0x040fee00000810e8 */
[----:B------:R-:W-:Y:S01]  /*a6e40*/  STL.64 [R1+0xad0], R36 ;  /* 0x000ad02401007387 */ /* 0x000fe20000100a00 */
[----:B------:R3:W-:Y:S02]  /*a6e50*/  STL.64 [R1+0xad8], R38 ;  /* 0x000ad82601007387 */ /* 0x0007e40000100a00 */
[----:B------:R-:W2:Y:S02]  /*a6e60*/  LDL.LU.64 R46, [R1+0x5d70] ;  /* 0x005d7000012e7983 */ /* 0x000ea40000300a00 */
[----:B------:R-:W2:Y:S01]  /*a6e70*/  LDL.LU.64 R44, [R1+0x5d68] ;  /* 0x005d6800012c7983 */ /* 0x000ea20000300a00 */
[----:B---3--:R-:W-:Y:S11]  /*a6e80*/  HMMA.1688.F32.TF32 R36, R236, R120, R220 ;  /* 0x00000078ec24723c */ /* 0x008ff600000810dc */
[----:B------:R-:W-:Y:S11]  /*a6e90*/  @!UPT UIADD3 URZ, URZ, URZ, URZ ;  /* 0x0000003f3f3ff290 */ /* 0x000ff6000fffe03f */
[----:B------:R-:W-:Y:S01]  /*a6ea0*/  @!UPT UIADD3 URZ, URZ, URZ, URZ ;  /* 0x0000003f3f3ff290 */ /* 0x000fe2000fffe03f */
[----:B------:R3:W-:Y:S01]  /*a6eb0*/  STL.64 [R1+0xac0], R36 ;  /* 0x000ac02401007387 */ /* 0x0007e20000100a00 */
[----:B------:R1:W-:Y:S02]  /*a6ec0*/  STL.64 [R1+0xac8], R38 ;  /* 0x000ac82601007387 */ /* 0x0003e40000100a00 */
[----:B------:R-:W-:Y:S02]  /*a6ed0*/  STL.64 [R1+0xab0], R216 ;  /* 0x000ab0d801007387 */ /* 0x000fe40000100a00 */
[----:B------:R-:W-:Y:S01]  /*a6ee0*/  STL.64 [R1+0xab8], R218 ;  /* 0x000ab8da01007387 */ /* 0x000fe20000100a00 */
[----:B------:R-:W-:Y:S01]  /*a6ef0*/  STL.64 [R1+0xaa0], R168 ;  /* 0x000aa0a801007387 */ /* 0x000fe20000100a00 */
[----:B------:R-:W-:Y:S02]  /*a6f00*/  STL.64 [R1+0xaa8], R170 ;  /* 0x000aa8aa01007387 */ /* 0x000fe40000100a00 */
[----:B------:R-:W4:Y:S02]  /*a6f10*/  LDL.LU.64 R50, [R1+0x5d60] ;  /* 0x005d600001327983 */ /* 0x000f240000300a00 */
[----:B---3--:R-:W-:Y:S01]  /*a6f20*/  IMAD.MOV.U32 R37, RZ, RZ, R48 ;  /* 0x000000ffff257224 */ /* 0x008fe200078e0030 */
[----:B------:R-:W-:-:S02]  /*a6f30*/  MOV R36, R49 ;  /* 0x0000003100247202 */ /* 0x000fc40000000f00 */
[----:B------:R-:W4:Y:S01]  /*a6f40*/  LDL.LU.64 R48, [R1+0x5d58] ;  /* 0x005d580001307983 */ /* 0x000f220000300a00 */
[C---:B------:R-:W-:Y:S01]  /*a6f50*/  HMMA.1688.F32.TF32 R128, R236.reuse, R52, R128 ;  /* 0x00000034ec80723c */ /* 0x040fe20000081080 */
[----:B-1----:R-:W-:Y:S01]  /*a6f60*/  IMAD.MOV.U32 R39, RZ, RZ, R52 ;  /* 0x000000ffff277224 */ /* 0x002fe200078e0034 */
[----:B------:R-:W-:Y:S11]  /*a6f70*/  MOV R38, R53 ;  /* 0x0000003500267202 */ /* 0x000ff60000000f00 */
[----:B------:R-:W-:Y:S10]  /*a6f80*/  @!UPT UIADD3 URZ, URZ, URZ, URZ ;  /* 0x0000003f3f3ff290 */ /* 0x000ff4000fffe03f */
[----:B------:R-:W-:Y:S01]  /*a6f90*/  STL.64 [R1+0xa90], R128 ;  /* 0x000a908001007387 */ /* 0x000fe20000100a00 */
[----:B------:R2:W-:Y:S02]  /*a6fa0*/  STL.64 [R1+0xa98], R130 ;  /* 0x000a988201007387 */ /* 0x0005e40000100a00 */
[----:B------:R-:W3:Y:S02]  /*a6fb0*/  LDL.LU.64 R54, [R1+0x5d50] ;  /* 0x005d500001367983 */ /* 0x000ee40000300a00 */
[----:B------:R-:W3:Y:S01]  /*a6fc0*/  LDL.LU.64 R52, [R1+0x5d48] ;  /* 0x005d480001347983 */ /* 0x000ee20000300a00 */
[----:B------:R-:W-:Y:S08]  /*a6fd0*/  HMMA.1688.F32.TF32 R124, R236, R136, R124 ;  /* 0x00000088ec7c723c */ /* 0x000ff0000008107c */
[----:B------:R-:W-:Y:S01]  /*a6fe0*/  HMMA.1688.F32.TF32 R60, R32, R228, R60 ;  /* 0x000000e4203c723c */ /* 0x000fe2000008103c */
[----:B------:R-:W-:Y:S01]  /*a6ff0*/  MOV R123, R194 ;  /* 0x000000c2007b7202 */ /* 0x000fe20000000f00 */
[----:B------:R-:W-:Y:S01]  /*a7000*/  IMAD.MOV.U32 R122, RZ, RZ, R195 ;  /* 0x000000ffff7a7224 */ /* 0x000fe200078e00c3 */
[----:B------:R-:W-:Y:S01]  /*a7010*/  MOV R243, R78 ;  /* 0x0000004e00f37202 */ /* 0x000fe20000000f00 */
[----:B------:R-:W-:-:S04]  /*a7020*/  IMAD.MOV.U32 R242, RZ, RZ, R79 ;  /* 0x000000fffff27224 */ /* 0x000fc800078e004f */
[C---:B--2---:R-:W-:Y:S11]  /*a7030*/  HMMA.1688.F32.TF32 R128, R236.reuse, R228, R44 ;  /* 0x000000e4ec80723c */ /* 0x044ff6000008102c */
[----:B------:R-:W-:Y:S11]  /*a7040*/  @!UPT UIADD3 URZ, URZ, URZ, URZ ;  /* 0x0000003f3f3ff290 */ /* 0x000ff6000fffe03f */
[----:B------:R-:W-:Y:S01]  /*a7050*/  @!UPT UIADD3 URZ, URZ, URZ, URZ ;  /* 0x0000003f3f3ff290 */ /* 0x000fe2000fffe03f */
[----:B------:R-:W-:Y:S01]  /*a7060*/  STL.64 [R1+0x900], R128 ;  /* 0x0009008001007387 */ /* 0x000fe20000100a00 */
[----:B------:R4:W-:Y:S02]  /*a7070*/  STL.64 [R1+0x908], R130 ;  /* 0x0009088201007387 */ /* 0x0009e40000100a00 */
[C---:B----4-:R-:W-:Y:S11]  /*a7080*/  HMMA.1688.F32.TF32 R128, R236.reuse, R132, R48 ;  /* 0x00000084ec80723c */ /* 0x050ff60000081030 */
[----:B------:R-:W-:Y:S11]  /*a7090*/  @!UPT UIADD3 URZ, URZ, URZ, URZ ;  /* 0x0000003f3f3ff290 */ /* 0x000ff6000fffe03f */
[----:B------:R-:W-:Y:S01]  /*a70a0*/  @!UPT UIADD3 URZ, URZ, URZ, URZ ;  /* 0x0000003f3f3ff290 */ /* 0x000fe2000fffe03f */
[----:B------:R-:W-:Y:S01]  /*a70b0*/  STL.64 [R1+0x8e0], R128 ;  /* 0x0008e08001007387 */ /* 0x000fe20000100a00 */
[----:B------:R1:W-:Y:S02]  /*a70c0*/  STL.64 [R1+0x8e8], R130 ;  /* 0x0008e88201007387 */ /* 0x0003e40000100a00 */
[----:B------:R-:W-:Y:S02]  /*a70d0*/  STL.64 [R1+0x440], R124 ;  /* 0x0004407c01007387 */ /* 0x000fe40000100a00 */
[----:B------:R2:W-:Y:S01]  /*a70e0*/  STL.64 [R1+0x448], R126 ;  /* 0x0004487e01007387 */ /* 0x0005e20000100a00 */
[C---:B-1----:R-:W-:Y:S08]  /*a70f0*/  HMMA.1688.F32.TF32 R128, R236.reuse, R140, R116 ;  /* 0x0000008cec80723c */ /* 0x042ff00000081074 */
[C---:B--2---:R-:W-:Y:S08]  /*a7100*/  HMMA.1688.F32.TF32 R124, R236.reuse, R144, R108 ;  /* 0x00000090ec7c723c */ /* 0x044ff0000008106c */
        /* <DEDUP_REMOVED lines=16> */
[----:B------:R-:W-:Y:S05]  /*a7210*/  STL.64 [R1+0x378], R94 ;  /* 0x0003785e01007387 */ /* 0x000fea0000100a00 */
[----:B------:R-:W-:Y:S01]  /*a7220*/  STL.64 [R1+0x360], R84 ;  /* 0x0003605401007387 */ /* 0x000fe20000100a00 */
[----:B------:R1:W-:Y:S02]  /*a7230*/  STL.64 [R1+0x368], R86 ;  /* 0x0003685601007387 */ /* 0x0003e40000100a00 */
[C---:B-1----:R-:W-:Y:S01]  /*a7240*/  HMMA.1688.F32.TF32 R84, R32.reuse, R192, R204 ;  /* 0x000000c02054723c */ /* 0x042fe200000810cc */
[----:B------:R-:W-:Y:S01]  /*a7250*/  IMAD.MOV.U32 R236, RZ, RZ, R41 ;  /* 0x000000ffffec7224 */ /* 0x000fe200078e0029 */
[----:B------:R-:W-:Y:S01]  /*a7260*/  MOV R237, R40 ;  /* 0x0000002800ed7202 */ /* 0x000fe20000000f00 */
[----:B------:R-:W-:Y:S11]  /*a7270*/  IMAD.MOV.U32 R48, RZ, RZ, R37 ;  /* 0x000000ffff307224 */ /* 0x000ff600078e0025 */
[----:B------:R-:W-:Y:S09]  /*a7280*/  @!UPT UIADD3 URZ, URZ, URZ, URZ ;  /* 0x0000003f3f3ff290 */ /* 0x000ff2000fffe03f */
[----:B------:R-:W-:Y:S01]  /*a7290*/  STL.64 [R1+0x1070], R84 ;  /* 0x0010705401007387 */ /* 0x000fe20000100a00 */
[----:B------:R1:W-:Y:S01]  /*a72a0*/  STL.64 [R1+0x1078], R86 ;  /* 0x0010785601007387 */ /* 0x0003e20000100a00 */
[----:B------:R-:W-:Y:S01]  /*a72b0*/  MOV R49, R36 ;  /* 0x0000002400317202 */ /* 0x000fe20000000f00 */
[----:B------:R-:W-:Y:S01]  /*a72c0*/  IMAD.MOV.U32 R44, RZ, RZ, R39 ;  /* 0x000000ffff2c7224 */ /* 0x000fe200078e0027 */
[----:B------:R-:W-:Y:S01]  /*a72d0*/  MOV R45, R38 ;  /* 0x00000026002d7202 */ /* 0x000fe20000000f00 */
[C---:B------:R-:W-:Y:S08]  /*a72e0*/  HMMA.1688.F32.TF32 R100, R32.reuse, R120, R176 ;  /* 0x000000782064723c */ /* 0x040ff000000810b0 */
[C---:B------:R-:W-:Y:S08]  /*a72f0*/  HMMA.1688.F32.TF32 R92, R32.reuse, R240, R172 ;  /* 0x000000f0205c723c */ /* 0x040ff000000810ac */
[----:B-1----:R-:W-:Y:S01]  /*a7300*/  HMMA.1688.F32.TF32 R84, R32, R236, R208 ;  /* 0x000000ec2054723c */ /* 0x002fe200000810d0 */
[----:B------:R-:W-:Y:S01]  /*a7310*/  IMAD.MOV.U32 R41, RZ, RZ, R192 ;  /* 0x000000ffff297224 */ /* 0x000fe200078e00c0 */
[----:B------:R-:W-:-:S06]  /*a7320*/  MOV R40, R193 ;  /* 0x000000c100287202 */ /* 0x000fcc0000000f00 */
[C---:B------:R-:W-:Y:S01]  /*a7330*/  HMMA.1688.F32.TF32 R56, R32.reuse, R44, R56 ;  /* 0x0000002c2038723c */ /* 0x040fe20000081038 */
[----:B------:R-:W-:Y:S04]  /*a7340*/  LDS R36, [R252+0x14380] ;  /* 0x01438000fc247984 */ /* 0x000fe80000000800 */
[----:B------:R-:W-:Y:S04]  /*a7350*/  LDS R38, [R252+0x15380] ;  /* 0x01538000fc267984 */ /* 0x000fe80000000800 */
[----:B------:R-:W-:Y:S04]  /*a7360*/  LDS R37, [R3+0x14380] ;  /* 0x0143800003257984 */ /* 0x000fe80000000800 */
[----:B------:R-:W1:Y:S04]  /*a7370*/  LDS R39, [R3+0x15380] ;  /* 0x0153800003277984 */ /* 0x000e680000000800 */
[----:B------:R-:W-:Y:S01]  /*a7380*/  STL.64 [R1+0x1060], R84 ;  /* 0x0010605401007387 */ /* 0x000fe20000100a00 */
[----:B------:R3:W-:Y:S02]  /*a7390*/  STL.64 [R1+0x1068], R86 ;  /* 0x0010685601007387 */ /* 0x0007e40000100a00 */
[----:B---3--:R-:W-:Y:S07]  /*a73a0*/  HMMA.1688.F32.TF32 R84, R32, R48, R52 ;  /* 0x000000302054723c */ /* 0x008fee0000081034 */
[----:B------:R-:W-:Y:S01]  /*a73b0*/  IMAD.MOV.U32 R52, RZ, RZ, R41 ;  /* 0x000000ffff347224 */ /* 0x000fe200078e0029 */
[----:B------:R-:W-:-:S02]  /*a73c0*/  MOV R53, R40 ;  /* 0x0000002800357202 */ /* 0x000fc40000000f00 */
[----:B------:R-:W-:Y:S01]  /*a73d0*/  HMMA.1688.F32.TF32 R40, R32, R132, R64 ;  /* 0x000000842028723c */ /* 0x000fe20000081040 */
[----:B------:R-:W-:Y:S01]  /*a73e0*/  STL.64 [R1+0x1050], R100 ;  /* 0x0010506401007387 */ /* 0x000fe20000100a00 */
[----:B------:R-:W-:Y:S02]  /*a73f0*/  STL.64 [R1+0x1058], R102 ;  /* 0x0010586601007387 */ /* 0x000fe40000100a00 */
[----:B------:R-:W-:Y:S02]  /*a7400*/  STL.64 [R1+0x1040], R92 ;  /* 0x0010405c01007387 */ /* 0x000fe40000100a00 */
[----:B------:R-:W-:Y:S07]  /*a7410*/  STL.64 [R1+0x1048], R94 ;  /* 0x0010485e01007387 */ /* 0x000fee0000100a00 */
[----:B------:R-:W-:Y:S01]  /*a7420*/  STL.64 [R1+0x1120], R84 ;  /* 0x0011205401007387 */ /* 0x000fe20000100a00 */
[----:B------:R-:W-:Y:S02]  /*a7430*/  STL.64 [R1+0x1128], R86 ;  /* 0x0011285601007387 */ /* 0x000fe40000100a00 */
[----:B------:R2:W-:Y:S02]  /*a7440*/  STL.64 [R1+0x1110], R56 ;  /* 0x0011103801007387 */ /* 0x0005e40000100a00 */
[----:B------:R3:W-:Y:S01]  /*a7450*/  STL.64 [R1+0x1118], R58 ;  /* 0x0011183a01007387 */ /* 0x0007e20000100a00 */
[----:B--2---:R-:W2:Y:S01]  /*a7460*/  LDL.LU R56, [R1+0x300] ;  /* 0x0003000001387983 */ /* 0x004ea20000300800 */
[----:B------:R4:W-:Y:S02]  /*a7470*/  STL.64 [R1+0x1100], R60 ;  /* 0x0011003c01007387 */ /* 0x0009e40000100a00 */
[----:B------:R1:W-:Y:S02]  /*a7480*/  STL.64 [R1+0x1108], R62 ;  /* 0x0011083e01007387 */ /* 0x0003e40000100a00 */
[----:B------:R-:W-:Y:S01]  /*a7490*/  STL.64 [R1+0x10f0], R40 ;  /* 0x0010f02801007387 */ /* 0x000fe20000100a00 */
[----:B------:R-:W-:Y:S01]  /*a74a0*/  STL.64 [R1+0x10f8], R42 ;  /* 0x0010f82a01007387 */ /* 0x000fe20000100a00 */
        /* <DEDUP_REMOVED lines=26> */
[----:B------:R-:W-:Y:S01]  /*a7650*/  MOV R55, R76 ;  /* 0x0000004c00377202 */ /* 0x000fe20000000f00 */
[----:B------:R-:W2:Y:S01]  /*a7660*/  LDL.LU R195, [R1+0x20c] ;  /* 0x00020c0001c37983 */ /* 0x000ea20000300800 */
[----:B------:R-:W-:-:S02]  /*a7670*/  IMAD.MOV.U32 R54, RZ, RZ, R77 ;  /* 0x000000ffff367224 */ /* 0x000fc400078e004d */
        /* <DEDUP_REMOVED lines=60> */
[----:B----4-:R-:W4:Y:S02]  /*a7a40*/  LDL.LU R60, [R1+0x3a0] ;  /* 0x0003a000013c7983 */ /* 0x010f240000300800 */
[----:B------:R-:W4:Y:S01]  /*a7a50*/  LDL.LU R61, [R1+0x3a4] ;  /* 0x0003a400013d7983 */ /* 0x000f220000300800 */
[----:B-1----:R-:W4:Y:S01]  /*a7a60*/  LDL.LU R62, [R1+0x3a8] ;  /* 0x0003a800013e7983 */ /* 0x002f220000300800 */
[----:B------:R-:W4:Y:S03]  /*a7a70*/  LDL.LU R63, [R1+0x3ac] ;  /* 0x0003ac00013f7983 */ /* 0x000f260000300800 */
[----:B------:R-:W-:Y:S04]  /*a7a80*/  LDS R40, [R2+0x14380] ;  /* 0x0143800002287984 */ /* 0x000fe80000000800 */
[----:B------:R-:W-:Y:S04]  /*a7a90*/  LDS R42, [R2+0x15380] ;  /* 0x01538000022a7984 */ /* 0x000fe80000000800 */
[----:B------:R-:W-:Y:S04]  /*a7aa0*/  LDS R41, [R115+0x14380] ;  /* 0x0143800073297984 */ /* 0x000fe80000000800 */
[----:B------:R-:W1:Y:S01]  /*a7ab0*/  LDS R43, [R115+0x15380] ;  /* 0x01538000732b7984 */ /* 0x000e620000000800 */
[C---:B--2---:R-:W-:Y:S08]  /*a7ac0*/  HMMA.1688.F32.TF32 R216, R32.reuse, R140, R216 ;  /* 0x0000008c20d8723c */ /* 0x044ff000000810d8 */
[C---:B---3--:R-:W-:Y:S08]  /*a7ad0*/  HMMA.1688.F32.TF32 R168, R32.reuse, R136, R168 ;  /* 0x0000008820a8723c */ /* 0x048ff000000810a8 */
[C---:B------:R-:W-:Y:S08]  /*a7ae0*/  HMMA.1688.F32.TF32 R220, R32.reuse, R144, R220 ;  /* 0x0000009020dc723c */ /* 0x040ff000000810dc */
[C---:B------:R-:W-:Y:S08]  /*a7af0*/  HMMA.1688.F32.TF32 R224, R32.reuse, R148, R224 ;  /* 0x0000009420e0723c */ /* 0x040ff000000810e0 */
[C---:B------:R-:W-:Y:S08]  /*a7b00*/  HMMA.1688.F32.TF32 R232, R32.reuse, R152, R232 ;  /* 0x0000009820e8723c */ /* 0x040ff000000810e8 */
[C---:B------:R-:W-:Y:S08]  /*a7b10*/  HMMA.1688.F32.TF32 R128, R32.reuse, R156, R128 ;  /* 0x0000009c2080723c */ /* 0x040ff00000081080 */
[C---:B------:R-:W-:Y:S08]  /*a7b20*/  HMMA.1688.F32.TF32 R124, R32.reuse, R160, R124 ;  /* 0x000000a0207c723c */ /* 0x040ff0000008107c */
[----:B------:R-:W-:Y:S01]  /*a7b30*/  HMMA.1688.F32.TF32 R32, R32, R164, R116 ;  /* 0x000000a42020723c */ /* 0x000fe20000081074 */
[----:B------:R-:W-:Y:S01]  /*a7b40*/  STL.64 [R1+0x10e0], R168 ;  /* 0x0010e0a801007387 */ /* 0x000fe20000100a00 */
[----:B------:R2:W-:Y:S03]  /*a7b50*/  STL.64 [R1+0x10e8], R170 ;  /* 0x0010e8aa01007387 */ /* 0x0005e60000100a00 */
[----:B--2---:R-:W2:Y:S01]  /*a7b60*/  LDL.LU.64 R170, [R1+0x5d40] ;  /* 0x005d400001aa7983 */ /* 0x004ea20000300a00 */
[----:B------:R-:W2:Y:S02]  /*a7b70*/  LDL.LU.64 R168, [R1+0x5d38] ;  /* 0x005d380001a87983 */ /* 0x000ea40000300a00 */
[----:B------:R-:W-:Y:S02]  /*a7b80*/  STL.64 [R1+0x10d0], R216 ;  /* 0x0010d0d801007387 */ /* 0x000fe40000100a00 */
[----:B------:R3:W-:Y:S02]  /*a7b90*/  STL.64 [R1+0x10d8], R218 ;  /* 0x0010d8da01007387 */ /* 0x0007e40000100a00 */
[----:B---3--:R-:W3:Y:S01]  /*a7ba0*/  LDL.LU.64 R218, [R1+0x5d30] ;  /* 0x005d300001da7983 */ /* 0x008ee20000300a00 */
[----:B------:R-:W3:Y:S02]  /*a7bb0*/  LDL.LU.64 R216, [R1+0x5d28] ;  /* 0x005d280001d87983 */ /* 0x000ee40000300a00 */
        /* <DEDUP_REMOVED lines=20> */
[----:B------:R-:W2:Y:S02]  /*a7d00*/  LDL.LU.64 R118, [R1+0x5cd0] ;  /* 0x005cd00001767983 */ /* 0x000ea40000300a00 */
[----:B------:R-:W2:Y:S01]  /*a7d10*/  LDL.LU.64 R116, [R1+0x5cc8] ;  /* 0x005cc80001747983 */ /* 0x000ea20000300a00 */
[----:B------:R1:W-:Y:S01]  /*a7d20*/  STL.64 [R1+0x1030], R32 ;  /* 0x0010302001007387 */ /* 0x0003e20000100a00 */
[----:B------:R4:W-:Y:S03]  /*a7d30*/  STL.64 [R1+0x1038], R34 ;  /* 0x0010382201007387 */ /* 0x0009e60000100a00 */
[----:B-1----:R-:W2:Y:S01]  /*a7d40*/  LDL.LU R32, [R1+0x1d0] ;  /* 0x0001d00001207983 */ /* 0x002ea20000300800 */
[----:B------:R-:W2:Y:S02]  /*a7d50*/  LDL.LU R33, [R1+0x1d4] ;  /* 0x0001d40001217983 */ /* 0x000ea40000300800 */
[----:B----4-:R-:W2:Y:S02]  /*a7d60*/  LDL.LU R34, [R1+0x1d8] ;  /* 0x0001d80001227983 */ /* 0x010ea40000300800 */
[----:B------:R-:W2:Y:S01]  /*a7d70*/  LDL.LU R35, [R1+0x1dc] ;  /* 0x0001dc0001237983 */ /* 0x000ea20000300800 */
        /* <DEDUP_REMOVED lines=11> */
[----:B-1----:R-:W4:Y:S01]  /*a7e30*/  LDL.LU.64 R110, [R1+0x5cc0] ;  /* 0x005cc000016e7983 */ /* 0x002f220000300a00 */
[----:B------:R-:W4:Y:S02]  /*a7e40*/  LDL.LU.64 R108, [R1+0x5cb8] ;  /* 0x005cb800016c7983 */ /* 0x000f240000300a00 */
[----:B------:R-:W-:Y:S02]  /*a7e50*/  STL.64 [R1+0xd30], R100 ;  /* 0x000d306401007387 */ /* 0x000fe40000100a00 */
[----:B------:R1:W-:Y:S01]  /*a7e60*/  STL.64 [R1+0xd38], R102 ;  /* 0x000d386601007387 */ /* 0x0003e20000100a00 */
[C---:B------:R-:W-:Y:S01]  /*a7e70*/  HMMA.1688.F32.TF32 R208, R36.reuse, R144, R208 ;  /* 0x0000009024d0723c */ /* 0x040fe200000810d0 */
[----:B-1----:R-:W3:Y:S01]  /*a7e80*/  LDL.LU.64 R102, [R1+0x5cb0] ;  /* 0x005cb00001667983 */ /* 0x002ee20000300a00 */
[----:B------:R-:W3:Y:S02]  /*a7e90*/  LDL.LU.64 R100, [R1+0x5ca8] ;  /* 0x005ca80001647983 */ /* 0x000ee40000300a00 */
[----:B------:R-:W-:Y:S02]  /*a7ea0*/  STL.64 [R1+0xd20], R92 ;  /* 0x000d205c01007387 */ /* 0x000fe40000100a00 */
[----:B------:R1:W-:Y:S02]  /*a7eb0*/  STL.64 [R1+0xd28], R94 ;  /* 0x000d285e01007387 */ /* 0x0003e40000100a00 */
        /* <DEDUP_REMOVED lines=23> */
[----:B------:R-:W3:Y:S01]  /*a8030*/  LDL.LU.64 R200, [R1+0x5c48] ;  /* 0x005c480001c87983 */ /* 0x000ee20000300a00 */
[C---:B--2---:R-:W-:Y:S11]  /*a8040*/  HMMA.1688.F32.TF32 R32, R36.reuse, R136, R32 ;  /* 0x000000882420723c */ /* 0x044ff60000081020 */
[----:B------:R-:W-:Y:S11]  /*a8050*/  @!UPT UIADD3 URZ, URZ, URZ, URZ ;  /* 0x0000003f3f3ff290 */ /* 0x000ff6000fffe03f */
[----:B------:R-:W-:Y:S01]  /*a8060*/  @!UPT UIADD3 URZ, URZ, URZ, URZ ;  /* 0x0000003f3f3ff290 */ /* 0x000fe2000fffe03f */
[----:B------:R-:W-:Y:S01]  /*a8070*/  STL.64 [R1+0xb00], R32 ;  /* 0x000b002001007387 */ /* 0x000fe20000100a00 */
[----:B------:R-:W-:Y:S02]  /*a8080*/  STL.64 [R1+0xb08], R34 ;  /* 0x000b082201007387 */ /* 0x000fe40000100a00 */
[----:B------:R-:W-:Y:S02]  /*a8090*/  STL.64 [R1+0x3f0], R204 ;  /* 0x0003f0cc01007387 */ /* 0x000fe40000100a00 */
[----:B------:R1:W-:Y:S01]  /*a80a0*/  STL.64 [R1+0x3f8], R206 ;  /* 0x0003f8ce01007387 */ /* 0x0003e20000100a00 */
[C---:B------:R-:W-:Y:S01]  /*a80b0*/  HMMA.1688.F32.TF32 R64, R36.reuse, R156, R64 ;  /* 0x0000009c2440723c */ /* 0x040fe20000081040 */
[----:B------:R-:W-:Y:S04]  /*a80c0*/  LDS R32, [R252+0x16000] ;  /* 0x01600000fc207984 */ /* 0x000fe80000000800 */
[----:B------:R-:W-:Y:S04]  /*a80d0*/  LDS R34, [R252+0x17000] ;  /* 0x01700000fc227984 */ /* 0x000fe80000000800 */
[----:B------:R-:W-:Y:S04]  /*a80e0*/  LDS R33, [R3+0x16000] ;  /* 0x0160000003217984 */ /* 0x000fe80000000800 */
[----:B------:R-:W2:Y:S04]  /*a80f0*/  LDS R35, [R3+0x17000] ;  /* 0x0170000003237984 */ /* 0x000ea80000000800 */
        /* <DEDUP_REMOVED lines=16> */
[C---:B-1----:R-:W-:Y:S08]  /*a8200*/  HMMA.1688.F32.TF32 R64, R36.reuse, R160, R60 ;  /* 0x000000a02440723c */ /* 0x042ff0000008103c */
[----:B------:R-:W-:Y:S11]  /*a8210*/  HMMA.1688.F32.TF32 R36, R36, R164, R56 ;  /* 0x000000a42424723c */ /* 0x000ff60000081038 */
[----:B------:R-:W-:Y:S04]  /*a8220*/  @!UPT UIADD3 URZ, URZ, URZ, URZ ;  /* 0x0000003f3f3ff290 */ /* 0x000fe8000fffe03f */
[----:B------:R-:W-:Y:S01]  /*a8230*/  STL.64 [R1+0x350], R64 ;  /* 0x0003504001007387 */ /* 0x000fe20000100a00 */
[----:B------:R-:W-:Y:S07]  /*a8240*/  STL.64 [R1+0x358], R66 ;  /* 0x0003584201007387 */ /* 0x000fee0000100a00 */
[----:B------:R-:W-:Y:S02]  /*a8250*/  STL.64 [R1+0x340], R36 ;  /* 0x0003402401007387 */ /* 0x000fe40000100a00 */
[----:B------:R2:W-:Y:S02]  /*a8260*/  STL.64 [R1+0x348], R38 ;  /* 0x0003482601007387 */ /* 0x0005e40000100a00 */
[C---:B--2---:R-:W-:Y:S08]  /*a8270*/  HMMA.1688.F32.TF32 R36, R40.reuse, R120, R208 ;  /* 0x000000782824723c */ /* 0x044ff000000810d0 */
[C---:B---3--:R-:W-:Y:S08]  /*a8280*/  HMMA.1688.F32.TF32 R56, R40.reuse, R236, R176 ;  /* 0x000000ec2838723c */ /* 0x048ff000000810b0 */
[C---:B----4-:R-:W-:Y:S11]  /*a8290*/  HMMA.1688.F32.TF32 R60, R40.reuse, R52, R172 ;  /* 0x00000034283c723c */ /* 0x050ff600000810ac */
[----:B------:R-:W-:Y:S11]  /*a82a0*/  @!UPT UIADD3 URZ, URZ, URZ, URZ ;  /* 0x0000003f3f3ff290 */ /* 0x000ff6000fffe03f */
[----:B------:R-:W-:Y:S01]  /*a82b0*/  @!UPT UIADD3 URZ, URZ, URZ, URZ ;  /* 0x0000003f3f3ff290 */ /* 0x000fe2000fffe03f */
        /* <DEDUP_REMOVED lines=8> */
[C---:B---3--:R-:W-:Y:S08]  /*a8340*/  HMMA.1688.F32.TF32 R36, R40.reuse, R44, R196 ;  /* 0x0000002c2824723c */ /* 0x048ff000000810c4 */
        /* <DEDUP_REMOVED lines=8> */
[----:B------:R-:W-:Y:S02]  /*a83d0*/  STL.64 [R1+0x11c0], R48 ;  /* 0x0011c03001007387 */ /* 0x000fe40000100a00 */
[----:B------:R-:W-:Y:S01]  /*a83e0*/  STL.64 [R1+0x11c8], R50 ;  /* 0x0011c83201007387 */ /* 0x000fe20000100a00 */
[C---:B-1----:R-:W-:Y:S01]  /*a83f0*/  HMMA.1688.F32.TF32 R36, R40.reuse, R136, R84 ;  /* 0x000000882824723c */ /* 0x042fe20000081054 */
[----:B------:R-:W2:Y:S04]  /*a8400*/  LDL R86, [R1+0x1b8] ;  /* 0x0001b80001567983 */ /* 0x000ea80000100800 */
[----:B------:R-:W-:Y:S02]  /*a8410*/  STL.64 [R1+0x11b0], R44 ;  /* 0x0011b02c01007387 */ /* 0x000fe40000100a00 */
[----:B------:R1:W-:Y:S02]  /*a8420*/  STL.64 [R1+0x11b8], R46 ;  /* 0x0011b82e01007387 */ /* 0x0003e40000100a00 */
[C---:B-1----:R-:W-:Y:S11]  /*a8430*/  HMMA.1688.F32.TF32 R44, R40.reuse, R140, R92 ;  /* 0x0000008c282c723c */ /* 0x042ff6000008105c */
[----:B------:R-:W-:Y:S03]  /*a8440*/  @!UPT UIADD3 URZ, URZ, URZ, URZ ;  /* 0x0000003f3f3ff290 */ /* 0x000fe6000fffe03f */
[----:B------:R-:W-:Y:S01]  /*a8450*/  STL.64 [R1+0x11a0], R36 ;  /* 0x0011a02401007387 */ /* 0x000fe20000100a00 */
[----:B------:R-:W-:Y:S02]  /*a8460*/  STL.64 [R1+0x11a8], R38 ;  /* 0x0011a82601007387 */ /* 0x000fe40000100a00 */
[----:B------:R-:W2:Y:S02]  /*a8470*/  LDL R87, [R1+0x1bc] ;  /* 0x0001bc0001577983 */ /* 0x000ea40000100800 */
[----:B------:R-:W-:Y:S01]  /*a8480*/  LDS R37, [R115+0x16000] ;  /* 0x0160000073257984 */ /* 0x000fe20000000800 */
[----:B------:R1:W-:Y:S01]  /*a8490*/  LDS R39, [R115+0x17000] ;  /* 0x0170000073277984 */ /* 0x0003e20000000800 */
[----:B------:R-:W-:Y:S08]  /*a84a0*/  HMMA.1688.F32.TF32 R48, R40, R144, R100 ;  /* 0x000000902830723c */ /* 0x000ff00000081064 */
        /* <DEDUP_REMOVED lines=9> */
[----:B------:R-:W-:Y:S01]  /*a8540*/  STL.64 [R1+0x1190], R44 ;  /* 0x0011902c01007387 */ /* 0x000fe20000100a00 */
[----:B------:R3:W-:Y:S02]  /*a8550*/  STL.64 [R1+0x1198], R46 ;  /* 0x0011982e01007387 */ /* 0x0007e40000100a00 */
[----:B-1----:R-:W4:Y:S02]  /*a8560*/  LDL.LU R115, [R1+0x5c00] ;  /* 0x005c000001737983 */ /* 0x002f240000300800 */
        /* <DEDUP_REMOVED lines=10> */
[----:B---3--:R-:W-:Y:S01]  /*a8610*/  HMMA.1688.F32.TF32 R44, R40, R148, R108 ;  /* 0x00000094282c723c */ /* 0x008fe2000008106c */
[----:B------:R-:W3:Y:S01]  /*a8620*/  LDL R110, [R1+0x118] ;  /* 0x00011800016e7983 */ /* 0x000ee20000100800 */
[----:B------:R-:W-:Y:S02]  /*a8630*/  STL.64 [R1+0x1180], R48 ;  /* 0x0011803001007387 */ /* 0x000fe40000100a00 */
[----:B------:R-:W-:Y:S02]  /*a8640*/  STL.64 [R1+0x1188], R50 ;  /* 0x0011883201007387 */ /* 0x000fe40000100a00 */
        /* <DEDUP_REMOVED lines=8> */
[----:B------:R-:W-:Y:S01]  /*a86d0*/  MOV R241, R139 ;  /* 0x0000008b00f17202 */ /* 0x000fe20000000f00 */
[----:B------:R-:W-:Y:S04]  /*a86e0*/  LDS R36, [R2+0x16000] ;  /* 0x0160000002247984 */ /* 0x000fe80000000800 */
[----:B------:R-:W1:Y:S04]  /*a86f0*/  LDS R38, [R2+0x17000] ;  /* 0x0170000002267984 */ /* 0x000e680000000800 */
[----:B------:R-:W-:Y:S01]  /*a8700*/  STL.64 [R1+0x1170], R44 ;  /* 0x0011702c01007387 */ /* 0x000fe20000100a00 */
[----:B------:R1:W-:Y:S02]  /*a8710*/  STL.64 [R1+0x1178], R46 ;  /* 0x0011782e01007387 */ /* 0x0003e40000100a00 */
[----:B------:R-:W3:Y:S01]  /*a8720*/  LDL R111, [R1+0x11c] ;  /* 0x00011c00016f7983 */ /* 0x000ee20000100800 */
[C---:B-1----:R-:W-:Y:S01]  /*a8730*/  HMMA.1688.F32.TF32 R44, R40.reuse, R156, R116 ;  /* 0x0000009c282c723c */ /* 0x042fe20000081074 */
[----:B------:R-:W3:Y:S01]  /*a8740*/  LDL R118, [R1+0x178] ;  /* 0x0001780001767983 */ /* 0x000ee20000100800 */
[----:B------:R-:W-:Y:S01]  /*a8750*/  IMAD.MOV.U32 R100, RZ, RZ, R90 ;  /* 0x000000ffff647224 */ /* 0x000fe200078e005a */
[----:B------:R-:W-:Y:S01]  /*a8760*/  MOV R101, R91 ;  /* 0x0000005b00657202 */ /* 0x000fe20000000f00 */
[----:B------:R-:W-:Y:S01]  /*a8770*/  IMAD.MOV.U32 R102, RZ, RZ, R96 ;  /* 0x000000ffff667224 */ /* 0x000fe200078e0060 */
[----:B------:R-:W-:Y:S01]  /*a8780*/  MOV R103, R97 ;  /* 0x0000006100677202 */ /* 0x000fe20000000f00 */
[----:B------:R-:W-:Y:S01]  /*a8790*/  IMAD.MOV.U32 R232, RZ, RZ, R106 ;  /* 0x000000ffffe87224 */ /* 0x000fe200078e006a */
[----:B------:R-:W-:Y:S01]  /*a87a0*/  MOV R233, R107 ;  /* 0x0000006b00e97202 */ /* 0x000fe20000000f00 */
[----:B----4-:R-:W-:Y:S08]  /*a87b0*/  HMMA.1688.F32.TF32 R48, R40, R152, R112 ;  /* 0x000000982830723c */ /* 0x010ff00000081070 */
[----:B--2---:R-:W-:Y:S11]  /*a87c0*/  HMMA.1688.F32.TF32 R224, R32, R86, R224 ;  /* 0x0000005620e0723c */ /* 0x004ff600000810e0 */
[----:B------:R-:W-:Y:S04]  /*a87d0*/  @!UPT UIADD3 URZ, URZ, URZ, URZ ;  /* 0x0000003f3f3ff290 */ /* 0x000fe8000fffe03f */
[----:B------:R-:W-:Y:S01]  /*a87e0*/  STL.64 [R1+0x1160], R48 ;  /* 0x0011603001007387 */ /* 0x000fe20000100a00 */
[----:B------:R1:W-:Y:S02]  /*a87f0*/  STL.64 [R1+0x1168], R50 ;  /* 0x0011683201007387 */ /* 0x0003e40000100a00 */
[----:B------:R-:W-:Y:S02]  /*a8800*/  STL.64 [R1+0x1150], R44 ;  /* 0x0011502c01007387 */ /* 0x000fe40000100a00 */
[----:B------:R2:W-:Y:S01]  /*a8810*/  STL.64 [R1+0x1158], R46 ;  /* 0x0011582e01007387 */ /* 0x0005e20000100a00 */
[----:B------:R-:W3:Y:S01]  /*a8820*/  LDL R119, [R1+0x17c] ;  /* 0x00017c0001777983 */ /* 0x000ee20000100800 */
[C---:B-1----:R-:W-:Y:S08]  /*a8830*/  HMMA.1688.F32.TF32 R48, R40.reuse, R160, R124 ;  /* 0x000000a02830723c */ /* 0x042ff0000008107c */
[----:B--2---:R-:W-:Y:S01]  /*a8840*/  HMMA.1688.F32.TF32 R44, R40, R164, R128 ;  /* 0x000000a4282c723c */ /* 0x004fe20000081080 */
        /* <DEDUP_REMOVED lines=8> */
[----:B------:R-:W-:Y:S02]  /*a88d0*/  MOV R127, R105 ;  /* 0x00000069007f7202 */ /* 0x000fe40000000f00 */
[----:B------:R-:W-:Y:S01]  /*a88e0*/  MOV R115, R151 ;  /* 0x0000009700737202 */ /* 0x000fe20000000f00 */
[----:B------:R-:W-:Y:S01]  /*a88f0*/  IMAD.MOV.U32 R242, RZ, RZ, R134 ;  /* 0x000000fffff27224 */ /* 0x000fe200078e0086 */
[----:B------:R-:W-:Y:S01]  /*a8900*/  MOV R243, R135 ;  /* 0x0000008700f37202 */ /* 0x000fe20000000f00 */
[----:B------:R-:W-:Y:S01]  /*a8910*/  HMMA.1688.F32.TF32 R220, R32, R122, R220 ;  /* 0x0000007a20dc723c */ /* 0x000fe200000810dc */
[----:B------:R-:W-:Y:S04]  /*a8920*/  LDS R40, [R252+0x16080] ;  /* 0x01608000fc287984 */ /* 0x000fe80000000800 */
[----:B------:R-:W-:Y:S04]  /*a8930*/  LDS R42, [R252+0x17080] ;  /* 0x01708000fc2a7984 */ /* 0x000fe80000000800 */
[----:B------:R-:W-:Y:S04]  /*a8940*/  LDS R41, [R3+0x16080] ;  /* 0x0160800003297984 */ /* 0x000fe80000000800 */
[----:B------:R-:W1:Y:S04]  /*a8950*/  LDS R43, [R3+0x17080] ;  /* 0x01708000032b7984 */ /* 0x000e680000000800 */
[----:B------:R2:W-:Y:S01]  /*a8960*/  STL.64 [R1+0x1140], R48 ;  /* 0x0011403001007387 */ /* 0x0005e20000100a00 */
[----:B------:R4:W-:Y:S02]  /*a8970*/  STL.64 [R1+0x1148], R50 ;  /* 0x0011483201007387 */ /* 0x0009e40000100a00 */
[----:B------:R-:W3:Y:S02]  /*a8980*/  LDL.64 R130, [R1+0x188] ;  /* 0x0001880001827983 */ /* 0x000ee40000100a00 */
[----:B------:R-:W3:Y:S01]  /*a8990*/  LDL R165, [R1+0xb60] ;  /* 0x000b600001a57983 */ /* 0x000ee20000100800 */
[----:B------:R-:W-:Y:S01]  /*a89a0*/  STL.64 [R1+0x5af8], R230 ;  /* 0x005af8e601007387 */ /* 0x000fe20000100a00 */
[----:B------:R1:W-:Y:S02]  /*a89b0*/  STL.64 [R1+0x5af0], R228 ;  /* 0x005af0e401007387 */ /* 0x0003e40000100a00 */
[----:B------:R-:W-:-:S02]  /*a89c0*/  IMAD.MOV.U32 R160, RZ, RZ, R44 ;  /* 0x000000ffffa07224 */ /* 0x000fc400078e002c */
[----:B------:R-:W-:Y:S01]  /*a89d0*/  STL.64 [R1+0x5b08], R226 ;  /* 0x005b08e201007387 */ /* 0x000fe20000100a00 */
[----:B------:R-:W-:Y:S01]  /*a89e0*/  MOV R157, R45 ;  /* 0x0000002d009d7202 */ /* 0x000fe20000000f00 */
[----:B------:R1:W-:Y:S01]  /*a89f0*/  STL.64 [R1+0x5b00], R224 ;  /* 0x005b00e001007387 */ /* 0x0003e20000100a00 */
[----:B------:R-:W-:Y:S02]  /*a8a00*/  IMAD.MOV.U32 R44, RZ, RZ, R30 ;  /* 0x000000ffff2c7224 */ /* 0x000fe400078e001e */
[----:B------:R-:W-:Y:S02]  /*a8a10*/  IMAD.MOV.U32 R156, RZ, RZ, R46 ;  /* 0x000000ffff9c7224 */ /* 0x000fe400078e002e */
[----:B------:R-:W3:Y:S01]  /*a8a20*/  LDL.LU R30, [R1+0x5bfc] ;  /* 0x005bfc00011e7983 */ /* 0x000ee20000300800 */
[----:B------:R-:W-:Y:S02]  /*a8a30*/  MOV R45, R31 ;  /* 0x0000001f002d7202 */ /* 0x000fe40000000f00 */
[----:B------:R-:W-:Y:S01]  /*a8a40*/  MOV R153, R47 ;  /* 0x0000002f00997202 */ /* 0x000fe20000000f00 */
[----:B------:R-:W3:Y:S01]  /*a8a50*/  LDL.LU R31, [R1+0x5bf8] ;  /* 0x005bf800011f7983 */ /* 0x000ee20000300800 */
[----:B------:R-:W-:-:S02]  /*a8a60*/  IMAD.MOV.U32 R46, RZ, RZ, R68 ;  /* 0x000000ffff2e7224 */ /* 0x000fc400078e0044 */
[----:B------:R-:W3:Y:S01]  /*a8a70*/  LDL.LU R68, [R1+0x5bf4] ;  /* 0x005bf40001447983 */ /* 0x000ee20000300800 */
[----:B------:R-:W-:Y:S01]  /*a8a80*/  MOV R47, R69 ;  /* 0x00000045002f7202 */ /* 0x000fe20000000f00 */
[----:B--2---:R-:W-:Y:S01]  /*a8a90*/  IMAD.MOV.U32 R48, RZ, RZ, R70 ;  /* 0x000000ffff307224 */ /* 0x004fe200078e0046 */
[----:B------:R-:W2:Y:S01]  /*a8aa0*/  LDL.LU R69, [R1+0x5bf0] ;  /* 0x005bf00001457983 */ /* 0x000ea20000300800 */
[----:B------:R-:W2:Y:S01]  /*a8ab0*/  LDL.LU R70, [R1+0x5bec] ;  /* 0x005bec0001467983 */ /* 0x000ea20000300800 */
[----:B------:R-:W-:Y:S01]  /*a8ac0*/  MOV R49, R71 ;  /* 0x0000004700317202 */ /* 0x000fe20000000f00 */
[----:B----4-:R-:W-:Y:S01]  /*a8ad0*/  IMAD.MOV.U32 R50, RZ, RZ, R180 ;  /* 0x000000ffff327224 */ /* 0x010fe200078e00b4 */
[----:B------:R-:W2:Y:S01]  /*a8ae0*/  LDL.LU R71, [R1+0x5be8] ;  /* 0x005be80001477983 */ /* 0x000ea20000300800 */
[----:B------:R-:W4:Y:S01]  /*a8af0*/  LDL.LU R180, [R1+0x5be4] ;  /* 0x005be40001b47983 */ /* 0x000f220000300800 */
[----:B------:R-:W-:Y:S02]  /*a8b00*/  MOV R51, R181 ;  /* 0x000000b500337202 */ /* 0x000fe40000000f00 */
        /* <DEDUP_REMOVED lines=33> */
[----:B-1----:R-:W-:-:S02]  /*a8d20*/  IMAD.MOV.U32 R228, RZ, RZ, R214 ;  /* 0x000000ffffe47224 */ /* 0x002fc400078e00d6 */
[----:B------:R-:W2:Y:S01]  /*a8d30*/  LDL.LU R214, [R1+0x5b5c] ;  /* 0x005b5c0001d67983 */ /* 0x000ea20000300800 */
[----:B------:R-:W-:Y:S01]  /*a8d40*/  MOV R229, R215 ;  /* 0x000000d700e57202 */ /* 0x000fe20000000f00 */
[----:B------:R-:W-:Y:S01]  /*a8d50*/  IMAD.MOV.U32 R230, RZ, RZ, R166 ;  /* 0x000000ffffe67224 */ /* 0x000fe200078e00a6 */
[----:B------:R-:W4:Y:S01]  /*a8d60*/  LDL.LU R215, [R1+0x5b58] ;  /* 0x005b580001d77983 */ /* 0x000f220000300800 */
[----:B------:R-:W4:Y:S01]  /*a8d70*/  LDL.LU R166, [R1+0x5b54] ;  /* 0x005b540001a67983 */ /* 0x000f220000300800 */
        /* <DEDUP_REMOVED lines=8> */
[----:B------:R-:W-:-:S02]  /*a8e00*/  MOV R227, R159 ;  /* 0x0000009f00e37202 */ /* 0x000fc40000000f00 */
        /* <DEDUP_REMOVED lines=13> */
[C---:B---3--:R-:W-:Y:S03]  /*a8ee0*/  HMMA.1688.F32.TF32 R208, R32.reuse, R118, R104 ;  /* 0x0000007620d0723c */ /* 0x048fe60000081068 */
[----:B------:R-:W3:Y:S01]  /*a8ef0*/  LDL.LU R104, [R1+0x2f0] ;  /* 0x0002f00001687983 */ /* 0x000ee20000300800 */
[----:B------:R-:W3:Y:S02]  /*a8f00*/  LDL.LU R105, [R1+0x2f4] ;  /* 0x0002f40001697983 */ /* 0x000ee40000300800 */
[----:B------:R-:W3:Y:S02]  /*a8f10*/  LDL.LU R106, [R1+0x2f8] ;  /* 0x0002f800016a7983 */ /* 0x000ee40000300800 */
[----:B------:R-:W3:Y:S01]  /*a8f20*/  LDL.LU R107, [R1+0x2fc] ;  /* 0x0002fc00016b7983 */ /* 0x000ee20000300800 */
[C---:B--2---:R-:W-:Y:S01]  /*a8f30*/  HMMA.1688.F32.TF32 R204, R32.reuse, R110, R96 ;  /* 0x0000006e20cc723c */ /* 0x044fe20000081060 */
[----:B------:R-:W2:Y:S07]  /*a8f40*/  LDL.64 R98, [R1+0x198] ;  /* 0x0001980001627983 */ /* 0x000eae0000100a00 */
        /* <DEDUP_REMOVED lines=14> */
[C---:B---3--:R-:W-:Y:S11]  /*a9030*/  HMMA.1688.F32.TF32 R68, R36.reuse, R54, R104 ;  /* 0x000000362444723c */ /* 0x048ff60000081068 */
[----:B------:R-:W-:Y:S11]  /*a9040*/  @!UPT UIADD3 URZ, URZ, URZ, URZ ;  /* 0x0000003f3f3ff290 */ /* 0x000ff6000fffe03f */
[----:B------:R-:W-:Y:S01]  /*a9050*/  @!UPT UIADD3 URZ, URZ, URZ, URZ ;  /* 0x0000003f3f3ff290 */ /* 0x000fe2000fffe03f */
[----:B------:R-:W-:Y:S01]  /*a9060*/  STL.64 [R1+0xe20], R68 ;  /* 0x000e204401007387 */ /* 0x000fe20000100a00 */
[----:B------:R2:W-:Y:S02]  /*a9070*/  STL.64 [R1+0xe28], R70 ;  /* 0x000e284601007387 */ /* 0x0005e40000100a00 */
[----:B------:R-:W-:Y:S02]  /*a9080*/  STL.64 [R1+0xe10], R32 ;  /* 0x000e102001007387 */ /* 0x000fe40000100a00 */
[----:B------:R1:W-:Y:S01]  /*a9090*/  STL.64 [R1+0xe18], R34 ;  /* 0x000e182201007387 */ /* 0x0003e20000100a00 */
[C---:B--2---:R-:W-:Y:S08]  /*a90a0*/  HMMA.1688.F32.TF32 R68, R36.reuse, R98, R232 ;  /* 0x000000622444723c */ /* 0x044ff000000810e8 */
[C---:B-1----:R-:W-:Y:S01]  /*a90b0*/  HMMA.1688.F32.TF32 R32, R36.reuse, R130, R124 ;  /* 0x000000822420723c */ /* 0x042fe2000008107c */
        /* <DEDUP_REMOVED lines=8> */
[----:B--2---:R-:W-:Y:S01]  /*a9140*/  HMMA.1688.F32.TF32 R32, R36, R134, R92 ;  /* 0x000000862420723c */ /* 0x004fe2000008105c */
[----:B------:R-:W-:Y:S01]  /*a9150*/  STL.64 [R1+0xdd0], R28 ;  /* 0x000dd01c01007387 */ /* 0x000fe20000100a00 */
[----:B------:R-:W-:Y:S06]  /*a9160*/  STL.64 [R1+0xdd8], R30 ;  /* 0x000dd81e01007387 */ /* 0x000fec0000100a00 */
[----:B------:R-:W-:Y:S01]  /*a9170*/  HMMA.1688.F32.TF32 R240, R40, R86, R24 ;  /* 0x0000005628f0723c */ /* 0x000fe20000081018 */
        /* <DEDUP_REMOVED lines=8> */
[C---:B--2---:R-:W-:Y:S08]  /*a9200*/  HMMA.1688.F32.TF32 R32, R36.reuse, R138, R76 ;  /* 0x0000008a2420723c */ /* 0x044ff0000008104c */
[C---:B------:R-:W-:Y:S11]  /*a9210*/  HMMA.1688.F32.TF32 R68, R36.reuse, R150, R244 ;  /* 0x000000962444723c */ /* 0x040ff600000810f4 */
[----:B------:R-:W-:Y:S04]  /*a9220*/  @!UPT UIADD3 URZ, URZ, URZ, URZ ;  /* 0x0000003f3f3ff290 */ /* 0x000fe8000fffe03f */
[----:B------:R-:W-:Y:S01]  /*a9230*/  STL.64 [R1+0xda0], R32 ;  /* 0x000da02001007387 */ /* 0x000fe20000100a00 */
[----:B------:R2:W-:Y:S02]  /*a9240*/  STL.64 [R1+0xda8], R34 ;  /* 0x000da82201007387 */ /* 0x0005e40000100a00 */
[C---:B--2---:R-:W-:Y:S01]  /*a9250*/  HMMA.1688.F32.TF32 R32, R36.reuse, R146, R248 ;  /* 0x000000922420723c */ /* 0x044fe200000810f8 */
[----:B------:R-:W-:Y:S01]  /*a9260*/  STL.64 [R1+0xd90], R72 ;  /* 0x000d904801007387 */ /* 0x000fe20000100a00 */
[----:B------:R-:W-:Y:S11]  /*a9270*/  STL.64 [R1+0xd98], R74 ;  /* 0x000d984a01007387 */ /* 0x000ff60000100a00 */
[----:B------:R-:W-:Y:S10]  /*a9280*/  @!UPT UIADD3 URZ, URZ, URZ, URZ ;  /* 0x0000003f3f3ff290 */ /* 0x000ff4000fffe03f */
[----:B------:R-:W-:Y:S01]  /*a9290*/  STL.64 [R1+0xd80], R32 ;  /* 0x000d802001007387 */ /* 0x000fe20000100a00 */
[----:B------:R2:W-:Y:S02]  /*a92a0*/  STL.64 [R1+0xd88], R34 ;  /* 0x000d882201007387 */ /* 0x0005e40000100a00 */
[----:B------:R-:W-:Y:S02]  /*a92b0*/  STL.64 [R1+0xd70], R68 ;  /* 0x000d704401007387 */ /* 0x000fe40000100a00 */
[----:B------:R-:W-:Y:S01]  /*a92c0*/  STL.64 [R1+0xd78], R70 ;  /* 0x000d784601007387 */ /* 0x000fe20000100a00 */
[----:B------:R-:W-:Y:S01]  /*a92d0*/  STL.64 [R1+0xd60], R4 ;  /* 0x000d600401007387 */ /* 0x000fe20000100a00 */
[----:B------:R3:W-:Y:S01]  /*a92e0*/  STL.64 [R1+0xd68], R6 ;  /* 0x000d680601007387 */ /* 0x0007e20000100a00 */
[C---:B--2---:R-:W-:Y:S08]  /*a92f0*/  HMMA.1688.F32.TF32 R32, R36.reuse, R158, R8 ;  /* 0x0000009e2420723c */ /* 0x044ff00000081008 */
[C---:B------:R-:W-:Y:S08]  /*a9300*/  HMMA.1688.F32.TF32 R8, R36.reuse, R162, R12 ;  /* 0x000000a22408723c */ /* 0x040ff0000008100c */
[----:B---3--:R-:W-:Y:S07]  /*a9310*/  HMMA.1688.F32.TF32 R4, R36, R166, R16 ;  /* 0x000000a62404723c */ /* 0x008fee0000081010 */
[----:B------:R-:W-:Y:S01]  /*a9320*/  STL.64 [R1+0xd50], R32 ;  /* 0x000d502001007387 */ /* 0x000fe20000100a00 */
[----:B------:R-:W-:Y:S07]  /*a9330*/  STL.64 [R1+0xd58], R34 ;  /* 0x000d582201007387 */ /* 0x000fee0000100a00 */
[----:B------:R-:W-:Y:S02]  /*a9340*/  STL.64 [R1+0x3a0], R8 ;  /* 0x0003a00801007387 */ /* 0x000fe40000100a00 */
[----:B------:R2:W-:Y:S06]  /*a9350*/  STL.64 [R1+0x3a8], R10 ;  /* 0x0003a80a01007387 */ /* 0x0005ec0000100a00 */
[----:B------:R-:W-:Y:S01]  /*a9360*/  STL.64 [R1+0x390], R4 ;  /* 0x0003900401007387 */ /* 0x000fe20000100a00 */
[----:B------:R3:W-:Y:S01]  /*a9370*/  STL.64 [R1+0x398], R6 ;  /* 0x0003980601007387 */ /* 0x0007e20000100a00 */
[C---:B--2---:R-:W-:Y:S08]  /*a9380*/  HMMA.1688.F32.TF32 R8, R40.reuse, R98, R60 ;  /* 0x000000622808723c */ /* 0x044ff0000008103c */
[C---:B---3--:R-:W-:Y:S08]  /*a9390*/  HMMA.1688.F32.TF32 R4, R40.reuse, R130, R56 ;  /* 0x000000822804723c */ /* 0x048ff00000081038 */
[C---:B------:R-:W-:Y:S07]  /*a93a0*/  HMMA.1688.F32.TF32 R12, R40.reuse, R118, R236 ;  /* 0x00000076280c723c */ /* 0x040fee00000810ec */
[----:B------:R-:W-:Y:S01]  /*a93b0*/  STL.64 [R1], R8 ;  /* 0x0000000801007387 */ /* 0x000fe20000100a00 */
[----:B------:R2:W-:Y:S07]  /*a93c0*/  STL.64 [R1+0x8], R10 ;  /* 0x0000080a01007387 */ /* 0x0005ee0000100a00 */
[----:B------:R-:W-:Y:S02]  /*a93d0*/  STL.64 [R1+0x10], R4 ;  /* 0x0000100401007387 */ /* 0x000fe40000100a00 */
[----:B------:R3:W-:Y:S01]  /*a93e0*/  STL.64 [R1+0x18], R6 ;  /* 0x0000180601007387 */ /* 0x0007e20000100a00 */
[C---:B--2---:R-:W-:Y:S08]  /*a93f0*/  HMMA.1688.F32.TF32 R8, R40.reuse, R110, R48 ;  /* 0x0000006e2808723c */ /* 0x044ff00000081030 */
[C---:B---3--:R-:W-:Y:S01]  /*a9400*/  HMMA.1688.F32.TF32 R4, R40.reuse, R134, R44 ;  /* 0x000000862804723c */ /* 0x048fe2000008102c */
[----:B------:R-:W-:Y:S01]  /*a9410*/  STL.64 [R1+0x20], R12 ;  /* 0x0000200c01007387 */ /* 0x000fe20000100a00 */
[----:B------:R-:W-:Y:S02]  /*a9420*/  STL.64 [R1+0x28], R14 ;  /* 0x0000280e01007387 */ /* 0x000fe40000100a00 */
[----:B------:R-:W2:Y:S04]  /*a9430*/  LDL.LU R44, [R1+0x5d0] ;  /* 0x0005d000012c7983 */ /* 0x000ea80000300800 */
[C---:B------:R-:W-:Y:S07]  /*a9440*/  HMMA.1688.F32.TF32 R248, R40.reuse, R122, R64 ;  /* 0x0000007a28f8723c */ /* 0x040fee0000081040 */
[----:B------:R3:W-:Y:S01]  /*a9450*/  STL.64 [R1+0x30], R8 ;  /* 0x0000300801007387 */ /* 0x0007e20000100a00 */
[----:B------:R4:W-:Y:S07]  /*a9460*/  STL.64 [R1+0x38], R10 ;  /* 0x0000380a01007387 */ /* 0x0009ee0000100a00 */
[----:B------:R-:W-:Y:S02]  /*a9470*/  STL.64 [R1+0x40], R4 ;  /* 0x0000400401007387 */ /* 0x000fe40000100a00 */
[----:B------:R-:W-:Y:S01]  /*a9480*/  STL.64 [R1+0x48], R6 ;  /* 0x0000480601007387 */ /* 0x000fe20000100a00 */
        /* <DEDUP_REMOVED lines=55> */
[----:B---3--:R-:W3:Y:S01]  /*a9800*/  LDL.LU R8, [R1+0x500] ;  /* 0x0005000001087983 */ /* 0x008ee20000300800 */
[----:B------:R-:W3:Y:S01]  /*a9810*/  LDL.LU R9, [R1+0x504] ;  /* 0x0005040001097983 */ /* 0x000ee20000300800 */
[----:B----4-:R-:W3:Y:S02]  /*a9820*/  LDL.LU R10, [R1+0x508] ;  /* 0x00050800010a7983 */ /* 0x010ee40000300800 */
[----:B------:R-:W3:Y:S02]  /*a9830*/  LDL.LU R11, [R1+0x50c] ;  /* 0x00050c00010b7983 */ /* 0x000ee40000300800 */
[----:B------:R-:W4:Y:S01]  /*a9840*/  LDL.LU R12, [R1+0x4f0] ;  /* 0x0004f000010c7983 */ /* 0x000f220000300800 */
[----:B------:R-:W4:Y:S01]  /*a9850*/  LDL.LU R13, [R1+0x4f4] ;  /* 0x0004f400010d7983 */ /* 0x000f220000300800 */
[----:B------:R-:W4:Y:S02]  /*a9860*/  LDL.LU R14, [R1+0x4f8] ;  /* 0x0004f800010e7983 */ /* 0x000f240000300800 */
[----:B------:R-:W4:Y:S02]  /*a9870*/  LDL.LU R15, [R1+0x4fc] ;  /* 0x0004fc00010f7983 */ /* 0x000f240000300800 */
[----:B------:R-:W2:Y:S01]  /*a9880*/  LDL.LU R16, [R1+0x4e0] ;  /* 0x0004e00001107983 */ /* 0x000ea20000300800 */
[----:B------:R-:W2:Y:S01]  /*a9890*/  LDL.LU R17, [R1+0x4e4] ;  /* 0x0004e40001117983 */ /* 0x000ea20000300800 */
[----:B------:R-:W2:Y:S01]  /*a98a0*/  LDL.LU R18, [R1+0x4e8] ;  /* 0x0004e80001127983 */ /* 0x000ea20000300800 */
[C---:B------:R-:W-:Y:S01]  /*a98b0*/  HMMA.1688.F32.TF32 R244, R40.reuse, R54, R20 ;  /* 0x0000003628f4723c */ /* 0x040fe20000081014 */
        /* <DEDUP_REMOVED lines=37> */
[----:B------:R-:W-:Y:S04]  /*a9b10*/  LDS R4, [R252+0x16100] ;  /* 0x01610000fc047984 */ /* 0x000fe80000000800 */
[----:B------:R-:W-:Y:S04]  /*a9b20*/  LDS R6, [R252+0x17100] ;  /* 0x01710000fc067984 */ /* 0x000fe80000000800 */
[----:B------:R-:W-:Y:S04]  /*a9b30*/  LDS R5, [R3+0x16100] ;  /* 0x0161000003057984 */ /* 0x000fe80000000800 */
[----:B------:R-:W1:Y:S01]  /*a9b40*/  LDS R7, [R3+0x17100] ;  /* 0x0171000003077984 */ /* 0x000e620000000800 */
[C---:B--2---:R-:W-:Y:S08]  /*a9b50*/  HMMA.1688.F32.TF32 R20, R40.reuse, R142, R20 ;  /* 0x0000008e2814723c */ /* 0x044ff00000081014 */
[C---:B---3--:R-:W-:Y:S08]  /*a9b60*/  HMMA.1688.F32.TF32 R24, R40.reuse, R138, R24 ;  /* 0x0000008a2818723c */ /* 0x048ff00000081018 */
[C---:B------:R-:W-:Y:S11]  /*a9b70*/  HMMA.1688.F32.TF32 R36, R40.reuse, R146, R36 ;  /* 0x000000922824723c */ /* 0x040ff60000081024 */
[----:B------:R-:W-:Y:S04]  /*a9b80*/  @!UPT UIADD3 URZ, URZ, URZ, URZ ;  /* 0x0000003f3f3ff290 */ /* 0x000fe8000fffe03f */
[----:B------:R-:W-:Y:S01]  /*a9b90*/  STL.64 [R1+0x50], R24 ;  /* 0x0000501801007387 */ /* 0x000fe20000100a00 */
[----:B------:R2:W-:Y:S02]  /*a9ba0*/  STL.64 [R1+0x58], R26 ;  /* 0x0000581a01007387 */ /* 0x0005e40000100a00 */
[----:B------:R-:W-:Y:S02]  /*a9bb0*/  STL.64 [R1+0x60], R20 ;  /* 0x0000601401007387 */ /* 0x000fe40000100a00 */
[----:B------:R4:W-:Y:S01]  /*a9bc0*/  STL.64 [R1+0x68], R22 ;  /* 0x0000681601007387 */ /* 0x0009e20000100a00 */
[C---:B--2---:R-:W-:Y:S08]  /*a9bd0*/  HMMA.1688.F32.TF32 R24, R40.reuse, R150, R16 ;  /* 0x000000962818723c */ /* 0x044ff00000081010 */
[C---:B----4-:R-:W-:Y:S08]  /*a9be0*/  HMMA.1688.F32.TF32 R20, R40.reuse, R154, R12 ;  /* 0x0000009a2814723c */ /* 0x050ff0000008100c */
[C---:B------:R-:W-:Y:S08]  /*a9bf0*/  HMMA.1688.F32.TF32 R16, R40.reuse, R158, R8 ;  /* 0x0000009e2810723c */ /* 0x040ff00000081008 */
[C---:B------:R-:W-:Y:S01]  /*a9c00*/  HMMA.1688.F32.TF32 R12, R40.reuse, R162, R32 ;  /* 0x000000a2280c723c */ /* 0x040fe20000081020 */
[----:B------:R-:W-:Y:S01]  /*a9c10*/  STL.64 [R1+0x70], R36 ;  /* 0x0000702401007387 */ /* 0x000fe20000100a00 */
[----:B------:R-:W-:Y:S06]  /*a9c20*/  STL.64 [R1+0x78], R38 ;  /* 0x0000782601007387 */ /* 0x000fec0000100a00 */
[----:B------:R-:W-:Y:S01]  /*a9c30*/  HMMA.1688.F32.TF32 R8, R40, R166, R68 ;  /* 0x000000a62808723c */ /* 0x000fe20000081044 */
[----:B------:R-:W-:Y:S01]  /*a9c40*/  STL.64 [R1+0x80], R24 ;  /* 0x0000801801007387 */ /* 0x000fe20000100a00 */
[----:B------:R-:W-:Y:S02]  /*a9c50*/  STL.64 [R1+0x88], R26 ;  /* 0x0000881a01007387 */ /* 0x000fe40000100a00 */
[----:B------:R-:W-:Y:S02]  /*a9c60*/  STL.64 [R1+0x90], R20 ;  /* 0x0000901401007387 */ /* 0x000fe40000100a00 */
[----:B------:R-:W-:Y:S01]  /*a9c70*/  STL.64 [R1+0x98], R22 ;  /* 0x0000981601007387 */ /* 0x000fe20000100a00 */
        /* <DEDUP_REMOVED lines=25> */
[----:B------:R-:W-:Y:S06]  /*a9e10*/  STL.64 [R1+0x4f8], R10 ;  /* 0x0004f80a01007387 */ /* 0x000fec0000100a00 */
[C---:B------:R-:W-:Y:S01]  /*a9e20*/  HMMA.1688.F32.TF32 R20, R28.reuse, R142, R100 ;  /* 0x0000008e1c14723c */ /* 0x040fe20000081064 */
        /* <DEDUP_REMOVED lines=22> */
[C---:B--2---:R-:W-:Y:S05]  /*a9f90*/  HMMA.1688.F32.TF32 R12, R28.reuse, R162, R56 ;  /* 0x000000a21c0c723c */ /* 0x044fea0000081038 */
[----:B------:R-:W-:Y:S01]  /*a9fa0*/  STL.64 [R1+0x480], R20 ;  /* 0x0004801401007387 */ /* 0x000fe20000100a00 */
[----:B------:R2:W-:Y:S07]  /*a9fb0*/  STL.64 [R1+0x488], R22 ;  /* 0x0004881601007387 */ /* 0x0005ee0000100a00 */
[----:B------:R-:W-:Y:S02]  /*a9fc0*/  STL.64 [R1+0x470], R16 ;  /* 0x0004701001007387 */ /* 0x000fe40000100a00 */
[----:B------:R3:W-:Y:S01]  /*a9fd0*/  STL.64 [R1+0x478], R18 ;  /* 0x0004781201007387 */ /* 0x0007e20000100a00 */
[----:B--2---:R-:W-:Y:S08]  /*a9fe0*/  HMMA.1688.F32.TF32 R20, R28, R166, R236 ;  /* 0x000000a61c14723c */ /* 0x004ff000000810ec */
[C---:B---3--:R-:W-:Y:S01]  /*a9ff0*/  HMMA.1688.F32.TF32 R16, R4.reuse, R54, R48 ;  /* 0x000000360410723c */ /* 0x048fe20000081030 */
[----:B------:R-:W-:Y:S01]  /*aa000*/  STL.64 [R1+0x460], R12 ;  /* 0x0004600c01007387 */ /* 0x000fe20000100a00 */
[----:B------:R2:W-:Y:S06]  /*aa010*/  STL.64 [R1+0x468], R14 ;  /* 0x0004680e01007387 */ /* 0x0005ec0000100a00 */
[C---:B--2---:R-:W-:Y:S07]  /*aa020*/  HMMA.1688.F32.TF32 R12, R4.reuse, R86, R44 ;  /* 0x00000056040c723c */ /* 0x044fee000008102c */
[----:B------:R-:W-:Y:S01]  /*aa030*/  STL.64 [R1+0x450], R20 ;  /* 0x0004501401007387 */ /* 0x000fe20000100a00 */
[----:B------:R-:W-:Y:S02]  /*aa040*/  STL.64 [R1+0x458], R22 ;  /* 0x0004581601007387 */ /* 0x000fe40000100a00 */
[----:B------:R-:W2:Y:S05]  /*aa050*/  LDL.LU R48, [R1+0x780] ;  /* 0x0007800001307983 */ /* 0x000eaa0000300800 */
[----:B------:R3:W-:Y:S01]  /*aa060*/  STL.64 [R1+0xd0], R16 ;  /* 0x0000d01001007387 */ /* 0x0007e20000100a00 */
[----:B------:R4:W-:Y:S07]  /*aa070*/  STL.64 [R1+0xd8], R18 ;  /* 0x0000d81201007387 */ /* 0x0009ee0000100a00 */
[----:B------:R1:W-:Y:S01]  /*aa080*/  STL.64 [R1+0xe0], R12 ;  /* 0x0000e00c01007387 */ /* 0x0003e20000100a00 */
[----:B------:R1:W-:Y:S02]  /*aa090*/  STL.64 [R1+0xe8], R14 ;  /* 0x0000e80e01007387 */ /* 0x0003e40000100a00 */
        /* <DEDUP_REMOVED lines=35> */
[----:B------:R-:W2:Y:S02]  /*aa2d0*/  LDL R88, [R1+0x720] ;  /* 0x0007200001587983 */ /* 0x000ea40000100800 */
[----:B------:R-:W2:Y:S02]  /*aa2e0*/  LDL R89, [R1+0x724] ;  /* 0x0007240001597983 */ /* 0x000ea40000100800 */
[----:B------:R-:W2:Y:S01]  /*aa2f0*/  LDL R90, [R1+0x728] ;  /* 0x00072800015a7983 */ /* 0x000ea20000100800 */
[----:B------:R-:W2:Y:S04]  /*aa300*/  LDL R91, [R1+0x72c] ;  /* 0x00072c00015b7983 */ /* 0x000ea80000100800 */
[----:B------:R-:W2:Y:S04]  /*aa310*/  LDL R80, [R1+0x730] ;  /* 0x0007300001507983 */ /* 0x000ea80000100800 */
[----:B------:R-:W2:Y:S04]  /*aa320*/  LDL R81, [R1+0x734] ;  /* 0x0007340001517983 */ /* 0x000ea80000100800 */
[----:B------:R-:W2:Y:S04]  /*aa330*/  LDL R82, [R1+0x738] ;  /* 0x0007380001527983 */ /* 0x000ea80000100800 */
[----:B------:R-:W2:Y:S01]  /*aa340*/  LDL R83, [R1+0x73c] ;  /* 0x00073c0001537983 */ /* 0x000ea20000100800 */
        /* <DEDUP_REMOVED lines=8> */
[----:B---3--:R-:W3:Y:S02]  /*aa3d0*/  LDL.LU R16, [R1+0x6d0] ;  /* 0x0006d00001107983 */ /* 0x008ee40000300800 */
[----:B------:R-:W3:Y:S02]  /*aa3e0*/  LDL.LU R17, [R1+0x6d4] ;  /* 0x0006d40001117983 */ /* 0x000ee40000300800 */
[----:B----4-:R-:W3:Y:S01]  /*aa3f0*/  LDL.LU R18, [R1+0x6d8] ;  /* 0x0006d80001127983 */ /* 0x010ee20000300800 */
        /* <DEDUP_REMOVED lines=25> */
[----:B-1----:R-:W4:Y:S02]  /*aa590*/  LDL.LU R12, [R1+0x6b0] ;  /* 0x0006b000010c7983 */ /* 0x002f240000300800 */
        /* <DEDUP_REMOVED lines=30> */
[C---:B------:R-:W-:Y:S07]  /*aa780*/  HMMA.1688.F32.TF32 R40, R4.reuse, R118, R40 ;  /* 0x000000760428723c */ /* 0x040fee0000081028 */
        /* <DEDUP_REMOVED lines=10> */
[C---:B-1----:R-:W-:Y:S08]  /*aa830*/  HMMA.1688.F32.TF32 R28, R4.reuse, R110, R24 ;  /* 0x0000006e041c723c */ /* 0x042ff00000081018 */
[C---:B----4-:R-:W-:Y:S08]  /*aa840*/  HMMA.1688.F32.TF32 R24, R4.reuse, R134, R20 ;  /* 0x000000860418723c */ /* 0x050ff00000081014 */
[C---:B------:R-:W-:Y:S01]  /*aa850*/  HMMA.1688.F32.TF32 R20, R4.reuse, R138, R12 ;  /* 0x0000008a0414723c */ /* 0x040fe2000008100c */
[----:B------:R-:W-:Y:S01]  /*aa860*/  STL.64 [R1+0x130], R40 ;  /* 0x0001302801007387 */ /* 0x000fe20000100a00 */
[----:B------:R-:W-:Y:S03]  /*aa870*/  STL.64 [R1+0x138], R42 ;  /* 0x0001382a01007387 */ /* 0x000fe60000100a00 */
        /* <DEDUP_REMOVED lines=9> */
[----:B------:R4:W-:Y:S02]  /*aa910*/  STL.64 [R1+0x168], R22 ;  /* 0x0001681601007387 */ /* 0x0009e40000100a00 */
[C---:B----4-:R-:W-:Y:S08]  /*aa920*/  HMMA.1688.F32.TF32 R20, R4.reuse, R142, R36 ;  /* 0x0000008e0414723c */ /* 0x050ff00000081024 */
[C---:B------:R-:W-:Y:S08]  /*aa930*/  HMMA.1688.F32.TF32 R24, R4.reuse, R146, R16 ;  /* 0x000000920418723c */ /* 0x040ff00000081010 */
[C---:B------:R-:W-:Y:S07]  /*aa940*/  HMMA.1688.F32.TF32 R16, R4.reuse, R154, R68 ;  /* 0x0000009a0410723c */ /* 0x040fee0000081044 */
[----:B------:R-:W-:Y:S01]  /*aa950*/  STL.64 [R1+0x1d0], R20 ;  /* 0x0001d01401007387 */ /* 0x000fe20000100a00 */
[----:B------:R4:W-:Y:S02]  /*aa960*/  STL.64 [R1+0x1d8], R22 ;  /* 0x0001d81601007387 */ /* 0x0009e40000100a00 */
[C---:B----4-:R-:W-:Y:S05]  /*aa970*/  HMMA.1688.F32.TF32 R20, R4.reuse, R150, R32 ;  /* 0x000000960414723c */ /* 0x050fea0000081020 */
[----:B------:R-:W-:Y:S01]  /*aa980*/  STL.64 [R1+0x1e0], R24 ;  /* 0x0001e01801007387 */ /* 0x000fe20000100a00 */
[----:B------:R4:W-:Y:S02]  /*aa990*/  STL.64 [R1+0x1e8], R26 ;  /* 0x0001e81a01007387 */ /* 0x0009e40000100a00 */
[C---:B----4-:R-:W-:Y:S11]  /*aa9a0*/  HMMA.1688.F32.TF32 R24, R4.reuse, R158, R72 ;  /* 0x0000009e0418723c */ /* 0x050ff60000081048 */
[----:B------:R-:W-:Y:S04]  /*aa9b0*/  @!UPT UIADD3 URZ, URZ, URZ, URZ ;  /* 0x0000003f3f3ff290 */ /* 0x000fe8000fffe03f */
[----:B------:R-:W-:Y:S01]  /*aa9c0*/  STL.64 [R1+0x1f0], R20 ;  /* 0x0001f01401007387 */ /* 0x000fe20000100a00 */
[----:B------:R4:W-:Y:S02]  /*aa9d0*/  STL.64 [R1+0x1f8], R22 ;  /* 0x0001f81601007387 */ /* 0x0009e40000100a00 */
[----:B------:R-:W-:Y:S02]  /*aa9e0*/  STL.64 [R1+0x200], R16 ;  /* 0x0002001001007387 */ /* 0x000fe40000100a00 */
[----:B------:R1:W-:Y:S01]  /*aa9f0*/  STL.64 [R1+0x208], R18 ;  /* 0x0002081201007387 */ /* 0x0003e20000100a00 */
[C---:B----4-:R-:W-:Y:S08]  /*aaa00*/  HMMA.1688.F32.TF32 R20, R4.reuse, R162, R80 ;  /* 0x000000a20414723c */ /* 0x050ff00000081050 */
[----:B-1----:R-:W-:Y:S08]  /*aaa10*/  HMMA.1688.F32.TF32 R16, R4, R166, R88 ;  /* 0x000000a60410723c */ /* 0x002ff00000081058 */
[C---:B------:R-:W-:Y:S01]  /*aaa20*/  HMMA.1688.F32.TF32 R4, R8.reuse, R54, R104 ;  /* 0x000000360804723c */ /* 0x040fe20000081068 */
[----:B------:R-:W-:Y:S01]  /*aaa30*/  STL.64 [R1+0x210], R24 ;  /* 0x0002101801007387 */ /* 0x000fe20000100a00 */
[----:B------:R-:W-:Y:S05]  /*aaa40*/  STL.64 [R1+0x218], R26 ;  /* 0x0002181a01007387 */ /* 0x000fea0000100a00 */
[----:B------:R-:W-:Y:S01]  /*aaa50*/  STL.64 [R1+0x230], R20 ;  /* 0x0002301401007387 */ /* 0x000fe20000100a00 */
[----:B------:R1:W-:Y:S07]  /*aaa60*/  STL.64 [R1+0x238], R22 ;  /* 0x0002381601007387 */ /* 0x0003ee0000100a00 */
[----:B------:R-:W-:Y:S02]  /*aaa70*/  STL.64 [R1+0x220], R16 ;  /* 0x0002201001007387 */ /* 0x000fe40000100a00 */
[----:B------:R4:W-:Y:S06]  /*aaa80*/  STL.64 [R1+0x228], R18 ;  /* 0x0002281201007387 */ /* 0x0009ec0000100a00 */
[----:B------:R-:W-:Y:S01]  /*aaa90*/  STL.64 [R1+0x640], R4 ;  /* 0x0006400401007387 */ /* 0x000fe20000100a00 */
[----:B------:R4:W-:Y:S01]  /*aaaa0*/  STL.64 [R1+0x648], R6 ;  /* 0x0006480601007387 */ /* 0x0009e20000100a00 */
[C---:B-1----:R-:W-:Y:S08]  /*aaab0*/  HMMA.1688.F32.TF32 R20, R8.reuse, R86, R232 ;  /* 0x000000560814723c */ /* 0x042ff000000810e8 */
        /* <DEDUP_REMOVED lines=30> */
[----:B------:R-:W-:Y:S02]  /*aaca0*/  STL.64 [R1+0x588], R22 ;  /* 0x0005881601007387 */ /* 0x000fe40000100a00 */
[----:B------:R-:W4:Y:S05]  /*aacb0*/  LDL.LU R48, [R1+0x990] ;  /* 0x0009900001307983 */ /* 0x000f2a0000300800 */
[----:B------:R1:W-:Y:S01]  /*aacc0*/  STL.64 [R1+0x570], R16 ;  /* 0x0005701001007387 */ /* 0x0003e20000100a00 */
[----:B------:R1:W-:Y:S07]  /*aacd0*/  STL.64 [R1+0x578], R18 ;  /* 0x0005781201007387 */ /* 0x0003ee0000100a00 */
[----:B------:R-:W-:Y:S02]  /*aace0*/  STL.64 [R1+0x560], R4 ;  /* 0x0005600401007387 */ /* 0x000fe40000100a00 */
[----:B------:R1:W-:Y:S02]  /*aacf0*/  STL.64 [R1+0x568], R6 ;  /* 0x0005680601007387 */ /* 0x0003e40000100a00 */
        /* <DEDUP_REMOVED lines=39> */
[----:B-1----:R-:W2:Y:S02]  /*aaf70*/  LDL.LU R16, [R1+0x760] ;  /* 0x0007600001107983 */ /* 0x002ea40000300800 */
        /* <DEDUP_REMOVED lines=34> */
[----:B------:R-:W4:Y:S01]  /*ab1a0*/  LDL.LU R47, [R1+0x98c] ;  /* 0x00098c00012f7983 */ /* 0x000f220000300800 */
[C---:B--2---:R-:W-:Y:S08]  /*ab1b0*/  HMMA.1688.F32.TF32 R20, R8.reuse, R158, R16 ;  /* 0x0000009e0814723c */ /* 0x044ff00000081010 */
[C---:B------:R-:W-:Y:S08]  /*ab1c0*/  HMMA.1688.F32.TF32 R16, R8.reuse, R162, R32 ;  /* 0x000000a20810723c */ /* 0x040ff00000081020 */
[----:B---3--:R-:W-:Y:S01]  /*ab1d0*/  HMMA.1688.F32.TF32 R4, R8, R166, R232 ;  /* 0x000000a60804723c */ /* 0x008fe200000810e8 */
[----:B------:R-:W-:Y:S04]  /*ab1e0*/  LDS R232, [R2+0x16180] ;  /* 0x0161800002e87984 */ /* 0x000fe80000000800 */
[----:B------:R1:W-:Y:S04]  /*ab1f0*/  LDS R234, [R2+0x17180] ;  /* 0x0171800002ea7984 */ /* 0x0003e80000000800 */
[----:B------:R-:W-:Y:S01]  /*ab200*/  STL.64 [R1+0x550], R20 ;  /* 0x0005501401007387 */ /* 0x000fe20000100a00 */
[----:B------:R-:W-:Y:S05]  /*ab210*/  STL.64 [R1+0x558], R22 ;  /* 0x0005581601007387 */ /* 0x000fea0000100a00 */
[----:B------:R-:W-:Y:S02]  /*ab220*/  STL.64 [R1+0x520], R16 ;  /* 0x0005201001007387 */ /* 0x000fe40000100a00 */
[----:B------:R-:W-:Y:S06]  /*ab230*/  STL.64 [R1+0x528], R18 ;  /* 0x0005281201007387 */ /* 0x000fec0000100a00 */
[----:B------:R-:W-:Y:S01]  /*ab240*/  STL.64 [R1+0x510], R4 ;  /* 0x0005100401007387 */ /* 0x000fe20000100a00 */
[----:B------:R4:W-:Y:S02]  /*ab250*/  STL.64 [R1+0x518], R6 ;  /* 0x0005180601007387 */ /* 0x0009e40000100a00 */
[----:B-1----:R-:W2:Y:S01]  /*ab260*/  LDL.LU R2, [R1+0x5ae8] ;  /* 0x005ae80001027983 */ /* 0x002ea20000300800 */
[C---:B------:R-:W-:Y:S01]  /*ab270*/  HMMA.1688.F32.TF32 R8, R12.reuse, R122, R80 ;  /* 0x0000007a0c08723c */ /* 0x040fe20000081050 */
[----:B------:R-:W-:Y:S04]  /*ab280*/  LDS R233, [R165+0x16180] ;  /* 0x01618000a5e97984 */ /* 0x000fe80000000800 */
[----:B------:R-:W1:Y:S03]  /*ab290*/  LDS R235, [R165+0x17180] ;  /* 0x01718000a5eb7984 */ /* 0x000e660000000800 */
[C---:B----4-:R-:W-:Y:S08]  /*ab2a0*/  HMMA.1688.F32.TF32 R4, R12.reuse, R54, R68 ;  /* 0x000000360c04723c */ /* 0x050ff00000081044 */
[C---:B------:R-:W-:Y:S11]  /*ab2b0*/  HMMA.1688.F32.TF32 R16, R12.reuse, R86, R72 ;  /* 0x000000560c10723c */ /* 0x040ff60000081048 */
[----:B------:R-:W-:Y:S04]  /*ab2c0*/  @!UPT UIADD3 URZ, URZ, URZ, URZ ;  /* 0x0000003f3f3ff290 */ /* 0x000fe8000fffe03f */
[----:B------:R-:W-:Y:S01]  /*ab2d0*/  STL.64 [R1+0x240], R4 ;  /* 0x0002400401007387 */ /* 0x000fe20000100a00 */
[----:B------:R3:W-:Y:S02]  /*ab2e0*/  STL.64 [R1+0x248], R6 ;  /* 0x0002480601007387 */ /* 0x0007e40000100a00 */
[C---:B---3--:R-:W-:Y:S05]  /*ab2f0*/  HMMA.1688.F32.TF32 R4, R12.reuse, R98, R88 ;  /* 0x000000620c04723c */ /* 0x048fea0000081058 */
[----:B------:R-:W-:Y:S01]  /*ab300*/  STL.64 [R1+0x250], R16 ;  /* 0x0002501001007387 */ /* 0x000fe20000100a00 */
[----:B------:R-:W-:Y:S02]  /*ab310*/  STL.64 [R1+0x258], R18 ;  /* 0x0002581201007387 */ /* 0x000fe40000100a00 */
[----:B------:R-:W-:Y:S02]  /*ab320*/  STL.64 [R1+0x260], R8 ;  /* 0x0002600801007387 */ /* 0x000fe40000100a00 */
[----:B------:R-:W-:Y:S11]  /*ab330*/  STL.64 [R1+0x268], R10 ;  /* 0x0002680a01007387 */ /* 0x000ff60000100a00 */
[----:B------:R-:W-:Y:S02]  /*ab340*/  @!UPT UIADD3 URZ, URZ, URZ, URZ ;  /* 0x0000003f3f3ff290 */ /* 0x000fe4000fffe03f */
[----:B------:R-:W-:Y:S01]  /*ab350*/  STL.64 [R1+0x270], R4 ;  /* 0x0002700401007387 */ /* 0x000fe20000100a00 */
[----:B------:R3:W-:Y:S02]  /*ab360*/  STL.64 [R1+0x278], R6 ;  /* 0x0002780601007387 */ /* 0x0007e40000100a00 */
[C---:B---3--:R-:W-:Y:S08]  /*ab370*/  HMMA.1688.F32.TF32 R4, R12.reuse, R130, R104 ;  /* 0x000000820c04723c */ /* 0x048ff00000081068 */
        /* <DEDUP_REMOVED lines=8> */
[C---:B---3--:R-:W-:Y:S07]  /*ab400*/  HMMA.1688.F32.TF32 R8, R12.reuse, R138, R92 ;  /* 0x0000008a0c08723c */ /* 0x048fee000008105c */
[----:B------:R-:W-:Y:S01]  /*ab410*/  STL.64 [R1+0x2a0], R4 ;  /* 0x0002a00401007387 */ /* 0x000fe20000100a00 */
[----:B------:R3:W-:Y:S02]  /*ab420*/  STL.64 [R1+0x2a8], R6 ;  /* 0x0002a80601007387 */ /* 0x0007e40000100a00 */
[C---:B---3--:R-:W-:Y:S05]  /*ab430*/  HMMA.1688.F32.TF32 R4, R12.reuse, R142, R56 ;  /* 0x0000008e0c04723c */ /* 0x048fea0000081038 */
[----:B------:R-:W-:Y:S01]  /*ab440*/  STL.64 [R1+0x2b0], R16 ;  /* 0x0002b01001007387 */ /* 0x000fe20000100a00 */
[----:B------:R3:W-:Y:S02]  /*ab450*/  STL.64 [R1+0x2b8], R18 ;  /* 0x0002b81201007387 */ /* 0x0007e40000100a00 */
[----:B------:R-:W1:Y:S05]  /*ab460*/  LDL.LU R56, [R1+0x9a0] ;  /* 0x0009a00001387983 */ /* 0x000e6a0000300800 */
[----:B------:R-:W-:Y:S01]  /*ab470*/  STL.64 [R1+0x2c0], R8 ;  /* 0x0002c00801007387 */ /* 0x000fe20000100a00 */
[----:B------:R4:W-:Y:S01]  /*ab480*/  STL.64 [R1+0x2c8], R10 ;  /* 0x0002c80a01007387 */ /* 0x0009e20000100a00 */
[C---:B---3--:R-:W-:Y:S08]  /*ab490*/  HMMA.1688.F32.TF32 R16, R12.reuse, R146, R76 ;  /* 0x000000920c10723c */ /* 0x048ff0000008104c */
[C---:B----4-:R-:W-:Y:S01]  /*ab4a0*/  HMMA.1688.F32.TF32 R8, R12.reuse, R150, R64 ;  /* 0x000000960c08723c */ /* 0x050fe20000081040 */
[----:B------:R-:W-:Y:S01]  /*ab4b0*/  STL.64 [R1+0x2d0], R4 ;  /* 0x0002d00401007387 */ /* 0x000fe20000100a00 */
[----:B------:R3:W-:Y:S02]  /*ab4c0*/  STL.64 [R1+0x2d8], R6 ;  /* 0x0002d80601007387 */ /* 0x0007e40000100a00 */
[----:B------:R-:W1:Y:S02]  /*ab4d0*/  LDL.LU R57, [R1+0x9a4] ;  /* 0x0009a40001397983 */ /* 0x000e640000300800 */
[----:B------:R-:W1:Y:S01]  /*ab4e0*/  LDL.LU R58, [R1+0x9a8] ;  /* 0x0009a800013a7983 */ /* 0x000e620000300800 */
[----:B------:R-:W1:Y:S01]  /*ab4f0*/  LDL.LU R59, [R1+0x9ac] ;  /* 0x0009ac00013b7983 */ /* 0x000e620000300800 */
[C---:B---3--:R-:W-:Y:S07]  /*ab500*/  HMMA.1688.F32.TF32 R4, R12.reuse, R154, R60 ;  /* 0x0000009a0c04723c */ /* 0x048fee000008103c */
[----:B------:R-:W-:Y:S01]  /*ab510*/  STL.64 [R1+0x2e0], R16 ;  /* 0x0002e01001007387 */ /* 0x000fe20000100a00 */
[----:B------:R3:W-:Y:S07]  /*ab520*/  STL.64 [R1+0x2e8], R18 ;  /* 0x0002e81201007387 */ /* 0x0007ee0000100a00 */
[----:B------:R-:W-:Y:S02]  /*ab530*/  STL.64 [R1+0x2f0], R8 ;  /* 0x0002f00801007387 */ /* 0x000fe40000100a00 */
[----:B------:R4:W-:Y:S01]  /*ab540*/  STL.64 [R1+0x2f8], R10 ;  /* 0x0002f80a01007387 */ /* 0x0009e20000100a00 */
[C---:B---3--:R-:W-:Y:S08]  /*ab550*/  HMMA.1688.F32.TF32 R16, R12.reuse, R158, R236 ;  /* 0x0000009e0c10723c */ /* 0x048ff000000810ec */
[C---:B----4-:R-:W-:Y:S01]  /*ab560*/  HMMA.1688.F32.TF32 R8, R12.reuse, R162, R48 ;  /* 0x000000a20c08723c */ /* 0x050fe20000081030 */
[----:B------:R-:W-:Y:S01]  /*ab570*/  MOV R111, R0 ;  /* 0x00000000006f7202 */ /* 0x000fe20000000f00 */
[----:B------:R-:W-:Y:S01]  /*ab580*/  IMAD.MOV.U32 R133, RZ, RZ, R130 ;  /* 0x000000ffff857224 */ /* 0x000fe200078e0082 */
[----:B------:R-:W-:Y:S01]  /*ab590*/  MOV R132, R131 ;  /* 0x0000008300847202 */ /* 0x000fe20000000f00 */
[----:B------:R-:W-:Y:S01]  /*ab5a0*/  IMAD.MOV.U32 R137, RZ, RZ, R98 ;  /* 0x000000ffff897224 */ /* 0x000fe200078e0062 */
[----:B------:R-:W-:Y:S01]  /*ab5b0*/  MOV R136, R99 ;  /* 0x0000006300887202 */ /* 0x000fe20000000f00 */
[----:B------:R-:W-:Y:S04]  /*ab5c0*/  LDS R236, [R252+0x18000] ;  /* 0x01800000fcec7984 */ /* 0x000fe80000000800 */
[----:B------:R-:W-:Y:S01]  /*ab5d0*/  STL.64 [R1+0x300], R4 ;  /* 0x0003000401007387 */ /* 0x000fe20000100a00 */
[----:B------:R3:W-:Y:S03]  /*ab5e0*/  STL.64 [R1+0x308], R6 ;  /* 0x0003080601007387 */ /* 0x0007e60000100a00 */
[----:B------:R-:W-:Y:S04]  /*ab5f0*/  LDS R238, [R252+0x19000] ;  /* 0x01900000fcee7984 */ /* 0x000fe80000000800 */
[----:B------:R-:W-:Y:S04]  /*ab600*/  LDS R237, [R3+0x18000] ;  /* 0x0180000003ed7984 */ /* 0x000fe80000000800 */
[----:B------:R-:W-:Y:S01]  /*ab610*/  LDS R239, [R3+0x19000] ;  /* 0x0190000003ef7984 */ /* 0x000fe20000000800 */
[----:B---3--:R-:W-:Y:S03]  /*ab620*/  HMMA.1688.F32.TF32 R4, R12, R166, R44 ;  /* 0x000000a60c04723c */ /* 0x008fe6000008102c */
[----:B------:R-:W-:Y:S01]  /*ab630*/  STL.64 [R1+0x310], R16 ;  /* 0x0003101001007387 */ /* 0x000fe20000100a00 */
[----:B------:R-:W-:Y:S02]  /*ab640*/  STL.64 [R1+0x318], R18 ;  /* 0x0003181201007387 */ /* 0x000fe40000100a00 */
[----:B------:R-:W3:Y:S02]  /*ab650*/  LDL.LU R92, [R1+0x9c0] ;  /* 0x0009c000015c7983 */ /* 0x000ee40000300800 */
[----:B------:R-:W-:Y:S01]  /*ab660*/  STL.64 [R1+0x330], R8 ;  /* 0x0003300801007387 */ /* 0x000fe20000100a00 */
[----:B------:R-:W-:Y:S11]  /*ab670*/  STL.64 [R1+0x338], R10 ;  /* 0x0003380a01007387 */ /* 0x000ff60000100a00 */
[----:B------:R-:W-:Y:S03]  /*ab680*/  @!UPT UIADD3 URZ, URZ, URZ, URZ ;  /* 0x0000003f3f3ff290 */ /* 0x000fe6000fffe03f */
[----:B------:R-:W-:Y:S01]  /*ab690*/  STL.64 [R1+0x320], R4 ;  /* 0x0003200401007387 */ /* 0x000fe20000100a00 */
[----:B------:R-:W-:Y:S02]  /*ab6a0*/  STL.64 [R1+0x328], R6 ;  /* 0x0003280601007387 */ /* 0x000fe40000100a00 */
[----:B------:R-:W3:Y:S02]  /*ab6b0*/  LDL.LU R93, [R1+0x9c4] ;  /* 0x0009c400015d7983 */ /* 0x000ee40000300800 */
[----:B------:R-:W3:Y:S01]  /*ab6c0*/  LDL.LU R94, [R1+0x9c8] ;  /* 0x0009c800015e7983 */ /* 0x000ee20000300800 */
[----:B------:R-:W3:Y:S01]  /*ab6d0*/  LDL.LU R95, [R1+0x9cc] ;  /* 0x0009cc00015f7983 */ /* 0x000ee20000300800 */
[----:B--2---:R-:W-:-:S03]  /*ab6e0*/  IMAD.MOV.U32 R108, RZ, RZ, R2 ;  /* 0x000000ffff6c7224 */ /* 0x004fc600078e0002 */
[----:B------:R-:W2:Y:S01]  /*ab6f0*/  LDL.LU R2, [R1+0x5ae4] ;  /* 0x005ae40001027983 */ /* 0x000ea20000300800 */
[----:B------:R-:W4:Y:S02]  /*ab700*/  LDL.LU R109, [R1+0x9e4] ;  /* 0x0009e400016d7983 */ /* 0x000f240000300800 */
[----:B------:R-:W4:Y:S02]  /*ab710*/  LDL.LU R110, [R1+0x9e8] ;  /* 0x0009e800016e7983 */ /* 0x000f240000300800 */
[----:B------:R-:W4:Y:S01]  /*ab720*/  LDL.LU R0, [R1+0x5ae0] ;  /* 0x005ae00001007983 */ /* 0x000f220000300800 */
[C---:B-1----:R-:W-:Y:S11]  /*ab730*/  HMMA.1688.F32.TF32 R52, R232.reuse, R54, R56 ;  /* 0x00000036e834723c */ /* 0x042ff60000081038 */
[----:B------:R-:W-:Y:S11]  /*ab740*/  @!UPT UIADD3 URZ, URZ, URZ, URZ ;  /* 0x0000003f3f3ff290 */ /* 0x000ff6000fffe03f */
[----:B------:R-:W-:Y:S02]  /*ab750*/  @!UPT UIADD3 URZ, URZ, URZ, URZ ;  /* 0x0000003f3f3ff290 */ /* 0x000fe4000fffe03f */
[----:B------:R-:W-:Y:S01]  /*ab760*/  IMAD.MOV.U32 R145, RZ, RZ, R52 ;  /* 0x000000ffff917224 */ /* 0x000fe200078e0034 */
[----:B------:R-:W-:Y:S01]  /*ab770*/  MOV R144, R53 ;  /* 0x0000003500907202 */ /* 0x000fe20000000f00 */
[----:B------:R-:W-:Y:S01]  /*ab780*/  IMAD.MOV.U32 R141, RZ, RZ, R54 ;  /* 0x000000ffff8d7224 */ /* 0x000fe200078e0036 */
[----:B------:R-:W-:Y:S01]  /*ab790*/  MOV R140, R55 ;  /* 0x00000037008c7202 */ /* 0x000fe20000000f00 */
[C---:B---3--:R-:W-:Y:S01]  /*ab7a0*/  HMMA.1688.F32.TF32 R80, R232.reuse, R86, R92 ;  /* 0x00000056e850723c */ /* 0x048fe2000008105c */
[----:B--2---:R-:W-:Y:S04]  /*ab7b0*/  LDSM.16.M88.4 R4, [R2+0x40180] ;  /* 0x040180000204783b */ /* 0x004fe80000000200 */
[----:B------:R-:W-:Y:S03]  /*ab7c0*/  LDSM.16.M88.4 R8, [R2+0x41180] ;  /* 0x041180000208783b */ /* 0x000fe60000000200 */
[----:B----4-:R-:W-:Y:S01]  /*ab7d0*/  HMMA.1688.F32.TF32 R108, R232, R122, R108 ;  /* 0x0000007ae86c723c */ /* 0x010fe2000008106c */
[----:B------:R-:W-:Y:S04]  /*ab7e0*/  LDSM.16.M88.4 R12, [R2+0x42180] ;  /* 0x04218000020c783b */ /* 0x000fe80000000200 */
        /* <DEDUP_REMOVED lines=12> */
[----:B------:R1:W-:Y:S04]  /*ab8b0*/  LDSM.16.M88.4 R64, [R2+0x4f180] ;  /* 0x04f180000240783b */ /* 0x0003e80000000200 */
[----:B------:R-:W2:Y:S04]  /*ab8c0*/  LDSM.16.M88.4 R104, [R0+0x49180] ;  /* 0x049180000068783b */ /* 0x000ea80000000200 */
[----:B------:R-:W-:Y:S04]  /*ab8d0*/  LDSM.16.M88.4 R112, [R0+0x4b180] ;  /* 0x04b180000070783b */ /* 0x000fe80000000200 */
[----:B------:R-:W-:Y:S01]  /*ab8e0*/  LDSM.16.M88.4 R116, [R0+0x4c180] ;  /* 0x04c180000074783b */ /* 0x000fe20000000200 */
[----:B------:R-:W-:Y:S03]  /*ab8f0*/  LDSM.16.M88.4 R120, [R0+0x4d180] ;  /* 0x04d180000078783b */ /* 0x000fe60000000200 */
[----:B------:R-:W-:Y:S04]  /*ab900*/  LDSM.16.M88.4 R124, [R0+0x4e180] ;  /* 0x04e18000007c783b */ /* 0x000fe80000000200 */
[----:B-1----:R-:W3:Y:S01]  /*ab910*/  LDL.LU R2, [R1+0x5adc] ;  /* 0x005adc0001027983 */ /* 0x002ee20000300800 */
[----:B------:R-:W-:Y:S02]  /*ab920*/  STL.64 [R1+0x710], R108 ;  /* 0x0007106c01007387 */ /* 0x000fe40000100a00 */
[----:B------:R-:W-:Y:S01]  /*ab930*/  STL.64 [R1+0x718], R110 ;  /* 0x0007186e01007387 */ /* 0x000fe20000100a00 */
[----:B------:R-:W-:Y:S01]  /*ab940*/  LDSM.16.M88.4 R128, [R0+0x4f180] ;  /* 0x04f180000080783b */ /* 0x000fe20000000200 */
[----:B------:R-:W-:-:S02]  /*ab950*/  IMAD.MOV.U32 R164, RZ, RZ, R111 ;  /* 0x000000ffffa47224 */ /* 0x000fc400078e006f */
[----:B------:R-:W1:Y:S04]  /*ab960*/  LDSM.16.M88.4 R108, [R0+0x4a180] ;  /* 0x04a18000006c783b */ /* 0x000e680000000200 */
[----:B------:R-:W-:Y:S01]  /*ab970*/  IMAD.MOV.U32 R161, RZ, RZ, R80 ;  /* 0x000000ffffa17224 */ /* 0x000fe200078e0050 */
[----:B------:R-:W-:Y:S01]  /*ab980*/  MOV R152, R81 ;  /* 0x0000005100987202 */ /* 0x000fe20000000f00 */
[----:B------:R-:W-:Y:S01]  /*ab990*/  IMAD.MOV.U32 R149, RZ, RZ, R82 ;  /* 0x000000ffff957224 */ /* 0x000fe200078e0052 */
[----:B------:R-:W-:Y:S01]  /*ab9a0*/  MOV R148, R83 ;  /* 0x0000005300947202 */ /* 0x000fe20000000f00 */
        /* <DEDUP_REMOVED lines=9> */
[----:B----4-:R-:W4:Y:S04]  /*aba40*/  LDL.LU R0, [R1+0x5ad8] ;  /* 0x005ad80001007983 */ /* 0x010f280000300800 */
[----:B--2---:R-:W-:Y:S01]  /*aba50*/  STL.64 [R1+0x5fe0], R106 ;  /* 0x005fe06a01007387 */ /* 0x004fe20000100a00 */
[----:B------:R-:W-:Y:S03]  /*aba60*/  STL.64 [R1+0x5fd8], R104 ;  /* 0x005fd86801007387 */ /* 0x000fe60000100a00 */
[----:B-1----:R-:W-:Y:S01]  /*aba70*/  STL.64 [R1+0x5fd0], R110 ;  /* 0x005fd06e01007387 */ /* 0x002fe20000100a00 */
        /* <DEDUP_REMOVED lines=39> */
[----:B------:R-:W-:Y:S01]  /*abcf0*/  MOV R110, R137 ;  /* 0x00000089006e7202 */ /* 0x000fe20000000f00 */
[----:B------:R-:W-:-:S02]  /*abd00*/  IMAD.MOV.U32 R111, RZ, RZ, R136 ;  /* 0x000000ffff6f7224 */ /* 0x000fc400078e0088 */
[----:B------:R-:W2:Y:S01]  /*abd10*/  LDL.LU R120, [R1+0xbb0] ;  /* 0x000bb00001787983 */ /* 0x000ea20000300800 */
[----:B------:R-:W2:Y:S01]  /*abd20*/  LDL.LU R121, [R1+0xbb4] ;  /* 0x000bb40001797983 */ /* 0x000ea20000300800 */
[----:B------:R-:W2:Y:S02]  /*abd30*/  LDL.LU R122, [R1+0xbb8] ;  /* 0x000bb800017a7983 */ /* 0x000ea40000300800 */
[----:B------:R-:W2:Y:S02]  /*abd40*/  LDL.LU R123, [R1+0xbbc] ;  /* 0x000bbc00017b7983 */ /* 0x000ea40000300800 */
[----:B------:R1:W-:Y:S01]  /*abd50*/  STL.64 [R1+0x5f50], R250 ;  /* 0x005f50fa01007387 */ /* 0x0003e20000100a00 */
[----:B------:R2:W-:Y:S01]  /*abd60*/  STL.64 [R1+0x5f48], R248 ;  /* 0x005f48f801007387 */ /* 0x0005e20000100a00 */
[----:B------:R-:W-:Y:S02]  /*abd70*/  STL [R1+0x5e80], R165 ;  /* 0x005e80a501007387 */ /* 0x000fe40000100800 */
[----:B------:R-:W-:Y:S01]  /*abd80*/  STL [R1+0x5d18], R164 ;  /* 0x005d18a401007387 */ /* 0x000fe20000100800 */
[----:B-1----:R-:W-:Y:S01]  /*abd90*/  MOV R250, R133 ;  /* 0x0000008500fa7202 */ /* 0x002fe20000000f00 */
[----:B------:R-:W-:Y:S01]  /*abda0*/  IMAD.MOV.U32 R251, RZ, RZ, R132 ;  /* 0x000000fffffb7224 */ /* 0x000fe200078e0084 */
        /* <DEDUP_REMOVED lines=12> */
[----:B----4-:R-:W-:Y:S01]  /*abe70*/  STL [R1+0x5bdc], R0 ;  /* 0x005bdc0001007387 */ /* 0x010fe20000100800 */
[----:B---3--:R-:W-:Y:S01]  /*abe80*/  STL [R1+0x5bd8], R2 ;  /* 0x005bd80201007387 */ /* 0x008fe20000100800 */
[C---:B--2---:R-:W-:Y:S08]  /*abe90*/  HMMA.1688.F32.TF32 R108, R232.reuse, R110, R104 ;  /* 0x0000006ee86c723c */ /* 0x044ff00000081068 */
[C---:B------:R-:W-:Y:S01]  /*abea0*/  HMMA.1688.F32.TF32 R248, R232.reuse, R250, R112 ;  /* 0x000000fae8f8723c */ /* 0x040fe20000081070 */
[----:B------:R-:W2:Y:S01]  /*abeb0*/  LDL.LU.64 R106, [R1+0x5fe0] ;  /* 0x005fe000016a7983 */ /* 0x000ea20000300a00 */
[----:B------:R-:W3:Y:S11]  /*abec0*/  LDL.LU.64 R104, [R1+0x5fd8] ;  /* 0x005fd80001687983 */ /* 0x000ef60000300a00 */
[----:B------:R-:W-:Y:S02]  /*abed0*/  @!UPT UIADD3 URZ, URZ, URZ, URZ ;  /* 0x0000003f3f3ff290 */ /* 0x000fe4000fffe03f */
[----:B------:R1:W-:Y:S01]  /*abee0*/  STL.64 [R1+0x748], R110 ;  /* 0x0007486e01007387 */ /* 0x0003e20000100a00 */
[----:B------:R-:W-:Y:S01]  /*abef0*/  MOV R136, R108 ;  /* 0x0000006c00887202 */ /* 0x000fe20000000f00 */
[----:B------:R-:W-:Y:S02]  /*abf00*/  IMAD.MOV.U32 R137, RZ, RZ, R109 ;  /* 0x000000ffff897224 */ /* 0x000fe400078e006d */
[----:B-1----:R-:W3:Y:S01]  /*abf10*/  LDL.LU.64 R110, [R1+0x5fd0] ;  /* 0x005fd000016e7983 */ /* 0x002ee20000300a00 */
[----:B------:R-:W2:Y:S02]  /*abf20*/  LDL.LU.64 R108, [R1+0x5fc8] ;  /* 0x005fc800016c7983 */ /* 0x000ea40000300a00 */
[----:B------:R-:W2:Y:S02]  /*abf30*/  LDL.LU.64 R114, [R1+0x5fc0] ;  /* 0x005fc00001727983 */ /* 0x000ea40000300a00 */
[----:B------:R-:W2:Y:S01]  /*abf40*/  LDL.LU.64 R112, [R1+0x5fb8] ;  /* 0x005fb80001707983 */ /* 0x000ea20000300a00 */
[----:B------:R1:W-:Y:S01]  /*abf50*/  STL.64 [R1+0x650], R248 ;  /* 0x000650f801007387 */ /* 0x0003e20000100a00 */
[----:B------:R1:W-:Y:S03]  /*abf60*/  STL.64 [R1+0x658], R250 ;  /* 0x000658fa01007387 */ /* 0x0003e60000100a00 */
[----:B-1----:R-:W2:Y:S01]  /*abf70*/  LDL.LU R248, [R1+0xb80] ;  /* 0x000b800001f87983 */ /* 0x002ea20000300800 */
[----:B------:R-:W2:Y:S02]  /*abf80*/  LDL.LU R249, [R1+0xb84] ;  /* 0x000b840001f97983 */ /* 0x000ea40000300800 */
[----:B------:R-:W2:Y:S02]  /*abf90*/  LDL.LU R250, [R1+0xb88] ;  /* 0x000b880001fa7983 */ /* 0x000ea40000300800 */
[----:B------:R-:W2:Y:S01]  /*abfa0*/  LDL.LU R251, [R1+0xb8c] ;  /* 0x000b8c0001fb7983 */ /* 0x000ea20000300800 */
[C---:B------:R-:W-:Y:S08]  /*abfb0*/  HMMA.1688.F32.TF32 R244, R232.reuse, R246, R116 ;  /* 0x000000f6e8f4723c */ /* 0x040ff00000081074 */
[C---:B------:R-:W-:Y:S08]  /*abfc0*/  HMMA.1688.F32.TF32 R124, R232.reuse, R126, R120 ;  /* 0x0000007ee87c723c */ /* 0x040ff00000081078 */
[C---:B------:R-:W-:Y:S08]  /*abfd0*/  HMMA.1688.F32.TF32 R128, R232.reuse, R134, R128 ;  /* 0x00000086e880723c */ /* 0x040ff00000081080 */
[C---:B------:R-:W-:Y:S01]  /*abfe0*/  HMMA.1688.F32.TF32 R240, R232.reuse, R138, R240 ;  /* 0x0000008ae8f0723c */ /* 0x040fe200000810f0 */
[----:B------:R-:W3:Y:S01]  /*abff0*/  LDL.LU.64 R118, [R1+0x5fb0] ;  /* 0x005fb00001767983 */ /* 0x000ee20000300a00 */
[----:B------:R-:W3:Y:S03]  /*ac000*/  LDL.LU.64 R116, [R1+0x5fa8] ;  /* 0x005fa80001747983 */ /* 0x000ee60000300a00 */
[----:B------:R1:W-:Y:S01]  /*ac010*/  STL.64 [R1+0x700], R244 ;  /* 0x000700f401007387 */ /* 0x0003e20000100a00 */
[----:B------:R1:W-:Y:S02]  /*ac020*/  STL.64 [R1+0x708], R246 ;  /* 0x000708f601007387 */ /* 0x0003e40000100a00 */
[----:B------:R-:W-:Y:S01]  /*ac030*/  MOV R152, R127 ;  /* 0x0000007f00987202 */ /* 0x000fe20000000f00 */
[----:B------:R-:W-:Y:S01]  /*ac040*/  IMAD.MOV.U32 R161, RZ, RZ, R126 ;  /* 0x000000ffffa17224 */ /* 0x000fe200078e007e */
[----:B------:R-:W-:Y:S01]  /*ac050*/  MOV R164, R125 ;  /* 0x0000007d00a47202 */ /* 0x000fe20000000f00 */
[----:B-1----:R-:W3:Y:S01]  /*ac060*/  LDL.LU R244, [R1+0xb70] ;  /* 0x000b700001f47983 */ /* 0x002ee20000300800 */
[----:B------:R-:W3:Y:S02]  /*ac070*/  LDL.LU R245, [R1+0xb74] ;  /* 0x000b740001f57983 */ /* 0x000ee40000300800 */
[----:B------:R-:W3:Y:S02]  /*ac080*/  LDL.LU R246, [R1+0xb78] ;  /* 0x000b780001f67983 */ /* 0x000ee40000300800 */
[----:B------:R-:W3:Y:S01]  /*ac090*/  LDL.LU R247, [R1+0xb7c] ;  /* 0x000b7c0001f77983 */ /* 0x000ee20000300800 */
[----:B------:R-:W3:Y:S01]  /*ac0a0*/  LDL.LU.64 R122, [R1+0x5fa0] ;  /* 0x005fa000017a7983 */ /* 0x000ee20000300a00 */
[----:B------:R-:W3:Y:S02]  /*ac0b0*/  LDL.LU.64 R120, [R1+0x5f98] ;  /* 0x005f980001787983 */ /* 0x000ee40000300a00 */
[----:B------:R1:W-:Y:S02]  /*ac0c0*/  STL [R1+0x6f0], R124 ;  /* 0x0006f07c01007387 */ /* 0x0003e40000100800 */
[----:B------:R-:W3:Y:S01]  /*ac0d0*/  LDL.LU.64 R126, [R1+0x5f90] ;  /* 0x005f9000017e7983 */ /* 0x000ee20000300a00 */
[----:B-1----:R-:W3:Y:S01]  /*ac0e0*/  LDL.LU.64 R124, [R1+0x5f88] ;  /* 0x005f8800017c7983 */ /* 0x002ee20000300a00 */
[----:B------:R1:W-:Y:S02]  /*ac0f0*/  STL [R1+0x5d24], R152 ;  /* 0x005d249801007387 */ /* 0x0003e40000100800 */
[----:B------:R1:W-:Y:S02]  /*ac100*/  STL [R1+0x5d20], R161 ;  /* 0x005d20a101007387 */ /* 0x0003e40000100800 */
[----:B------:R-:W-:Y:S01]  /*ac110*/  STL [R1+0x5d1c], R164 ;  /* 0x005d1ca401007387 */ /* 0x000fe20000100800 */
[----:B------:R-:W-:Y:S01]  /*ac120*/  STL.64 [R1+0x6e0], R128 ;  /* 0x0006e08001007387 */ /* 0x000fe20000100a00 */
[----:B------:R1:W-:Y:S02]  /*ac130*/  STL.64 [R1+0x6e8], R130 ;  /* 0x0006e88201007387 */ /* 0x0003e40000100a00 */
[----:B-1----:R-:W-:Y:S01]  /*ac140*/  IMAD.MOV.U32 R152, RZ, RZ, R241 ;  /* 0x000000ffff987224 */ /* 0x002fe200078e00f1 */
[----:B------:R-:W-:Y:S01]  /*ac150*/  MOV R161, R242 ;  /* 0x000000f200a17202 */ /* 0x000fe20000000f00 */
[----:B------:R-:W3:Y:S01]  /*ac160*/  LDL.LU.64 R130, [R1+0x5f80] ;  /* 0x005f800001827983 */ /* 0x000ee20000300a00 */
[----:B------:R-:W3:Y:S02]  /*ac170*/  LDL.LU.64 R128, [R1+0x5f78] ;  /* 0x005f780001807983 */ /* 0x000ee40000300a00 */
[----:B------:R1:W-:Y:S02]  /*ac180*/  STL [R1+0x6d0], R240 ;  /* 0x0006d0f001007387 */ /* 0x0003e40000100800 */
[----:B------:R-:W-:Y:S01]  /*ac190*/  IMAD.MOV.U32 R164, RZ, RZ, R243 ;  /* 0x000000ffffa47224 */ /* 0x000fe200078e00f3 */
[----:B-1----:R-:W3:Y:S01]  /*ac1a0*/  LDL.LU R240, [R1+0xb40] ;  /* 0x000b400001f07983 */ /* 0x002ee20000300800 */
[----:B------:R-:W3:Y:S02]  /*ac1b0*/  LDL.LU R241, [R1+0xb44] ;  /* 0x000b440001f17983 */ /* 0x000ee40000300800 */
[----:B------:R-:W3:Y:S02]  /*ac1c0*/  LDL.LU R242, [R1+0xb48] ;  /* 0x000b480001f27983 */ /* 0x000ee40000300800 */
[----:B------:R-:W3:Y:S01]  /*ac1d0*/  LDL.LU R243, [R1+0xb4c] ;  /* 0x000b4c0001f37983 */ /* 0x000ee20000300800 */
[----:B------:R-:W-:Y:S01]  /*ac1e0*/  STL.64 [R1+0x5f28], R138 ;  /* 0x005f288a01007387 */ /* 0x000fe20000100a00 */
[----:B------:R1:W-:Y:S03]  /*ac1f0*/  STL.64 [R1+0x5f20], R136 ;  /* 0x005f208801007387 */ /* 0x0003e60000100a00 */
[----:B-1----:R-:W3:Y:S01]  /*ac200*/  LDL.LU R136, [R1+0xb50] ;  /* 0x000b500001887983 */ /* 0x002ee20000300800 */
[----:B------:R-:W3:Y:S02]  /*ac210*/  LDL.LU R137, [R1+0xb54] ;  /* 0x000b540001897983 */ /* 0x000ee40000300800 */
[----:B------:R-:W3:Y:S02]  /*ac220*/  LDL.LU R138, [R1+0xb58] ;  /* 0x000b5800018a7983 */ /* 0x000ee40000300800 */
[----:B------:R-:W3:Y:S01]  /*ac230*/  LDL.LU R139, [R1+0xb5c] ;  /* 0x000b5c00018b7983 */ /* 0x000ee20000300800 */
[----:B------:R-:W-:Y:S01]  /*ac240*/  STL [R1+0x5d30], R164 ;  /* 0x005d30a401007387 */ /* 0x000fe20000100800 */
[----:B------:R-:W-:Y:S02]  /*ac250*/  STL [R1+0x5d2c], R161 ;  /* 0x005d2ca101007387 */ /* 0x000fe40000100800 */
[----:B------:R-:W-:Y:S01]  /*ac260*/  STL [R1+0x5d28], R152 ;  /* 0x005d289801007387 */ /* 0x000fe20000100800 */
[C---:B--2---:R-:W-:Y:S11]  /*ac270*/  HMMA.1688.F32.TF32 R248, R232.reuse, R142, R248 ;  /* 0x0000008ee8f8723c */ /* 0x044ff600000810f8 */
[----:B------:R-:W-:Y:S11]  /*ac280*/  @!UPT UIADD3 URZ, URZ, URZ, URZ ;  /* 0x0000003f3f3ff290 */ /* 0x000ff6000fffe03f */
[----:B------:R-:W-:Y:S01]  /*ac290*/  @!UPT UIADD3 URZ, URZ, URZ, URZ ;  /* 0x0000003f3f3ff290 */ /* 0x000fe2000fffe03f */
[----:B------:R1:W-:Y:S01]  /*ac2a0*/  STL.64 [R1+0x6c0], R248 ;  /* 0x0006c0f801007387 */ /* 0x0003e20000100a00 */
[----:B------:R2:W-:Y:S03]  /*ac2b0*/  STL.64 [R1+0x6c8], R250 ;  /* 0x0006c8fa01007387 */ /* 0x0005e60000100a00 */
[----:B-1----:R-:W4:Y:S01]  /*ac2c0*/  LDL.LU R248, [R1+0xb30] ;  /* 0x000b300001f87983 */ /* 0x002f220000300800 */
[----:B------:R-:W4:Y:S02]  /*ac2d0*/  LDL.LU R249, [R1+0xb34] ;  /* 0x000b340001f97983 */ /* 0x000f240000300800 */
[----:B--2---:R-:W4:Y:S02]  /*ac2e0*/  LDL.LU R250, [R1+0xb38] ;  /* 0x000b380001fa7983 */ /* 0x004f240000300800 */
[----:B------:R-:W4:Y:S01]  /*ac2f0*/  LDL.LU R251, [R1+0xb3c] ;  /* 0x000b3c0001fb7983 */ /* 0x000f220000300800 */
[C---:B---3--:R-:W-:Y:S11]  /*ac300*/  HMMA.1688.F32.TF32 R244, R232.reuse, R146, R244 ;  /* 0x00000092e8f4723c */ /* 0x048ff600000810f4 */
[----:B------:R-:W-:Y:S11]  /*ac310*/  @!UPT UIADD3 URZ, URZ, URZ, URZ ;  /* 0x0000003f3f3ff290 */ /* 0x000ff6000fffe03f */
[----:B------:R-:W-:Y:S02]  /*ac320*/  @!UPT UIADD3 URZ, URZ, URZ, URZ ;  /* 0x0000003f3f3ff290 */ /* 0x000fe4000fffe03f */
[----:B------:R-:W-:Y:S01]  /*ac330*/  IMAD.MOV.U32 R144, RZ, RZ, R247 ;  /* 0x000000ffff907224 */ /* 0x000fe200078e00f7 */
[----:B------:R-:W-:Y:S01]  /*ac340*/  MOV R145, R246 ;  /* 0x000000f600917202 */ /* 0x000fe20000000f00 */
[----:B------:R-:W-:Y:S01]  /*ac350*/  IMAD.MOV.U32 R148, RZ, RZ, R245 ;  /* 0x000000ffff947224 */ /* 0x000fe200078e00f5 */
[----:B------:R-:W-:Y:S01]  /*ac360*/  MOV R149, R244 ;  /* 0x000000f400957202 */ /* 0x000fe20000000f00 */
[----:B------:R-:W2:Y:S01]  /*ac370*/  LDL.LU.64 R246, [R1+0x5f70] ;  /* 0x005f700001f67983 */ /* 0x000ea20000300a00 */
[----:B------:R-:W2:Y:S02]  /*ac380*/  LDL.LU.64 R244, [R1+0x5f68] ;  /* 0x005f680001f47983 */ /* 0x000ea40000300a00 */
[----:B------:R-:W-:Y:S01]  /*ac390*/  STL [R1+0x5d40], R144 ;  /* 0x005d409001007387 */ /* 0x000fe20000100800 */
[C---:B------:R-:W-:Y:S08]  /*ac3a0*/  HMMA.1688.F32.TF32 R240, R232.reuse, R154, R240 ;  /* 0x0000009ae8f0723c */ /* 0x040ff000000810f0 */
[----:B------:R-:W-:Y:S01]  /*ac3b0*/  HMMA.1688.F32.TF32 R136, R232, R150, R136 ;  /* 0x00000096e888723c */ /* 0x000fe20000081088 */
[----:B------:R-:W-:Y:S01]  /*ac3c0*/  STL [R1+0x5d3c], R145 ;  /* 0x005d3c9101007387 */ /* 0x000fe20000100800 */
[----:B------:R-:W-:Y:S02]  /*ac3d0*/  STL [R1+0x5d38], R148 ;  /* 0x005d389401007387 */ /* 0x000fe40000100800 */
[----:B------:R1:W-:Y:S11]  /*ac3e0*/  STL [R1+0x5d34], R149 ;  /* 0x005d349501007387 */ /* 0x0003f60000100800 */
[----:B------:R-:W-:Y:S01]  /*ac3f0*/  @!UPT UIADD3 URZ, URZ, URZ, URZ ;  /* 0x0000003f3f3ff290 */ /* 0x000fe2000fffe03f */
[----:B------:R-:W-:Y:S01]  /*ac400*/  IMAD.MOV.U32 R153, RZ, RZ, R241 ;  /* 0x000000ffff997224 */ /* 0x000fe200078e00f1 */
[----:B------:R-:W-:Y:S02]  /*ac410*/  MOV R160, R240 ;  /* 0x000000f000a07202 */ /* 0x000fe40000000f00 */
[----:B------:R-:W-:Y:S01]  /*ac420*/  MOV R2, R242 ;  /* 0x000000f200027202 */ /* 0x000fe20000000f00 */
[----:B------:R-:W-:-:S04]  /*ac430*/  IMAD.MOV.U32 R0, RZ, RZ, R243 ;  /* 0x000000ffff007224 */ /* 0x000fc800078e00f3 */
[----:B------:R-:W-:Y:S01]  /*ac440*/  MOV R141, R136 ;  /* 0x00000088008d7202 */ /* 0x000fe20000000f00 */
[----:B------:R-:W-:Y:S02]  /*ac450*/  IMAD.MOV.U32 R157, RZ, RZ, R139 ;  /* 0x000000ffff9d7224 */ /* 0x000fe400078e008b */
[----:B------:R-:W-:Y:S01]  /*ac460*/  IMAD.MOV.U32 R140, RZ, RZ, R137 ;  /* 0x000000ffff8c7224 */ /* 0x000fe200078e0089 */
[----:B------:R-:W-:Y:S01]  /*ac470*/  MOV R156, R138 ;  /* 0x0000008a009c7202 */ /* 0x000fe20000000f00 */
[----:B------:R-:W3:Y:S01]  /*ac480*/  LDL.LU R136, [R1+0xa10] ;  /* 0x000a100001887983 */ /* 0x000ee20000300800 */
[----:B------:R-:W3:Y:S02]  /*ac490*/  LDL.LU R137, [R1+0xa14] ;  /* 0x000a140001897983 */ /* 0x000ee40000300800 */
[----:B------:R-:W3:Y:S02]  /*ac4a0*/  LDL.LU R138, [R1+0xa18] ;  /* 0x000a1800018a7983 */ /* 0x000ee40000300800 */
[----:B------:R-:W3:Y:S01]  /*ac4b0*/  LDL.LU R139, [R1+0xa1c] ;  /* 0x000a1c00018b7983 */ /* 0x000ee20000300800 */
[----:B------:R-:W-:Y:S01]  /*ac4c0*/  STL [R1+0x5f08], R157 ;  /* 0x005f089d01007387 */ /* 0x000fe20000100800 */
[----:B------:R-:W-:Y:S02]  /*ac4d0*/  STL [R1+0x5d4c], R156 ;  /* 0x005d4c9c01007387 */ /* 0x000fe40000100800 */
[----:B------:R-:W-:Y:S02]  /*ac4e0*/  STL [R1+0x5d48], R140 ;  /* 0x005d488c01007387 */ /* 0x000fe40000100800 */
[----:B------:R-:W-:Y:S01]  /*ac4f0*/  STL [R1+0x5d44], R141 ;  /* 0x005d448d01007387 */ /* 0x000fe20000100800 */
[----:B------:R-:W2:Y:S01]  /*ac500*/  LDL.LU.64 R242, [R1+0x5f60] ;  /* 0x005f600001f27983 */ /* 0x000ea20000300a00 */
[----:B------:R-:W2:Y:S02]  /*ac510*/  LDL.LU.64 R240, [R1+0x5f58] ;  /* 0x005f580001f07983 */ /* 0x000ea40000300a00 */
[----:B------:R-:W-:Y:S02]  /*ac520*/  STL [R1+0x5f10], R153 ;  /* 0x005f109901007387 */ /* 0x000fe40000100800 */
[----:B------:R-:W-:Y:S01]  /*ac530*/  STL [R1+0x5f0c], R160 ;  /* 0x005f0ca001007387 */ /* 0x000fe20000100800 */
[----:B------:R-:W-:Y:S01]  /*ac540*/  STL [R1+0x5e14], R0 ;  /* 0x005e140001007387 */ /* 0x000fe20000100800 */
[----:B------:R-:W-:Y:S01]  /*ac550*/  STL [R1+0x5e10], R2 ;  /* 0x005e100201007387 */ /* 0x000fe20000100800 */
[----:B----4-:R-:W-:Y:S11]  /*ac560*/  HMMA.1688.F32.TF32 R248, R232, R158, R248 ;  /* 0x0000009ee8f8723c */ /* 0x010ff600000810f8 */
[----:B------:R-:W-:Y:S11]  /*ac570*/  @!UPT UIADD3 URZ, URZ, URZ, URZ ;  /* 0x0000003f3f3ff290 */ /* 0x000ff6000fffe03f */
[----:B------:R-:W-:Y:S02]  /*ac580*/  @!UPT UIADD3 URZ, URZ, URZ, URZ ;  /* 0x0000003f3f3ff290 */ /* 0x000fe4000fffe03f */
[----:B-1----:R-:W-:Y:S01]  /*ac590*/  MOV R149, R250 ;  /* 0x000000fa00957202 */ /* 0x002fe20000000f00 */
[----:B------:R-:W-:Y:S02]  /*ac5a0*/  IMAD.MOV.U32 R148, RZ, RZ, R249 ;  /* 0x000000ffff947224 */ /* 0x000fe400078e00f9 */
[----:B------:R-:W-:Y:S01]  /*ac5b0*/  IMAD.MOV.U32 R164, RZ, RZ, R251 ;  /* 0x000000ffffa47224 */ /* 0x000fe200078e00fb */
[----:B------:R-:W-:Y:S01]  /*ac5c0*/  MOV R145, R248 ;  /* 0x000000f800917202 */ /* 0x000fe20000000f00 */
[----:B------:R-:W4:Y:S01]  /*ac5d0*/  LDL.LU.64 R250, [R1+0x5f50] ;  /* 0x005f500001fa7983 */ /* 0x000f220000300a00 */
[----:B------:R-:W4:Y:S02]  /*ac5e0*/  LDL.LU.64 R248, [R1+0x5f48] ;  /* 0x005f480001f87983 */ /* 0x000f240000300a00 */
[----:B------:R-:W-:Y:S02]  /*ac5f0*/  STL [R1+0x5f18], R149 ;  /* 0x005f189501007387 */ /* 0x000fe40000100800 */
[----:B------:R1:W-:Y:S01]  /*ac600*/  STL [R1+0x5f14], R148 ;  /* 0x005f149401007387 */ /* 0x0003e20000100800 */
[----:B------:R1:W-:Y:S04]  /*ac610*/  STL.64 [R1+0x5f30], R150 ;  /* 0x005f309601007387 */ /* 0x0003e80000100a00 */
[----:B-1----:R-:W2:Y:S01]  /*ac620*/  LDL.LU R148, [R1+0xae0] ;  /* 0x000ae00001947983 */ /* 0x002ea20000300800 */
[----:B------:R-:W2:Y:S02]  /*ac630*/  LDL.LU R149, [R1+0xae4] ;  /* 0x000ae40001957983 */ /* 0x000ea40000300800 */
[----:B------:R-:W2:Y:S02]  /*ac640*/  LDL.LU R150, [R1+0xae8] ;  /* 0x000ae80001967983 */ /* 0x000ea40000300800 */
        /* <DEDUP_REMOVED lines=20> */
[----:B------:R-:W-:Y:S01]  /*ac790*/  LDS R239, [R3+0x1d000] ;  /* 0x01d0000003ef7984 */ /* 0x000fe20000000800 */
[C---:B---3--:R-:W-:Y:S03]  /*ac7a0*/  HMMA.1688.F32.TF32 R136, R232.reuse, R166, R136 ;  /* 0x000000a6e888723c */ /* 0x048fe60000081088 */
[----:B------:R-:W-:Y:S01]  /*ac7b0*/  STL [R1+0x5e18], R164 ;  /* 0x005e18a401007387 */ /* 0x000fe20000100800 */
[----:B------:R-:W-:Y:S11]  /*ac7c0*/  STL.64 [R1+0x5f40], R142 ;  /* 0x005f408e01007387 */ /* 0x000ff60000100a00 */
[----:B------:R-:W-:Y:S09]  /*ac7d0*/  @!UPT UIADD3 URZ, URZ, URZ, URZ ;  /* 0x0000003f3f3ff290 */ /* 0x000ff2000fffe03f */
[----:B------:R-:W-:Y:S01]  /*ac7e0*/  MOV R132, R136 ;  /* 0x0000008800847202 */ /* 0x000fe20000000f00 */
[----:B------:R-:W-:Y:S01]  /*ac7f0*/  IMAD.MOV.U32 R133, RZ, RZ, R137 ;  /* 0x000000ffff857224 */ /* 0x000fe200078e0089 */
[----:B------:R-:W-:Y:S01]  /*ac800*/  MOV R161, R138 ;  /* 0x0000008a00a17202 */ /* 0x000fe20000000f00 */
[----:B------:R-:W-:Y:S01]  /*ac810*/  IMAD.MOV.U32 R152, RZ, RZ, R139 ;  /* 0x000000ffff987224 */ /* 0x000fe200078e008b */
[----:B--2---:R-:W-:Y:S01]  /*ac820*/  HMMA.1688.F32.TF32 R148, R232, R162, R148 ;  /* 0x000000a2e894723c */ /* 0x004fe20000081094 */
[----:B------:R-:W-:Y:S04]  /*ac830*/  LDS R232, [R252+0x1a000] ;  /* 0x01a00000fce87984 */ /* 0x000fe80000000800 */
[----:B------:R-:W-:Y:S04]  /*ac840*/  LDS R234, [R252+0x1b000] ;  /* 0x01b00000fcea7984 */ /* 0x000fe80000000800 */
[----:B------:R-:W-:Y:S04]  /*ac850*/  LDS R233, [R3+0x1a000] ;  /* 0x01a0000003e97984 */ /* 0x000fe80000000800 */
[----:B------:R-:W1:Y:S02]  /*ac860*/  LDS R235, [R3+0x1b000] ;  /* 0x01b0000003eb7984 */ /* 0x000e640000000800 */
        /* <DEDUP_REMOVED lines=20> */
[C---:B------:R-:W-:Y:S08]  /*ac9b0*/  HMMA.1688.F32.TF32 R228, R236.reuse, R68, R228 ;  /* 0x00000044ece4723c */ /* 0x040ff000000810e4 */
[----:B------:R-:W-:Y:S01]  /*ac9c0*/  HMMA.1688.F32.TF32 R224, R236, R72, R224 ;  /* 0x00000048ece0723c */ /* 0x000fe200000810e0 */
[----:B------:R-:W-:Y:S01]  /*ac9d0*/  IMAD.MOV.U32 R140, RZ, RZ, R149 ;  /* 0x000000ffff8c7224 */ /* 0x000fe200078e0095 */
[----:B------:R-:W-:-:S06]  /*ac9e0*/  MOV R141, R150 ;  /* 0x00000096008d7202 */ /* 0x000fcc0000000f00 */
[C---:B------:R-:W-:Y:S08]  /*ac9f0*/  HMMA.1688.F32.TF32 R220, R236.reuse, R76, R220 ;  /* 0x0000004cecdc723c */ /* 0x040ff000000810dc */
[C---:B------:R-:W-:Y:S01]  /*aca00*/  HMMA.1688.F32.TF32 R216, R236.reuse, R80, R216 ;  /* 0x00000050ecd8723c */ /* 0x040fe200000810d8 */
[----:B------:R1:W-:Y:S07]  /*aca10*/  STL.64 [R1+0x5f38], R140 ;  /* 0x005f388c01007387 */ /* 0x0003ee0000100a00 */
[----:B------:R-:W-:Y:S01]  /*aca20*/  HMMA.1688.F32.TF32 R212, R236, R84, R212 ;  /* 0x00000054ecd4723c */ /* 0x000fe200000810d4 */
[----:B------:R-:W-:Y:S01]  /*aca30*/  MOV R156, R148 ;  /* 0x00000094009c7202 */ /* 0x000fe20000000f00 */
[----:B------:R-:W-:-:S06]  /*aca40*/  IMAD.MOV.U32 R144, RZ, RZ, R151 ;  /* 0x000000ffff907224 */ /* 0x000fcc00078e0097 */
[C---:B-1----:R-:W-:Y:S08]  /*aca50*/  HMMA.1688.F32.TF32 R140, R232.reuse, R70, R228 ;  /* 0x00000046e88c723c */ /* 0x042ff000000810e4 */
[C---:B------:R-:W-:Y:S01]  /*aca60*/  HMMA.1688.F32.TF32 R136, R232.reuse, R74, R224 ;  /* 0x0000004ae888723c */ /* 0x040fe200000810e0 */
[----:B------:R-:W-:Y:S07]  /*aca70*/  STL [R1+0x5f1c], R156 ;  /* 0x005f1c9c01007387 */ /* 0x000fee0000100800 */
[----:B------:R-:W-:Y:S08]  /*aca80*/  HMMA.1688.F32.TF32 R148, R232, R78, R220 ;  /* 0x0000004ee894723c */ /* 0x000ff000000810dc */
[C---:B------:R-:W-:Y:S08]  /*aca90*/  HMMA.1688.F32.TF32 R208, R236.reuse, R88, R208 ;  /* 0x00000058ecd0723c */ /* 0x040ff000000810d0 */
[C---:B------:R-:W-:Y:S08]  /*acaa0*/  HMMA.1688.F32.TF32 R204, R236.reuse, R92, R204 ;  /* 0x0000005ceccc723c */ /* 0x040ff000000810cc */
[----:B------:R-:W-:Y:S01]  /*acab0*/  HMMA.1688.F32.TF32 R200, R236, R96, R200 ;  /* 0x00000060ecc8723c */ /* 0x000fe200000810c8 */
[----:B------:R-:W-:Y:S01]  /*acac0*/  STL.64 [R1+0x1540], R140 ;  /* 0x0015408c01007387 */ /* 0x000fe20000100a00 */
[----:B------:R1:W-:Y:S02]  /*acad0*/  STL.64 [R1+0x1548], R142 ;  /* 0x0015488e01007387 */ /* 0x0003e40000100a00 */
[----:B------:R-:W-:Y:S02]  /*acae0*/  STL.64 [R1+0x1530], R136 ;  /* 0x0015308801007387 */ /* 0x000fe40000100a00 */
[----:B------:R2:W-:Y:S02]  /*acaf0*/  STL.64 [R1+0x1538], R138 ;  /* 0x0015388a01007387 */ /* 0x0005e40000100a00 */
[C---:B-1----:R-:W-:Y:S08]  /*acb00*/  HMMA.1688.F32.TF32 R140, R232.reuse, R82, R216 ;  /* 0x00000052e88c723c */ /* 0x042ff000000810d8 */
[C---:B--2---:R-:W-:Y:S01]  /*acb10*/  HMMA.1688.F32.TF32 R136, R232.reuse, R86, R212 ;  /* 0x00000056e888723c */ /* 0x044fe200000810d4 */
[----:B------:R1:W-:Y:S01]  /*acb20*/  STL.64 [R1+0x1520], R148 ;  /* 0x0015209401007387 */ /* 0x0003e20000100a00 */
[----:B------:R2:W-:Y:S06]  /*acb30*/  STL.64 [R1+0x1528], R150 ;  /* 0x0015289601007387 */ /* 0x0005ec0000100a00 */
[C---:B------:R-:W-:Y:S08]  /*acb40*/  HMMA.1688.F32.TF32 R212, R232.reuse, R90, R208 ;  /* 0x0000005ae8d4723c */ /* 0x040ff000000810d0 */
[C---:B------:R-:W-:Y:S08]  /*acb50*/  HMMA.1688.F32.TF32 R208, R232.reuse, R94, R204 ;  /* 0x0000005ee8d0723c */ /* 0x040ff000000810cc */
[----:B------:R-:W-:Y:S08]  /*acb60*/  HMMA.1688.F32.TF32 R200, R232, R98, R200 ;  /* 0x00000062e8c8723c */ /* 0x000ff000000810c8 */
[----:B------:R-:W-:Y:S01]  /*acb70*/  HMMA.1688.F32.TF32 R196, R236, R100, R196 ;  /* 0x00000064ecc4723c */ /* 0x000fe200000810c4 */
[----:B-1----:R-:W3:Y:S04]  /*acb80*/  LDL.LU R148, [R1+0xc0] ;  /* 0x0000c00001947983 */ /* 0x002ee80000300800 */
[----:B------:R1:W-:Y:S01]  /*acb90*/  STL.64 [R1+0x1510], R140 ;  /* 0x0015108c01007387 */ /* 0x0003e20000100a00 */
[----:B------:R4:W-:Y:S02]  /*acba0*/  STL.64 [R1+0x1518], R142 ;  /* 0x0015188e01007387 */ /* 0x0009e40000100a00 */
[----:B------:R4:W-:Y:S02]  /*acbb0*/  STL.64 [R1+0x1560], R136 ;  /* 0x0015608801007387 */ /* 0x0009e40000100a00 */
[----:B------:R4:W-:Y:S01]  /*acbc0*/  STL.64 [R1+0x1568], R138 ;  /* 0x0015688a01007387 */ /* 0x0009e20000100a00 */
[----:B------:R-:W3:Y:S01]  /*acbd0*/  LDL.LU R149, [R1+0xc4] ;  /* 0x0000c40001957983 */ /* 0x000ee20000300800 */
[----:B--2---:R-:W3:Y:S02]  /*acbe0*/  LDL.LU R150, [R1+0xc8] ;  /* 0x0000c80001967983 */ /* 0x004ee40000300800 */
[----:B------:R-:W3:Y:S01]  /*acbf0*/  LDL.LU R151, [R1+0xcc] ;  /* 0x0000cc0001977983 */ /* 0x000ee20000300800 */
[----:B-1----:R-:W2:Y:S01]  /*acc00*/  LDL.LU R140, [R1+0xa0] ;  /* 0x0000a000018c7983 */ /* 0x002ea20000300800 */
[----:B------:R-:W2:Y:S02]  /*acc10*/  LDL.LU R141, [R1+0xa4] ;  /* 0x0000a400018d7983 */ /* 0x000ea40000300800 */
[----:B----4-:R-:W2:Y:S02]  /*acc20*/  LDL.LU R142, [R1+0xa8] ;  /* 0x0000a800018e7983 */ /* 0x010ea40000300800 */
[----:B------:R-:W2:Y:S01]  /*acc30*/  LDL.LU R143, [R1+0xac] ;  /* 0x0000ac00018f7983 */ /* 0x000ea20000300800 */
[----:B------:R-:W4:Y:S01]  /*acc40*/  LDL.LU R228, [R1+0x90] ;  /* 0x0000900001e47983 */ /* 0x000f220000300800 */
        /* <DEDUP_REMOVED lines=11> */
[----:B------:R1:W-:Y:S01]  /*acd00*/  STL.64 [R1+0x1550], R212 ;  /* 0x001550d401007387 */ /* 0x0003e20000100a00 */
[----:B------:R1:W-:Y:S02]  /*acd10*/  STL.64 [R1+0x1558], R214 ;  /* 0x001558d601007387 */ /* 0x0003e40000100a00 */
[----:B------:R-:W3:Y:S02]  /*acd20*/  LDL.LU R204, [R1+0x40] ;  /* 0x0000400001cc7983 */ /* 0x000ee40000300800 */
[----:B------:R1:W-:Y:S01]  /*acd30*/  STL.64 [R1+0x1620], R208 ;  /* 0x001620d001007387 */ /* 0x0003e20000100a00 */
[----:B------:R1:W-:Y:S01]  /*acd40*/  STL.64 [R1+0x1628], R210 ;  /* 0x001628d201007387 */ /* 0x0003e20000100a00 */
[----:B------:R1:W-:Y:S02]  /*acd50*/  STL.64 [R1+0x1610], R200 ;  /* 0x001610c801007387 */ /* 0x0003e40000100a00 */
[----:B------:R1:W-:Y:S02]  /*acd60*/  STL.64 [R1+0x1618], R202 ;  /* 0x001618ca01007387 */ /* 0x0003e40000100a00 */
[----:B------:R-:W3:Y:S01]  /*acd70*/  LDL.LU R205, [R1+0x44] ;  /* 0x0000440001cd7983 */ /* 0x000ee20000300800 */
[----:B------:R-:W-:Y:S08]  /*acd80*/  HMMA.1688.F32.TF32 R196, R232, R102, R196 ;  /* 0x00000066e8c4723c */ /* 0x000ff000000810c4 */
[C---:B------:R-:W-:Y:S01]  /*acd90*/  HMMA.1688.F32.TF32 R192, R236.reuse, R104, R192 ;  /* 0x00000068ecc0723c */ /* 0x040fe200000810c0 */
[----:B------:R-:W3:Y:S01]  /*acda0*/  LDL.LU R206, [R1+0x48] ;  /* 0x0000480001ce7983 */ /* 0x000ee20000300800 */
[----:B------:R-:W3:Y:S02]  /*acdb0*/  LDL.LU R207, [R1+0x4c] ;  /* 0x00004c0001cf7983 */ /* 0x000ee40000300800 */
[----:B------:R-:W3:Y:S02]  /*acdc0*/  LDL.LU R216, [R1+0x20] ;  /* 0x0000200001d87983 */ /* 0x000ee40000300800 */
[----:B------:R-:W3:Y:S01]  /*acdd0*/  LDL.LU R217, [R1+0x24] ;  /* 0x0000240001d97983 */ /* 0x000ee20000300800 */
[----:B------:R-:W3:Y:S01]  /*acde0*/  LDL.LU R218, [R1+0x28] ;  /* 0x0000280001da7983 */ /* 0x000ee20000300800 */
[----:B------:R-:W3:Y:S02]  /*acdf0*/  LDL.LU R219, [R1+0x2c] ;  /* 0x00002c0001db7983 */ /* 0x000ee40000300800 */
[----:B-1----:R-:W3:Y:S02]  /*ace00*/  LDL.LU R212, [R1+0x10] ;  /* 0x0000100001d47983 */ /* 0x002ee40000300800 */
        /* <DEDUP_REMOVED lines=16> */
[----:B------:R1:W-:Y:S01]  /*acf10*/  STL.64 [R1+0x16d8], R198 ;  /* 0x0016d8c601007387 */ /* 0x0003e20000100a00 */
[----:B------:R-:W-:Y:S08]  /*acf20*/  HMMA.1688.F32.TF32 R188, R236, R108, R188 ;  /* 0x0000006cecbc723c */ /* 0x000ff000000810bc */
[C---:B-1----:R-:W-:Y:S01]  /*acf30*/  HMMA.1688.F32.TF32 R196, R232.reuse, R106, R192 ;  /* 0x0000006ae8c4723c */ /* 0x042fe200000810c0 */
[----:B------:R-:W3:Y:S11]  /*acf40*/  LDL.LU R192, [R1+0x70] ;  /* 0x0000700001c07983 */ /* 0x000ef60000300800 */
[----:B------:R-:W-:Y:S11]  /*acf50*/  @!UPT UIADD3 URZ, URZ, URZ, URZ ;  /* 0x0000003f3f3ff290 */ /* 0x000ff6000fffe03f */
[----:B------:R-:W-:Y:S01]  /*acf60*/  STL.64 [R1+0x16c0], R196 ;  /* 0x0016c0c401007387 */ /* 0x000fe20000100a00 */
[----:B------:R1:W-:Y:S02]  /*acf70*/  STL.64 [R1+0x16c8], R198 ;  /* 0x0016c8c601007387 */ /* 0x0003e40000100a00 */
[----:B------:R-:W3:Y:S02]  /*acf80*/  LDL.LU R193, [R1+0x74] ;  /* 0x0000740001c17983 */ /* 0x000ee40000300800 */
[----:B------:R-:W3:Y:S01]  /*acf90*/  LDL.LU R194, [R1+0x78] ;  /* 0x0000780001c27983 */ /* 0x000ee20000300800 */
[----:B------:R-:W3:Y:S01]  /*acfa0*/  LDL.LU R195, [R1+0x7c] ;  /* 0x00007c0001c37983 */ /* 0x000ee20000300800 */
[----:B-1----:R-:W-:Y:S03]  /*acfb0*/  HMMA.1688.F32.TF32 R196, R232, R110, R188 ;  /* 0x0000006ee8c4723c */ /* 0x002fe600000810bc */
[----:B------:R-:W3:Y:S11]  /*acfc0*/  LDL.LU R188, [R1+0x60] ;  /* 0x0000600001bc7983 */ /* 0x000ef60000300800 */
[----:B------:R-:W-:Y:S09]  /*acfd0*/  @!UPT UIADD3 URZ, URZ, URZ, URZ ;  /* 0x0000003f3f3ff290 */ /* 0x000ff2000fffe03f */
[----:B------:R-:W-:Y:S01]  /*acfe0*/  STL.64 [R1+0x1720], R196 ;  /* 0x001720c401007387 */ /* 0x000fe20000100a00 */
[----:B------:R1:W-:Y:S02]  /*acff0*/  STL.64 [R1+0x1728], R198 ;  /* 0x001728c601007387 */ /* 0x0003e40000100a00 */
[----:B------:R-:W3:Y:S02]  /*ad000*/  LDL.LU R189, [R1+0x64] ;  /* 0x0000640001bd7983 */ /* 0x000ee40000300800 */
[----:B------:R-:W3:Y:S01]  /*ad010*/  LDL.LU R190, [R1+0x68] ;  /* 0x0000680001be7983 */ /* 0x000ee20000300800 */
[----:B------:R-:W3:Y:S01]  /*ad020*/  LDL.LU R191, [R1+0x6c] ;  /* 0x00006c0001bf7983 */ /* 0x000ee20000300800 */
        /* <DEDUP_REMOVED lines=13> */
[----:B------:R-:W-:Y:S01]  /*ad100*/  HMMA.1688.F32.TF32 R172, R232, R130, R236 ;  /* 0x00000082e8ac723c */ /* 0x000fe200000810ec */
[----:B------:R-:W-:Y:S01]  /*ad110*/  STL.64 [R1+0x1710], R196 ;  /* 0x001710c401007387 */ /* 0x000fe20000100a00 */
[----:B------:R-:W-:Y:S02]  /*ad120*/  STL.64 [R1+0x1718], R198 ;  /* 0x001718c601007387 */ /* 0x000fe40000100a00 */
[----:B------:R-:W-:Y:S04]  /*ad130*/  LDS R196, [R252+0x1a080] ;  /* 0x01a08000fcc47984 */ /* 0x000fe80000000800 */
[----:B------:R-:W-:Y:S01]  /*ad140*/  LDS R198, [R252+0x1b080] ;  /* 0x01b08000fcc67984 */ /* 0x000fe20000000800 */
[----:B------:R-:W-:Y:S04]  /*ad150*/  LDS R197, [R3+0x1a080] ;  /* 0x01a0800003c57984 */ /* 0x000fe80000000800 */
[----:B------:R-:W1:Y:S04]  /*ad160*/  LDS R199, [R3+0x1b080] ;  /* 0x01b0800003c77984 */ /* 0x000e680000000800 */
[----:B------:R-:W-:Y:S01]  /*ad170*/  STL.64 [R1+0x1770], R184 ;  /* 0x001770b801007387 */ /* 0x000fe20000100a00 */
[----:B------:R4:W-:Y:S02]  /*ad180*/  STL.64 [R1+0x1778], R186 ;  /* 0x001778ba01007387 */ /* 0x0009e40000100a00 */
[----:B------:R-:W-:Y:S01]  /*ad190*/  STL.64 [R1+0x1760], R180 ;  /* 0x001760b401007387 */ /* 0x000fe20000100a00 */
[C---:B------:R-:W-:Y:S01]  /*ad1a0*/  HMMA.1688.F32.TF32 R232, R168.reuse, R4, R244 ;  /* 0x00000004a8e8723c */ /* 0x040fe200000810f4 */
[----:B------:R2:W-:Y:S01]  /*ad1b0*/  STL.64 [R1+0x1768], R182 ;  /* 0x001768b601007387 */ /* 0x0005e20000100a00 */
[----:B------:R-:W-:Y:S06]  /*ad1c0*/  STL.64 [R1+0x1790], R176 ;  /* 0x001790b001007387 */ /* 0x000fec0000100a00 */
[C---:B------:R-:W-:Y:S01]  /*ad1d0*/  HMMA.1688.F32.TF32 R236, R168.reuse, R8, R240 ;  /* 0x00000008a8ec723c */ /* 0x040fe200000810f0 */
[----:B------:R1:W-:Y:S01]  /*ad1e0*/  STL.64 [R1+0x1798], R178 ;  /* 0x001798b201007387 */ /* 0x0003e20000100a00 */
[----:B------:R-:W-:Y:S01]  /*ad1f0*/  STL.64 [R1+0x1780], R172 ;  /* 0x001780ac01007387 */ /* 0x000fe20000100a00 */
[----:B------:R1:W-:Y:S05]  /*ad200*/  STL.64 [R1+0x1788], R174 ;  /* 0x001788ae01007387 */ /* 0x0003ea0000100a00 */
[----:B------:R-:W-:Y:S08]  /*ad210*/  HMMA.1688.F32.TF32 R240, R168, R12, R248 ;  /* 0x0000000ca8f0723c */ /* 0x000ff000000810f8 */
[C---:B-1----:R-:W-:Y:S08]  /*ad220*/  HMMA.1688.F32.TF32 R232, R196.reuse, R6, R232 ;  /* 0x00000006c4e8723c */ /* 0x042ff000000810e8 */
[----:B------:R-:W-:Y:S08]  /*ad230*/  HMMA.1688.F32.TF32 R236, R196, R10, R236 ;  /* 0x0000000ac4ec723c */ /* 0x000ff000000810ec */
[C---:B----4-:R-:W-:Y:S08]  /*ad240*/  HMMA.1688.F32.TF32 R184, R168.reuse, R52, R228 ;  /* 0x00000034a8b8723c */ /* 0x050ff000000810e4 */
[C---:B--2---:R-:W-:Y:S08]  /*ad250*/  HMMA.1688.F32.TF32 R180, R168.reuse, R48, R224 ;  /* 0x00000030a8b4723c */ /* 0x044ff000000810e0 */
[C---:B------:R-:W-:Y:S01]  /*ad260*/  HMMA.1688.F32.TF32 R224, R168.reuse, R64, R136 ;  /* 0x00000040a8e0723c */ /* 0x040fe20000081088 */
[----:B------:R-:W-:Y:S04]  /*ad270*/  LDS R228, [R252+0x1c080] ;  /* 0x01c08000fce47984 */ /* 0x000fe80000000800 */
[----:B------:R-:W-:Y:S04]  /*ad280*/  LDS R230, [R252+0x1d080] ;  /* 0x01d08000fce67984 */ /* 0x000fe80000000800 */
[----:B------:R-:W-:Y:S04]  /*ad290*/  LDS R229, [R3+0x1c080] ;  /* 0x01c0800003e57984 */ /* 0x000fe80000000800 */
[----:B------:R-:W1:Y:S01]  /*ad2a0*/  LDS R231, [R3+0x1d080] ;  /* 0x01d0800003e77984 */ /* 0x000e620000000800 */
[C---:B---3--:R-:W-:Y:S08]  /*ad2b0*/  HMMA.1688.F32.TF32 R204, R168.reuse, R32, R204 ;  /* 0x00000020a8cc723c */ /* 0x048ff000000810cc */
        /* <DEDUP_REMOVED lines=15> */
[----:B------:R-:W-:Y:S08]  /*ad3b0*/  HMMA.1688.F32.TF32 R200, R196, R38, R200 ;  /* 0x00000026c4c8723c */ /* 0x000ff000000810c8 */
[C---:B------:R-:W-:Y:S08]  /*ad3c0*/  HMMA.1688.F32.TF32 R172, R168.reuse, R40, R188 ;  /* 0x00000028a8ac723c */ /* 0x040ff000000810bc */
[----:B------:R-:W-:Y:S08]  /*ad3d0*/  HMMA.1688.F32.TF32 R188, R168, R56, R140 ;  /* 0x00000038a8bc723c */ /* 0x000ff0000008108c */
[C---:B------:R-:W-:Y:S08]  /*ad3e0*/  HMMA.1688.F32.TF32 R168, R196.reuse, R14, R240 ;  /* 0x0000000ec4a8723c */ /* 0x040ff000000810f0 */
[C---:B------:R-:W-:Y:S08]  /*ad3f0*/  HMMA.1688.F32.TF32 R176, R196.reuse, R46, R176 ;  /* 0x0000002ec4b0723c */ /* 0x040ff000000810b0 */
[----:B------:R-:W-:Y:S08]  /*ad400*/  HMMA.1688.F32.TF32 R192, R196, R62, R192 ;  /* 0x0000003ec4c0723c */ /* 0x000ff000000810c0 */
[----:B-1----:R-:W-:Y:S08]  /*ad410*/  HMMA.1688.F32.TF32 R232, R228, R68, R232 ;  /* 0x00000044e4e8723c */ /* 0x002ff000000810e8 */
[C---:B------:R-:W-:Y:S08]  /*ad420*/  HMMA.1688.F32.TF32 R172, R196.reuse, R42, R172 ;  /* 0x0000002ac4ac723c */ /* 0x040ff000000810ac */
[----:B------:R-:W-:Y:S01]  /*ad430*/  HMMA.1688.F32.TF32 R188, R196, R58, R188 ;  /* 0x0000003ac4bc723c */ /* 0x000fe200000810bc */
[----:B------:R-:W-:Y:S04]  /*ad440*/  LDS R196, [R252+0x1e080] ;  /* 0x01e08000fcc47984 */ /* 0x000fe80000000800 */
[----:B------:R-:W-:Y:S04]  /*ad450*/  LDS R198, [R252+0x1f080] ;  /* 0x01f08000fcc67984 */ /* 0x000fe80000000800 */
[----:B------:R-:W-:Y:S04]  /*ad460*/  LDS R197, [R3+0x1e080] ;  /* 0x01e0800003c57984 */ /* 0x000fe80000000800 */
[----:B------:R-:W1:Y:S01]  /*ad470*/  LDS R199, [R3+0x1f080] ;  /* 0x01f0800003c77984 */ /* 0x000e620000000800 */
        /* <DEDUP_REMOVED lines=8> */
[----:B------:R-:W-:Y:S01]  /*ad500*/  HMMA.1688.F32.TF32 R220, R228, R92, R220 ;  /* 0x0000005ce4dc723c */ /* 0x000fe200000810dc */
[----:B------:R-:W-:Y:S01]  /*ad510*/  STL.64 [R1+0x1440], R140 ;  /* 0x0014408c01007387 */ /* 0x000fe20000100a00 */
[----:B------:R1:W-:Y:S05]  /*ad520*/  STL.64 [R1+0x1448], R142 ;  /* 0x0014488e01007387 */ /* 0x0003ea0000100a00 */
[----:B------:R-:W-:Y:S02]  /*ad530*/  STL.64 [R1+0x1430], R136 ;  /* 0x0014308801007387 */ /* 0x000fe40000100a00 */
[----:B------:R2:W-:Y:S01]  /*ad540*/  STL.64 [R1+0x1438], R138 ;  /* 0x0014388a01007387 */ /* 0x0005e20000100a00 */
[C---:B-1----:R-:W-:Y:S08]  /*ad550*/  HMMA.1688.F32.TF32 R140, R196.reuse, R82, R208 ;  /* 0x00000052c48c723c */ /* 0x042ff000000810d0 */
[C---:B--2---:R-:W-:Y:S01]  /*ad560*/  HMMA.1688.F32.TF32 R136, R196.reuse, R86, R212 ;  /* 0x00000056c488723c */ /* 0x044fe200000810d4 */
[----:B------:R1:W-:Y:S01]  /*ad570*/  STL.64 [R1+0x1420], R148 ;  /* 0x0014209401007387 */ /* 0x0003e20000100a00 */
[----:B------:R2:W-:Y:S06]  /*ad580*/  STL.64 [R1+0x1428], R150 ;  /* 0x0014289601007387 */ /* 0x0005ec0000100a00 */
[C---:B------:R-:W-:Y:S01]  /*ad590*/  HMMA.1688.F32.TF32 R216, R196.reuse, R90, R216 ;  /* 0x0000005ac4d8723c */ /* 0x040fe200000810d8 */
[----:B-1----:R-:W3:Y:S06]  /*ad5a0*/  LDL.LU R148, [R1+0x230] ;  /* 0x0002300001947983 */ /* 0x002eec0000300800 */
[----:B------:R1:W-:Y:S01]  /*ad5b0*/  STL.64 [R1+0x1410], R140 ;  /* 0x0014108c01007387 */ /* 0x0003e20000100a00 */
[----:B------:R4:W-:Y:S07]  /*ad5c0*/  STL.64 [R1+0x1418], R142 ;  /* 0x0014188e01007387 */ /* 0x0009ee0000100a00 */
[----:B------:R4:W-:Y:S02]  /*ad5d0*/  STL.64 [R1+0x14c0], R136 ;  /* 0x0014c08801007387 */ /* 0x0009e40000100a00 */
[----:B------:R4:W-:Y:S01]  /*ad5e0*/  STL.64 [R1+0x14c8], R138 ;  /* 0x0014c88a01007387 */ /* 0x0009e20000100a00 */
[----:B------:R-:W3:Y:S01]  /*ad5f0*/  LDL.LU R149, [R1+0x234] ;  /* 0x0002340001957983 */ /* 0x000ee20000300800 */
[----:B--2---:R-:W3:Y:S02]  /*ad600*/  LDL.LU R150, [R1+0x238] ;  /* 0x0002380001967983 */ /* 0x004ee40000300800 */
[----:B------:R-:W3:Y:S01]  /*ad610*/  LDL.LU R151, [R1+0x23c] ;  /* 0x00023c0001977983 */ /* 0x000ee20000300800 */
[----:B------:R-:W-:Y:S01]  /*ad620*/  HMMA.1688.F32.TF32 R208, R196, R94, R220 ;  /* 0x0000005ec4d0723c */ /* 0x000fe200000810dc */
[----:B-1----:R-:W2:Y:S01]  /*ad630*/  LDL.LU R140, [R1+0x210] ;  /* 0x00021000018c7983 */ /* 0x002ea20000300800 */
[----:B------:R-:W2:Y:S02]  /*ad640*/  LDL.LU R141, [R1+0x214] ;  /* 0x00021400018d7983 */ /* 0x000ea40000300800 */
[----:B----4-:R-:W2:Y:S02]  /*ad650*/  LDL.LU R142, [R1+0x218] ;  /* 0x00021800018e7983 */ /* 0x010ea40000300800 */
[----:B------:R-:W2:Y:S01]  /*ad660*/  LDL.LU R143, [R1+0x21c] ;  /* 0x00021c00018f7983 */ /* 0x000ea20000300800 */
[----:B------:R-:W4:Y:S01]  /*ad670*/  LDL.LU R244, [R1+0x200] ;  /* 0x0002000001f47983 */ /* 0x000f220000300800 */
[C---:B------:R-:W-:Y:S01]  /*ad680*/  HMMA.1688.F32.TF32 R204, R228.reuse, R96, R204 ;  /* 0x00000060e4cc723c */ /* 0x040fe200000810cc */
[----:B------:R-:W4:Y:S02]  /*ad690*/  LDL.LU R245, [R1+0x204] ;  /* 0x0002040001f57983 */ /* 0x000f240000300800 */
[----:B------:R-:W4:Y:S05]  /*ad6a0*/  LDL.LU R246, [R1+0x208] ;  /* 0x0002080001f67983 */ /* 0x000f2a0000300800 */
        /* <DEDUP_REMOVED lines=26> */
[----:B------:R-:W-:Y:S02]  /*ad850*/  STL.64 [R1+0x14b0], R216 ;  /* 0x0014b0d801007387 */ /* 0x000fe40000100a00 */
[----:B------:R-:W-:Y:S01]  /*ad860*/  STL.64 [R1+0x14b8], R218 ;  /* 0x0014b8da01007387 */ /* 0x000fe20000100a00 */
[----:B------:R1:W-:Y:S01]  /*ad870*/  STL.64 [R1+0x1580], R208 ;  /* 0x001580d001007387 */ /* 0x0003e20000100a00 */
[----:B------:R1:W-:Y:S02]  /*ad880*/  STL.64 [R1+0x1588], R210 ;  /* 0x001588d201007387 */ /* 0x0003e40000100a00 */
[----:B------:R-:W4:Y:S01]  /*ad890*/  LDL.LU R213, [R1+0x124] ;  /* 0x0001240001d57983 */ /* 0x000f220000300800 */
[C---:B------:R-:W-:Y:S01]  /*ad8a0*/  HMMA.1688.F32.TF32 R204, R196.reuse, R98, R204 ;  /* 0x00000062c4cc723c */ /* 0x040fe200000810cc */
[----:B------:R-:W4:Y:S01]  /*ad8b0*/  LDL.LU R214, [R1+0x128] ;  /* 0x0001280001d67983 */ /* 0x000f220000300800 */
[----:B------:R-:W4:Y:S06]  /*ad8c0*/  LDL.LU R215, [R1+0x12c] ;  /* 0x00012c0001d77983 */ /* 0x000f2c0000300800 */
[C---:B------:R-:W-:Y:S01]  /*ad8d0*/  HMMA.1688.F32.TF32 R200, R196.reuse, R102, R200 ;  /* 0x00000066c4c8723c */ /* 0x040fe200000810c8 */
[----:B------:R-:W-:Y:S04]  /*ad8e0*/  LDS R172, [R252+0x18100] ;  /* 0x01810000fcac7984 */ /* 0x000fe80000000800 */
[----:B------:R-:W-:Y:S04]  /*ad8f0*/  LDS R174, [R252+0x19100] ;  /* 0x01910000fcae7984 */ /* 0x000fe80000000800 */
[----:B------:R-:W-:Y:S04]  /*ad900*/  LDS R173, [R3+0x18100] ;  /* 0x0181000003ad7984 */ /* 0x000fe80000000800 */
[----:B-1----:R-:W4:Y:S01]  /*ad910*/  LDL.LU R208, [R1+0x100] ;  /* 0x0001000001d07983 */ /* 0x002f220000300800 */
        /* <DEDUP_REMOVED lines=9> */
[C---:B------:R-:W-:Y:S01]  /*ad9b0*/  HMMA.1688.F32.TF32 R240, R196.reuse, R106, R240 ;  /* 0x0000006ac4f0723c */ /* 0x040fe200000810f0 */
        /* <DEDUP_REMOVED lines=10> */
[----:B------:R1:W-:Y:S02]  /*ada60*/  STL.64 [R1+0x1570], R204 ;  /* 0x001570cc01007387 */ /* 0x0003e40000100a00 */
[----:B------:R1:W-:Y:S01]  /*ada70*/  STL.64 [R1+0x1578], R206 ;  /* 0x001578ce01007387 */ /* 0x0003e20000100a00 */
[----:B------:R-:W3:Y:S04]  /*ada80*/  LDS R175, [R3+0x19100] ;  /* 0x0191000003af7984 */ /* 0x000ee80000000800 */
[----:B-1----:R-:W4:Y:S01]  /*ada90*/  LDL.LU R204, [R1+0x150] ;  /* 0x0001500001cc7983 */ /* 0x002f220000300800 */
[----:B------:R-:W4:Y:S02]  /*adaa0*/  LDL.LU R205, [R1+0x154] ;  /* 0x0001540001cd7983 */ /* 0x000f240000300800 */
[----:B------:R-:W4:Y:S02]  /*adab0*/  LDL.LU R206, [R1+0x158] ;  /* 0x0001580001ce7983 */ /* 0x000f240000300800 */
[----:B------:R-:W4:Y:S01]  /*adac0*/  LDL.LU R207, [R1+0x15c] ;  /* 0x00015c0001cf7983 */ /* 0x000f220000300800 */
[----:B------:R1:W-:Y:S01]  /*adad0*/  STL.64 [R1+0x1640], R200 ;  /* 0x001640c801007387 */ /* 0x0003e20000100a00 */
[----:B------:R1:W-:Y:S03]  /*adae0*/  STL.64 [R1+0x1648], R202 ;  /* 0x001648ca01007387 */ /* 0x0003e60000100a00 */
        /* <DEDUP_REMOVED lines=10> */
[C---:B------:R-:W-:Y:S08]  /*adb90*/  HMMA.1688.F32.TF32 R176, R196.reuse, R110, R176 ;  /* 0x0000006ec4b0723c */ /* 0x040ff000000810b0 */
        /* <DEDUP_REMOVED lines=11> */
[----:B-1----:R-:W-:Y:S01]  /*adc50*/  HMMA.1688.F32.TF32 R176, R196, R130, R224 ;  /* 0x00000082c4b0723c */ /* 0x002fe200000810e0 */
[----:B------:R-:W-:Y:S04]  /*adc60*/  LDS R196, [R252+0x1a100] ;  /* 0x01a10000fcc47984 */ /* 0x000fe80000000800 */
[----:B------:R-:W-:Y:S04]  /*adc70*/  LDS R198, [R252+0x1b100] ;  /* 0x01b10000fcc67984 */ /* 0x000fe80000000800 */
[----:B------:R-:W-:Y:S04]  /*adc80*/  LDS R197, [R3+0x1a100] ;  /* 0x01a1000003c57984 */ /* 0x000fe80000000800 */
[----:B------:R-:W1:Y:S04]  /*adc90*/  LDS R199, [R3+0x1b100] ;  /* 0x01b1000003c77984 */ /* 0x000e680000000800 */
[----:B------:R-:W-:Y:S01]  /*adca0*/  STL.64 [R1+0x1740], R184 ;  /* 0x001740b801007387 */ /* 0x000fe20000100a00 */
[----:B------:R4:W-:Y:S02]  /*adcb0*/  STL.64 [R1+0x1748], R186 ;  /* 0x001748ba01007387 */ /* 0x0009e40000100a00 */
[----:B------:R-:W-:Y:S02]  /*adcc0*/  STL.64 [R1+0x1730], R180 ;  /* 0x001730b401007387 */ /* 0x000fe40000100a00 */
[----:B------:R-:W-:Y:S01]  /*adcd0*/  STL.64 [R1+0x1738], R182 ;  /* 0x001738b601007387 */ /* 0x000fe20000100a00 */
[----:B------:R-:W-:Y:S01]  /*adce0*/  STL.64 [R1+0x1700], R176 ;  /* 0x001700b001007387 */ /* 0x000fe20000100a00 */
[----:B------:R1:W-:Y:S01]  /*adcf0*/  STL.64 [R1+0x1708], R178 ;  /* 0x001708b201007387 */ /* 0x0003e20000100a00 */
[C---:B---3--:R-:W-:Y:S08]  /*add00*/  HMMA.1688.F32.TF32 R192, R172.reuse, R60, R148 ;  /* 0x0000003cacc0723c */ /* 0x048ff00000081094 */
[C---:B--2---:R-:W-:Y:S08]  /*add10*/  HMMA.1688.F32.TF32 R188, R172.reuse, R56, R140 ;  /* 0x00000038acbc723c */ /* 0x044ff0000008108c */
[C---:B----4-:R-:W-:Y:S08]  /*add20*/  HMMA.1688.F32.TF32 R184, R172.reuse, R52, R244 ;  /* 0x00000034acb8723c */ /* 0x050ff000000810f4 */
[C---:B-1----:R-:W-:Y:S08]  /*add30*/  HMMA.1688.F32.TF32 R176, R172.reuse, R44, R228 ;  /* 0x0000002cacb0723c */ /* 0x042ff000000810e4 */
[C---:B------:R-:W-:Y:S01]  /*add40*/  HMMA.1688.F32.TF32 R168, R172.reuse, R40, R168 ;  /* 0x00000028aca8723c */ /* 0x040fe200000810a8 */
        /* <DEDUP_REMOVED lines=34> */
[----:B------:R-:W2:Y:S01]  /*adf70*/  LDS R199, [R3+0x1f100] ;  /* 0x01f1000003c77984 */ /* 0x000ea20000000800 */
[C---:B-1----:R-:W-:Y:S08]  /*adf80*/  HMMA.1688.F32.TF32 R232, R228.reuse, R68, R232 ;  /* 0x00000044e4e8723c */ /* 0x042ff000000810e8 */
[C---:B------:R-:W-:Y:S08]  /*adf90*/  HMMA.1688.F32.TF32 R236, R228.reuse, R72, R236 ;  /* 0x00000048e4ec723c */ /* 0x040ff000000810ec */
[C---:B------:R-:W-:Y:S08]  /*adfa0*/  HMMA.1688.F32.TF32 R208, R228.reuse, R80, R208 ;  /* 0x00000050e4d0723c */ /* 0x040ff000000810d0 */
[C---:B------:R-:W-:Y:S08]  /*adfb0*/  HMMA.1688.F32.TF32 R212, R228.reuse, R84, R212 ;  /* 0x00000054e4d4723c */ /* 0x040ff000000810d4 */
[----:B------:R-:W-:Y:S08]  /*adfc0*/  HMMA.1688.F32.TF32 R172, R228, R76, R172 ;  /* 0x0000004ce4ac723c */ /* 0x000ff000000810ac */
[C---:B--2---:R-:W-:Y:S08]  /*adfd0*/  HMMA.1688.F32.TF32 R140, R196.reuse, R70, R232 ;  /* 0x00000046c48c723c */ /* 0x044ff000000810e8 */
[C---:B------:R-:W-:Y:S08]  /*adfe0*/  HMMA.1688.F32.TF32 R136, R196.reuse, R74, R236 ;  /* 0x0000004ac488723c */ /* 0x040ff000000810ec */
[C---:B------:R-:W-:Y:S07]  /*adff0*/  HMMA.1688.F32.TF32 R148, R196.reuse, R78, R172 ;  /* 0x0000004ec494723c */ /* 0x040fee00000810ac */
[----:B------:R-:W-:Y:S01]  /*ae000*/  STL.64 [R1+0x1330], R140 ;  /* 0x0013308c01007387 */ /* 0x000fe20000100a00 */
[----:B------:R1:W-:Y:S07]  /*ae010*/  STL.64 [R1+0x1338], R142 ;  /* 0x0013388e01007387 */ /* 0x0003ee0000100a00 */
[----:B------:R-:W-:Y:S02]  /*ae020*/  STL.64 [R1+0x1320], R136 ;  /* 0x0013208801007387 */ /* 0x000fe40000100a00 */
[----:B------:R2:W-:Y:S01]  /*ae030*/  STL.64 [R1+0x1328], R138 ;  /* 0x0013288a01007387 */ /* 0x0005e20000100a00 */
[C---:B-1----:R-:W-:Y:S08]  /*ae040*/  HMMA.1688.F32.TF32 R140, R196.reuse, R82, R208 ;  /* 0x00000052c48c723c */ /* 0x042ff000000810d0 */
[----:B--2---:R-:W-:Y:S01]  /*ae050*/  HMMA.1688.F32.TF32 R136, R196, R86, R212 ;  /* 0x00000056c488723c */ /* 0x004fe200000810d4 */
        /* <DEDUP_REMOVED lines=11> */
[C---:B------:R-:W-:Y:S01]  /*ae110*/  HMMA.1688.F32.TF32 R220, R228.reuse, R92, R220 ;  /* 0x0000005ce4dc723c */ /* 0x040fe200000810dc */
[----:B-1----:R-:W2:Y:S01]  /*ae120*/  LDL.LU R140, [R1+0x310] ;  /* 0x00031000018c7983 */ /* 0x002ea20000300800 */
[----:B------:R-:W2:Y:S02]  /*ae130*/  LDL.LU R141, [R1+0x314] ;  /* 0x00031400018d7983 */ /* 0x000ea40000300800 */
[----:B----4-:R-:W2:Y:S02]  /*ae140*/  LDL.LU R142, [R1+0x318] ;  /* 0x00031800018e7983 */ /* 0x010ea40000300800 */
[----:B------:R-:W2:Y:S01]  /*ae150*/  LDL.LU R143, [R1+0x31c] ;  /* 0x00031c00018f7983 */ /* 0x000ea20000300800 */
[----:B------:R-:W4:Y:S01]  /*ae160*/  LDL.LU R244, [R1+0x300] ;  /* 0x0003000001f47983 */ /* 0x000f220000300800 */
[----:B------:R-:W4:Y:S02]  /*ae170*/  LDL.LU R245, [R1+0x304] ;  /* 0x0003040001f57983 */ /* 0x000f240000300800 */
[----:B------:R-:W4:Y:S01]  /*ae180*/  LDL.LU R246, [R1+0x308] ;  /* 0x0003080001f67983 */ /* 0x000f220000300800 */
        /* <DEDUP_REMOVED lines=26> */
[C---:B------:R-:W-:Y:S08]  /*ae330*/  HMMA.1688.F32.TF32 R216, R196.reuse, R90, R216 ;  /* 0x0000005ac4d8723c */ /* 0x040ff000000810d8 */
[C---:B------:R-:W-:Y:S01]  /*ae340*/  HMMA.1688.F32.TF32 R208, R196.reuse, R94, R220 ;  /* 0x0000005ec4d0723c */ /* 0x040fe200000810dc */
[----:B------:R-:W4:Y:S07]  /*ae350*/  LDL.LU R212, [R1+0x280] ;  /* 0x0002800001d47983 */ /* 0x000f2e0000300800 */
[C---:B------:R-:W-:Y:S08]  /*ae360*/  HMMA.1688.F32.TF32 R204, R196.reuse, R98, R204 ;  /* 0x00000062c4cc723c */ /* 0x040ff000000810cc */
[C---:B------:R-:W-:Y:S08]  /*ae370*/  HMMA.1688.F32.TF32 R200, R196.reuse, R102, R200 ;  /* 0x00000066c4c8723c */ /* 0x040ff000000810c8 */
[C---:B------:R-:W-:Y:S01]  /*ae380*/  HMMA.1688.F32.TF32 R240, R196.reuse, R106, R240 ;  /* 0x0000006ac4f0723c */ /* 0x040fe200000810f0 */
[----:B------:R-:W-:Y:S04]  /*ae390*/  LDS R168, [R252+0x18180] ;  /* 0x01818000fca87984 */ /* 0x000fe80000000800 */
[----:B------:R-:W-:Y:S04]  /*ae3a0*/  LDS R170, [R252+0x19180] ;  /* 0x01918000fcaa7984 */ /* 0x000fe80000000800 */
[----:B------:R-:W-:Y:S04]  /*ae3b0*/  LDS R169, [R3+0x18180] ;  /* 0x0181800003a97984 */ /* 0x000fe80000000800 */
[----:B------:R-:W3:Y:S04]  /*ae3c0*/  LDS R171, [R3+0x19180] ;  /* 0x0191800003ab7984 */ /* 0x000ee80000000800 */
[----:B------:R-:W-:Y:S01]  /*ae3d0*/  STL.64 [R1+0x13d0], R216 ;  /* 0x0013d0d801007387 */ /* 0x000fe20000100a00 */
[----:B------:R-:W-:Y:S02]  /*ae3e0*/  STL.64 [R1+0x13d8], R218 ;  /* 0x0013d8da01007387 */ /* 0x000fe40000100a00 */
[----:B------:R1:W-:Y:S02]  /*ae3f0*/  STL.64 [R1+0x14e0], R208 ;  /* 0x0014e0d001007387 */ /* 0x0003e40000100a00 */
[----:B------:R1:W-:Y:S01]  /*ae400*/  STL.64 [R1+0x14e8], R210 ;  /* 0x0014e8d201007387 */ /* 0x0003e20000100a00 */
[----:B------:R-:W4:Y:S01]  /*ae410*/  LDL.LU R213, [R1+0x284] ;  /* 0x0002840001d57983 */ /* 0x000f220000300800 */
[----:B------:R-:W4:Y:S02]  /*ae420*/  LDL.LU R214, [R1+0x288] ;  /* 0x0002880001d67983 */ /* 0x000f240000300800 */
[----:B------:R-:W4:Y:S01]  /*ae430*/  LDL.LU R215, [R1+0x28c] ;  /* 0x00028c0001d77983 */ /* 0x000f220000300800 */
        /* <DEDUP_REMOVED lines=50> */
[----:B-1----:R-:W-:Y:S05]  /*ae760*/  HMMA.1688.F32.TF32 R176, R196, R130, R224 ;  /* 0x00000082c4b0723c */ /* 0x002fea00000810e0 */
[----:B------:R-:W-:Y:S01]  /*ae770*/  STL.64 [R1+0x16a0], R184 ;  /* 0x0016a0b801007387 */ /* 0x000fe20000100a00 */
[----:B------:R4:W-:Y:S07]  /*ae780*/  STL.64 [R1+0x16a8], R186 ;  /* 0x0016a8ba01007387 */ /* 0x0009ee0000100a00 */
[----:B------:R-:W-:Y:S02]  /*ae790*/  STL.64 [R1+0x1690], R180 ;  /* 0x001690b401007387 */ /* 0x000fe40000100a00 */
[----:B------:R-:W-:Y:S01]  /*ae7a0*/  STL.64 [R1+0x1698], R182 ;  /* 0x001698b601007387 */ /* 0x000fe20000100a00 */
[----:B------:R-:W-:Y:S04]  /*ae7b0*/  LDS R196, [R252+0x1a180] ;  /* 0x01a18000fcc47984 */ /* 0x000fe80000000800 */
[----:B------:R-:W-:Y:S04]  /*ae7c0*/  LDS R198, [R252+0x1b180] ;  /* 0x01b18000fcc67984 */ /* 0x000fe80000000800 */
[----:B------:R-:W-:Y:S04]  /*ae7d0*/  LDS R197, [R3+0x1a180] ;  /* 0x01a1800003c57984 */ /* 0x000fe80000000800 */
[----:B------:R-:W1:Y:S04]  /*ae7e0*/  LDS R199, [R3+0x1b180] ;  /* 0x01b1800003c77984 */ /* 0x000e680000000800 */
[----:B------:R-:W-:Y:S01]  /*ae7f0*/  STL.64 [R1+0x1670], R176 ;  /* 0x001670b001007387 */ /* 0x000fe20000100a00 */
[----:B------:R1:W-:Y:S01]  /*ae800*/  STL.64 [R1+0x1678], R178 ;  /* 0x001678b201007387 */ /* 0x0003e20000100a00 */
[C---:B---3--:R-:W-:Y:S02]  /*ae810*/  HMMA.1688.F32.TF32 R192, R168.reuse, R60, R148 ;  /* 0x0000003ca8c0723c */ /* 0x048fe40000081094 */
[----:B------:R-:W3:Y:S01]  /*ae820*/  LDL.LU R148, [R1+0xcf0] ;  /* 0x000cf00001947983 */ /* 0x000ee20000300800 */
[----:B------:R-:W3:Y:S02]  /*ae830*/  LDL.LU R149, [R1+0xcf4] ;  /* 0x000cf40001957983 */ /* 0x000ee40000300800 */
[----:B------:R-:W3:Y:S02]  /*ae840*/  LDL.LU R150, [R1+0xcf8] ;  /* 0x000cf80001967983 */ /* 0x000ee40000300800 */
[----:B------:R-:W3:Y:S01]  /*ae850*/  LDL.LU R151, [R1+0xcfc] ;  /* 0x000cfc0001977983 */ /* 0x000ee20000300800 */
[C---:B--2---:R-:W-:Y:S01]  /*ae860*/  HMMA.1688.F32.TF32 R188, R168.reuse, R56, R140 ;  /* 0x00000038a8bc723c */ /* 0x044fe2000008108c */
[----:B------:R-:W2:Y:S01]  /*ae870*/  LDL.LU R140, [R1+0xd00] ;  /* 0x000d0000018c7983 */ /* 0x000ea20000300800 */
[----:B------:R-:W2:Y:S02]  /*ae880*/  LDL.LU R141, [R1+0xd04] ;  /* 0x000d0400018d7983 */ /* 0x000ea40000300800 */
[----:B------:R-:W2:Y:S02]  /*ae890*/  LDL.LU R142, [R1+0xd08] ;  /* 0x000d0800018e7983 */ /* 0x000ea40000300800 */
[----:B------:R-:W2:Y:S02]  /*ae8a0*/  LDL.LU R143, [R1+0xd0c] ;  /* 0x000d0c00018f7983 */ /* 0x000ea40000300800 */
[C---:B----4-:R-:W-:Y:S01]  /*ae8b0*/  HMMA.1688.F32.TF32 R184, R168.reuse, R52, R244 ;  /* 0x00000034a8b8723c */ /* 0x050fe200000810f4 */
[----:B------:R-:W2:Y:S07]  /*ae8c0*/  LDL.64 R246, [R1+0x1c8] ;  /* 0x0001c80001f67983 */ /* 0x000eae0000100a00 */
[C---:B------:R-:W-:Y:S01]  /*ae8d0*/  HMMA.1688.F32.TF32 R224, R168.reuse, R64, R136 ;  /* 0x00000040a8e0723c */ /* 0x040fe20000081088 */
[----:B------:R-:W3:Y:S07]  /*ae8e0*/  LDL.64 R138, [R1+0x1b8] ;  /* 0x0001b800018a7983 */ /* 0x000eee0000100a00 */
[C---:B------:R-:W-:Y:S08]  /*ae8f0*/  HMMA.1688.F32.TF32 R172, R168.reuse, R40, R172 ;  /* 0x00000028a8ac723c */ /* 0x040ff000000810ac */
        /* <DEDUP_REMOVED lines=34> */
[----:B------:R-:W4:Y:S01]  /*aeb20*/  LDS R199, [R3+0x1f180] ;  /* 0x01f1800003c77984 */ /* 0x000f220000000800 */
        /* <DEDUP_REMOVED lines=20> */
[C---:B----4-:R-:W-:Y:S08]  /*aec70*/  HMMA.1688.F32.TF32 R248, R196.reuse, R70, R232 ;  /* 0x00000046c4f8723c */ /* 0x050ff000000810e8 */
        /* <DEDUP_REMOVED lines=13> */
[C---:B-1----:R-:W-:Y:S01]  /*aed50*/  HMMA.1688.F32.TF32 R168, R196.reuse, R94, R220 ;  /* 0x0000005ec4a8723c */ /* 0x042fe200000810dc */
[----:B------:R-:W-:Y:S01]  /*aed60*/  STL.64 [R1+0x1390], R208 ;  /* 0x001390d001007387 */ /* 0x000fe20000100a00 */
[----:B------:R1:W-:Y:S07]  /*aed70*/  STL.64 [R1+0x1398], R210 ;  /* 0x001398d201007387 */ /* 0x0003ee0000100a00 */
[----:B------:R-:W-:Y:S02]  /*aed80*/  STL.64 [R1+0x1380], R212 ;  /* 0x001380d401007387 */ /* 0x000fe40000100a00 */
[----:B------:R-:W-:Y:S01]  /*aed90*/  STL.64 [R1+0x1388], R214 ;  /* 0x001388d601007387 */ /* 0x000fe20000100a00 */
[C---:B-1----:R-:W-:Y:S08]  /*aeda0*/  HMMA.1688.F32.TF32 R208, R196.reuse, R98, R204 ;  /* 0x00000062c4d0723c */ /* 0x042ff000000810cc */
[C---:B------:R-:W-:Y:S03]  /*aedb0*/  HMMA.1688.F32.TF32 R204, R196.reuse, R102, R200 ;  /* 0x00000066c4cc723c */ /* 0x040fe600000810c8 */
[----:B------:R-:W-:Y:S01]  /*aedc0*/  STL.64 [R1+0x1400], R168 ;  /* 0x001400a801007387 */ /* 0x000fe20000100a00 */
[----:B------:R1:W-:Y:S04]  /*aedd0*/  STL.64 [R1+0x1408], R170 ;  /* 0x001408aa01007387 */ /* 0x0003e80000100a00 */
[C---:B-1----:R-:W-:Y:S07]  /*aede0*/  HMMA.1688.F32.TF32 R168, R196.reuse, R106, R240 ;  /* 0x0000006ac4a8723c */ /* 0x042fee00000810f0 */
[----:B------:R-:W-:Y:S01]  /*aedf0*/  STL.64 [R1+0x13f0], R208 ;  /* 0x0013f0d001007387 */ /* 0x000fe20000100a00 */
[----:B------:R-:W-:Y:S01]  /*aee00*/  STL.64 [R1+0x13f8], R210 ;  /* 0x0013f8d201007387 */ /* 0x000fe20000100a00 */
[C---:B------:R-:W-:Y:S06]  /*aee10*/  HMMA.1688.F32.TF32 R200, R196.reuse, R110, R176 ;  /* 0x0000006ec4c8723c */ /* 0x040fec00000810b0 */
[----:B------:R-:W-:Y:S01]  /*aee20*/  STL.64 [R1+0x1500], R204 ;  /* 0x001500cc01007387 */ /* 0x000fe20000100a00 */
[----:B------:R-:W-:Y:S01]  /*aee30*/  STL.64 [R1+0x1508], R206 ;  /* 0x001508ce01007387 */ /* 0x000fe20000100a00 */
[C---:B------:R-:W-:Y:S06]  /*aee40*/  HMMA.1688.F32.TF32 R176, R196.reuse, R114, R180 ;  /* 0x00000072c4b0723c */ /* 0x040fec00000810b4 */
[----:B------:R-:W-:Y:S01]  /*aee50*/  STL.64 [R1+0x14f0], R168 ;  /* 0x0014f0a801007387 */ /* 0x000fe20000100a00 */
[----:B------:R1:W-:Y:S02]  /*aee60*/  STL.64 [R1+0x14f8], R170 ;  /* 0x0014f8aa01007387 */ /* 0x0003e40000100a00 */
[C---:B-1----:R-:W-:Y:S06]  /*aee70*/  HMMA.1688.F32.TF32 R168, R196.reuse, R118, R184 ;  /* 0x00000076c4a8723c */ /* 0x042fec00000810b8 */
[----:B------:R-:W-:Y:S01]  /*aee80*/  STL.64 [R1+0x15c0], R200 ;  /* 0x0015c0c801007387 */ /* 0x000fe20000100a00 */
[----:B------:R-:W-:Y:S01]  /*aee90*/  STL.64 [R1+0x15c8], R202 ;  /* 0x0015c8ca01007387 */ /* 0x000fe20000100a00 */
[C---:B------:R-:W-:Y:S06]  /*aeea0*/  HMMA.1688.F32.TF32 R180, R196.reuse, R122, R188 ;  /* 0x0000007ac4b4723c */ /* 0x040fec00000810bc */
[----:B------:R-:W-:Y:S01]  /*aeeb0*/  STL.64 [R1+0x15b0], R176 ;  /* 0x0015b0b001007387 */ /* 0x000fe20000100a00 */
[----:B------:R1:W-:Y:S02]  /*aeec0*/  STL.64 [R1+0x15b8], R178 ;  /* 0x0015b8b201007387 */ /* 0x0003e40000100a00 */
[C---:B-1----:R-:W-:Y:S06]  /*aeed0*/  HMMA.1688.F32.TF32 R176, R196.reuse, R126, R192 ;  /* 0x0000007ec4b0723c */ /* 0x042fec00000810c0 */
[----:B------:R-:W-:Y:S01]  /*aeee0*/  STL.64 [R1+0x1600], R168 ;  /* 0x001600a801007387 */ /* 0x000fe20000100a00 */
[----:B------:R1:W-:Y:S02]  /*aeef0*/  STL.64 [R1+0x1608], R170 ;  /* 0x001608aa01007387 */ /* 0x0003e40000100a00 */
[----:B-1----:R-:W-:Y:S05]  /*aef00*/  HMMA.1688.F32.TF32 R168, R196, R130, R224 ;  /* 0x00000082c4a8723c */ /* 0x002fea00000810e0 */
[----:B------:R-:W-:Y:S01]  /*aef10*/  STL.64 [R1+0x15f0], R180 ;  /* 0x0015f0b401007387 */ /* 0x000fe20000100a00 */
[----:B------:R-:W-:Y:S08]  /*aef20*/  STL.64 [R1+0x15f8], R182 ;  /* 0x0015f8b601007387 */ /* 0x000ff00000100a00 */
[----:B------:R-:W-:Y:S02]  /*aef30*/  STL.64 [R1+0x15e0], R176 ;  /* 0x0015e0b001007387 */ /* 0x000fe40000100a00 */
[----:B------:R-:W-:Y:S01]  /*aef40*/  STL.64 [R1+0x15e8], R178 ;  /* 0x0015e8b201007387 */ /* 0x000fe20000100a00 */
[C---:B--2---:R-:W-:Y:S08]  /*aef50*/  HMMA.1688.F32.TF32 R228, R172.reuse, R246, R140 ;  /* 0x000000f6ace4723c */ /* 0x044ff0000008108c */
[C---:B---3--:R-:W-:Y:S01]  /*aef60*/  HMMA.1688.F32.TF32 R232, R172.reuse, R138, R148 ;  /* 0x0000008aace8723c */ /* 0x048fe20000081094 */
[----:B------:R-:W-:Y:S01]  /*aef70*/  MOV R2, R138 ;  /* 0x0000008a00027202 */ /* 0x000fe20000000f00 */
[----:B------:R-:W-:Y:S01]  /*aef80*/  IMAD.MOV.U32 R0, RZ, RZ, R139 ;  /* 0x000000ffff007224 */ /* 0x000fe200078e008b */
[----:B------:R-:W-:Y:S04]  /*aef90*/  LDS R196, [R252+0x18200] ;  /* 0x01820000fcc47984 */ /* 0x000fe80000000800 */
[----:B------:R-:W-:Y:S04]  /*aefa0*/  LDS R198, [R252+0x19200] ;  /* 0x01920000fcc67984 */ /* 0x000fe80000000800 */
[----:B------:R-:W-:Y:S04]  /*aefb0*/  LDS R197, [R3+0x18200] ;  /* 0x0182000003c57984 */ /* 0x000fe80000000800 */
[----:B------:R-:W1:Y:S04]  /*aefc0*/  LDS R199, [R3+0x19200] ;  /* 0x0192000003c77984 */ /* 0x000e680000000800 */
[----:B------:R-:W-:Y:S04]  /*aefd0*/  LDS R224, [R252+0x1a200] ;  /* 0x01a20000fce07984 */ /* 0x000fe80000000800 */
[----:B------:R-:W-:Y:S04]  /*aefe0*/  LDS R225, [R3+0x1a200] ;  /* 0x01a2000003e17984 */ /* 0x000fe80000000800 */
[----:B------:R2:W-:Y:S01]  /*aeff0*/  STL.64 [R1+0x15d0], R168 ;  /* 0x0015d0a801007387 */ /* 0x0005e20000100a00 */
[----:B------:R3:W-:Y:S02]  /*af000*/  STL.64 [R1+0x15d8], R170 ;  /* 0x0015d8aa01007387 */ /* 0x0007e40000100a00 */
        /* <DEDUP_REMOVED lines=12> */
[----:B--2---:R-:W2:Y:S02]  /*af0d0*/  LDL.LU R168, [R1+0xc70] ;  /* 0x000c700001a87983 */ /* 0x004ea40000300800 */
[----:B------:R-:W2:Y:S01]  /*af0e0*/  LDL.LU R169, [R1+0xc74] ;  /* 0x000c740001a97983 */ /* 0x000ea20000300800 */
[----:B---3--:R-:W2:Y:S01]  /*af0f0*/  LDL.LU R170, [R1+0xc78] ;  /* 0x000c780001aa7983 */ /* 0x008ea20000300800 */
[----:B------:R-:W2:Y:S02]  /*af100*/  LDL.LU R171, [R1+0xc7c] ;  /* 0x000c7c0001ab7983 */ /* 0x000ea40000300800 */
[----:B------:R-:W3:Y:S02]  /*af110*/  LDL.LU R216, [R1+0xca0] ;  /* 0x000ca00001d87983 */ /* 0x000ee40000300800 */
[----:B------:R-:W3:Y:S01]  /*af120*/  LDL.LU R217, [R1+0xca4] ;  /* 0x000ca40001d97983 */ /* 0x000ee20000300800 */
[----:B------:R-:W3:Y:S01]  /*af130*/  LDL.LU R218, [R1+0xca8] ;  /* 0x000ca80001da7983 */ /* 0x000ee20000300800 */
[----:B------:R-:W3:Y:S02]  /*af140*/  LDL.LU R219, [R1+0xcac] ;  /* 0x000cac0001db7983 */ /* 0x000ee40000300800 */
        /* <DEDUP_REMOVED lines=8> */
[----:B------:R-:W2:Y:S02]  /*af1d0*/  LDL.64 R142, [R1+0x1a8] ;  /* 0x0001a800018e7983 */ /* 0x000ea40000100a00 */
[----:B------:R-:W3:Y:S01]  /*af1e0*/  LDL.LU R240, [R1+0xcd0] ;  /* 0x000cd00001f07983 */ /* 0x000ee20000300800 */
[----:B------:R-:W3:Y:S01]  /*af1f0*/  LDL.LU R241, [R1+0xcd4] ;  /* 0x000cd40001f17983 */ /* 0x000ee20000300800 */
[----:B------:R-:W3:Y:S02]  /*af200*/  LDL.LU R242, [R1+0xcd8] ;  /* 0x000cd80001f27983 */ /* 0x000ee40000300800 */
[----:B------:R-:W3:Y:S02]  /*af210*/  LDL.LU R243, [R1+0xcdc] ;  /* 0x000cdc0001f37983 */ /* 0x000ee40000300800 */
[----:B------:R-:W3:Y:S01]  /*af220*/  LDL.64 R150, [R1+0x198] ;  /* 0x0001980001967983 */ /* 0x000ee20000100a00 */
[----:B------:R-:W4:Y:S01]  /*af230*/  LDL.64 R138, [R1+0x188] ;  /* 0x00018800018a7983 */ /* 0x000f220000100a00 */
[----:B------:R-:W4:Y:S02]  /*af240*/  LDL.LU R212, [R1+0xcb0] ;  /* 0x000cb00001d47983 */ /* 0x000f240000300800 */
[----:B------:R-:W4:Y:S02]  /*af250*/  LDL.LU R213, [R1+0xcb4] ;  /* 0x000cb40001d57983 */ /* 0x000f240000300800 */
[----:B------:R-:W4:Y:S01]  /*af260*/  LDL.LU R214, [R1+0xcb8] ;  /* 0x000cb80001d67983 */ /* 0x000f220000300800 */
[----:B------:R-:W4:Y:S01]  /*af270*/  LDL.LU R215, [R1+0xcbc] ;  /* 0x000cbc0001d77983 */ /* 0x000f220000300800 */
[----:B------:R-:W4:Y:S02]  /*af280*/  LDL.64 R226, [R1+0x178] ;  /* 0x0001780001e27983 */ /* 0x000f240000100a00 */
[----:B------:R-:W4:Y:S02]  /*af290*/  LDL.64 R194, [R1+0x118] ;  /* 0x0001180001c27983 */ /* 0x000f240000100a00 */
        /* <DEDUP_REMOVED lines=20> */
[----:B--2---:R-:W-:Y:S01]  /*af3e0*/  HMMA.1688.F32.TF32 R236, R172, R142, R236 ;  /* 0x0000008eacec723c */ /* 0x004fe200000810ec */
[----:B------:R-:W-:Y:S01]  /*af3f0*/  MOV R165, R142 ;  /* 0x0000008e00a57202 */ /* 0x000fe20000000f00 */
[----:B------:R-:W-:-:S06]  /*af400*/  IMAD.MOV.U32 R164, RZ, RZ, R143 ;  /* 0x000000ffffa47224 */ /* 0x000fcc00078e008f */
[----:B---3--:R-:W-:Y:S01]  /*af410*/  HMMA.1688.F32.TF32 R240, R172, R150, R240 ;  /* 0x00000096acf0723c */ /* 0x008fe200000810f0 */
[----:B------:R-:W2:Y:S01]  /*af420*/  LDL.LU.64 R142, [R1+0x5f40] ;  /* 0x005f4000018e7983 */ /* 0x000ea20000300a00 */
[----:B------:R-:W3:Y:S01]  /*af430*/  LDL.LU.64 R140, [R1+0x5f38] ;  /* 0x005f3800018c7983 */ /* 0x000ee20000300a00 */
[----:B------:R-:W-:Y:S01]  /*af440*/  MOV R245, R150 ;  /* 0x0000009600f57202 */ /* 0x000fe20000000f00 */
[----:B------:R-:W-:-:S04]  /*af450*/  IMAD.MOV.U32 R244, RZ, RZ, R151 ;  /* 0x000000fffff47224 */ /* 0x000fc800078e0097 */
[C---:B----4-:R-:W-:Y:S01]  /*af460*/  HMMA.1688.F32.TF32 R208, R172.reuse, R138, R208 ;  /* 0x0000008aacd0723c */ /* 0x050fe200000810d0 */
[----:B------:R-:W4:Y:S01]  /*af470*/  LDL.LU.64 R150, [R1+0x5f30] ;  /* 0x005f300001967983 */ /* 0x000f220000300a00 */
[----:B------:R-:W-:Y:S01]  /*af480*/  MOV R160, R138 ;  /* 0x0000008a00a07202 */ /* 0x000fe20000000f00 */
[----:B------:R-:W-:Y:S02]  /*af490*/  IMAD.MOV.U32 R157, RZ, RZ, R139 ;  /* 0x000000ffff9d7224 */ /* 0x000fe400078e008b */
[----:B------:R-:W3:Y:S01]  /*af4a0*/  LDL.LU.64 R138, [R1+0x5f28] ;  /* 0x005f2800018a7983 */ /* 0x000ee20000300a00 */
[----:B------:R-:W3:Y:S02]  /*af4b0*/  LDL.LU.64 R136, [R1+0x5f20] ;  /* 0x005f200001887983 */ /* 0x000ee40000300a00 */
[----:B------:R-:W-:Y:S01]  /*af4c0*/  HMMA.1688.F32.TF32 R216, R172, R194, R216 ;  /* 0x000000c2acd8723c */ /* 0x000fe200000810d8 */
[----:B------:R-:W-:Y:S01]  /*af4d0*/  MOV R156, R194 ;  /* 0x000000c2009c7202 */ /* 0x000fe20000000f00 */
[----:B------:R-:W-:-:S06]  /*af4e0*/  IMAD.MOV.U32 R149, RZ, RZ, R195 ;  /* 0x000000ffff957224 */ /* 0x000fcc00078e00c3 */
[----:B------:R-:W-:Y:S01]  /*af4f0*/  HMMA.1688.F32.TF32 R212, R172, R226, R212 ;  /* 0x000000e2acd4723c */ /* 0x000fe200000810d4 */
[----:B------:R-:W-:Y:S01]  /*af500*/  MOV R148, R226 ;  /* 0x000000e200947202 */ /* 0x000fe20000000f00 */
[----:B------:R-:W-:-:S06]  /*af510*/  IMAD.MOV.U32 R153, RZ, RZ, R227 ;  /* 0x000000ffff997224 */ /* 0x000fcc00078e00e3 */
[C---:B------:R-:W-:Y:S08]  /*af520*/  HMMA.1688.F32.TF32 R204, R172.reuse, R134, R204 ;  /* 0x00000086accc723c */ /* 0x040ff000000810cc */
[C---:B------:R-:W-:Y:S08]  /*af530*/  HMMA.1688.F32.TF32 R176, R172.reuse, R146, R176 ;  /* 0x00000092acb0723c */ /* 0x040ff000000810b0 */
[C---:B------:R-:W-:Y:S08]  /*af540*/  HMMA.1688.F32.TF32 R184, R172.reuse, R154, R184 ;  /* 0x0000009aacb8723c */ /* 0x040ff000000810b8 */
[C---:B------:R-:W-:Y:S01]  /*af550*/  HMMA.1688.F32.TF32 R188, R172.reuse, R158, R188 ;  /* 0x0000009eacbc723c */ /* 0x040fe200000810bc */
[----:B------:R-:W-:Y:S04]  /*af560*/  LDS R226, [R252+0x1b200] ;  /* 0x01b20000fce27984 */ /* 0x000fe80000000800 */
[----:B------:R-:W1:Y:S03]  /*af570*/  LDS R227, [R3+0x1b200] ;  /* 0x01b2000003e37984 */ /* 0x000e660000000800 */
[C---:B------:R-:W-:Y:S08]  /*af580*/  HMMA.1688.F32.TF32 R192, R172.reuse, R162, R220 ;  /* 0x000000a2acc0723c */ /* 0x040ff000000810dc */
[----:B------:R-:W-:Y:S08]  /*af590*/  HMMA.1688.F32.TF32 R220, R172, R166, R248 ;  /* 0x000000a6acdc723c */ /* 0x000ff000000810f8 */
        /* <DEDUP_REMOVED lines=25> */
[----:B------:R-:W-:Y:S06]  /*af730*/  STL.64 [R1+0x5ec8], R132 ;  /* 0x005ec88401007387 */ /* 0x000fec0000100a00 */
[C---:B--2---:R-:W-:Y:S08]  /*af740*/  HMMA.1688.F32.TF32 R168, R172.reuse, R142, R168 ;  /* 0x0000008eaca8723c */ /* 0x044ff000000810a8 */
[C---:B----4-:R-:W-:Y:S08]  /*af750*/  HMMA.1688.F32.TF32 R180, R172.reuse, R150, R180 ;  /* 0x00000096acb4723c */ /* 0x050ff000000810b4 */
[----:B---3--:R-:W-:Y:S08]  /*af760*/  HMMA.1688.F32.TF32 R200, R172, R138, R200 ;  /* 0x0000008aacc8723c */ /* 0x008ff000000810c8 */
        /* <DEDUP_REMOVED lines=19> */
[----:B------:R-:W-:Y:S01]  /*af8a0*/  HMMA.1688.F32.TF32 R172, R196, R80, R172 ;  /* 0x00000050c4ac723c */ /* 0x000fe200000810ac */
[----:B------:R-:W-:Y:S01]  /*af8b0*/  STL.64 [R1+0x5ee0], R138 ;  /* 0x005ee08a01007387 */ /* 0x000fe20000100a00 */
[----:B------:R1:W-:Y:S02]  /*af8c0*/  STL.64 [R1+0x5ed8], R136 ;  /* 0x005ed88801007387 */ /* 0x0003e40000100a00 */
[----:B------:R-:W-:Y:S04]  /*af8d0*/  STL.64 [R1+0x5ef0], R142 ;  /* 0x005ef08e01007387 */ /* 0x000fe80000100a00 */
[----:B--2---:R-:W-:Y:S01]  /*af8e0*/  HMMA.1688.F32.TF32 R132, R224, R70, R228 ;  /* 0x00000046e084723c */ /* 0x004fe200000810e4 */
[----:B------:R2:W-:Y:S01]  /*af8f0*/  STL.64 [R1+0x5ee8], R140 ;  /* 0x005ee88c01007387 */ /* 0x0005e20000100a00 */
[----:B------:R-:W-:Y:S06]  /*af900*/  STL.64 [R1+0x5f00], R146 ;  /* 0x005f009201007387 */ /* 0x000fec0000100a00 */
[----:B------:R-:W-:Y:S01]  /*af910*/  HMMA.1688.F32.TF32 R208, R196, R84, R208 ;  /* 0x00000054c4d0723c */ /* 0x000fe200000810d0 */
[----:B------:R-:W-:Y:S07]  /*af920*/  STL.64 [R1+0x5ef8], R144 ;  /* 0x005ef89001007387 */ /* 0x000fee0000100a00 */
[----:B-1----:R-:W-:Y:S08]  /*af930*/  HMMA.1688.F32.TF32 R136, R224, R78, R236 ;  /* 0x0000004ee088723c */ /* 0x002ff000000810ec */
[----:B------:R-:W-:Y:S08]  /*af940*/  HMMA.1688.F32.TF32 R212, R196, R88, R212 ;  /* 0x00000058c4d4723c */ /* 0x000ff000000810d4 */
[----:B--2---:R-:W-:Y:S08]  /*af950*/  HMMA.1688.F32.TF32 R140, R224, R74, R232 ;  /* 0x0000004ae08c723c */ /* 0x004ff000000810e8 */
[----:B------:R-:W-:Y:S01]  /*af960*/  HMMA.1688.F32.TF32 R216, R196, R92, R216 ;  /* 0x0000005cc4d8723c */ /* 0x000fe200000810d8 */
[----:B------:R-:W-:Y:S01]  /*af970*/  STL.64 [R1+0x7b0], R132 ;  /* 0x0007b08401007387 */ /* 0x000fe20000100a00 */
[----:B------:R1:W-:Y:S06]  /*af980*/  STL.64 [R1+0x7b8], R134 ;  /* 0x0007b88601007387 */ /* 0x0003ec0000100a00 */
[----:B-1----:R-:W-:Y:S07]  /*af990*/  HMMA.1688.F32.TF32 R132, R224, R82, R172 ;  /* 0x00000052e084723c */ /* 0x002fee00000810ac */
[----:B------:R-:W-:Y:S01]  /*af9a0*/  STL.64 [R1+0x7a0], R140 ;  /* 0x0007a08c01007387 */ /* 0x000fe20000100a00 */
[----:B------:R1:W-:Y:S01]  /*af9b0*/  STL.64 [R1+0x7a8], R142 ;  /* 0x0007a88e01007387 */ /* 0x0003e20000100a00 */
[C---:B------:R-:W-:Y:S01]  /*af9c0*/  HMMA.1688.F32.TF32 R204, R196.reuse, R96, R204 ;  /* 0x00000060c4cc723c */ /* 0x040fe200000810cc */
[----:B------:R-:W-:Y:S01]  /*af9d0*/  STL.64 [R1+0x7d0], R136 ;  /* 0x0007d08801007387 */ /* 0x000fe20000100a00 */
[----:B------:R2:W-:Y:S06]  /*af9e0*/  STL.64 [R1+0x7d8], R138 ;  /* 0x0007d88a01007387 */ /* 0x0005ec0000100a00 */
[C---:B------:R-:W-:Y:S08]  /*af9f0*/  HMMA.1688.F32.TF32 R200, R196.reuse, R100, R200 ;  /* 0x00000064c4c8723c */ /* 0x040ff000000810c8 */
[----:B------:R-:W-:Y:S08]  /*afa00*/  HMMA.1688.F32.TF32 R240, R196, R104, R168 ;  /* 0x00000068c4f0723c */ /* 0x000ff000000810a8 */
[----:B-1----:R-:W-:Y:S08]  /*afa10*/  HMMA.1688.F32.TF32 R140, R224, R86, R208 ;  /* 0x00000056e08c723c */ /* 0x002ff000000810d0 */
[C---:B------:R-:W-:Y:S08]  /*afa20*/  HMMA.1688.F32.TF32 R176, R196.reuse, R108, R176 ;  /* 0x0000006cc4b0723c */ /* 0x040ff000000810b0 */
[----:B------:R-:W-:Y:S08]  /*afa30*/  HMMA.1688.F32.TF32 R180, R196, R112, R180 ;  /* 0x00000070c4b4723c */ /* 0x000ff000000810b4 */
[----:B--2---:R-:W-:Y:S08]  /*afa40*/  HMMA.1688.F32.TF32 R136, R224, R90, R212 ;  /* 0x0000005ae088723c */ /* 0x004ff000000810d4 */
[C---:B------:R-:W-:Y:S08]  /*afa50*/  HMMA.1688.F32.TF32 R184, R196.reuse, R116, R184 ;  /* 0x00000074c4b8723c */ /* 0x040ff000000810b8 */
[C---:B------:R-:W-:Y:S08]  /*afa60*/  HMMA.1688.F32.TF32 R188, R196.reuse, R120, R188 ;  /* 0x00000078c4bc723c */ /* 0x040ff000000810bc */
[C---:B------:R-:W-:Y:S01]  /*afa70*/  HMMA.1688.F32.TF32 R192, R196.reuse, R124, R192 ;  /* 0x0000007cc4c0723c */ /* 0x040fe200000810c0 */
[----:B------:R-:W-:Y:S01]  /*afa80*/  STL.64 [R1+0x7c0], R132 ;  /* 0x0007c08401007387 */ /* 0x000fe20000100a00 */
[----:B------:R1:W-:Y:S06]  /*afa90*/  STL.64 [R1+0x7c8], R134 ;  /* 0x0007c88601007387 */ /* 0x0003ec0000100a00 */
[----:B------:R-:W-:Y:S01]  /*afaa0*/  HMMA.1688.F32.TF32 R220, R196, R128, R220 ;  /* 0x00000080c4dc723c */ /* 0x000fe200000810dc */
[----:B------:R-:W-:Y:S04]  /*afab0*/  LDS R168, [R252+0x16280] ;  /* 0x01628000fca87984 */ /* 0x000fe80000000800 */
[----:B------:R-:W-:Y:S04]  /*afac0*/  LDS R170, [R252+0x17280] ;  /* 0x01728000fcaa7984 */ /* 0x000fe80000000800 */
[----:B------:R-:W-:Y:S04]  /*afad0*/  LDS R169, [R3+0x16280] ;  /* 0x0162800003a97984 */ /* 0x000fe80000000800 */
[----:B------:R-:W2:Y:S01]  /*afae0*/  LDS R171, [R3+0x17280] ;  /* 0x0172800003ab7984 */ /* 0x000ea20000000800 */
[C---:B-1----:R-:W-:Y:S03]  /*afaf0*/  HMMA.1688.F32.TF32 R132, R224.reuse, R94, R216 ;  /* 0x0000005ee084723c */ /* 0x042fe600000810d8 */
[----:B------:R-:W-:Y:S01]  /*afb00*/  STL.64 [R1+0x8f0], R140 ;  /* 0x0008f08c01007387 */ /* 0x000fe20000100a00 */
[----:B------:R1:W-:Y:S02]  /*afb10*/  STL.64 [R1+0x8f8], R142 ;  /* 0x0008f88e01007387 */ /* 0x0003e40000100a00 */
[----:B------:R-:W-:Y:S02]  /*afb20*/  STL.64 [R1+0x7e0], R136 ;  /* 0x0007e08801007387 */ /* 0x000fe40000100a00 */
[----:B------:R3:W-:Y:S01]  /*afb30*/  STL.64 [R1+0x7e8], R138 ;  /* 0x0007e88a01007387 */ /* 0x0007e20000100a00 */
[C---:B-1----:R-:W-:Y:S08]  /*afb40*/  HMMA.1688.F32.TF32 R140, R224.reuse, R98, R204 ;  /* 0x00000062e08c723c */ /* 0x042ff000000810cc */
[C---:B---3--:R-:W-:Y:S06]  /*afb50*/  HMMA.1688.F32.TF32 R136, R224.reuse, R102, R200 ;  /* 0x00000066e088723c */ /* 0x048fec00000810c8 */
[----:B------:R-:W-:Y:S01]  /*afb60*/  STL.64 [R1+0x12e0], R132 ;  /* 0x0012e08401007387 */ /* 0x000fe20000100a00 */
[----:B------:R1:W-:Y:S02]  /*afb70*/  STL.64 [R1+0x12e8], R134 ;  /* 0x0012e88601007387 */ /* 0x0003e40000100a00 */
[C---:B-1----:R-:W-:Y:S06]  /*afb80*/  HMMA.1688.F32.TF32 R132, R224.reuse, R106, R240 ;  /* 0x0000006ae084723c */ /* 0x042fec00000810f0 */
[----:B------:R-:W-:Y:S01]  /*afb90*/  STL.64 [R1+0x12d0], R140 ;  /* 0x0012d08c01007387 */ /* 0x000fe20000100a00 */
[----:B------:R1:W-:Y:S07]  /*afba0*/  STL.64 [R1+0x12d8], R142 ;  /* 0x0012d88e01007387 */ /* 0x0003ee0000100a00 */
[----:B------:R-:W-:Y:S02]  /*afbb0*/  STL.64 [R1+0x13c0], R136 ;  /* 0x0013c08801007387 */ /* 0x000fe40000100a00 */
[----:B------:R3:W-:Y:S01]  /*afbc0*/  STL.64 [R1+0x13c8], R138 ;  /* 0x0013c88a01007387 */ /* 0x0007e20000100a00 */
[C---:B-1----:R-:W-:Y:S08]  /*afbd0*/  HMMA.1688.F32.TF32 R140, R224.reuse, R110, R176 ;  /* 0x0000006ee08c723c */ /* 0x042ff000000810b0 */
[C---:B---3--:R-:W-:Y:S01]  /*afbe0*/  HMMA.1688.F32.TF32 R136, R224.reuse, R114, R180 ;  /* 0x00000072e088723c */ /* 0x048fe200000810b4 */
[----:B------:R-:W-:Y:S01]  /*afbf0*/  STL.64 [R1+0x13b0], R132 ;  /* 0x0013b08401007387 */ /* 0x000fe20000100a00 */
[----:B------:R1:W-:Y:S06]  /*afc00*/  STL.64 [R1+0x13b8], R134 ;  /* 0x0013b88601007387 */ /* 0x0003ec0000100a00 */
[C---:B-1----:R-:W-:Y:S07]  /*afc10*/  HMMA.1688.F32.TF32 R132, R224.reuse, R118, R184 ;  /* 0x00000076e084723c */ /* 0x042fee00000810b8 */
[----:B------:R-:W-:Y:S01]  /*afc20*/  STL.64 [R1+0x1460], R140 ;  /* 0x0014608c01007387 */ /* 0x000fe20000100a00 */
[----:B------:R-:W-:Y:S02]  /*afc30*/  STL.64 [R1+0x1468], R142 ;  /* 0x0014688e01007387 */ /* 0x000fe40000100a00 */
[----:B------:R-:W3:Y:S05]  /*afc40*/  LDL.LU R248, [R1+0x920] ;  /* 0x0009200001f87983 */ /* 0x000eea0000300800 */
[----:B------:R-:W-:Y:S01]  /*afc50*/  STL.64 [R1+0x1450], R136 ;  /* 0x0014508801007387 */ /* 0x000fe20000100a00 */
[----:B------:R1:W-:Y:S02]  /*afc60*/  STL.64 [R1+0x1458], R138 ;  /* 0x0014588a01007387 */ /* 0x0003e40000100a00 */
[C---:B-1----:R-:W-:Y:S05]  /*afc70*/  HMMA.1688.F32.TF32 R136, R224.reuse, R122, R188 ;  /* 0x0000007ae088723c */ /* 0x042fea00000810bc */
[----:B------:R-:W-:Y:S01]  /*afc80*/  STL.64 [R1+0x14a0], R132 ;  /* 0x0014a08401007387 */ /* 0x000fe20000100a00 */
[----:B------:R1:W-:Y:S02]  /*afc90*/  STL.64 [R1+0x14a8], R134 ;  /* 0x0014a88601007387 */ /* 0x0003e40000100a00 */
[----:B------:R-:W3:Y:S02]  /*afca0*/  LDL.LU R249, [R1+0x924] ;  /* 0x0009240001f97983 */ /* 0x000ee40000300800 */
[----:B------:R-:W3:Y:S01]  /*afcb0*/  LDL.LU R250, [R1+0x928] ;  /* 0x0009280001fa7983 */ /* 0x000ee20000300800 */
[----:B------:R-:W3:Y:S01]  /*afcc0*/  LDL.LU R251, [R1+0x92c] ;  /* 0x00092c0001fb7983 */ /* 0x000ee20000300800 */
[----:B------:R-:W4:Y:S01]  /*afcd0*/  LDL.LU R184, [R1+0x960] ;  /* 0x0009600001b87983 */ /* 0x000f220000300800 */
[----:B-1----:R-:W-:Y:S10]  /*afce0*/  HMMA.1688.F32.TF32 R132, R224, R126, R192 ;  /* 0x0000007ee084723c */ /* 0x002ff400000810c0 */
[----:B------:R-:W-:Y:S01]  /*afcf0*/  STL.64 [R1+0x1490], R136 ;  /* 0x0014908801007387 */ /* 0x000fe20000100a00 */
[----:B------:R-:W-:Y:S01]  /*afd00*/  STL.64 [R1+0x1498], R138 ;  /* 0x0014988a01007387 */ /* 0x000fe20000100a00 */
[----:B------:R-:W-:Y:S01]  /*afd10*/  MOV R218, R156 ;  /* 0x0000009c00da7202 */ /* 0x000fe20000000f00 */
[----:B------:R-:W-:-:S10]  /*afd20*/  IMAD.MOV.U32 R219, RZ, RZ, R149 ;  /* 0x000000ffffdb7224 */ /* 0x000fd400078e0095 */
[----:B------:R1:W-:Y:S01]  /*afd30*/  STL.64 [R1+0x1480], R132 ;  /* 0x0014808401007387 */ /* 0x0003e20000100a00 */
[----:B------:R1:W-:Y:S02]  /*afd40*/  STL.64 [R1+0x1488], R134 ;  /* 0x0014888601007387 */ /* 0x0003e40000100a00 */
        /* <DEDUP_REMOVED lines=18> */
[----:B------:R-:W-:Y:S01]  /*afe70*/  IMAD.MOV.U32 R215, RZ, RZ, R153 ;  /* 0x000000ffffd77224 */ /* 0x000fe200078e0099 */
[----:B------:R-:W2:Y:S01]  /*afe80*/  LDL.LU R148, [R1+0x5f14] ;  /* 0x005f140001947983 */ /* 0x000ea20000300800 */
[----:B------:R-:W2:Y:S01]  /*afe90*/  LDL.LU R153, [R1+0x5f10] ;  /* 0x005f100001997983 */ /* 0x000ea20000300800 */
[----:B------:R-:W-:Y:S01]  /*afea0*/  MOV R210, R160 ;  /* 0x000000a000d27202 */ /* 0x000fe20000000f00 */
[----:B------:R-:W-:Y:S01]  /*afeb0*/  IMAD.MOV.U32 R211, RZ, RZ, R157 ;  /* 0x000000ffffd37224 */ /* 0x000fe200078e009d */
        /* <DEDUP_REMOVED lines=22> */
[----:B------:R-:W-:Y:S01]  /*b0020*/  HMMA.1688.F32.TF32 R196, R224, R130, R220 ;  /* 0x00000082e0c4723c */ /* 0x000fe200000810dc */
        /* <DEDUP_REMOVED lines=17> */
[----:B------:R-:W-:Y:S01]  /*b0140*/  MOV R234, R2 ;  /* 0x0000000200ea7202 */ /* 0x000fe20000000f00 */
[----:B------:R-:W-:Y:S01]  /*b0150*/  IMAD.MOV.U32 R235, RZ, RZ, R0 ;  /* 0x000000ffffeb7224 */ /* 0x000fe200078e0000 */
[----:B------:R-:W-:Y:S01]  /*b0160*/  MOV R238, R165 ;  /* 0x000000a500ee7202 */ /* 0x000fe20000000f00 */
[----:B------:R-:W-:Y:S01]  /*b0170*/  STL.64 [R1+0x1470], R196 ;  /* 0x001470c401007387 */ /* 0x000fe20000100a00 */
[----:B------:R-:W-:Y:S02]  /*b0180*/  STL.64 [R1+0x1478], R198 ;  /* 0x001478c601007387 */ /* 0x000fe40000100a00 */
[----:B------:R-:W4:Y:S02]  /*b0190*/  LDL.LU R225, [R1+0xa34] ;  /* 0x000a340001e17983 */ /* 0x000f240000300800 */
[----:B------:R-:W-:Y:S01]  /*b01a0*/  IMAD.MOV.U32 R239, RZ, RZ, R164 ;  /* 0x000000ffffef7224 */ /* 0x000fe200078e00a4 */
[----:B------:R-:W4:Y:S01]  /*b01b0*/  LDL.LU R226, [R1+0xa38] ;  /* 0x000a380001e27983 */ /* 0x000f220000300800 */
[----:B------:R-:W4:Y:S01]  /*b01c0*/  LDL.LU R227, [R1+0xa3c] ;  /* 0x000a3c0001e37983 */ /* 0x000f220000300800 */
[----:B------:R-:W-:Y:S01]  /*b01d0*/  MOV R242, R245 ;  /* 0x000000f500f27202 */ /* 0x000fe20000000f00 */
[----:B------:R-:W-:Y:S01]  /*b01e0*/  IMAD.MOV.U32 R243, RZ, RZ, R244 ;  /* 0x000000fffff37224 */ /* 0x000fe200078e00f4 */
        /* <DEDUP_REMOVED lines=10> */
[C---:B------:R-:W-:Y:S08]  /*b0290*/  HMMA.1688.F32.TF32 R236, R168.reuse, R238, R140 ;  /* 0x000000eea8ec723c */ /* 0x040ff0000008108c */
[C---:B----4-:R-:W-:Y:S01]  /*b02a0*/  HMMA.1688.F32.TF32 R232, R168.reuse, R234, R144 ;  /* 0x000000eaa8e8723c */ /* 0x050fe20000081090 */
[----:B------:R-:W2:Y:S01]  /*b02b0*/  LDL.LU.64 R146, [R1+0x5f00] ;  /* 0x005f000001927983 */ /* 0x000ea20000300a00 */
[----:B------:R-:W3:Y:S02]  /*b02c0*/  LDL.LU.64 R144, [R1+0x5ef8] ;  /* 0x005ef80001907983 */ /* 0x000ee40000300a00 */
[----:B------:R-:W4:Y:S02]  /*b02d0*/  LDL.LU.64 R142, [R1+0x5ef0] ;  /* 0x005ef000018e7983 */ /* 0x000f240000300a00 */
[----:B------:R-:W2:Y:S01]  /*b02e0*/  LDL.LU.64 R140, [R1+0x5ee8] ;  /* 0x005ee800018c7983 */ /* 0x000ea20000300a00 */
[----:B------:R-:W2:Y:S01]  /*b02f0*/  LDL.LU.64 R138, [R1+0x5ee0] ;  /* 0x005ee000018a7983 */ /* 0x000ea20000300a00 */
[----:B------:R-:W2:Y:S02]  /*b0300*/  LDL.LU.64 R136, [R1+0x5ed8] ;  /* 0x005ed80001887983 */ /* 0x000ea40000300a00 */
[----:B------:R-:W2:Y:S02]  /*b0310*/  LDL.LU.64 R134, [R1+0x5ed0] ;  /* 0x005ed00001867983 */ /* 0x000ea40000300a00 */
        /* <DEDUP_REMOVED lines=35> */
[----:B--2---:R-:W-:Y:S01]  /*b0550*/  STL.64 [R1+0x5e90], R134 ;  /* 0x005e908601007387 */ /* 0x004fe20000100a00 */
[----:B---3--:R-:W-:Y:S02]  /*b0560*/  STL.64 [R1+0x5e88], R132 ;  /* 0x005e888401007387 */ /* 0x008fe40000100a00 */
[----:B------:R-:W-:Y:S02]  /*b0570*/  STL.64 [R1+0x5ea0], R138 ;  /* 0x005ea08a01007387 */ /* 0x000fe40000100a00 */
[----:B------:R-:W-:Y:S01]  /*b0580*/  STL.64 [R1+0x5e98], R136 ;  /* 0x005e988801007387 */ /* 0x000fe20000100a00 */
[----:B----4-:R-:W-:Y:S01]  /*b0590*/  STL.64 [R1+0x5eb0], R142 ;  /* 0x005eb08e01007387 */ /* 0x010fe20000100a00 */
[----:B------:R-:W-:Y:S02]  /*b05a0*/  STL.64 [R1+0x5ea8], R140 ;  /* 0x005ea88c01007387 */ /* 0x000fe40000100a00 */
[----:B------:R-:W-:Y:S02]  /*b05b0*/  STL.64 [R1+0x5ec0], R146 ;  /* 0x005ec09201007387 */ /* 0x000fe40000100a00 */
[----:B------:R-:W-:Y:S01]  /*b05c0*/  STL.64 [R1+0x5eb8], R144 ;  /* 0x005eb89001007387 */ /* 0x000fe20000100a00 */
[----:B------:R-:W2:Y:S01]  /*b05d0*/  LDL.LU R248, [R1+0xaf0] ;  /* 0x000af00001f87983 */ /* 0x000ea20000300800 */
[----:B------:R-:W2:Y:S02]  /*b05e0*/  LDL.LU R249, [R1+0xaf4] ;  /* 0x000af40001f97983 */ /* 0x000ea40000300800 */
[----:B------:R-:W2:Y:S02]  /*b05f0*/  LDL.LU R250, [R1+0xaf8] ;  /* 0x000af80001fa7983 */ /* 0x000ea40000300800 */
[----:B------:R-:W2:Y:S01]  /*b0600*/  LDL.LU R251, [R1+0xafc] ;  /* 0x000afc0001fb7983 */ /* 0x000ea20000300800 */
        /* <DEDUP_REMOVED lines=21> */
[----:B------:R-:W3:Y:S01]  /*b0760*/  LDS R227, [R3+0x1f280] ;  /* 0x01f2800003e37984 */ /* 0x000ee20000000800 */
[C---:B-1----:R-:W-:Y:S08]  /*b0770*/  HMMA.1688.F32.TF32 R228, R196.reuse, R68, R228 ;  /* 0x00000044c4e4723c */ /* 0x042ff000000810e4 */
[C---:B------:R-:W-:Y:S08]  /*b0780*/  HMMA.1688.F32.TF32 R232, R196.reuse, R72, R232 ;  /* 0x00000048c4e8723c */ /* 0x040ff000000810e8 */
[C---:B------:R-:W-:Y:S08]  /*b0790*/  HMMA.1688.F32.TF32 R236, R196.reuse, R76, R236 ;  /* 0x0000004cc4ec723c */ /* 0x040ff000000810ec */
[----:B------:R-:W-:Y:S08]  /*b07a0*/  HMMA.1688.F32.TF32 R168, R196, R80, R168 ;  /* 0x00000050c4a8723c */ /* 0x000ff000000810a8 */
[C---:B---3--:R-:W-:Y:S08]  /*b07b0*/  HMMA.1688.F32.TF32 R132, R224.reuse, R70, R228 ;  /* 0x00000046e084723c */ /* 0x048ff000000810e4 */
[----:B------:R-:W-:Y:S08]  /*b07c0*/  HMMA.1688.F32.TF32 R140, R224, R74, R232 ;  /* 0x0000004ae08c723c */ /* 0x000ff000000810e8 */
[----:B------:R-:W-:Y:S08]  /*b07d0*/  HMMA.1688.F32.TF32 R208, R196, R84, R208 ;  /* 0x00000054c4d0723c */ /* 0x000ff000000810d0 */
[----:B------:R-:W-:Y:S08]  /*b07e0*/  HMMA.1688.F32.TF32 R136, R224, R78, R236 ;  /* 0x0000004ee088723c */ /* 0x000ff000000810ec */
[C---:B------:R-:W-:Y:S08]  /*b07f0*/  HMMA.1688.F32.TF32 R212, R196.reuse, R88, R212 ;  /* 0x00000058c4d4723c */ /* 0x040ff000000810d4 */
[----:B------:R-:W-:Y:S01]  /*b0800*/  HMMA.1688.F32.TF32 R216, R196, R92, R216 ;  /* 0x0000005cc4d8723c */ /* 0x000fe200000810d8 */
[----:B------:R-:W-:Y:S01]  /*b0810*/  STL.64 [R1+0x920], R132 ;  /* 0x0009208401007387 */ /* 0x000fe20000100a00 */
[----:B------:R1:W-:Y:S06]  /*b0820*/  STL.64 [R1+0x928], R134 ;  /* 0x0009288601007387 */ /* 0x0003ec0000100a00 */
[----:B-1----:R-:W-:Y:S01]  /*b0830*/  HMMA.1688.F32.TF32 R132, R224, R82, R168 ;  /* 0x00000052e084723c */ /* 0x002fe200000810a8 */
[----:B------:R-:W-:Y:S01]  /*b0840*/  STL.64 [R1+0x910], R140 ;  /* 0x0009108c01007387 */ /* 0x000fe20000100a00 */
[----:B------:R1:W-:Y:S02]  /*b0850*/  STL.64 [R1+0x918], R142 ;  /* 0x0009188e01007387 */ /* 0x0003e40000100a00 */
[----:B------:R-:W-:Y:S04]  /*b0860*/  STL.64 [R1+0x930], R136 ;  /* 0x0009308801007387 */ /* 0x000fe80000100a00 */
[C---:B------:R-:W-:Y:S01]  /*b0870*/  HMMA.1688.F32.TF32 R204, R196.reuse, R96, R204 ;  /* 0x00000060c4cc723c */ /* 0x040fe200000810cc */
[----:B------:R3:W-:Y:S07]  /*b0880*/  STL.64 [R1+0x938], R138 ;  /* 0x0009388a01007387 */ /* 0x0007ee0000100a00 */
[C---:B------:R-:W-:Y:S08]  /*b0890*/  HMMA.1688.F32.TF32 R200, R196.reuse, R100, R200 ;  /* 0x00000064c4c8723c */ /* 0x040ff000000810c8 */
[----:B------:R-:W-:Y:S08]  /*b08a0*/  HMMA.1688.F32.TF32 R240, R196, R104, R172 ;  /* 0x00000068c4f0723c */ /* 0x000ff000000810ac */
[----:B-1----:R-:W-:Y:S08]  /*b08b0*/  HMMA.1688.F32.TF32 R140, R224, R86, R208 ;  /* 0x00000056e08c723c */ /* 0x002ff000000810d0 */
[C---:B------:R-:W-:Y:S08]  /*b08c0*/  HMMA.1688.F32.TF32 R176, R196.reuse, R108, R176 ;  /* 0x0000006cc4b0723c */ /* 0x040ff000000810b0 */
[----:B------:R-:W-:Y:S08]  /*b08d0*/  HMMA.1688.F32.TF32 R180, R196, R112, R180 ;  /* 0x00000070c4b4723c */ /* 0x000ff000000810b4 */
        /* <DEDUP_REMOVED lines=9> */
[----:B------:R-:W-:Y:S04]  /*b0970*/  LDS R196, [R252+0x18300] ;  /* 0x01830000fcc47984 */ /* 0x000fe80000000800 */
[----:B------:R-:W-:Y:S01]  /*b0980*/  STL.64 [R1+0x940], R132 ;  /* 0x0009408401007387 */ /* 0x000fe20000100a00 */
[----:B------:R1:W-:Y:S03]  /*b0990*/  STL.64 [R1+0x948], R134 ;  /* 0x0009488601007387 */ /* 0x0003e60000100a00 */
[----:B------:R-:W-:Y:S04]  /*b09a0*/  LDS R198, [R252+0x19300] ;  /* 0x01930000fcc67984 */ /* 0x000fe80000000800 */
[----:B------:R-:W-:Y:S04]  /*b09b0*/  LDS R197, [R3+0x18300] ;  /* 0x0183000003c57984 */ /* 0x000fe80000000800 */
[----:B------:R-:W3:Y:S01]  /*b09c0*/  LDS R199, [R3+0x19300] ;  /* 0x0193000003c77984 */ /* 0x000ee20000000800 */
[C---:B-1----:R-:W-:Y:S03]  /*b09d0*/  HMMA.1688.F32.TF32 R132, R224.reuse, R94, R216 ;  /* 0x0000005ee084723c */ /* 0x042fe600000810d8 */
[----:B------:R-:W-:Y:S01]  /*b09e0*/  STL.64 [R1+0x960], R140 ;  /* 0x0009608c01007387 */ /* 0x000fe20000100a00 */
[----:B------:R1:W-:Y:S02]  /*b09f0*/  STL.64 [R1+0x968], R142 ;  /* 0x0009688e01007387 */ /* 0x0003e40000100a00 */
[----:B------:R-:W-:Y:S02]  /*b0a00*/  STL.64 [R1+0x950], R136 ;  /* 0x0009508801007387 */ /* 0x000fe40000100a00 */
[----:B------:R4:W-:Y:S01]  /*b0a10*/  STL.64 [R1+0x958], R138 ;  /* 0x0009588a01007387 */ /* 0x0009e20000100a00 */
[C---:B-1----:R-:W-:Y:S08]  /*b0a20*/  HMMA.1688.F32.TF32 R140, R224.reuse, R98, R204 ;  /* 0x00000062e08c723c */ /* 0x042ff000000810cc */
[C---:B----4-:R-:W-:Y:S06]  /*b0a30*/  HMMA.1688.F32.TF32 R136, R224.reuse, R102, R200 ;  /* 0x00000066e088723c */ /* 0x050fec00000810c8 */
        /* <DEDUP_REMOVED lines=8> */
[C---:B----4-:R-:W-:Y:S01]  /*b0ac0*/  HMMA.1688.F32.TF32 R136, R224.reuse, R114, R180 ;  /* 0x00000072e088723c */ /* 0x050fe200000810b4 */
        /* <DEDUP_REMOVED lines=11> */
[----:B-1----:R-:W-:Y:S07]  /*b0b80*/  HMMA.1688.F32.TF32 R132, R224, R130, R220 ;  /* 0x00000082e084723c */ /* 0x002fee00000810dc */
[----:B------:R-:W-:Y:S01]  /*b0b90*/  STL.64 [R1+0x1310], R140 ;  /* 0x0013108c01007387 */ /* 0x000fe20000100a00 */
[----:B------:R1:W-:Y:S07]  /*b0ba0*/  STL.64 [R1+0x1318], R142 ;  /* 0x0013188e01007387 */ /* 0x0003ee0000100a00 */
[----:B------:R-:W-:Y:S02]  /*b0bb0*/  STL.64 [R1+0x1300], R136 ;  /* 0x0013008801007387 */ /* 0x000fe40000100a00 */
[----:B------:R4:W-:Y:S01]  /*b0bc0*/  STL.64 [R1+0x1308], R138 ;  /* 0x0013088a01007387 */ /* 0x0009e20000100a00 */
[----:B------:R-:W-:Y:S04]  /*b0bd0*/  LDS R226, [R252+0x1b300] ;  /* 0x01b30000fce27984 */ /* 0x000fe80000000800 */
[----:B------:R-:W-:Y:S04]  /*b0be0*/  LDS R227, [R3+0x1b300] ;  /* 0x01b3000003e37984 */ /* 0x000fe80000000800 */
[----:B------:R-:W-:Y:S01]  /*b0bf0*/  STL.64 [R1+0x12f0], R132 ;  /* 0x0012f08401007387 */ /* 0x000fe20000100a00 */
        /* <DEDUP_REMOVED lines=33> */
[----:B------:R-:W3:Y:S02]  /*b0e10*/  LDL.64 R238, [R1+0x1b8] ;  /* 0x0001b80001ee7983 */ /* 0x000ee40000100a00 */
[----:B------:R-:W3:Y:S01]  /*b0e20*/  LDL.LU R244, [R1+0xac0] ;  /* 0x000ac00001f47983 */ /* 0x000ee20000300800 */
[----:B--2---:R-:W-:Y:S01]  /*b0e30*/  HMMA.1688.F32.TF32 R228, R172, R246, R248 ;  /* 0x000000f6ace4723c */ /* 0x004fe200000810f8 */
[----:B------:R-:W-:Y:S01]  /*b0e40*/  MOV R225, R246 ;  /* 0x000000f600e17202 */ /* 0x000fe20000000f00 */
[----:B------:R-:W2:Y:S01]  /*b0e50*/  LDL.LU R245, [R1+0xac4] ;  /* 0x000ac40001f57983 */ /* 0x000ea20000300800 */
[----:B------:R-:W-:-:S02]  /*b0e60*/  IMAD.MOV.U32 R224, RZ, RZ, R247 ;  /* 0x000000ffffe07224 */ /* 0x000fc400078e00f7 */
[----:B------:R-:W2:Y:S02]  /*b0e70*/  LDL.LU R246, [R1+0xac8] ;  /* 0x000ac80001f67983 */ /* 0x000ea40000300800 */
[----:B------:R-:W2:Y:S01]  /*b0e80*/  LDL.LU R247, [R1+0xacc] ;  /* 0x000acc0001f77983 */ /* 0x000ea20000300800 */
[----:B------:R-:W2:Y:S04]  /*b0e90*/  LDL.64 R146, [R1+0x1a8] ;  /* 0x0001a80001927983 */ /* 0x000ea80000100a00 */
[----:B------:R-:W2:Y:S01]  /*b0ea0*/  LDL.64 R210, [R1+0x198] ;  /* 0x0001980001d27983 */ /* 0x000ea20000100a00 */
[----:B------:R-:W2:Y:S02]  /*b0eb0*/  LDL.LU R248, [R1+0xaa0] ;  /* 0x000aa00001f87983 */ /* 0x000ea40000300800 */
[----:B------:R-:W2:Y:S02]  /*b0ec0*/  LDL.LU R249, [R1+0xaa4] ;  /* 0x000aa40001f97983 */ /* 0x000ea40000300800 */
[----:B------:R-:W2:Y:S01]  /*b0ed0*/  LDL.LU R250, [R1+0xaa8] ;  /* 0x000aa80001fa7983 */ /* 0x000ea20000300800 */
[----:B------:R-:W2:Y:S01]  /*b0ee0*/  LDL.LU R251, [R1+0xaac] ;  /* 0x000aac0001fb7983 */ /* 0x000ea20000300800 */
[----:B-1----:R-:W2:Y:S02]  /*b0ef0*/  LDL.64 R142, [R1+0x188] ;  /* 0x00018800018e7983 */ /* 0x002ea40000100a00 */
[----:B----4-:R-:W4:Y:S02]  /*b0f00*/  LDL.64 R138, [R1+0x178] ;  /* 0x00017800018a7983 */ /* 0x010f240000100a00 */
[----:B------:R-:W4:Y:S01]  /*b0f10*/  LDL.LU R216, [R1+0x900] ;  /* 0x0009000001d87983 */ /* 0x000f220000300800 */
[----:B------:R-:W4:Y:S01]  /*b0f20*/  LDL.LU R217, [R1+0x904] ;  /* 0x0009040001d97983 */ /* 0x000f220000300800 */
[----:B------:R-:W4:Y:S02]  /*b0f30*/  LDL.LU R218, [R1+0x908] ;  /* 0x0009080001da7983 */ /* 0x000f240000300800 */
[----:B------:R-:W4:Y:S02]  /*b0f40*/  LDL.LU R219, [R1+0x90c] ;  /* 0x00090c0001db7983 */ /* 0x000f240000300800 */
[----:B------:R-:W4:Y:S01]  /*b0f50*/  LDL.64 R134, [R1+0x118] ;  /* 0x0001180001867983 */ /* 0x000f220000100a00 */
        /* <DEDUP_REMOVED lines=16> */
[----:B---3--:R-:W-:Y:S01]  /*b1060*/  HMMA.1688.F32.TF32 R232, R172, R238, R232 ;  /* 0x000000eeace8723c */ /* 0x008fe200000810e8 */
[----:B------:R-:W-:Y:S01]  /*b1070*/  MOV R2, R238 ;  /* 0x000000ee00027202 */ /* 0x000fe20000000f00 */
[----:B------:R-:W-:-:S06]  /*b1080*/  IMAD.MOV.U32 R0, RZ, RZ, R239 ;  /* 0x000000ffff007224 */ /* 0x000fcc00078e00ef */
[----:B--2---:R-:W-:Y:S01]  /*b1090*/  HMMA.1688.F32.TF32 R236, R172, R146, R244 ;  /* 0x00000092acec723c */ /* 0x004fe200000810f4 */
[----:B------:R-:W-:-:S07]  /*b10a0*/  IMAD.MOV.U32 R164, RZ, RZ, R147 ;  /* 0x000000ffffa47224 */ /* 0x000fce00078e0093 */
[C---:B------:R-:W-:Y:S08]  /*b10b0*/  HMMA.1688.F32.TF32 R240, R172.reuse, R210, R240 ;  /* 0x000000d2acf0723c */ /* 0x040ff000000810f0 */
[C---:B----4-:R-:W-:Y:S01]  /*b10c0*/  HMMA.1688.F32.TF32 R212, R172.reuse, R138, R212 ;  /* 0x0000008aacd4723c */ /* 0x050fe200000810d4 */
[----:B------:R-:W-:Y:S02]  /*b10d0*/  MOV R244, R146 ;  /* 0x0000009200f47202 */ /* 0x000fe40000000f00 */
[----:B------:R-:W-:Y:S01]  /*b10e0*/  MOV R246, R210 ;  /* 0x000000d200f67202 */ /* 0x000fe20000000f00 */
[----:B------:R-:W-:Y:S01]  /*b10f0*/  IMAD.MOV.U32 R245, RZ, RZ, R211 ;  /* 0x000000fffff57224 */ /* 0x000fe200078e00d3 */
[----:B------:R-:W2:Y:S03]  /*b1100*/  LDL.LU.64 R146, [R1+0x5ec0] ;  /* 0x005ec00001927983 */ /* 0x000ea60000300a00 */
[----:B------:R-:W-:Y:S01]  /*b1110*/  HMMA.1688.F32.TF32 R208, R172, R142, R248 ;  /* 0x0000008eacd0723c */ /* 0x000fe200000810f8 */
[----:B------:R-:W3:Y:S02]  /*b1120*/  LDL.LU.64 R144, [R1+0x5eb8] ;  /* 0x005eb80001907983 */ /* 0x000ee40000300a00 */
[----:B------:R-:W-:-:S05]  /*b1130*/  IMAD.MOV.U32 R247, RZ, RZ, R143 ;  /* 0x000000fffff77224 */ /* 0x000fca00078e008f */
[----:B------:R-:W-:Y:S01]  /*b1140*/  HMMA.1688.F32.TF32 R216, R172, R134, R216 ;  /* 0x00000086acd8723c */ /* 0x000fe200000810d8 */
[----:B------:R-:W-:Y:S02]  /*b1150*/  MOV R248, R142 ;  /* 0x0000008e00f87202 */ /* 0x000fe40000000f00 */
[----:B------:R-:W-:Y:S01]  /*b1160*/  MOV R250, R138 ;  /* 0x0000008a00fa7202 */ /* 0x000fe20000000f00 */
[----:B------:R-:W4:Y:S01]  /*b1170*/  LDL.LU.64 R142, [R1+0x5eb0] ;  /* 0x005eb000018e7983 */ /* 0x000f220000300a00 */
[----:B------:R-:W2:Y:S02]  /*b1180*/  LDL.LU.64 R140, [R1+0x5ea8] ;  /* 0x005ea800018c7983 */ /* 0x000ea40000300a00 */
[----:B------:R-:W-:Y:S01]  /*b1190*/  IMAD.MOV.U32 R249, RZ, RZ, R139 ;  /* 0x000000fffff97224 */ /* 0x000fe200078e008b */
[----:B------:R-:W-:Y:S01]  /*b11a0*/  MOV R165, R134 ;  /* 0x0000008600a57202 */ /* 0x000fe20000000f00 */
[----:B------:R-:W2:Y:S01]  /*b11b0*/  LDL.LU.64 R138, [R1+0x5ea0] ;  /* 0x005ea000018a7983 */ /* 0x000ea20000300a00 */
[----:B------:R-:W2:Y:S02]  /*b11c0*/  LDL.LU.64 R136, [R1+0x5e98] ;  /* 0x005e980001887983 */ /* 0x000ea40000300a00 */
[----:B------:R-:W-:-:S02]  /*b11d0*/  IMAD.MOV.U32 R251, RZ, RZ, R135 ;  /* 0x000000fffffb7224 */ /* 0x000fc400078e0087 */
[----:B------:R-:W2:Y:S01]  /*b11e0*/  LDL.LU.64 R134, [R1+0x5e90] ;  /* 0x005e900001867983 */ /* 0x000ea20000300a00 */
[----:B------:R-:W3:Y:S01]  /*b11f0*/  LDL.LU.64 R132, [R1+0x5e88] ;  /* 0x005e880001847983 */ /* 0x000ee20000300a00 */
        /* <DEDUP_REMOVED lines=19> */
[----:B------:R1:W-:Y:S01]  /*b1330*/  STL.64 [R1+0x5e60], R136 ;  /* 0x005e608801007387 */ /* 0x0003e20000100a00 */
[----:B----4-:R-:W-:Y:S01]  /*b1340*/  STL.64 [R1+0x5e78], R142 ;  /* 0x005e788e01007387 */ /* 0x010fe20000100a00 */
[----:B------:R-:W-:Y:S01]  /*b1350*/  STL.64 [R1+0x5e70], R140 ;  /* 0x005e708c01007387 */ /* 0x000fe20000100a00 */
[C---:B------:R-:W-:Y:S02]  /*b1360*/  HMMA.1688.F32.TF32 R200, R172.reuse, R138, R200 ;  /* 0x0000008aacc8723c */ /* 0x040fe400000810c8 */
[----:B-1----:R-:W2:Y:S01]  /*b1370*/  LDL.LU R136, [R1+0xd40] ;  /* 0x000d400001887983 */ /* 0x002ea20000300800 */
[----:B------:R-:W2:Y:S02]  /*b1380*/  LDL.LU R137, [R1+0xd44] ;  /* 0x000d440001897983 */ /* 0x000ea40000300800 */
[----:B------:R-:W2:Y:S02]  /*b1390*/  LDL.LU R138, [R1+0xd48] ;  /* 0x000d4800018a7983 */ /* 0x000ea40000300800 */
[----:B------:R-:W2:Y:S01]  /*b13a0*/  LDL.LU R139, [R1+0xd4c] ;  /* 0x000d4c00018b7983 */ /* 0x000ea20000300800 */
[C---:B------:R-:W-:Y:S08]  /*b13b0*/  HMMA.1688.F32.TF32 R204, R172.reuse, R134, R204 ;  /* 0x00000086accc723c */ /* 0x040ff000000810cc */
[C---:B------:R-:W-:Y:S08]  /*b13c0*/  HMMA.1688.F32.TF32 R168, R172.reuse, R142, R168 ;  /* 0x0000008eaca8723c */ /* 0x040ff000000810a8 */
[----:B------:R-:W-:Y:S01]  /*b13d0*/  HMMA.1688.F32.TF32 R176, R172, R146, R176 ;  /* 0x00000092acb0723c */ /* 0x000fe200000810b0 */
[----:B------:R-:W-:Y:S01]  /*b13e0*/  MOV R134, R225 ;  /* 0x000000e100867202 */ /* 0x000fe20000000f00 */
[----:B------:R-:W-:Y:S01]  /*b13f0*/  IMAD.MOV.U32 R135, RZ, RZ, R224 ;  /* 0x000000ffff877224 */ /* 0x000fe200078e00e0 */
        /* <DEDUP_REMOVED lines=53> */
[C---:B------:R-:W-:Y:S07]  /*b1750*/  HMMA.1688.F32.TF32 R228, R224.reuse, R78, R236 ;  /* 0x0000004ee0e4723c */ /* 0x040fee00000810ec */
[----:B------:R-:W-:Y:S01]  /*b1760*/  STL.64 [R1+0xb40], R140 ;  /* 0x000b408c01007387 */ /* 0x000fe20000100a00 */
[----:B------:R1:W-:Y:S02]  /*b1770*/  STL.64 [R1+0xb48], R142 ;  /* 0x000b488e01007387 */ /* 0x0003e40000100a00 */
[C---:B-1----:R-:W-:Y:S05]  /*b1780*/  HMMA.1688.F32.TF32 R140, R224.reuse, R82, R172 ;  /* 0x00000052e08c723c */ /* 0x042fea00000810ac */
[----:B------:R-:W-:Y:S01]  /*b1790*/  STL.64 [R1+0xb30], R196 ;  /* 0x000b30c401007387 */ /* 0x000fe20000100a00 */
[----:B------:R1:W-:Y:S07]  /*b17a0*/  STL.64 [R1+0xb38], R198 ;  /* 0x000b38c601007387 */ /* 0x0003ee0000100a00 */
[----:B------:R-:W-:Y:S02]  /*b17b0*/  STL.64 [R1+0xbc0], R228 ;  /* 0x000bc0e401007387 */ /* 0x000fe40000100a00 */
[----:B------:R-:W-:Y:S01]  /*b17c0*/  STL.64 [R1+0xbc8], R230 ;  /* 0x000bc8e601007387 */ /* 0x000fe20000100a00 */
[C---:B------:R-:W-:Y:S08]  /*b17d0*/  HMMA.1688.F32.TF32 R172, R224.reuse, R90, R212 ;  /* 0x0000005ae0ac723c */ /* 0x040ff000000810d4 */
[C---:B-1----:R-:W-:Y:S01]  /*b17e0*/  HMMA.1688.F32.TF32 R196, R224.reuse, R86, R208 ;  /* 0x00000056e0c4723c */ /* 0x042fe200000810d0 */
[----:B------:R-:W-:Y:S01]  /*b17f0*/  STL.64 [R1+0xba0], R140 ;  /* 0x000ba08c01007387 */ /* 0x000fe20000100a00 */
[----:B------:R1:W-:Y:S06]  /*b1800*/  STL.64 [R1+0xba8], R142 ;  /* 0x000ba88e01007387 */ /* 0x0003ec0000100a00 */
[C---:B-1----:R-:W-:Y:S11]  /*b1810*/  HMMA.1688.F32.TF32 R140, R224.reuse, R94, R216 ;  /* 0x0000005ee08c723c */ /* 0x042ff600000810d8 */
[----:B------:R-:W-:Y:S04]  /*b1820*/  @!UPT UIADD3 URZ, URZ, URZ, URZ ;  /* 0x0000003f3f3ff290 */ /* 0x000fe8000fffe03f */
[----:B------:R-:W-:Y:S01]  /*b1830*/  STL.64 [R1+0xbf0], R196 ;  /* 0x000bf0c401007387 */ /* 0x000fe20000100a00 */
[----:B------:R1:W-:Y:S02]  /*b1840*/  STL.64 [R1+0xbf8], R198 ;  /* 0x000bf8c601007387 */ /* 0x0003e40000100a00 */
        /* <DEDUP_REMOVED lines=8> */
[----:B------:R-:W-:Y:S01]  /*b18d0*/  STL.64 [R1+0xc18], R198 ;  /* 0x000c18c601007387 */ /* 0x000fe20000100a00 */
[----:B------:R-:W-:Y:S06]  /*b18e0*/  HMMA.1688.F32.TF32 R176, R224, R110, R176 ;  /* 0x0000006ee0b0723c */ /* 0x000fec00000810b0 */
[----:B------:R-:W-:Y:S01]  /*b18f0*/  STL.64 [R1+0xc80], R172 ;  /* 0x000c80ac01007387 */ /* 0x000fe20000100a00 */
[----:B------:R1:W-:Y:S01]  /*b1900*/  STL.64 [R1+0xc88], R174 ;  /* 0x000c88ae01007387 */ /* 0x0003e20000100a00 */
[----:B------:R-:W-:Y:S01]  /*b1910*/  MOV R218, R165 ;  /* 0x000000a500da7202 */ /* 0x000fe20000000f00 */
[----:B--2---:R-:W-:Y:S08]  /*b1920*/  HMMA.1688.F32.TF32 R236, R168, R134, R136 ;  /* 0x00000086a8ec723c */ /* 0x004ff00000081088 */
[----:B-1----:R-:W-:Y:S01]  /*b1930*/  HMMA.1688.F32.TF32 R172, R224, R114, R180 ;  /* 0x00000072e0ac723c */ /* 0x002fe200000810b4 */
[----:B------:R-:W-:Y:S01]  /*b1940*/  STL.64 [R1+0xc70], R140 ;  /* 0x000c708c01007387 */ /* 0x000fe20000100a00 */
        /* <DEDUP_REMOVED lines=12> */
[C---:B-1----:R-:W-:Y:S01]  /*b1a10*/  HMMA.1688.F32.TF32 R140, R224.reuse, R118, R184 ;  /* 0x00000076e08c723c */ /* 0x042fe200000810b8 */
[----:B------:R-:W-:Y:S01]  /*b1a20*/  STL.64 [R1+0xd00], R176 ;  /* 0x000d00b001007387 */ /* 0x000fe20000100a00 */
[----:B------:R1:W-:Y:S03]  /*b1a30*/  STL.64 [R1+0xd08], R178 ;  /* 0x000d08b201007387 */ /* 0x0003e60000100a00 */
[----:B------:R-:W-:Y:S04]  /*b1a40*/  LDS R196, [R252+0x18380] ;  /* 0x01838000fcc47984 */ /* 0x000fe80000000800 */
[----:B------:R-:W-:Y:S04]  /*b1a50*/  LDS R198, [R252+0x19380] ;  /* 0x01938000fcc67984 */ /* 0x000fe80000000800 */
[----:B------:R-:W-:Y:S04]  /*b1a60*/  LDS R197, [R3+0x18380] ;  /* 0x0183800003c57984 */ /* 0x000fe80000000800 */
[----:B------:R-:W2:Y:S04]  /*b1a70*/  LDS R199, [R3+0x19380] ;  /* 0x0193800003c77984 */ /* 0x000ea80000000800 */
[----:B------:R-:W-:Y:S01]  /*b1a80*/  STL.64 [R1+0xcf0], R172 ;  /* 0x000cf0ac01007387 */ /* 0x000fe20000100a00 */
[----:B------:R3:W-:Y:S01]  /*b1a90*/  STL.64 [R1+0xcf8], R174 ;  /* 0x000cf8ae01007387 */ /* 0x0007e20000100a00 */
[C---:B-1----:R-:W-:Y:S08]  /*b1aa0*/  HMMA.1688.F32.TF32 R176, R224.reuse, R122, R188 ;  /* 0x0000007ae0b0723c */ /* 0x042ff000000810bc */
[C---:B---3--:R-:W-:Y:S01]  /*b1ab0*/  HMMA.1688.F32.TF32 R172, R224.reuse, R126, R192 ;  /* 0x0000007ee0ac723c */ /* 0x048fe200000810c0 */
[----:B------:R-:W-:Y:S01]  /*b1ac0*/  STL.64 [R1+0xce0], R140 ;  /* 0x000ce08c01007387 */ /* 0x000fe20000100a00 */
[----:B------:R1:W-:Y:S06]  /*b1ad0*/  STL.64 [R1+0xce8], R142 ;  /* 0x000ce88e01007387 */ /* 0x0003ec0000100a00 */
[----:B-1----:R-:W-:Y:S07]  /*b1ae0*/  HMMA.1688.F32.TF32 R140, R224, R130, R220 ;  /* 0x00000082e08c723c */ /* 0x002fee00000810dc */
[----:B------:R-:W-:Y:S01]  /*b1af0*/  STL.64 [R1+0xcd0], R176 ;  /* 0x000cd0b001007387 */ /* 0x000fe20000100a00 */
[----:B------:R-:W-:Y:S07]  /*b1b00*/  STL.64 [R1+0xcd8], R178 ;  /* 0x000cd8b201007387 */ /* 0x000fee0000100a00 */
[----:B------:R-:W-:Y:S02]  /*b1b10*/  STL.64 [R1+0xcb0], R172 ;  /* 0x000cb0ac01007387 */ /* 0x000fe40000100a00 */
[----:B------:R-:W-:Y:S06]  /*b1b20*/  STL.64 [R1+0xcb8], R174 ;  /* 0x000cb8ae01007387 */ /* 0x000fec0000100a00 */
[----:B------:R1:W-:Y:S01]  /*b1b30*/  STL.64 [R1+0xca0], R140 ;  /* 0x000ca08c01007387 */ /* 0x0003e20000100a00 */
[----:B------:R3:W-:Y:S02]  /*b1b40*/  STL.64 [R1+0xca8], R142 ;  /* 0x000ca88e01007387 */ /* 0x0007e40000100a00 */
        /* <DEDUP_REMOVED lines=25> */
[----:B-1----:R-:W4:Y:S01]  /*b1ce0*/  LDL.LU R140, [R1+0xd30] ;  /* 0x000d3000018c7983 */ /* 0x002f220000300800 */
[----:B------:R-:W4:Y:S01]  /*b1cf0*/  LDL.LU R141, [R1+0xd34] ;  /* 0x000d3400018d7983 */ /* 0x000f220000300800 */
[----:B---3--:R-:W4:Y:S02]  /*b1d00*/  LDL.LU R142, [R1+0xd38] ;  /* 0x000d3800018e7983 */ /* 0x008f240000300800 */
[----:B------:R-:W4:Y:S02]  /*b1d10*/  LDL.LU R143, [R1+0xd3c] ;  /* 0x000d3c00018f7983 */ /* 0x000f240000300800 */
        /* <DEDUP_REMOVED lines=32> */
[C---:B--2---:R-:W-:Y:S08]  /*b1f20*/  HMMA.1688.F32.TF32 R232, R168.reuse, R234, R136 ;  /* 0x000000eaa8e8723c */ /* 0x044ff00000081088 */
[C---:B----4-:R-:W-:Y:S01]  /*b1f30*/  HMMA.1688.F32.TF32 R228, R168.reuse, R230, R140 ;  /* 0x000000e6a8e4723c */ /* 0x050fe2000008108c */
[----:B------:R-:W2:Y:S01]  /*b1f40*/  LDL.LU.64 R142, [R1+0x5e78] ;  /* 0x005e7800018e7983 */ /* 0x000ea20000300a00 */
[----:B------:R-:W4:Y:S02]  /*b1f50*/  LDL.LU.64 R140, [R1+0x5e70] ;  /* 0x005e7000018c7983 */ /* 0x000f240000300a00 */
[----:B------:R-:W4:Y:S02]  /*b1f60*/  LDL.LU.64 R138, [R1+0x5e68] ;  /* 0x005e6800018a7983 */ /* 0x000f240000300a00 */
[----:B------:R-:W4:Y:S02]  /*b1f70*/  LDL.LU.64 R136, [R1+0x5e60] ;  /* 0x005e600001887983 */ /* 0x000f240000300a00 */
[C---:B---3--:R-:W-:Y:S01]  /*b1f80*/  HMMA.1688.F32.TF32 R240, R168.reuse, R242, R132 ;  /* 0x000000f2a8f0723c */ /* 0x048fe20000081084 */
[----:B------:R-:W3:Y:S01]  /*b1f90*/  LDL.LU.64 R134, [R1+0x5e58] ;  /* 0x005e580001867983 */ /* 0x000ee20000300a00 */
[----:B------:R-:W3:Y:S06]  /*b1fa0*/  LDL.LU.64 R132, [R1+0x5e50] ;  /* 0x005e500001847983 */ /* 0x000eec0000300a00 */
        /* <DEDUP_REMOVED lines=37> */
[C---:B--2---:R-:W-:Y:S08]  /*b2200*/  HMMA.1688.F32.TF32 R172, R168.reuse, R142, R172 ;  /* 0x0000008ea8ac723c */ /* 0x044ff000000810ac */
[C---:B---3--:R-:W-:Y:S08]  /*b2210*/  HMMA.1688.F32.TF32 R204, R168.reuse, R134, R204 ;  /* 0x00000086a8cc723c */ /* 0x048ff000000810cc */
[----:B----4-:R-:W-:Y:S08]  /*b2220*/  HMMA.1688.F32.TF32 R200, R168, R138, R200 ;  /* 0x0000008aa8c8723c */ /* 0x010ff000000810c8 */
        /* <DEDUP_REMOVED lines=17> */
[C---:B------:R-:W-:Y:S01]  /*b2340*/  HMMA.1688.F32.TF32 R228, R196.reuse, R72, R228 ;  /* 0x00000048c4e4723c */ /* 0x040fe200000810e4 */
[----:B------:R-:W-:Y:S01]  /*b2350*/  STL.64 [R1+0x5ce0], R134 ;  /* 0x005ce08601007387 */ /* 0x000fe20000100a00 */
[----:B------:R-:W-:Y:S02]  /*b2360*/  STL.64 [R1+0x5d50], R132 ;  /* 0x005d508401007387 */ /* 0x000fe40000100a00 */
[----:B------:R-:W-:Y:S04]  /*b2370*/  STL.64 [R1+0x5ce8], R138 ;  /* 0x005ce88a01007387 */ /* 0x000fe80000100a00 */
[C---:B------:R-:W-:Y:S01]  /*b2380*/  HMMA.1688.F32.TF32 R232, R196.reuse, R76, R232 ;  /* 0x0000004cc4e8723c */ /* 0x040fe200000810e8 */
[----:B------:R2:W-:Y:S07]  /*b2390*/  STL.64 [R1+0x5d58], R136 ;  /* 0x005d588801007387 */ /* 0x0005ee0000100a00 */
[C---:B------:R-:W-:Y:S08]  /*b23a0*/  HMMA.1688.F32.TF32 R168, R196.reuse, R80, R168 ;  /* 0x00000050c4a8723c */ /* 0x040ff000000810a8 */
[----:B------:R-:W-:Y:S01]  /*b23b0*/  HMMA.1688.F32.TF32 R208, R196, R84, R208 ;  /* 0x00000054c4d0723c */ /* 0x000fe200000810d0 */
[----:B------:R-:W-:Y:S01]  /*b23c0*/  STL.64 [R1+0x5d68], R142 ;  /* 0x005d688e01007387 */ /* 0x000fe20000100a00 */
[----:B------:R1:W-:Y:S01]  /*b23d0*/  STL.64 [R1+0x5d60], R140 ;  /* 0x005d608c01007387 */ /* 0x0003e20000100a00 */
[----:B------:R-:W-:Y:S02]  /*b23e0*/  STL.64 [R1+0x5d78], R146 ;  /* 0x005d789201007387 */ /* 0x000fe40000100a00 */
[----:B------:R-:W-:Y:S03]  /*b23f0*/  STL.64 [R1+0x5d70], R144 ;  /* 0x005d709001007387 */ /* 0x000fe60000100a00 */
[C---:B--2---:R-:W-:Y:S08]  /*b2400*/  HMMA.1688.F32.TF32 R136, R224.reuse, R70, R236 ;  /* 0x00000046e088723c */ /* 0x044ff000000810ec */
        /* <DEDUP_REMOVED lines=10> */
[----:B------:R-:W-:Y:S02]  /*b24b0*/  STL [R1+0x5e1c], R167 ;  /* 0x005e1ca701007387 */ /* 0x000fe40000100800 */
[----:B------:R-:W2:Y:S01]  /*b24c0*/  LDL R252, [R1+0xb64] ;  /* 0x000b640001fc7983 */ /* 0x000ea20000100800 */
[C---:B-1----:R-:W-:Y:S01]  /*b24d0*/  HMMA.1688.F32.TF32 R140, R224.reuse, R78, R232 ;  /* 0x0000004ee08c723c */ /* 0x042fe200000810e8 */
[----:B------:R-:W-:Y:S01]  /*b24e0*/  STL.64 [R1+0xc00], R136 ;  /* 0x000c008801007387 */ /* 0x000fe20000100a00 */
[----:B------:R1:W-:Y:S04]  /*b24f0*/  STL.64 [R1+0xc08], R138 ;  /* 0x000c088a01007387 */ /* 0x0003e80000100a00 */
[----:B------:R-:W-:Y:S02]  /*b2500*/  STL.64 [R1+0xbd0], R132 ;  /* 0x000bd08401007387 */ /* 0x000fe40000100a00 */
[----:B------:R3:W-:Y:S01]  /*b2510*/  STL.64 [R1+0xbd8], R134 ;  /* 0x000bd88601007387 */ /* 0x0007e20000100a00 */
[C---:B-1----:R-:W-:Y:S08]  /*b2520*/  HMMA.1688.F32.TF32 R136, R224.reuse, R82, R168 ;  /* 0x00000052e088723c */ /* 0x042ff000000810a8 */
[----:B---3--:R-:W-:Y:S06]  /*b2530*/  HMMA.1688.F32.TF32 R132, R224, R86, R208 ;  /* 0x00000056e084723c */ /* 0x008fec00000810d0 */
[----:B------:R-:W-:Y:S01]  /*b2540*/  STL.64 [R1+0xc60], R140 ;  /* 0x000c608c01007387 */ /* 0x000fe20000100a00 */
[----:B------:R-:W-:Y:S02]  /*b2550*/  STL.64 [R1+0xc68], R142 ;  /* 0x000c688e01007387 */ /* 0x000fe40000100a00 */
[----:B------:R-:W3:Y:S01]  /*b2560*/  LDL.LU R248, [R1+0x3a0] ;  /* 0x0003a00001f87983 */ /* 0x000ee20000300800 */
[C---:B------:R-:W-:Y:S05]  /*b2570*/  HMMA.1688.F32.TF32 R212, R196.reuse, R88, R212 ;  /* 0x00000058c4d4723c */ /* 0x040fea00000810d4 */
[----:B------:R-:W-:Y:S01]  /*b2580*/  STL.64 [R1+0xc30], R136 ;  /* 0x000c308801007387 */ /* 0x000fe20000100a00 */
[----:B------:R-:W-:Y:S07]  /*b2590*/  STL.64 [R1+0xc38], R138 ;  /* 0x000c388a01007387 */ /* 0x000fee0000100a00 */
[----:B------:R1:W-:Y:S02]  /*b25a0*/  STL.64 [R1+0xcc0], R132 ;  /* 0x000cc08401007387 */ /* 0x0003e40000100a00 */
[----:B------:R4:W-:Y:S01]  /*b25b0*/  STL.64 [R1+0xcc8], R134 ;  /* 0x000cc88601007387 */ /* 0x0009e20000100a00 */
[----:B------:R-:W3:Y:S01]  /*b25c0*/  LDL.LU R249, [R1+0x3a4] ;  /* 0x0003a40001f97983 */ /* 0x000ee20000300800 */
[----:B------:R-:W3:Y:S02]  /*b25d0*/  LDL.LU R250, [R1+0x3a8] ;  /* 0x0003a80001fa7983 */ /* 0x000ee40000300800 */
[----:B------:R-:W3:Y:S01]  /*b25e0*/  LDL.LU R251, [R1+0x3ac] ;  /* 0x0003ac0001fb7983 */ /* 0x000ee20000300800 */
[----:B-1----:R-:W3:Y:S01]  /*b25f0*/  LDL.LU R132, [R1+0xd50] ;  /* 0x000d500001847983 */ /* 0x002ee20000300800 */
[----:B------:R-:W3:Y:S02]  /*b2600*/  LDL.LU R133, [R1+0xd54] ;  /* 0x000d540001857983 */ /* 0x000ee40000300800 */
[----:B----4-:R-:W4:Y:S02]  /*b2610*/  LDL.LU R134, [R1+0xd58] ;  /* 0x000d580001867983 */ /* 0x010f240000300800 */
        /* <DEDUP_REMOVED lines=41> */
[----:B------:R-:W4:Y:S06]  /*b28b0*/  LDL.LU R210, [R1+0xdf8] ;  /* 0x000df80001d27983 */ /* 0x000f2c0000300800 */
        /* <DEDUP_REMOVED lines=24> */
[----:B------:R1:W-:Y:S02]  /*b2a40*/  STL.64 [R1+0xc98], R198 ;  /* 0x000c98c601007387 */ /* 0x0003e40000100a00 */
[----:B------:R-:W4:Y:S01]  /*b2a50*/  LDL.LU R213, [R1+0xe04] ;  /* 0x000e040001d57983 */ /* 0x000f220000300800 */
[----:B------:R-:W4:Y:S01]  /*b2a60*/  LDL.LU R214, [R1+0xe08] ;  /* 0x000e080001d67983 */ /* 0x000f220000300800 */
[----:B------:R-:W4:Y:S01]  /*b2a70*/  LDL.LU R215, [R1+0xe0c] ;  /* 0x000e0c0001d77983 */ /* 0x000f220000300800 */
[C---:B------:R-:W-:Y:S02]  /*b2a80*/  HMMA.1688.F32.TF32 R216, R224.reuse, R94, R216 ;  /* 0x0000005ee0d8723c */ /* 0x040fe400000810d8 */
[----:B------:R-:W-:Y:S04]  /*b2a90*/  LDS R173, [R165+0x18000] ;  /* 0x01800000a5ad7984 */ /* 0x000fe80000000800 */
[----:B------:R-:W-:Y:S02]  /*b2aa0*/  LDS R175, [R165+0x19000] ;  /* 0x01900000a5af7984 */ /* 0x000fe40000000800 */
[C---:B-1----:R-:W-:Y:S08]  /*b2ab0*/  HMMA.1688.F32.TF32 R196, R224.reuse, R98, R204 ;  /* 0x00000062e0c4723c */ /* 0x042ff000000810cc */
[C---:B------:R-:W-:Y:S08]  /*b2ac0*/  HMMA.1688.F32.TF32 R204, R224.reuse, R102, R200 ;  /* 0x00000066e0cc723c */ /* 0x040ff000000810c8 */
[C---:B------:R-:W-:Y:S08]  /*b2ad0*/  HMMA.1688.F32.TF32 R200, R224.reuse, R106, R240 ;  /* 0x0000006ae0c8723c */ /* 0x040ff000000810f0 */
[C---:B------:R-:W-:Y:S01]  /*b2ae0*/  HMMA.1688.F32.TF32 R180, R224.reuse, R114, R180 ;  /* 0x00000072e0b4723c */ /* 0x040fe200000810b4 */
[----:B------:R-:W-:Y:S01]  /*b2af0*/  STL.64 [R1+0x1230], R216 ;  /* 0x001230d801007387 */ /* 0x000fe20000100a00 */
[----:B------:R-:W-:Y:S03]  /*b2b00*/  STL.64 [R1+0x1238], R218 ;  /* 0x001238da01007387 */ /* 0x000fe60000100a00 */
[----:B------:R-:W-:Y:S01]  /*b2b10*/  STL.64 [R1+0xd40], R196 ;  /* 0x000d40c401007387 */ /* 0x000fe20000100a00 */
[----:B------:R1:W-:Y:S02]  /*b2b20*/  STL.64 [R1+0xd48], R198 ;  /* 0x000d48c601007387 */ /* 0x0003e40000100a00 */
[C---:B-1----:R-:W-:Y:S08]  /*b2b30*/  HMMA.1688.F32.TF32 R196, R224.reuse, R110, R176 ;  /* 0x0000006ee0c4723c */ /* 0x042ff000000810b0 */
[C---:B------:R-:W-:Y:S01]  /*b2b40*/  HMMA.1688.F32.TF32 R176, R224.reuse, R118, R184 ;  /* 0x00000076e0b0723c */ /* 0x040fe200000810b8 */
[----:B------:R-:W-:Y:S01]  /*b2b50*/  STL.64 [R1+0x12b0], R204 ;  /* 0x0012b0cc01007387 */ /* 0x000fe20000100a00 */
[----:B------:R-:W-:Y:S02]  /*b2b60*/  STL.64 [R1+0x12b8], R206 ;  /* 0x0012b8ce01007387 */ /* 0x000fe40000100a00 */
[----:B------:R-:W-:Y:S02]  /*b2b70*/  STL.64 [R1+0x12a0], R200 ;  /* 0x0012a0c801007387 */ /* 0x000fe40000100a00 */
[----:B------:R-:W-:Y:S02]  /*b2b80*/  STL.64 [R1+0x12a8], R202 ;  /* 0x0012a8ca01007387 */ /* 0x000fe40000100a00 */
[C---:B------:R-:W-:Y:S07]  /*b2b90*/  HMMA.1688.F32.TF32 R184, R224.reuse, R122, R188 ;  /* 0x0000007ae0b8723c */ /* 0x040fee00000810bc */
[----:B------:R-:W-:Y:S01]  /*b2ba0*/  STL.64 [R1+0x1290], R196 ;  /* 0x001290c401007387 */ /* 0x000fe20000100a00 */
[----:B------:R-:W-:Y:S02]  /*b2bb0*/  STL.64 [R1+0x1298], R198 ;  /* 0x001298c601007387 */ /* 0x000fe40000100a00 */
[----:B------:R-:W-:Y:S02]  /*b2bc0*/  STL.64 [R1+0x1280], R180 ;  /* 0x001280b401007387 */ /* 0x000fe40000100a00 */
[----:B------:R1:W-:Y:S03]  /*b2bd0*/  STL.64 [R1+0x1288], R182 ;  /* 0x001288b601007387 */ /* 0x0003e60000100a00 */
[----:B------:R-:W-:Y:S01]  /*b2be0*/  STL.64 [R1+0x1270], R176 ;  /* 0x001270b001007387 */ /* 0x000fe20000100a00 */
[----:B------:R1:W-:Y:S03]  /*b2bf0*/  STL.64 [R1+0x1278], R178 ;  /* 0x001278b201007387 */ /* 0x0003e60000100a00 */
[----:B------:R-:W-:Y:S04]  /*b2c00*/  LDS R197, [R165+0x1a000] ;  /* 0x01a00000a5c57984 */ /* 0x000fe80000000800 */
[----:B------:R-:W-:Y:S01]  /*b2c10*/  LDS R199, [R165+0x1b000] ;  /* 0x01b00000a5c77984 */ /* 0x000fe20000000800 */
[C---:B-1----:R-:W-:Y:S08]  /*b2c20*/  HMMA.1688.F32.TF32 R180, R224.reuse, R126, R192 ;  /* 0x0000007ee0b4723c */ /* 0x042ff000000810c0 */
[----:B------:R-:W-:Y:S01]  /*b2c30*/  HMMA.1688.F32.TF32 R176, R224, R130, R220 ;  /* 0x00000082e0b0723c */ /* 0x000fe200000810dc */
[----:B------:R-:W-:Y:S01]  /*b2c40*/  STL.64 [R1+0x1260], R184 ;  /* 0x001260b801007387 */ /* 0x000fe20000100a00 */
[----:B------:R-:W-:Y:S11]  /*b2c50*/  STL.64 [R1+0x1268], R186 ;  /* 0x001268ba01007387 */ /* 0x000ff60000100a00 */
[----:B------:R-:W-:Y:S02]  /*b2c60*/  @!UPT UIADD3 URZ, URZ, URZ, URZ ;  /* 0x0000003f3f3ff290 */ /* 0x000fe4000fffe03f */
[----:B------:R-:W-:Y:S01]  /*b2c70*/  STL.64 [R1+0x1250], R180 ;  /* 0x001250b401007387 */ /* 0x000fe20000100a00 */
[----:B------:R-:W-:Y:S07]  /*b2c80*/  STL.64 [R1+0x1258], R182 ;  /* 0x001258b601007387 */ /* 0x000fee0000100a00 */
[----:B------:R-:W-:Y:S02]  /*b2c90*/  STL.64 [R1+0x1240], R176 ;  /* 0x001240b001007387 */ /* 0x000fe40000100a00 */
[----:B------:R-:W-:Y:S01]  /*b2ca0*/  STL.64 [R1+0x1248], R178 ;  /* 0x001248b201007387 */ /* 0x000fe20000100a00 */
[----:B--2---:R-:W-:Y:S04]  /*b2cb0*/  LDS R172, [R252+0x18000] ;  /* 0x01800000fcac7984 */ /* 0x004fe80000000800 */
[----:B------:R-:W3:Y:S04]  /*b2cc0*/  LDS R174, [R252+0x19000] ;  /* 0x01900000fcae7984 */ /* 0x000ee80000000800 */
[----:B------:R-:W-:Y:S04]  /*b2cd0*/  LDS R196, [R252+0x1a000] ;  /* 0x01a00000fcc47984 */ /* 0x000fe80000000800 */
[----:B------:R-:W1:Y:S01]  /*b2ce0*/  LDS R198, [R252+0x1b000] ;  /* 0x01b00000fcc67984 */ /* 0x000e620000000800 */
[C---:B---3--:R-:W-:Y:S08]  /*b2cf0*/  HMMA.1688.F32.TF32 R192, R172.reuse, R60, R248 ;  /* 0x0000003cacc0723c */ /* 0x048ff000000810f8 */
[C---:B----4-:R-:W-:Y:S08]  /*b2d00*/  HMMA.1688.F32.TF32 R188, R172.reuse, R56, R132 ;  /* 0x00000038acbc723c */ /* 0x050ff00000081084 */
        /* <DEDUP_REMOVED lines=8> */
[----:B------:R-:W2:Y:S01]  /*b2d90*/  LDS R231, [R165+0x1d000] ;  /* 0x01d00000a5e77984 */ /* 0x000ea20000000800 */
        /* <DEDUP_REMOVED lines=29> */
[C---:B--2---:R-:W-:Y:S08]  /*b2f70*/  HMMA.1688.F32.TF32 R232, R228.reuse, R68, R232 ;  /* 0x00000044e4e8723c */ /* 0x044ff000000810e8 */
[----:B------:R-:W-:Y:S01]  /*b2f80*/  HMMA.1688.F32.TF32 R236, R228, R72, R236 ;  /* 0x00000048e4ec723c */ /* 0x000fe200000810ec */
[----:B------:R-:W-:Y:S01]  /*b2f90*/  STL [R1+0x5e28], R70 ;  /* 0x005e284601007387 */ /* 0x000fe20000100800 */
[----:B------:R-:W-:Y:S11]  /*b2fa0*/  STL [R1+0x5e24], R71 ;  /* 0x005e244701007387 */ /* 0x000ff60000100800 */
[----:B------:R-:W-:Y:S03]  /*b2fb0*/  @!UPT UIADD3 URZ, URZ, URZ, URZ ;  /* 0x0000003f3f3ff290 */ /* 0x000fe6000fffe03f */
[----:B-1----:R-:W-:Y:S08]  /*b2fc0*/  HMMA.1688.F32.TF32 R132, R196, R70, R232 ;  /* 0x00000046c484723c */ /* 0x002ff000000810e8 */
[----:B------:R-:W-:Y:S11]  /*b2fd0*/  HMMA.1688.F32.TF32 R172, R228, R76, R172 ;  /* 0x0000004ce4ac723c */ /* 0x000ff600000810ac */
[----:B------:R-:W-:Y:S04]  /*b2fe0*/  @!UPT UIADD3 URZ, URZ, URZ, URZ ;  /* 0x0000003f3f3ff290 */ /* 0x000fe8000fffe03f */
[----:B------:R-:W-:Y:S01]  /*b2ff0*/  STL.64 [R1+0x1f0], R132 ;  /* 0x0001f08401007387 */ /* 0x000fe20000100a00 */
[----:B------:R1:W-:Y:S02]  /*b3000*/  STL.64 [R1+0x1f8], R134 ;  /* 0x0001f88601007387 */ /* 0x0003e40000100a00 */
[----:B-1----:R-:W-:Y:S01]  /*b3010*/  HMMA.1688.F32.TF32 R132, R196, R74, R236 ;  /* 0x0000004ac484723c */ /* 0x002fe200000810ec */
[----:B------:R-:W-:Y:S01]  /*b3020*/  STL [R1+0x5e30], R74 ;  /* 0x005e304a01007387 */ /* 0x000fe20000100800 */
[----:B------:R-:W-:Y:S06]  /*b3030*/  STL [R1+0x5e2c], R75 ;  /* 0x005e2c4b01007387 */ /* 0x000fec0000100800 */
        /* <DEDUP_REMOVED lines=11> */
[C---:B-1----:R-:W-:Y:S01]  /*b30f0*/  HMMA.1688.F32.TF32 R132, R196.reuse, R82, R208 ;  /* 0x00000052c484723c */ /* 0x042fe200000810d0 */
[----:B------:R-:W-:Y:S01]  /*b3100*/  STL [R1+0x5e40], R82 ;  /* 0x005e405201007387 */ /* 0x000fe20000100800 */
[----:B------:R-:W-:Y:S11]  /*b3110*/  STL [R1+0x5e3c], R83 ;  /* 0x005e3c5301007387 */ /* 0x000ff60000100800 */
[----:B------:R-:W-:Y:S10]  /*b3120*/  @!UPT UIADD3 URZ, URZ, URZ, URZ ;  /* 0x0000003f3f3ff290 */ /* 0x000ff4000fffe03f */
[----:B------:R-:W-:Y:S01]  /*b3130*/  STL.64 [R1+0x210], R132 ;  /* 0x0002108401007387 */ /* 0x000fe20000100a00 */
[----:B------:R1:W-:Y:S02]  /*b3140*/  STL.64 [R1+0x218], R134 ;  /* 0x0002188601007387 */ /* 0x0003e40000100a00 */
[----:B------:R-:W2:Y:S01]  /*b3150*/  LDL.LU R244, [R1+0x450] ;  /* 0x0004500001f47983 */ /* 0x000ea20000300800 */
[----:B-1----:R-:W-:Y:S11]  /*b3160*/  HMMA.1688.F32.TF32 R132, R196, R86, R212 ;  /* 0x00000056c484723c */ /* 0x002ff600000810d4 */
[----:B------:R-:W-:Y:S11]  /*b3170*/  @!UPT UIADD3 URZ, URZ, URZ, URZ ;  /* 0x0000003f3f3ff290 */ /* 0x000ff6000fffe03f */
[----:B------:R-:W-:Y:S01]  /*b3180*/  @!UPT UIADD3 URZ, URZ, URZ, URZ ;  /* 0x0000003f3f3ff290 */ /* 0x000fe2000fffe03f */
[----:B------:R1:W-:Y:S01]  /*b3190*/  STL.64 [R1+0x230], R132 ;  /* 0x0002308401007387 */ /* 0x0003e20000100a00 */
        /* <DEDUP_REMOVED lines=71> */
[----:B-1----:R-:W2:Y:S02]  /*b3610*/  LDL.LU R132, [R1+0x470] ;  /* 0x0004700001847983 */ /* 0x002ea40000300800 */
[----:B------:R-:W2:Y:S02]  /*b3620*/  LDL.LU R133, [R1+0x474] ;  /* 0x0004740001857983 */ /* 0x000ea40000300800 */
[----:B---3--:R-:W3:Y:S01]  /*b3630*/  LDL.LU R134, [R1+0x478] ;  /* 0x0004780001867983 */ /* 0x008ee20000300800 */
[----:B------:R-:W3:Y:S01]  /*b3640*/  LDL.LU R135, [R1+0x47c] ;  /* 0x00047c0001877983 */ /* 0x000ee20000300800 */
[C---:B------:R-:W-:Y:S01]  /*b3650*/  HMMA.1688.F32.TF32 R216, R196.reuse, R90, R216 ;  /* 0x0000005ac4d8723c */ /* 0x040fe200000810d8 */
[----:B------:R-:W-:Y:S02]  /*b3660*/  STL [R1+0x5e48], R86 ;  /* 0x005e485601007387 */ /* 0x000fe40000100800 */
[----:B------:R-:W-:Y:S05]  /*b3670*/  STL [R1+0x5e44], R87 ;  /* 0x005e445701007387 */ /* 0x000fea0000100800 */
[C---:B------:R-:W-:Y:S08]  /*b3680*/  HMMA.1688.F32.TF32 R220, R196.reuse, R94, R220 ;  /* 0x0000005ec4dc723c */ /* 0x040ff000000810dc */
[C---:B------:R-:W-:Y:S08]  /*b3690*/  HMMA.1688.F32.TF32 R200, R196.reuse, R102, R200 ;  /* 0x00000066c4c8723c */ /* 0x040ff000000810c8 */
[C---:B------:R-:W-:Y:S01]  /*b36a0*/  HMMA.1688.F32.TF32 R176, R196.reuse, R110, R176 ;  /* 0x0000006ec4b0723c */ /* 0x040fe200000810b0 */
[----:B------:R-:W-:Y:S04]  /*b36b0*/  LDS R168, [R252+0x18080] ;  /* 0x01808000fca87984 */ /* 0x000fe80000000800 */
[----:B------:R-:W-:Y:S04]  /*b36c0*/  LDS R170, [R252+0x19080] ;  /* 0x01908000fcaa7984 */ /* 0x000fe80000000800 */
[----:B------:R-:W-:Y:S04]  /*b36d0*/  LDS R169, [R165+0x18080] ;  /* 0x01808000a5a97984 */ /* 0x000fe80000000800 */
[----:B------:R-:W4:Y:S04]  /*b36e0*/  LDS R171, [R165+0x19080] ;  /* 0x01908000a5ab7984 */ /* 0x000f280000000800 */
[----:B------:R-:W-:Y:S01]  /*b36f0*/  STL.64 [R1+0x220], R216 ;  /* 0x000220d801007387 */ /* 0x000fe20000100a00 */
[----:B------:R1:W-:Y:S02]  /*b3700*/  STL.64 [R1+0x228], R218 ;  /* 0x000228da01007387 */ /* 0x0003e40000100a00 */
[C---:B-1----:R-:W-:Y:S08]  /*b3710*/  HMMA.1688.F32.TF32 R216, R196.reuse, R98, R204 ;  /* 0x00000062c4d8723c */ /* 0x042ff000000810cc */
[C---:B------:R-:W-:Y:S01]  /*b3720*/  HMMA.1688.F32.TF32 R204, R196.reuse, R106, R240 ;  /* 0x0000006ac4cc723c */ /* 0x040fe200000810f0 */
[----:B------:R-:W-:Y:S01]  /*b3730*/  STL.64 [R1+0x250], R220 ;  /* 0x000250dc01007387 */ /* 0x000fe20000100a00 */
[----:B------:R-:W-:Y:S03]  /*b3740*/  STL.64 [R1+0x258], R222 ;  /* 0x000258de01007387 */ /* 0x000fe60000100a00 */
[----:B------:R-:W-:Y:S04]  /*b3750*/  LDS R240, [R252+0x1a100] ;  /* 0x01a10000fcf07984 */ /* 0x000fe80000000800 */
[----:B------:R-:W-:Y:S04]  /*b3760*/  LDS R242, [R252+0x1b100] ;  /* 0x01b10000fcf27984 */ /* 0x000fe80000000800 */
[----:B------:R-:W-:Y:S04]  /*b3770*/  LDS R241, [R165+0x1a100] ;  /* 0x01a10000a5f17984 */ /* 0x000fe80000000800 */
[----:B------:R-:W-:Y:S04]  /*b3780*/  LDS R243, [R165+0x1b100] ;  /* 0x01b10000a5f37984 */ /* 0x000fe80000000800 */
[----:B------:R-:W-:Y:S01]  /*b3790*/  STL.64 [R1+0x240], R216 ;  /* 0x000240d801007387 */ /* 0x000fe20000100a00 */
[----:B------:R-:W-:Y:S02]  /*b37a0*/  STL.64 [R1+0x248], R218 ;  /* 0x000248da01007387 */ /* 0x000fe40000100a00 */
[----:B------:R-:W-:Y:S02]  /*b37b0*/  STL.64 [R1+0x260], R200 ;  /* 0x000260c801007387 */ /* 0x000fe40000100a00 */
[----:B------:R1:W-:Y:S01]  /*b37c0*/  STL.64 [R1+0x268], R202 ;  /* 0x000268ca01007387 */ /* 0x0003e20000100a00 */
[----:B------:R-:W-:Y:S01]  /*b37d0*/  STL.64 [R1+0x270], R204 ;  /* 0x000270cc01007387 */ /* 0x000fe20000100a00 */
[----:B------:R-:W-:Y:S02]  /*b37e0*/  STL.64 [R1+0x278], R206 ;  /* 0x000278ce01007387 */ /* 0x000fe40000100a00 */
[----:B------:R-:W-:Y:S02]  /*b37f0*/  STL.64 [R1+0x2a0], R176 ;  /* 0x0002a0b001007387 */ /* 0x000fe40000100a00 */
[----:B------:R1:W-:Y:S02]  /*b3800*/  STL.64 [R1+0x2a8], R178 ;  /* 0x0002a8b201007387 */ /* 0x0003e40000100a00 */
[C---:B-1----:R-:W-:Y:S08]  /*b3810*/  HMMA.1688.F32.TF32 R200, R196.reuse, R114, R180 ;  /* 0x00000072c4c8723c */ /* 0x042ff000000810b4 */
[C---:B------:R-:W-:Y:S08]  /*b3820*/  HMMA.1688.F32.TF32 R180, R196.reuse, R118, R184 ;  /* 0x00000076c4b4723c */ /* 0x040ff000000810b8 */
[C---:B------:R-:W-:Y:S08]  /*b3830*/  HMMA.1688.F32.TF32 R176, R196.reuse, R122, R188 ;  /* 0x0000007ac4b0723c */ /* 0x040ff000000810bc */
[C---:B------:R-:W-:Y:S01]  /*b3840*/  HMMA.1688.F32.TF32 R184, R196.reuse, R126, R192 ;  /* 0x0000007ec4b8723c */ /* 0x040fe200000810c0 */
[----:B------:R-:W-:Y:S01]  /*b3850*/  STL.64 [R1+0x290], R200 ;  /* 0x000290c801007387 */ /* 0x000fe20000100a00 */
[----:B------:R-:W-:Y:S05]  /*b3860*/  STL.64 [R1+0x298], R202 ;  /* 0x000298ca01007387 */ /* 0x000fea0000100a00 */
[----:B------:R-:W-:Y:S02]  /*b3870*/  STL.64 [R1+0x280], R180 ;  /* 0x000280b401007387 */ /* 0x000fe40000100a00 */
[----:B------:R1:W-:Y:S06]  /*b3880*/  STL.64 [R1+0x288], R182 ;  /* 0x000288b601007387 */ /* 0x0003ec0000100a00 */
[----:B------:R-:W-:Y:S01]  /*b3890*/  STL.64 [R1+0x790], R176 ;  /* 0x000790b001007387 */ /* 0x000fe20000100a00 */
[----:B------:R-:W-:Y:S02]  /*b38a0*/  STL.64 [R1+0x798], R178 ;  /* 0x000798b201007387 */ /* 0x000fe40000100a00 */
[----:B------:R-:W-:Y:S04]  /*b38b0*/  LDS R176, [R252+0x1a080] ;  /* 0x01a08000fcb07984 */ /* 0x000fe80000000800 */
[----:B------:R-:W-:Y:S01]  /*b38c0*/  LDS R178, [R252+0x1b080] ;  /* 0x01b08000fcb27984 */ /* 0x000fe20000000800 */
[----:B------:R-:W-:Y:S04]  /*b38d0*/  LDS R177, [R165+0x1a080] ;  /* 0x01a08000a5b17984 */ /* 0x000fe80000000800 */
[----:B------:R-:W2:Y:S01]  /*b38e0*/  LDS R179, [R165+0x1b080] ;  /* 0x01b08000a5b37984 */ /* 0x000ea20000000800 */
[----:B-1----:R-:W-:Y:S03]  /*b38f0*/  HMMA.1688.F32.TF32 R180, R196, R130, R224 ;  /* 0x00000082c4b4723c */ /* 0x002fe600000810e0 */
[----:B------:R-:W-:Y:S01]  /*b3900*/  STL.64 [R1+0x780], R184 ;  /* 0x000780b801007387 */ /* 0x000fe20000100a00 */
[----:B------:R2:W-:Y:S11]  /*b3910*/  STL.64 [R1+0x788], R186 ;  /* 0x000788ba01007387 */ /* 0x0005f60000100a00 */
[----:B------:R-:W-:Y:S08]  /*b3920*/  @!UPT UIADD3 URZ, URZ, URZ, URZ ;  /* 0x0000003f3f3ff290 */ /* 0x000ff0000fffe03f */
[----:B------:R-:W-:Y:S01]  /*b3930*/  STL.64 [R1+0x770], R180 ;  /* 0x000770b401007387 */ /* 0x000fe20000100a00 */
[----:B------:R3:W-:Y:S01]  /*b3940*/  STL.64 [R1+0x778], R182 ;  /* 0x000778b601007387 */ /* 0x0007e20000100a00 */
[C---:B----4-:R-:W-:Y:S08]  /*b3950*/  HMMA.1688.F32.TF32 R248, R168.reuse, R60, R248 ;  /* 0x0000003ca8f8723c */ /* 0x050ff000000810f8 */
[C---:B--2---:R-:W-:Y:S08]  /*b3960*/  HMMA.1688.F32.TF32 R184, R168.reuse, R52, R136 ;  /* 0x00000034a8b8723c */ /* 0x044ff00000081088 */
        /* <DEDUP_REMOVED lines=13> */
[----:B---3--:R-:W-:Y:S01]  /*b3a40*/  HMMA.1688.F32.TF32 R180, R168, R56, R132 ;  /* 0x00000038a8b4723c */ /* 0x008fe20000081084 */
        /* <DEDUP_REMOVED lines=13> */
[----:B------:R-:W-:Y:S01]  /*b3b20*/  MOV R238, R132 ;  /* 0x0000008400ee7202 */ /* 0x000fe20000000f00 */
[----:B------:R-:W-:Y:S01]  /*b3b30*/  IMAD.MOV.U32 R237, RZ, RZ, R133 ;  /* 0x000000ffffed7224 */ /* 0x000fe200078e0085 */
[----:B------:R-:W-:Y:S01]  /*b3b40*/  MOV R236, R134 ;  /* 0x0000008600ec7202 */ /* 0x000fe20000000f00 */
[----:B------:R-:W-:-:S04]  /*b3b50*/  IMAD.MOV.U32 R3, RZ, RZ, R135 ;  /* 0x000000ffff037224 */ /* 0x000fc800078e0087 */
[----:B------:R-:W-:Y:S08]  /*b3b60*/  HMMA.1688.F32.TF32 R132, R168, R76, R200 ;  /* 0x0000004ca884723c */ /* 0x000ff000000810c8 */
[C---:B------:R-:W-:Y:S01]  /*b3b70*/  HMMA.1688.F32.TF32 R208, R176.reuse, R22, R208 ;  /* 0x00000016b0d0723c */ /* 0x040fe200000810d0 */
[----:B------:R-:W-:Y:S01]  /*b3b80*/  STL.64 [R1+0x5dc8], R162 ;  /* 0x005dc8a201007387 */ /* 0x000fe20000100a00 */
[----:B------:R1:W-:Y:S06]  /*b3b90*/  STL.64 [R1+0x5dc0], R160 ;  /* 0x005dc0a001007387 */ /* 0x0003ec0000100a00 */
[C---:B------:R-:W-:Y:S08]  /*b3ba0*/  HMMA.1688.F32.TF32 R192, R176.reuse, R6, R192 ;  /* 0x00000006b0c0723c */ /* 0x040ff000000810c0 */
[----:B------:R-:W-:Y:S08]  /*b3bb0*/  HMMA.1688.F32.TF32 R228, R176, R42, R228 ;  /* 0x0000002ab0e4723c */ /* 0x000ff000000810e4 */
[----:B------:R-:W-:Y:S01]  /*b3bc0*/  HMMA.1688.F32.TF32 R152, R168, R100, R224 ;  /* 0x00000064a898723c */ /* 0x000fe200000810e0 */
[----:B-1----:R-:W2:Y:S01]  /*b3bd0*/  LDL.LU R160, [R1+0x510] ;  /* 0x0005100001a07983 */ /* 0x002ea20000300800 */
[----:B------:R-:W2:Y:S02]  /*b3be0*/  LDL.LU R161, [R1+0x514] ;  /* 0x0005140001a17983 */ /* 0x000ea40000300800 */
[----:B------:R-:W2:Y:S02]  /*b3bf0*/  LDL.LU R162, [R1+0x518] ;  /* 0x0005180001a27983 */ /* 0x000ea40000300800 */
[----:B------:R-:W2:Y:S01]  /*b3c00*/  LDL.LU R163, [R1+0x51c] ;  /* 0x00051c0001a37983 */ /* 0x000ea20000300800 */
[----:B------:R-:W-:Y:S01]  /*b3c10*/  MOV R164, R132 ;  /* 0x0000008400a47202 */ /* 0x000fe20000000f00 */
[----:B------:R-:W-:Y:S01]  /*b3c20*/  IMAD.MOV.U32 R0, RZ, RZ, R133 ;  /* 0x000000ffff007224 */ /* 0x000fe200078e0085 */
[----:B------:R-:W-:Y:S01]  /*b3c30*/  MOV R2, R134 ;  /* 0x0000008600027202 */ /* 0x000fe20000000f00 */
[----:B------:R-:W-:-:S02]  /*b3c40*/  IMAD.MOV.U32 R239, RZ, RZ, R135 ;  /* 0x000000ffffef7224 */ /* 0x000fc400078e0087 */
[----:B------:R-:W-:Y:S01]  /*b3c50*/  HMMA.1688.F32.TF32 R132, R168, R80, R204 ;  /* 0x00000050a884723c */ /* 0x000fe200000810cc */
[----:B------:R-:W-:Y:S01]  /*b3c60*/  STL.64 [R1+0x5dd8], R158 ;  /* 0x005dd89e01007387 */ /* 0x000fe20000100a00 */
[----:B------:R1:W-:Y:S06]  /*b3c70*/  STL.64 [R1+0x5dd0], R156 ;  /* 0x005dd09c01007387 */ /* 0x0003ec0000100a00 */
[----:B------:R-:W-:Y:S01]  /*b3c80*/  HMMA.1688.F32.TF32 R212, R176, R26, R212 ;  /* 0x0000001ab0d4723c */ /* 0x000fe200000810d4 */
[----:B-1----:R-:W3:Y:S01]  /*b3c90*/  LDL.LU R156, [R1+0x520] ;  /* 0x00052000019c7983 */ /* 0x002ee20000300800 */
[----:B------:R-:W3:Y:S02]  /*b3ca0*/  LDL.LU R157, [R1+0x524] ;  /* 0x00052400019d7983 */ /* 0x000ee40000300800 */
[----:B------:R-:W3:Y:S02]  /*b3cb0*/  LDL.LU R158, [R1+0x528] ;  /* 0x00052800019e7983 */ /* 0x000ee40000300800 */
[----:B------:R-:W3:Y:S01]  /*b3cc0*/  LDL.LU R159, [R1+0x52c] ;  /* 0x00052c00019f7983 */ /* 0x000ee20000300800 */
[----:B------:R-:W4:Y:S01]  /*b3cd0*/  LDL.LU R224, [R1+0x560] ;  /* 0x0005600001e07983 */ /* 0x000f220000300800 */
[----:B------:R-:W4:Y:S02]  /*b3ce0*/  LDL.LU R225, [R1+0x564] ;  /* 0x0005640001e17983 */ /* 0x000f240000300800 */
[----:B------:R-:W4:Y:S02]  /*b3cf0*/  LDL.LU R226, [R1+0x568] ;  /* 0x0005680001e27983 */ /* 0x000f240000300800 */
[----:B------:R-:W4:Y:S01]  /*b3d00*/  LDL.LU R227, [R1+0x56c] ;  /* 0x00056c0001e37983 */ /* 0x000f220000300800 */
[----:B------:R-:W2:Y:S01]  /*b3d10*/  LDL.LU R220, [R1+0x570] ;  /* 0x0005700001dc7983 */ /* 0x000ea20000300800 */
[----:B------:R-:W2:Y:S02]  /*b3d20*/  LDL.LU R221, [R1+0x574] ;  /* 0x0005740001dd7983 */ /* 0x000ea40000300800 */
[----:B------:R-:W-:Y:S01]  /*b3d30*/  MOV R70, R132 ;  /* 0x0000008400467202 */ /* 0x000fe20000000f00 */
[----:B------:R-:W-:Y:S01]  /*b3d40*/  IMAD.MOV.U32 R71, RZ, RZ, R133 ;  /* 0x000000ffff477224 */ /* 0x000fe200078e0085 */
[----:B------:R-:W-:Y:S01]  /*b3d50*/  MOV R166, R134 ;  /* 0x0000008600a67202 */ /* 0x000fe20000000f00 */
[----:B------:R-:W-:Y:S01]  /*b3d60*/  IMAD.MOV.U32 R167, RZ, RZ, R135 ;  /* 0x000000ffffa77224 */ /* 0x000fe200078e0087 */
[----:B------:R-:W2:Y:S01]  /*b3d70*/  LDL.LU R222, [R1+0x578] ;  /* 0x0005780001de7983 */ /* 0x000ea20000300800 */
[----:B------:R-:W-:Y:S01]  /*b3d80*/  HMMA.1688.F32.TF32 R132, R168, R84, R208 ;  /* 0x00000054a884723c */ /* 0x000fe200000810d0 */
[----:B------:R-:W2:Y:S02]  /*b3d90*/  LDL.LU R223, [R1+0x57c] ;  /* 0x00057c0001df7983 */ /* 0x000ea40000300800 */
[----:B------:R-:W3:Y:S05]  /*b3da0*/  LDL.LU R216, [R1+0x580] ;  /* 0x0005800001d87983 */ /* 0x000eea0000300800 */
        /* <DEDUP_REMOVED lines=15> */
[C---:B------:R-:W-:Y:S01]  /*b3ea0*/  HMMA.1688.F32.TF32 R244, R168.reuse, R68, R192 ;  /* 0x00000044a8f4723c */ /* 0x040fe200000810c0 */
[----:B------:R-:W3:Y:S07]  /*b3eb0*/  LDL.LU R203, [R1+0x5ec] ;  /* 0x0005ec0001cb7983 */ /* 0x000eee0000300800 */
[C---:B------:R-:W-:Y:S01]  /*b3ec0*/  HMMA.1688.F32.TF32 R148, R168.reuse, R104, R228 ;  /* 0x00000068a894723c */ /* 0x040fe200000810e4 */
[----:B------:R-:W3:Y:S01]  /*b3ed0*/  LDL.LU R192, [R1+0x600] ;  /* 0x0006000001c07983 */ /* 0x000ee20000300800 */
[----:B------:R-:W3:Y:S02]  /*b3ee0*/  LDL.LU R193, [R1+0x604] ;  /* 0x0006040001c17983 */ /* 0x000ee40000300800 */
[----:B------:R-:W3:Y:S02]  /*b3ef0*/  LDL.LU R194, [R1+0x608] ;  /* 0x0006080001c27983 */ /* 0x000ee40000300800 */
[----:B------:R-:W3:Y:S01]  /*b3f00*/  LDL.LU R195, [R1+0x60c] ;  /* 0x00060c0001c37983 */ /* 0x000ee20000300800 */
[----:B------:R-:W3:Y:S01]  /*b3f10*/  LDL.LU R196, [R1+0x5f0] ;  /* 0x0005f00001c47983 */ /* 0x000ee20000300800 */
[----:B------:R-:W3:Y:S01]  /*b3f20*/  LDL.LU R197, [R1+0x5f4] ;  /* 0x0005f40001c57983 */ /* 0x000ee20000300800 */
[----:B------:R-:W-:Y:S01]  /*b3f30*/  MOV R78, R132 ;  /* 0x00000084004e7202 */ /* 0x000fe20000000f00 */
[----:B------:R-:W-:Y:S01]  /*b3f40*/  IMAD.MOV.U32 R79, RZ, RZ, R133 ;  /* 0x000000ffff4f7224 */ /* 0x000fe200078e0085 */
[----:B------:R-:W-:Y:S01]  /*b3f50*/  MOV R74, R134 ;  /* 0x00000086004a7202 */ /* 0x000fe20000000f00 */
[----:B------:R-:W-:Y:S01]  /*b3f60*/  IMAD.MOV.U32 R75, RZ, RZ, R135 ;  /* 0x000000ffff4b7224 */ /* 0x000fe200078e0087 */
[----:B------:R-:W3:Y:S01]  /*b3f70*/  LDL.LU R198, [R1+0x5f8] ;  /* 0x0005f80001c67983 */ /* 0x000ee20000300800 */
[C---:B------:R-:W-:Y:S01]  /*b3f80*/  HMMA.1688.F32.TF32 R132, R168.reuse, R88, R212 ;  /* 0x00000058a884723c */ /* 0x040fe200000810d4 */
[----:B------:R-:W3:Y:S02]  /*b3f90*/  LDL.LU R199, [R1+0x5fc] ;  /* 0x0005fc0001c77983 */ /* 0x000ee40000300800 */
[----:B------:R-:W3:Y:S01]  /*b3fa0*/  LDL.LU R212, [R1+0x590] ;  /* 0x0005900001d47983 */ /* 0x000ee20000300800 */
[----:B------:R-:W3:Y:S04]  /*b3fb0*/  LDL.LU R213, [R1+0x594] ;  /* 0x0005940001d57983 */ /* 0x000ee80000300800 */
[----:B------:R-:W-:Y:S01]  /*b3fc0*/  HMMA.1688.F32.TF32 R144, R168, R108, R232 ;  /* 0x0000006ca890723c */ /* 0x000fe200000810e8 */
        /* <DEDUP_REMOVED lines=37> */
[----:B------:R-:W-:Y:S01]  /*b4220*/  MOV R86, R132 ;  /* 0x0000008400567202 */ /* 0x000fe20000000f00 */
[----:B------:R-:W-:Y:S01]  /*b4230*/  IMAD.MOV.U32 R87, RZ, RZ, R133 ;  /* 0x000000ffff577224 */ /* 0x000fe200078e0085 */
[----:B------:R-:W-:Y:S01]  /*b4240*/  MOV R82, R134 ;  /* 0x0000008600527202 */ /* 0x000fe20000000f00 */
[----:B------:R-:W-:Y:S01]  /*b4250*/  IMAD.MOV.U32 R83, RZ, RZ, R135 ;  /* 0x000000ffff537224 */ /* 0x000fe200078e0087 */
[C---:B------:R-:W-:Y:S08]  /*b4260*/  HMMA.1688.F32.TF32 R140, R168.reuse, R112, R188 ;  /* 0x00000070a88c723c */ /* 0x040ff000000810bc */
[C---:B------:R-:W-:Y:S08]  /*b4270*/  HMMA.1688.F32.TF32 R136, R168.reuse, R116, R184 ;  /* 0x00000074a888723c */ /* 0x040ff000000810b8 */
[C---:B------:R-:W-:Y:S08]  /*b4280*/  HMMA.1688.F32.TF32 R132, R168.reuse, R120, R180 ;  /* 0x00000078a884723c */ /* 0x040ff000000810b4 */
[C---:B------:R-:W-:Y:S08]  /*b4290*/  HMMA.1688.F32.TF32 R248, R168.reuse, R124, R248 ;  /* 0x0000007ca8f8723c */ /* 0x040ff000000810f8 */
[----:B------:R-:W-:Y:S08]  /*b42a0*/  HMMA.1688.F32.TF32 R168, R168, R128, R176 ;  /* 0x00000080a8a8723c */ /* 0x000ff000000810b0 */
[C---:B----4-:R-:W-:Y:S08]  /*b42b0*/  HMMA.1688.F32.TF32 R224, R172.reuse, R52, R224 ;  /* 0x00000034ace0723c */ /* 0x050ff000000810e0 */
        /* <DEDUP_REMOVED lines=14> */
[----:B------:R-:W-:-:S05]  /*b43a0*/  IMAD.MOV.U32 R153, RZ, RZ, R71 ;  /* 0x000000ffff997224 */ /* 0x000fca00078e0047 */
[----:B------:R-:W-:Y:S01]  /*b43b0*/  MOV R156, R78 ;  /* 0x0000004e009c7202 */ /* 0x000fe20000000f00 */
[----:B------:R-:W-:Y:S01]  /*b43c0*/  IMAD.MOV.U32 R157, RZ, RZ, R79 ;  /* 0x000000ffff9d7224 */ /* 0x000fe200078e004f */
[----:B------:R-:W-:Y:S01]  /*b43d0*/  MOV R158, R74 ;  /* 0x0000004a009e7202 */ /* 0x000fe20000000f00 */
[----:B------:R-:W-:Y:S01]  /*b43e0*/  IMAD.MOV.U32 R159, RZ, RZ, R75 ;  /* 0x000000ffff9f7224 */ /* 0x000fe200078e004b */
[C---:B------:R-:W-:Y:S08]  /*b43f0*/  HMMA.1688.F32.TF32 R176, R172.reuse, R4, R144 ;  /* 0x00000004acb0723c */ /* 0x040ff00000081090 */
[----:B------:R-:W-:Y:S07]  /*b4400*/  HMMA.1688.F32.TF32 R172, R172, R64, R160 ;  /* 0x00000040acac723c */ /* 0x000fee00000810a0 */
[----:B------:R-:W-:Y:S01]  /*b4410*/  MOV R160, R86 ;  /* 0x0000005600a07202 */ /* 0x000fe20000000f00 */
[----:B------:R-:W-:Y:S01]  /*b4420*/  IMAD.MOV.U32 R161, RZ, RZ, R87 ;  /* 0x000000ffffa17224 */ /* 0x000fe200078e0057 */
[----:B------:R-:W2:Y:S01]  /*b4430*/  LDL.LU R86, [R1+0x5e48] ;  /* 0x005e480001567983 */ /* 0x000ea20000300800 */
[----:B------:R-:W2:Y:S01]  /*b4440*/  LDL.LU R87, [R1+0x5e44] ;  /* 0x005e440001577983 */ /* 0x000ea20000300800 */
[----:B------:R-:W-:Y:S01]  /*b4450*/  MOV R162, R82 ;  /* 0x0000005200a27202 */ /* 0x000fe20000000f00 */
[----:B------:R-:W-:Y:S01]  /*b4460*/  IMAD.MOV.U32 R163, RZ, RZ, R83 ;  /* 0x000000ffffa37224 */ /* 0x000fe200078e0053 */
[----:B------:R-:W3:Y:S01]  /*b4470*/  LDL.LU R82, [R1+0x5e40] ;  /* 0x005e400001527983 */ /* 0x000ee20000300800 */
[----:B------:R-:W3:Y:S02]  /*b4480*/  LDL.LU R83, [R1+0x5e3c] ;  /* 0x005e3c0001537983 */ /* 0x000ee40000300800 */
[----:B------:R-:W4:Y:S02]  /*b4490*/  LDL.LU R78, [R1+0x5e38] ;  /* 0x005e3800014e7983 */ /* 0x000f240000300800 */
[----:B------:R-:W4:Y:S01]  /*b44a0*/  LDL.LU R79, [R1+0x5e34] ;  /* 0x005e3400014f7983 */ /* 0x000f220000300800 */
[----:B------:R-:W2:Y:S01]  /*b44b0*/  LDL.LU R74, [R1+0x5e30] ;  /* 0x005e3000014a7983 */ /* 0x000ea20000300800 */
[----:B------:R-:W2:Y:S02]  /*b44c0*/  LDL.LU R75, [R1+0x5e2c] ;  /* 0x005e2c00014b7983 */ /* 0x000ea40000300800 */
        /* <DEDUP_REMOVED lines=32> */
[----:B------:R-:W3:Y:S01]  /*b46d0*/  LDL.LU R166, [R1+0x5e20] ;  /* 0x005e200001a67983 */ /* 0x000ee20000300800 */
[----:B------:R-:W3:Y:S02]  /*b46e0*/  LDL.LU R167, [R1+0x5e1c] ;  /* 0x005e1c0001a77983 */ /* 0x000ee40000300800 */
[----:B------:R-:W3:Y:S02]  /*b46f0*/  LDL.LU R164, [R1+0x5e18] ;  /* 0x005e180001a47983 */ /* 0x000ee40000300800 */
[----:B------:R-:W3:Y:S01]  /*b4700*/  LDL.LU R0, [R1+0x5e14] ;  /* 0x005e140001007983 */ /* 0x000ee20000300800 */
[----:B------:R-:W3:Y:S04]  /*b4710*/  LDL.LU R2, [R1+0x5e10] ;  /* 0x005e100001027983 */ /* 0x000ee80000300800 */
[----:B------:R-:W-:Y:S04]  /*b4720*/  LDS R236, [R252+0x1c100] ;  /* 0x01c10000fcec7984 */ /* 0x000fe80000000800 */
[----:B------:R-:W-:Y:S04]  /*b4730*/  LDS R238, [R252+0x1d100] ;  /* 0x01d10000fcee7984 */ /* 0x000fe80000000800 */
[----:B------:R-:W-:Y:S04]  /*b4740*/  LDS R237, [R165+0x1c100] ;  /* 0x01c10000a5ed7984 */ /* 0x000fe80000000800 */
[----:B------:R-:W2:Y:S01]  /*b4750*/  LDS R239, [R165+0x1d100] ;  /* 0x01d10000a5ef7984 */ /* 0x000ea20000000800 */
[C---:B-1----:R-:W-:Y:S08]  /*b4760*/  HMMA.1688.F32.TF32 R160, R172.reuse, R90, R160 ;  /* 0x0000005aaca0723c */ /* 0x042ff000000810a0 */
[C---:B--2---:R-:W-:Y:S08]  /*b4770*/  HMMA.1688.F32.TF32 R144, R172.reuse, R74, R144 ;  /* 0x0000004aac90723c */ /* 0x044ff00000081090 */
[C---:B---3--:R-:W-:Y:S08]  /*b4780*/  HMMA.1688.F32.TF32 R244, R172.reuse, R70, R244 ;  /* 0x00000046acf4723c */ /* 0x048ff000000810f4 */
[C---:B----4-:R-:W-:Y:S08]  /*b4790*/  HMMA.1688.F32.TF32 R148, R172.reuse, R78, R148 ;  /* 0x0000004eac94723c */ /* 0x050ff00000081094 */
[C---:B------:R-:W-:Y:S08]  /*b47a0*/  HMMA.1688.F32.TF32 R152, R172.reuse, R82, R152 ;  /* 0x00000052ac98723c */ /* 0x040ff00000081098 */
[C---:B------:R-:W-:Y:S01]  /*b47b0*/  HMMA.1688.F32.TF32 R156, R172.reuse, R86, R156 ;  /* 0x00000056ac9c723c */ /* 0x040fe2000008109c */
[----:B------:R-:W-:Y:S01]  /*b47c0*/  STL.64 [R1+0x390], R244 ;  /* 0x000390f401007387 */ /* 0x000fe20000100a00 */
[----:B------:R-:W-:Y:S02]  /*b47d0*/  STL.64 [R1+0x398], R246 ;  /* 0x000398f601007387 */ /* 0x000fe40000100a00 */
[----:B------:R-:W-:Y:S02]  /*b47e0*/  STL.64 [R1+0x380], R144 ;  /* 0x0003809001007387 */ /* 0x000fe40000100a00 */
[----:B------:R1:W-:Y:S02]  /*b47f0*/  STL.64 [R1+0x388], R146 ;  /* 0x0003889201007387 */ /* 0x0003e40000100a00 */
        /* <DEDUP_REMOVED lines=11> */
[----:B-1----:R-:W2:Y:S01]  /*b48b0*/  LDL.LU.64 R146, [R1+0x5e08] ;  /* 0x005e080001927983 */ /* 0x002ea20000300a00 */
[----:B------:R-:W2:Y:S02]  /*b48c0*/  LDL.LU.64 R144, [R1+0x5e00] ;  /* 0x005e000001907983 */ /* 0x000ea40000300a00 */
[----:B------:R-:W-:Y:S02]  /*b48d0*/  STL.64 [R1+0x370], R148 ;  /* 0x0003709401007387 */ /* 0x000fe40000100a00 */
[----:B------:R1:W-:Y:S02]  /*b48e0*/  STL.64 [R1+0x378], R150 ;  /* 0x0003789601007387 */ /* 0x0003e40000100a00 */
[C---:B------:R-:W-:Y:S08]  /*b48f0*/  HMMA.1688.F32.TF32 R216, R236.reuse, R108, R216 ;  /* 0x0000006cecd8723c */ /* 0x040ff000000810d8 */
[C---:B------:R-:W-:Y:S08]  /*b4900*/  HMMA.1688.F32.TF32 R220, R236.reuse, R112, R220 ;  /* 0x00000070ecdc723c */ /* 0x040ff000000810dc */
[C---:B------:R-:W-:Y:S08]  /*b4910*/  HMMA.1688.F32.TF32 R224, R236.reuse, R116, R224 ;  /* 0x00000074ece0723c */ /* 0x040ff000000810e0 */
[C---:B------:R-:W-:Y:S08]  /*b4920*/  HMMA.1688.F32.TF32 R228, R236.reuse, R120, R228 ;  /* 0x00000078ece4723c */ /* 0x040ff000000810e4 */
[----:B------:R-:W-:Y:S08]  /*b4930*/  HMMA.1688.F32.TF32 R232, R236, R124, R232 ;  /* 0x0000007cece8723c */ /* 0x000ff000000810e8 */
[C---:B------:R-:W-:Y:S08]  /*b4940*/  HMMA.1688.F32.TF32 R136, R172.reuse, R118, R136 ;  /* 0x00000076ac88723c */ /* 0x040ff00000081088 */
[C---:B------:R-:W-:Y:S08]  /*b4950*/  HMMA.1688.F32.TF32 R132, R172.reuse, R122, R132 ;  /* 0x0000007aac84723c */ /* 0x040ff00000081084 */
[----:B------:R-:W-:Y:S01]  /*b4960*/  HMMA.1688.F32.TF32 R248, R172, R126, R248 ;  /* 0x0000007eacf8723c */ /* 0x000fe200000810f8 */
[----:B------:R-:W-:Y:S04]  /*b4970*/  LDS R244, [R252+0x18180] ;  /* 0x01818000fcf47984 */ /* 0x000fe80000000800 */
[----:B-1----:R-:W3:Y:S01]  /*b4980*/  LDL.LU.64 R150, [R1+0x5df8] ;  /* 0x005df80001967983 */ /* 0x002ee20000300a00 */
[----:B------:R-:W3:Y:S02]  /*b4990*/  LDL.LU.64 R148, [R1+0x5df0] ;  /* 0x005df00001947983 */ /* 0x000ee40000300a00 */
[----:B------:R-:W-:Y:S02]  /*b49a0*/  STL.64 [R1+0x200], R152 ;  /* 0x0002009801007387 */ /* 0x000fe40000100a00 */
[----:B------:R1:W-:Y:S01]  /*b49b0*/  STL.64 [R1+0x208], R154 ;  /* 0x0002089a01007387 */ /* 0x0003e20000100a00 */
[----:B------:R-:W-:Y:S04]  /*b49c0*/  LDS R246, [R252+0x19180] ;  /* 0x01918000fcf67984 */ /* 0x000fe80000000800 */
[----:B------:R-:W-:Y:S04]  /*b49d0*/  LDS R245, [R165+0x18180] ;  /* 0x01818000a5f57984 */ /* 0x000fe80000000800 */
[----:B------:R-:W-:Y:S04]  /*b49e0*/  LDS R247, [R165+0x19180] ;  /* 0x01918000a5f77984 */ /* 0x000fe80000000800 */
[----:B-1----:R-:W4:Y:S01]  /*b49f0*/  LDL.LU.64 R154, [R1+0x5de8] ;  /* 0x005de800019a7983 */ /* 0x002f220000300a00 */
[----:B------:R-:W4:Y:S02]  /*b4a00*/  LDL.LU.64 R152, [R1+0x5de0] ;  /* 0x005de00001987983 */ /* 0x000f240000300a00 */
        /* <DEDUP_REMOVED lines=8> */
[----:B------:R-:W-:Y:S01]  /*b4a90*/  HMMA.1688.F32.TF32 R236, R236, R128, R240 ;  /* 0x00000080ecec723c */ /* 0x000fe200000810f0 */
[----:B------:R-:W-:Y:S01]  /*b4aa0*/  LDS R240, [R252+0x1e100] ;  /* 0x01e10000fcf07984 */ /* 0x000fe20000000800 */
[----:B------:R-:W-:Y:S04]  /*b4ab0*/  LDS R242, [R252+0x1f100] ;  /* 0x01f10000fcf27984 */ /* 0x000fe80000000800 */
[----:B------:R-:W-:Y:S04]  /*b4ac0*/  LDS R241, [R165+0x1e100] ;  /* 0x01e10000a5f17984 */ /* 0x000fe80000000800 */
[----:B------:R-:W1:Y:S01]  /*b4ad0*/  LDS R243, [R165+0x1f100] ;  /* 0x01f10000a5f37984 */ /* 0x000e620000000800 */
[C---:B--2---:R-:W-:Y:S08]  /*b4ae0*/  HMMA.1688.F32.TF32 R144, R172.reuse, R110, R144 ;  /* 0x0000006eac90723c */ /* 0x044ff00000081090 */
[C---:B---3--:R-:W-:Y:S08]  /*b4af0*/  HMMA.1688.F32.TF32 R148, R172.reuse, R106, R148 ;  /* 0x0000006aac94723c */ /* 0x048ff00000081094 */
[C---:B----4-:R-:W-:Y:S08]  /*b4b00*/  HMMA.1688.F32.TF32 R152, R172.reuse, R102, R152 ;  /* 0x00000066ac98723c */ /* 0x050ff00000081098 */
[C---:B------:R-:W-:Y:S08]  /*b4b10*/  HMMA.1688.F32.TF32 R156, R172.reuse, R98, R156 ;  /* 0x00000062ac9c723c */ /* 0x040ff0000008109c */
[C---:B------:R-:W-:Y:S11]  /*b4b20*/  HMMA.1688.F32.TF32 R160, R172.reuse, R94, R160 ;  /* 0x0000005eaca0723c */ /* 0x040ff600000810a0 */
[----:B------:R-:W-:Y:S11]  /*b4b30*/  @!UPT UIADD3 URZ, URZ, URZ, URZ ;  /* 0x0000003f3f3ff290 */ /* 0x000ff6000fffe03f */
[----:B------:R-:W-:Y:S01]  /*b4b40*/  @!UPT UIADD3 URZ, URZ, URZ, URZ ;  /* 0x0000003f3f3ff290 */ /* 0x000fe2000fffe03f */
[----:B------:R-:W-:Y:S01]  /*b4b50*/  STL.64 [R1+0x490], R160 ;  /* 0x000490a001007387 */ /* 0x000fe20000100a00 */
[----:B------:R2:W-:Y:S03]  /*b4b60*/  STL.64 [R1+0x498], R162 ;  /* 0x000498a201007387 */ /* 0x0005e60000100a00 */
[----:B--2---:R-:W2:Y:S01]  /*b4b70*/  LDL.LU.64 R162, [R1+0x5db8] ;  /* 0x005db80001a27983 */ /* 0x004ea20000300a00 */
[----:B------:R-:W3:Y:S02]  /*b4b80*/  LDL.LU.64 R160, [R1+0x5db0] ;  /* 0x005db00001a07983 */ /* 0x000ee40000300a00 */
[----:B------:R-:W-:Y:S02]  /*b4b90*/  STL.64 [R1+0x480], R156 ;  /* 0x0004809c01007387 */ /* 0x000fe40000100a00 */
[----:B------:R4:W-:Y:S02]  /*b4ba0*/  STL.64 [R1+0x488], R158 ;  /* 0x0004889e01007387 */ /* 0x0009e40000100a00 */
[----:B----4-:R-:W4:Y:S01]  /*b4bb0*/  LDL.LU.64 R158, [R1+0x5da8] ;  /* 0x005da800019e7983 */ /* 0x010f220000300a00 */
[----:B------:R-:W2:Y:S02]  /*b4bc0*/  LDL.LU.64 R156, [R1+0x5da0] ;  /* 0x005da000019c7983 */ /* 0x000ea40000300a00 */
[----:B------:R-:W-:Y:S02]  /*b4bd0*/  STL.64 [R1+0x4b0], R152 ;  /* 0x0004b09801007387 */ /* 0x000fe40000100a00 */
[----:B------:R1:W-:Y:S02]  /*b4be0*/  STL.64 [R1+0x4b8], R154 ;  /* 0x0004b89a01007387 */ /* 0x0003e40000100a00 */
        /* <DEDUP_REMOVED lines=14> */
[----:B------:R1:W-:Y:S02]  /*b4cd0*/  STL.64 [R1+0x430], R136 ;  /* 0x0004308801007387 */ /* 0x0003e40000100a00 */
[----:B------:R-:W-:Y:S01]  /*b4ce0*/  STL.64 [R1+0x438], R138 ;  /* 0x0004388a01007387 */ /* 0x000fe20000100a00 */
[----:B-1----:R-:W4:Y:S01]  /*b4cf0*/  LDL.LU.64 R136, [R1+0x5d58] ;  /* 0x005d580001887983 */ /* 0x002f220000300a00 */
[----:B------:R1:W-:Y:S02]  /*b4d00*/  STL.64 [R1+0x420], R132 ;  /* 0x0004208401007387 */ /* 0x0003e40000100a00 */
[----:B------:R-:W-:Y:S01]  /*b4d10*/  STL.64 [R1+0x428], R134 ;  /* 0x0004288601007387 */ /* 0x000fe20000100a00 */
[----:B-1----:R-:W4:Y:S01]  /*b4d20*/  LDL.LU.64 R132, [R1+0x5d50] ;  /* 0x005d500001847983 */ /* 0x002f220000300a00 */
[----:B------:R-:W-:Y:S02]  /*b4d30*/  STL.64 [R1+0x410], R248 ;  /* 0x000410f801007387 */ /* 0x000fe40000100a00 */
[----:B------:R1:W-:Y:S02]  /*b4d40*/  STL.64 [R1+0x418], R250 ;  /* 0x000418fa01007387 */ /* 0x0003e40000100a00 */
[----:B-1----:R-:W-:Y:S08]  /*b4d50*/  HMMA.1688.F32.TF32 R248, R172, R130, R168 ;  /* 0x00000082acf8723c */ /* 0x002ff000000810a8 */
        /* <DEDUP_REMOVED lines=8> */
[----:B------:R1:W-:Y:S02]  /*b4de0*/  STL.64 [R1+0x3a8], R170 ;  /* 0x0003a8aa01007387 */ /* 0x0003e40000100a00 */
        /* <DEDUP_REMOVED lines=8> */
[----:B------:R1:W-:Y:S01]  /*b4e70*/  STL.64 [R1+0x468], R170 ;  /* 0x000468aa01007387 */ /* 0x0003e20000100a00 */
[----:B------:R-:W4:Y:S01]  /*b4e80*/  LDL.LU R138, [R1+0x748] ;  /* 0x00074800018a7983 */ /* 0x000f220000300800 */
[----:B------:R-:W4:Y:S02]  /*b4e90*/  LDL.LU R139, [R1+0x74c] ;  /* 0x00074c00018b7983 */ /* 0x000f240000300800 */
[----:B-1----:R-:W-:Y:S01]  /*b4ea0*/  IMAD.MOV.U32 R171, RZ, RZ, R164 ;  /* 0x000000ffffab7224 */ /* 0x002fe200078e00a4 */
[----:B---3--:R-:W-:-:S02]  /*b4eb0*/  MOV R134, R161 ;  /* 0x000000a100867202 */ /* 0x008fc40000000f00 */
[----:B--2---:R-:W-:Y:S02]  /*b4ec0*/  MOV R248, R156 ;  /* 0x0000009c00f87202 */ /* 0x004fe40000000f00 */
[----:B------:R-:W2:Y:S01]  /*b4ed0*/  LDL.LU R156, [R1+0x5d4c] ;  /* 0x005d4c00019c7983 */ /* 0x000ea20000300800 */
[----:B----4-:R-:W-:Y:S02]  /*b4ee0*/  IMAD.MOV.U32 R135, RZ, RZ, R152 ;  /* 0x000000ffff877224 */ /* 0x010fe400078e0098 */
[----:B------:R-:W-:Y:S01]  /*b4ef0*/  IMAD.MOV.U32 R169, RZ, RZ, R148 ;  /* 0x000000ffffa97224 */ /* 0x000fe200078e0094 */
[----:B------:R-:W-:Y:S01]  /*b4f00*/  MOV R170, R149 ;  /* 0x0000009500aa7202 */ /* 0x000fe20000000f00 */
[----:B------:R-:W-:Y:S01]  /*b4f10*/  IMAD.MOV.U32 R251, RZ, RZ, R144 ;  /* 0x000000fffffb7224 */ /* 0x000fe200078e0090 */
[----:B------:R-:W-:Y:S01]  /*b4f20*/  MOV R168, R145 ;  /* 0x0000009100a87202 */ /* 0x000fe20000000f00 */
[----:B------:R-:W-:Y:S01]  /*b4f30*/  IMAD.MOV.U32 R249, RZ, RZ, R140 ;  /* 0x000000fffff97224 */ /* 0x000fe200078e008c */
[----:B------:R-:W-:Y:S01]  /*b4f40*/  MOV R250, R141 ;  /* 0x0000008d00fa7202 */ /* 0x000fe20000000f00 */
[----:B------:R-:W3:Y:S01]  /*b4f50*/  LDL.LU R140, [R1+0x5d48] ;  /* 0x005d4800018c7983 */ /* 0x000ee20000300800 */
[----:B------:R-:W4:Y:S02]  /*b4f60*/  LDL.LU R141, [R1+0x5d44] ;  /* 0x005d4400018d7983 */ /* 0x000f240000300800 */
[----:B------:R-:W2:Y:S02]  /*b4f70*/  LDL.LU R144, [R1+0x5d40] ;  /* 0x005d400001907983 */ /* 0x000ea40000300800 */
[----:B------:R-:W2:Y:S01]  /*b4f80*/  LDL.LU R145, [R1+0x5d3c] ;  /* 0x005d3c0001917983 */ /* 0x000ea20000300800 */
[----:B------:R-:W2:Y:S01]  /*b4f90*/  LDL.LU R148, [R1+0x5d38] ;  /* 0x005d380001947983 */ /* 0x000ea20000300800 */
[----:B------:R-:W2:Y:S02]  /*b4fa0*/  LDL.LU R149, [R1+0x5d34] ;  /* 0x005d340001957983 */ /* 0x000ea40000300800 */
[----:B------:R-:W2:Y:S02]  /*b4fb0*/  LDL.LU R164, [R1+0x5d30] ;  /* 0x005d300001a47983 */ /* 0x000ea40000300800 */
[----:B------:R-:W3:Y:S01]  /*b4fc0*/  LDL.LU R161, [R1+0x5d2c] ;  /* 0x005d2c0001a17983 */ /* 0x000ee20000300800 */
[----:B------:R-:W4:Y:S01]  /*b4fd0*/  LDL.LU R152, [R1+0x5d28] ;  /* 0x005d280001987983 */ /* 0x000f220000300800 */
[C---:B------:R-:W-:Y:S08]  /*b4fe0*/  HMMA.1688.F32.TF32 R176, R240.reuse, R90, R196 ;  /* 0x0000005af0b0723c */ /* 0x040ff000000810c4 */
[----:B------:R-:W-:Y:S01]  /*b4ff0*/  HMMA.1688.F32.TF32 R172, R240, R94, R200 ;  /* 0x0000005ef0ac723c */ /* 0x000fe200000810c8 */
[----:B------:R-:W4:Y:S11]  /*b5000*/  LDL.LU R192, [R1+0x6c0] ;  /* 0x0006c00001c07983 */ /* 0x000f360000300800 */
[----:B------:R-:W-:Y:S03]  /*b5010*/  @!UPT UIADD3 URZ, URZ, URZ, URZ ;  /* 0x0000003f3f3ff290 */ /* 0x000fe6000fffe03f */
[----:B------:R-:W-:Y:S01]  /*b5020*/  STL.64 [R1+0x450], R176 ;  /* 0x000450b001007387 */ /* 0x000fe20000100a00 */
[----:B------:R-:W-:Y:S07]  /*b5030*/  STL.64 [R1+0x458], R178 ;  /* 0x000458b201007387 */ /* 0x000fee0000100a00 */
[----:B------:R1:W-:Y:S02]  /*b5040*/  STL.64 [R1+0x4d0], R172 ;  /* 0x0004d0ac01007387 */ /* 0x0003e40000100a00 */
[----:B------:R1:W-:Y:S01]  /*b5050*/  STL.64 [R1+0x4d8], R174 ;  /* 0x0004d8ae01007387 */ /* 0x0003e20000100a00 */
[----:B------:R-:W4:Y:S01]  /*b5060*/  LDL.LU R193, [R1+0x6c4] ;  /* 0x0006c40001c17983 */ /* 0x000f220000300800 */
[----:B------:R-:W4:Y:S02]  /*b5070*/  LDL.LU R194, [R1+0x6c8] ;  /* 0x0006c80001c27983 */ /* 0x000f240000300800 */
[----:B------:R-:W4:Y:S02]  /*b5080*/  LDL.LU R195, [R1+0x6cc] ;  /* 0x0006cc0001c37983 */ /* 0x000f240000300800 */
[----:B------:R-:W4:Y:S01]  /*b5090*/  LDL.LU R188, [R1+0x6d0] ;  /* 0x0006d00001bc7983 */ /* 0x000f220000300800 */
[----:B--2---:R-:W-:Y:S01]  /*b50a0*/  MOV R191, R164 ;  /* 0x000000a400bf7202 */ /* 0x004fe20000000f00 */
[----:B---3--:R-:W-:Y:S01]  /*b50b0*/  IMAD.MOV.U32 R190, RZ, RZ, R161 ;  /* 0x000000ffffbe7224 */ /* 0x008fe200078e00a1 */
[----:B----4-:R-:W-:-:S02]  /*b50c0*/  MOV R189, R152 ;  /* 0x0000009800bd7202 */ /* 0x010fc40000000f00 */
[----:B------:R-:W2:Y:S01]  /*b50d0*/  LDL.LU R152, [R1+0x5d24] ;  /* 0x005d240001987983 */ /* 0x000ea20000300800 */
[----:B------:R-:W3:Y:S02]  /*b50e0*/  LDL.LU R161, [R1+0x5d20] ;  /* 0x005d200001a17983 */ /* 0x000ee40000300800 */
[----:B------:R-:W4:Y:S02]  /*b50f0*/  LDL.LU R164, [R1+0x5d1c] ;  /* 0x005d1c0001a47983 */ /* 0x000f240000300800 */
[----:B------:R-:W4:Y:S01]  /*b5100*/  LDL.LU R184, [R1+0x6e0] ;  /* 0x0006e00001b87983 */ /* 0x000f220000300800 */
[----:B------:R-:W4:Y:S01]  /*b5110*/  LDL.LU R185, [R1+0x6e4] ;  /* 0x0006e40001b97983 */ /* 0x000f220000300800 */
[----:B------:R-:W4:Y:S02]  /*b5120*/  LDL.LU R186, [R1+0x6e8] ;  /* 0x0006e80001ba7983 */ /* 0x000f240000300800 */
[----:B------:R-:W4:Y:S01]  /*b5130*/  LDL.LU R187, [R1+0x6ec] ;  /* 0x0006ec0001bb7983 */ /* 0x000f220000300800 */
[C---:B------:R-:W-:Y:S01]  /*b5140*/  HMMA.1688.F32.TF32 R204, R240.reuse, R98, R204 ;  /* 0x00000062f0cc723c */ /* 0x040fe200000810cc */
[----:B-1----:R-:W4:Y:S01]  /*b5150*/  LDL.LU R172, [R1+0x650] ;  /* 0x0006500001ac7983 */ /* 0x002f220000300800 */
        /* <DEDUP_REMOVED lines=8> */
[----:B------:R-:W4:Y:S01]  /*b51e0*/  LDL.LU R180, [R1+0x6f0] ;  /* 0x0006f00001b47983 */ /* 0x000f220000300800 */
        /* <DEDUP_REMOVED lines=8> */
[C---:B------:R-:W-:Y:S08]  /*b5270*/  HMMA.1688.F32.TF32 R212, R240.reuse, R106, R212 ;  /* 0x0000006af0d4723c */ /* 0x040ff000000810d4 */
[C---:B------:R-:W-:Y:S08]  /*b5280*/  HMMA.1688.F32.TF32 R216, R240.reuse, R110, R216 ;  /* 0x0000006ef0d8723c */ /* 0x040ff000000810d8 */
[C---:B------:R-:W-:Y:S08]  /*b5290*/  HMMA.1688.F32.TF32 R220, R240.reuse, R114, R220 ;  /* 0x00000072f0dc723c */ /* 0x040ff000000810dc */
[----:B------:R-:W-:Y:S01]  /*b52a0*/  HMMA.1688.F32.TF32 R228, R240, R122, R228 ;  /* 0x0000007af0e4723c */ /* 0x000fe200000810e4 */
[----:B--2---:R-:W-:Y:S01]  /*b52b0*/  IMAD.MOV.U32 R183, RZ, RZ, R152 ;  /* 0x000000ffffb77224 */ /* 0x004fe200078e0098 */
[----:B---3--:R-:W-:Y:S01]  /*b52c0*/  MOV R182, R161 ;  /* 0x000000a100b67202 */ /* 0x008fe20000000f00 */
[----:B----4-:R-:W-:-:S02]  /*b52d0*/  IMAD.MOV.U32 R181, RZ, RZ, R164 ;  /* 0x000000ffffb57224 */ /* 0x010fc400078e00a4 */
[----:B------:R-:W2:Y:S01]  /*b52e0*/  LDL.LU R164, [R1+0x5d18] ;  /* 0x005d180001a47983 */ /* 0x000ea20000300800 */
[----:B------:R-:W3:Y:S02]  /*b52f0*/  LDL.LU R161, [R1+0x5d14] ;  /* 0x005d140001a17983 */ /* 0x000ee40000300800 */
[----:B------:R-:W4:Y:S02]  /*b5300*/  LDL.LU R152, [R1+0x5d10] ;  /* 0x005d100001987983 */ /* 0x000f240000300800 */
        /* <DEDUP_REMOVED lines=8> */
[----:B------:R-:W-:Y:S01]  /*b5390*/  STL.64 [R1+0x4c0], R204 ;  /* 0x0004c0cc01007387 */ /* 0x000fe20000100a00 */
[----:B------:R-:W-:Y:S01]  /*b53a0*/  STL.64 [R1+0x4c8], R206 ;  /* 0x0004c8ce01007387 */ /* 0x000fe20000100a00 */
[----:B------:R1:W-:Y:S02]  /*b53b0*/  STL.64 [R1+0x5f0], R208 ;  /* 0x0005f0d001007387 */ /* 0x0003e40000100a00 */
[----:B------:R1:W-:Y:S02]  /*b53c0*/  STL.64 [R1+0x5f8], R210 ;  /* 0x0005f8d201007387 */ /* 0x0003e40000100a00 */
[----:B-1----:R-:W4:Y:S01]  /*b53d0*/  LDL.LU R208, [R1+0x710] ;  /* 0x0007100001d07983 */ /* 0x002f220000300800 */
[----:B------:R-:W4:Y:S02]  /*b53e0*/  LDL.LU R209, [R1+0x714] ;  /* 0x0007140001d17983 */ /* 0x000f240000300800 */
[----:B------:R-:W4:Y:S02]  /*b53f0*/  LDL.LU R210, [R1+0x718] ;  /* 0x0007180001d27983 */ /* 0x000f240000300800 */
[----:B------:R-:W-:Y:S01]  /*b5400*/  STL.64 [R1+0x550], R212 ;  /* 0x000550d401007387 */ /* 0x000fe20000100a00 */
[----:B------:R-:W-:Y:S01]  /*b5410*/  STL.64 [R1+0x558], R214 ;  /* 0x000558d601007387 */ /* 0x000fe20000100a00 */
[----:B------:R-:W-:Y:S02]  /*b5420*/  STL.64 [R1+0x540], R216 ;  /* 0x000540d801007387 */ /* 0x000fe40000100a00 */
[----:B------:R-:W-:Y:S02]  /*b5430*/  STL.64 [R1+0x548], R218 ;  /* 0x000548da01007387 */ /* 0x000fe40000100a00 */
[----:B------:R-:W-:Y:S01]  /*b5440*/  STL.64 [R1+0x530], R220 ;  /* 0x000530dc01007387 */ /* 0x000fe20000100a00 */
[----:B------:R1:W-:Y:S02]  /*b5450*/  STL.64 [R1+0x538], R222 ;  /* 0x000538de01007387 */ /* 0x0003e40000100a00 */
[C---:B-1----:R-:W-:Y:S08]  /*b5460*/  HMMA.1688.F32.TF32 R220, R240.reuse, R118, R224 ;  /* 0x00000076f0dc723c */ /* 0x042ff000000810e0 */
[----:B------:R-:W-:Y:S01]  /*b5470*/  HMMA.1688.F32.TF32 R224, R240, R126, R232 ;  /* 0x0000007ef0e0723c */ /* 0x000fe200000810e8 */
[----:B------:R-:W-:Y:S01]  /*b5480*/  MOV R204, R160 ;  /* 0x000000a000cc7202 */ /* 0x000fe20000000f00 */
[----:B------:R-:W-:Y:S01]  /*b5490*/  IMAD.MOV.U32 R205, RZ, RZ, R153 ;  /* 0x000000ffffcd7224 */ /* 0x000fe200078e0099 */
[----:B------:R-:W-:Y:S01]  /*b54a0*/  MOV R206, R2 ;  /* 0x0000000200ce7202 */ /* 0x000fe20000000f00 */
[----:B------:R-:W-:-:S04]  /*b54b0*/  IMAD.MOV.U32 R207, RZ, RZ, R0 ;  /* 0x000000ffffcf7224 */ /* 0x000fc800078e0000 */
[C---:B------:R-:W-:Y:S07]  /*b54c0*/  HMMA.1688.F32.TF32 R172, R244.reuse, R20, R172 ;  /* 0x00000014f4ac723c */ /* 0x040fee00000810ac */
[----:B------:R-:W-:Y:S01]  /*b54d0*/  STL.64 [R1+0x520], R220 ;  /* 0x000520dc01007387 */ /* 0x000fe20000100a00 */
[----:B------:R1:W-:Y:S01]  /*b54e0*/  STL.64 [R1+0x528], R222 ;  /* 0x000528de01007387 */ /* 0x0003e20000100a00 */
[C---:B------:R-:W-:Y:S08]  /*b54f0*/  HMMA.1688.F32.TF32 R176, R244.reuse, R24, R176 ;  /* 0x00000018f4b0723c */ /* 0x040ff000000810b0 */
[C---:B------:R-:W-:Y:S08]  /*b5500*/  HMMA.1688.F32.TF32 R180, R244.reuse, R28, R180 ;  /* 0x0000001cf4b4723c */ /* 0x040ff000000810b4 */
[C---:B------:R-:W-:Y:S08]  /*b5510*/  HMMA.1688.F32.TF32 R184, R244.reuse, R32, R184 ;  /* 0x00000020f4b8723c */ /* 0x040ff000000810b8 */
[C---:B------:R-:W-:Y:S08]  /*b5520*/  HMMA.1688.F32.TF32 R188, R244.reuse, R36, R188 ;  /* 0x00000024f4bc723c */ /* 0x040ff000000810bc */
[----:B------:R-:W-:Y:S08]  /*b5530*/  HMMA.1688.F32.TF32 R192, R244, R40, R192 ;  /* 0x00000028f4c0723c */ /* 0x000ff000000810c0 */
[----:B-1----:R-:W-:Y:S01]  /*b5540*/  HMMA.1688.F32.TF32 R220, R240, R130, R236 ;  /* 0x00000082f0dc723c */ /* 0x002fe200000810ec */
[----:B------:R-:W-:Y:S01]  /*b5550*/  STL.64 [R1+0x510], R228 ;  /* 0x000510e401007387 */ /* 0x000fe20000100a00 */
[----:B------:R-:W-:Y:S02]  /*b5560*/  STL.64 [R1+0x518], R230 ;  /* 0x000518e601007387 */ /* 0x000fe40000100a00 */
[----:B------:R-:W-:Y:S02]  /*b5570*/  STL.64 [R1+0x500], R224 ;  /* 0x000500e001007387 */ /* 0x000fe40000100a00 */
[----:B------:R-:W-:Y:S02]  /*b5580*/  STL.64 [R1+0x508], R226 ;  /* 0x000508e201007387 */ /* 0x000fe40000100a00 */
[C---:B------:R-:W-:Y:S08]  /*b5590*/  HMMA.1688.F32.TF32 R196, R244.reuse, R44, R196 ;  /* 0x0000002cf4c4723c */ /* 0x040ff000000810c4 */
[C---:B------:R-:W-:Y:S01]  /*b55a0*/  HMMA.1688.F32.TF32 R200, R244.reuse, R48, R200 ;  /* 0x00000030f4c8723c */ /* 0x040fe200000810c8 */
[----:B------:R-:W-:Y:S04]  /*b55b0*/  LDS R232, [R252+0x1c180] ;  /* 0x01c18000fce87984 */ /* 0x000fe80000000800 */
[----:B------:R-:W-:Y:S04]  /*b55c0*/  LDS R234, [R252+0x1d180] ;  /* 0x01d18000fcea7984 */ /* 0x000fe80000000800 */
[----:B------:R-:W-:Y:S04]  /*b55d0*/  LDS R233, [R165+0x1c180] ;  /* 0x01c18000a5e97984 */ /* 0x000fe80000000800 */
[----:B------:R-:W-:Y:S04]  /*b55e0*/  LDS R235, [R165+0x1d180] ;  /* 0x01d18000a5eb7984 */ /* 0x000fe80000000800 */
[----:B------:R-:W-:Y:S01]  /*b55f0*/  STL.64 [R1+0x4e0], R220 ;  /* 0x0004e0dc01007387 */ /* 0x000fe20000100a00 */
[----:B------:R-:W-:Y:S02]  /*b5600*/  STL.64 [R1+0x4e8], R222 ;  /* 0x0004e8de01007387 */ /* 0x000fe40000100a00 */
[----:B------:R-:W-:Y:S04]  /*b5610*/  LDS R220, [R252+0x1a180] ;  /* 0x01a18000fcdc7984 */ /* 0x000fe80000000800 */
[----:B------:R-:W-:Y:S01]  /*b5620*/  LDS R222, [R252+0x1b180] ;  /* 0x01b18000fcde7984 */ /* 0x000fe20000000800 */
[----:B------:R-:W-:Y:S04]  /*b5630*/  LDS R221, [R165+0x1a180] ;  /* 0x01a18000a5dd7984 */ /* 0x000fe80000000800 */
[----:B------:R-:W1:Y:S01]  /*b5640*/  LDS R223, [R165+0x1b180] ;  /* 0x01b18000a5df7984 */ /* 0x000e620000000800 */
        /* <DEDUP_REMOVED lines=10> */
[----:B------:R-:W-:Y:S01]  /*b56f0*/  STL [R1+0x5ccc], R128 ;  /* 0x005ccc8001007387 */ /* 0x000fe20000100800 */
[----:B------:R-:W-:Y:S02]  /*b5700*/  STL [R1+0x5cc8], R129 ;  /* 0x005cc88101007387 */ /* 0x000fe40000100800 */
[----:B------:R-:W-:Y:S02]  /*b5710*/  STL [R1+0x5be4], R70 ;  /* 0x005be44601007387 */ /* 0x000fe40000100800 */
[----:B------:R-:W-:Y:S01]  /*b5720*/  STL [R1+0x5be0], R71 ;  /* 0x005be04701007387 */ /* 0x000fe20000100800 */
[----:B--2---:R-:W-:Y:S01]  /*b5730*/  MOV R211, R164 ;  /* 0x000000a400d37202 */ /* 0x004fe20000000f00 */
[----:B---3--:R-:W-:Y:S01]  /*b5740*/  IMAD.MOV.U32 R216, RZ, RZ, R145 ;  /* 0x000000ffffd87224 */ /* 0x008fe200078e0091 */
[----:B----4-:R-:W-:Y:S01]  /*b5750*/  MOV R217, R144 ;  /* 0x0000009000d97202 */ /* 0x010fe20000000f00 */
[----:B------:R-:W-:Y:S01]  /*b5760*/  IMAD.MOV.U32 R218, RZ, RZ, R141 ;  /* 0x000000ffffda7224 */ /* 0x000fe200078e008d */
[----:B------:R-:W-:Y:S01]  /*b5770*/  MOV R219, R140 ;  /* 0x0000008c00db7202 */ /* 0x000fe20000000f00 */
[----:B------:R-:W-:Y:S01]  /*b5780*/  IMAD.MOV.U32 R212, RZ, RZ, R161 ;  /* 0x000000ffffd47224 */ /* 0x000fe200078e00a1 */
[----:B------:R-:W-:Y:S01]  /*b5790*/  MOV R213, R152 ;  /* 0x0000009800d57202 */ /* 0x000fe20000000f00 */
[----:B------:R-:W-:Y:S01]  /*b57a0*/  IMAD.MOV.U32 R214, RZ, RZ, R149 ;  /* 0x000000ffffd67224 */ /* 0x000fe200078e0095 */
[----:B------:R-:W-:-:S03]  /*b57b0*/  MOV R215, R148 ;  /* 0x0000009400d77202 */ /* 0x000fc60000000f00 */
        /* <DEDUP_REMOVED lines=19> */
[----:B------:R-:W-:Y:S11]  /*b58f0*/  HMMA.1688.F32.TF32 R224, R232, R72, R224 ;  /* 0x00000048e8e0723c */ /* 0x000ff600000810e0 */
[----:B------:R-:W-:Y:S05]  /*b5900*/  @!UPT UIADD3 URZ, URZ, URZ, URZ ;  /* 0x0000003f3f3ff290 */ /* 0x000fea000fffe03f */
        /* <DEDUP_REMOVED lines=46> */
[----:B------:R-:W3:Y:S01]  /*b5bf0*/  LDL.LU R136, [R1+0xf20] ;  /* 0x000f200001887983 */ /* 0x000ee20000300800 */
[----:B-1----:R-:W-:Y:S11]  /*b5c00*/  HMMA.1688.F32.TF32 R132, R220, R98, R184 ;  /* 0x00000062dc84723c */ /* 0x002ff600000810b8 */
[----:B------:R-:W-:Y:S11]  /*b5c10*/  @!UPT UIADD3 URZ, URZ, URZ, URZ ;  /* 0x0000003f3f3ff290 */ /* 0x000ff6000fffe03f */
[----:B------:R-:W-:Y:S01]  /*b5c20*/  @!UPT UIADD3 URZ, URZ, URZ, URZ ;  /* 0x0000003f3f3ff290 */ /* 0x000fe2000fffe03f */
[----:B------:R-:W-:Y:S01]  /*b5c30*/  STL.64 [R1+0x5b0], R132 ;  /* 0x0005b08401007387 */ /* 0x000fe20000100a00 */
[----:B------:R1:W-:Y:S02]  /*b5c40*/  STL.64 [R1+0x5b8], R134 ;  /* 0x0005b88601007387 */ /* 0x0003e40000100a00 */
[----:B------:R-:W3:Y:S02]  /*b5c50*/  LDL.LU R137, [R1+0xf24] ;  /* 0x000f240001897983 */ /* 0x000ee40000300800 */
[----:B------:R-:W3:Y:S01]  /*b5c60*/  LDL.LU R138, [R1+0xf28] ;  /* 0x000f2800018a7983 */ /* 0x000ee20000300800 */
[----:B------:R-:W3:Y:S04]  /*b5c70*/  LDL.LU R139, [R1+0xf2c] ;  /* 0x000f2c00018b7983 */ /* 0x000ee80000300800 */
[----:B-1----:R-:W3:Y:S01]  /*b5c80*/  LDL.64 R134, [R1+0x1c8] ;  /* 0x0001c80001867983 */ /* 0x002ee20000100a00 */
[C---:B------:R-:W-:Y:S08]  /*b5c90*/  HMMA.1688.F32.TF32 R188, R232.reuse, R100, R188 ;  /* 0x00000064e8bc723c */ /* 0x040ff000000810bc */
[----:B------:R-:W-:Y:S01]  /*b5ca0*/  HMMA.1688.F32.TF32 R192, R232, R104, R192 ;  /* 0x00000068e8c0723c */ /* 0x000fe200000810c0 */
[----:B------:R-:W-:Y:S01]  /*b5cb0*/  STL [R1+0x5c1c], R98 ;  /* 0x005c1c6201007387 */ /* 0x000fe20000100800 */
[----:B------:R-:W-:Y:S11]  /*b5cc0*/  STL [R1+0x5c18], R99 ;  /* 0x005c186301007387 */ /* 0x000ff60000100800 */
[----:B------:R-:W-:Y:S03]  /*b5cd0*/  @!UPT UIADD3 URZ, URZ, URZ, URZ ;  /* 0x0000003f3f3ff290 */ /* 0x000fe6000fffe03f */
[----:B------:R-:W-:Y:S01]  /*b5ce0*/  HMMA.1688.F32.TF32 R168, R220, R102, R188 ;  /* 0x00000066dca8723c */ /* 0x000fe200000810bc */
        /* <DEDUP_REMOVED lines=37> */
[----:B------:R-:W-:Y:S01]  /*b5f40*/  HMMA.1688.F32.TF32 R244, R232, R128, R244 ;  /* 0x00000080e8f4723c */ /* 0x000fe200000810f4 */
[----:B------:R-:W-:Y:S01]  /*b5f50*/  LDS R232, [R252+0x16200] ;  /* 0x01620000fce87984 */ /* 0x000fe20000000800 */
[----:B------:R-:W-:Y:S04]  /*b5f60*/  LDS R234, [R252+0x17200] ;  /* 0x01720000fcea7984 */ /* 0x000fe80000000800 */
[----:B------:R-:W-:Y:S04]  /*b5f70*/  LDS R233, [R165+0x16200] ;  /* 0x01620000a5e97984 */ /* 0x000fe80000000800 */
[----:B------:R-:W3:Y:S05]  /*b5f80*/  LDS R235, [R165+0x17200] ;  /* 0x01720000a5eb7984 */ /* 0x000eea0000000800 */
        /* <DEDUP_REMOVED lines=8> */
[----:B-1----:R-:W-:Y:S01]  /*b6010*/  HMMA.1688.F32.TF32 R168, R220, R130, R244 ;  /* 0x00000082dca8723c */ /* 0x002fe200000810f4 */
[----:B------:R-:W-:Y:S01]  /*b6020*/  STL [R1+0x5c5c], R130 ;  /* 0x005c5c8201007387 */ /* 0x000fe20000100800 */
[----:B------:R-:W-:Y:S03]  /*b6030*/  STL [R1+0x5c58], R131 ;  /* 0x005c588301007387 */ /* 0x000fe60000100800 */
[----:B------:R-:W-:Y:S04]  /*b6040*/  LDS R220, [R252+0x18200] ;  /* 0x01820000fcdc7984 */ /* 0x000fe80000000800 */
[----:B------:R-:W-:Y:S04]  /*b6050*/  LDS R222, [R252+0x19200] ;  /* 0x01920000fcde7984 */ /* 0x000fe80000000800 */
[----:B------:R-:W-:Y:S04]  /*b6060*/  LDS R221, [R165+0x18200] ;  /* 0x01820000a5dd7984 */ /* 0x000fe80000000800 */
[----:B------:R-:W1:Y:S06]  /*b6070*/  LDS R223, [R165+0x19200] ;  /* 0x01920000a5df7984 */ /* 0x000e6c0000000800 */
        /* <DEDUP_REMOVED lines=26> */
[----:B---3--:R-:W3:Y:S02]  /*b6220*/  LDL.LU R168, [R1+0xed0] ;  /* 0x000ed00001a87983 */ /* 0x008ee40000300800 */
[----:B------:R-:W3:Y:S01]  /*b6230*/  LDL.LU R169, [R1+0xed4] ;  /* 0x000ed40001a97983 */ /* 0x000ee20000300800 */
[----:B----4-:R-:W3:Y:S01]  /*b6240*/  LDL.LU R170, [R1+0xed8] ;  /* 0x000ed80001aa7983 */ /* 0x010ee20000300800 */
        /* <DEDUP_REMOVED lines=8> */
[C---:B------:R-:W-:Y:S01]  /*b62d0*/  HMMA.1688.F32.TF32 R228, R232.reuse, R134, R136 ;  /* 0x00000086e8e4723c */ /* 0x040fe20000081088 */
[----:B------:R-:W2:Y:S02]  /*b62e0*/  LDL.LU R227, [R1+0xf1c] ;  /* 0x000f1c0001e37983 */ /* 0x000ea40000300800 */
[----:B------:R-:W2:Y:S01]  /*b62f0*/  LDL.64 R138, [R1+0x1b8] ;  /* 0x0001b800018a7983 */ /* 0x000ea20000100a00 */
[----:B------:R-:W3:Y:S01]  /*b6300*/  LDL.LU R208, [R1+0xf00] ;  /* 0x000f000001d07983 */ /* 0x000ee20000300800 */
[----:B------:R-:W3:Y:S02]  /*b6310*/  LDL.LU R209, [R1+0xf04] ;  /* 0x000f040001d17983 */ /* 0x000ee40000300800 */
[----:B------:R-:W3:Y:S02]  /*b6320*/  LDL.LU R210, [R1+0xf08] ;  /* 0x000f080001d27983 */ /* 0x000ee40000300800 */
[----:B------:R-:W3:Y:S01]  /*b6330*/  LDL.LU R211, [R1+0xf0c] ;  /* 0x000f0c0001d37983 */ /* 0x000ee20000300800 */
[----:B------:R-:W4:Y:S01]  /*b6340*/  LDL.64 R218, [R1+0x198] ;  /* 0x0001980001da7983 */ /* 0x000f220000100a00 */
[----:B------:R-:W3:Y:S02]  /*b6350*/  LDL.LU R248, [R1+0xee0] ;  /* 0x000ee00001f87983 */ /* 0x000ee40000300800 */
[----:B------:R-:W3:Y:S02]  /*b6360*/  LDL.LU R249, [R1+0xee4] ;  /* 0x000ee40001f97983 */ /* 0x000ee40000300800 */
[----:B------:R-:W3:Y:S02]  /*b6370*/  LDL.LU R250, [R1+0xee8] ;  /* 0x000ee80001fa7983 */ /* 0x000ee40000300800 */
[----:B------:R-:W-:Y:S01]  /*b6380*/  IMAD.MOV.U32 R153, RZ, RZ, R134 ;  /* 0x000000ffff997224 */ /* 0x000fe200078e0086 */
[----:B------:R-:W-:Y:S01]  /*b6390*/  MOV R160, R135 ;  /* 0x0000008700a07202 */ /* 0x000fe20000000f00 */
[----:B------:R-:W3:Y:S01]  /*b63a0*/  LDL.LU R251, [R1+0xeec] ;  /* 0x000eec0001fb7983 */ /* 0x000ee20000300800 */
[----:B------:R-:W3:Y:S02]  /*b63b0*/  LDL.64 R134, [R1+0x188] ;  /* 0x0001880001867983 */ /* 0x000ee40000100a00 */
[----:B------:R-:W3:Y:S02]  /*b63c0*/  LDL.64 R246, [R1+0x178] ;  /* 0x0001780001f67983 */ /* 0x000ee40000100a00 */
[----:B------:R-:W3:Y:S01]  /*b63d0*/  LDL.LU R172, [R1+0xec0] ;  /* 0x000ec00001ac7983 */ /* 0x000ee20000300800 */
[----:B------:R-:W3:Y:S01]  /*b63e0*/  LDL.LU R173, [R1+0xec4] ;  /* 0x000ec40001ad7983 */ /* 0x000ee20000300800 */
[----:B------:R-:W3:Y:S02]  /*b63f0*/  LDL.LU R174, [R1+0xec8] ;  /* 0x000ec80001ae7983 */ /* 0x000ee40000300800 */
[----:B------:R-:W3:Y:S02]  /*b6400*/  LDL.LU R175, [R1+0xecc] ;  /* 0x000ecc0001af7983 */ /* 0x000ee40000300800 */
[----:B------:R-:W3:Y:S01]  /*b6410*/  LDL.64 R206, [R1+0x118] ;  /* 0x0001180001ce7983 */ /* 0x000ee20000100a00 */
        /* <DEDUP_REMOVED lines=12> */
[----:B------:R-:W-:Y:S01]  /*b64e0*/  STL [R1+0x5cd4], R160 ;  /* 0x005cd4a001007387 */ /* 0x000fe20000100800 */
[----:B------:R-:W-:Y:S01]  /*b64f0*/  STL [R1+0x5cd0], R153 ;  /* 0x005cd09901007387 */ /* 0x000fe20000100800 */
[----:B--2---:R-:W-:Y:S01]  /*b6500*/  MOV R129, R139 ;  /* 0x0000008b00817202 */ /* 0x004fe20000000f00 */
[----:B------:R-:W-:Y:S01]  /*b6510*/  IMAD.MOV.U32 R128, RZ, RZ, R138 ;  /* 0x000000ffff807224 */ /* 0x000fe200078e008a */
[C---:B------:R-:W-:Y:S01]  /*b6520*/  HMMA.1688.F32.TF32 R224, R232.reuse, R138, R224 ;  /* 0x0000008ae8e0723c */ /* 0x040fe200000810e0 */
[----:B------:R-:W2:Y:S02]  /*b6530*/  LDL.LU.64 R138, [R1+0x5ce8] ;  /* 0x005ce800018a7983 */ /* 0x000ea40000300a00 */
[----:B------:R1:W-:Y:S02]  /*b6540*/  STL [R1+0x5cdc], R129 ;  /* 0x005cdc8101007387 */ /* 0x0003e40000100800 */
[----:B------:R1:W-:Y:S02]  /*b6550*/  STL [R1+0x5cd8], R128 ;  /* 0x005cd88001007387 */ /* 0x0003e40000100800 */
[----:B------:R-:W2:Y:S01]  /*b6560*/  LDL.64 R130, [R1+0x1a8] ;  /* 0x0001a80001827983 */ /* 0x000ea20000100a00 */
[----:B----4-:R-:W-:Y:S01]  /*b6570*/  HMMA.1688.F32.TF32 R212, R232, R218, R212 ;  /* 0x000000dae8d4723c */ /* 0x010fe200000810d4 */
[----:B-1----:R-:W-:Y:S01]  /*b6580*/  IMAD.MOV.U32 R129, RZ, RZ, R218 ;  /* 0x000000ffff817224 */ /* 0x002fe200078e00da */
[----:B------:R-:W-:-:S06]  /*b6590*/  MOV R128, R219 ;  /* 0x000000db00807202 */ /* 0x000fcc0000000f00 */
[C---:B---3--:R-:W-:Y:S07]  /*b65a0*/  HMMA.1688.F32.TF32 R216, R232.reuse, R134, R248 ;  /* 0x00000086e8d8723c */ /* 0x048fee00000810f8 */
[----:B------:R-:W-:Y:S01]  /*b65b0*/  IMAD.MOV.U32 R249, RZ, RZ, R135 ;  /* 0x000000fffff97224 */ /* 0x000fe200078e0087 */
[----:B------:R-:W-:Y:S02]  /*b65c0*/  MOV R248, R134 ;  /* 0x0000008600f87202 */ /* 0x000fe40000000f00 */
[----:B------:R-:W3:Y:S01]  /*b65d0*/  LDL.LU.64 R134, [R1+0x5ce0] ;  /* 0x005ce00001867983 */ /* 0x000ee20000300a00 */
[----:B------:R-:W-:Y:S01]  /*b65e0*/  HMMA.1688.F32.TF32 R172, R232, R206, R172 ;  /* 0x000000cee8ac723c */ /* 0x000fe200000810ac */
[----:B------:R-:W-:Y:S01]  /*b65f0*/  IMAD.MOV.U32 R119, RZ, RZ, R207 ;  /* 0x000000ffff777224 */ /* 0x000fe200078e00cf */
[----:B------:R-:W-:-:S06]  /*b6600*/  MOV R118, R206 ;  /* 0x000000ce00767202 */ /* 0x000fcc0000000f00 */
        /* <DEDUP_REMOVED lines=22> */
[----:B------:R-:W-:Y:S02]  /*b6770*/  STL.64 [R1+0x5c70], R4 ;  /* 0x005c700401007387 */ /* 0x000fe40000100a00 */
[----:B------:R-:W-:Y:S01]  /*b6780*/  IMAD.MOV.U32 R127, RZ, RZ, R247 ;  /* 0x000000ffff7f7224 */ /* 0x000fe200078e00f7 */
[----:B------:R-:W-:Y:S01]  /*b6790*/  MOV R126, R246 ;  /* 0x000000f6007e7202 */ /* 0x000fe20000000f00 */
[C---:B--2---:R-:W-:Y:S08]  /*b67a0*/  HMMA.1688.F32.TF32 R208, R232.reuse, R130, R208 ;  /* 0x00000082e8d0723c */ /* 0x044ff000000810d0 */
[C---:B------:R-:W-:Y:S08]  /*b67b0*/  HMMA.1688.F32.TF32 R180, R232.reuse, R138, R180 ;  /* 0x0000008ae8b4723c */ /* 0x040ff000000810b4 */
[C---:B---3--:R-:W-:Y:S08]  /*b67c0*/  HMMA.1688.F32.TF32 R176, R232.reuse, R134, R176 ;  /* 0x00000086e8b0723c */ /* 0x048ff000000810b0 */
        /* <DEDUP_REMOVED lines=15> */
[----:B------:R-:W-:Y:S08]  /*b68c0*/  HMMA.1688.F32.TF32 R212, R236, R18, R212 ;  /* 0x00000012ecd4723c */ /* 0x000ff000000810d4 */
[----:B--2---:R-:W-:Y:S08]  /*b68d0*/  HMMA.1688.F32.TF32 R4, R220, R76, R208 ;  /* 0x0000004cdc04723c */ /* 0x004ff000000810d0 */
        /* <DEDUP_REMOVED lines=14> */
[----:B------:R-:W-:Y:S01]  /*b69c0*/  IMAD.MOV.U32 R0, RZ, RZ, R4 ;  /* 0x000000ffff007224 */ /* 0x000fe200078e0004 */
[----:B------:R-:W-:-:S04]  /*b69d0*/  MOV R2, R5 ;  /* 0x0000000500027202 */ /* 0x000fc80000000f00 */
[----:B------:R-:W-:Y:S01]  /*b69e0*/  IMAD.MOV.U32 R239, RZ, RZ, R6 ;  /* 0x000000ffffef7224 */ /* 0x000fe200078e0006 */
[----:B------:R-:W-:Y:S01]  /*b69f0*/  MOV R238, R7 ;  /* 0x0000000700ee7202 */ /* 0x000fe20000000f00 */
[C---:B------:R-:W-:Y:S08]  /*b6a00*/  HMMA.1688.F32.TF32 R156, R220.reuse, R72, R224 ;  /* 0x00000048dc9c723c */ /* 0x040ff000000810e0 */
[----:B------:R-:W-:Y:S01]  /*b6a10*/  HMMA.1688.F32.TF32 R4, R220, R80, R212 ;  /* 0x00000050dc04723c */ /* 0x000fe200000810d4 */
[----:B------:R-:W-:Y:S01]  /*b6a20*/  IMAD.MOV.U32 R160, RZ, RZ, R130 ;  /* 0x000000ffffa07224 */ /* 0x000fe200078e0082 */
[----:B------:R-:W-:-:S06]  /*b6a30*/  MOV R153, R131 ;  /* 0x0000008300997202 */ /* 0x000fcc0000000f00 */
[----:B------:R-:W-:Y:S01]  /*b6a40*/  HMMA.1688.F32.TF32 R240, R220, R68, R228 ;  /* 0x00000044dcf0723c */ /* 0x000fe200000810e4 */
[----:B------:R-:W-:Y:S04]  /*b6a50*/  LDS R232, [R252+0x16280] ;  /* 0x01628000fce87984 */ /* 0x000fe80000000800 */
[----:B------:R-:W-:Y:S04]  /*b6a60*/  LDS R234, [R252+0x17280] ;  /* 0x01728000fcea7984 */ /* 0x000fe80000000800 */
[----:B------:R-:W-:Y:S04]  /*b6a70*/  LDS R233, [R165+0x16280] ;  /* 0x01628000a5e97984 */ /* 0x000fe80000000800 */
[----:B------:R-:W1:Y:S03]  /*b6a80*/  LDS R235, [R165+0x17280] ;  /* 0x01728000a5eb7984 */ /* 0x000e660000000800 */
        /* <DEDUP_REMOVED lines=54> */
[----:B------:R-:W-:Y:S11]  /*b6df0*/  IMAD.MOV.U32 R237, RZ, RZ, R156 ;  /* 0x000000ffffed7224 */ /* 0x000ff600078e009c */
[----:B------:R-:W-:Y:S11]  /*b6e00*/  @!UPT UIADD3 URZ, URZ, URZ, URZ ;  /* 0x0000003f3f3ff290 */ /* 0x000ff6000fffe03f */
[----:B------:R-:W-:Y:S01]  /*b6e10*/  @!UPT UIADD3 URZ, URZ, URZ, URZ ;  /* 0x0000003f3f3ff290 */ /* 0x000fe2000fffe03f */
[----:B------:R-:W-:Y:S01]  /*b6e20*/  IMAD.MOV.U32 R136, RZ, RZ, R4 ;  /* 0x000000ffff887224 */ /* 0x000fe200078e0004 */
[----:B------:R-:W-:Y:S01]  /*b6e30*/  MOV R137, R5 ;  /* 0x0000000500897202 */ /* 0x000fe20000000f00 */
[----:B------:R-:W-:Y:S01]  /*b6e40*/  IMAD.MOV.U32 R114, RZ, RZ, R6 ;  /* 0x000000ffff727224 */ /* 0x000fe200078e0006 */
[----:B------:R-:W-:Y:S02]  /*b6e50*/  MOV R115, R7 ;  /* 0x0000000700737202 */ /* 0x000fe40000000f00 */
[C---:B------:R-:W-:Y:S01]  /*b6e60*/  HMMA.1688.F32.TF32 R4, R220.reuse, R116, R196 ;  /* 0x00000074dc04723c */ /* 0x040fe200000810c4 */
[----:B------:R-:W-:Y:S01]  /*b6e70*/  MOV R236, R157 ;  /* 0x0000009d00ec7202 */ /* 0x000fe20000000f00 */
[----:B------:R-:W-:Y:S01]  /*b6e80*/  IMAD.MOV.U32 R157, RZ, RZ, R119 ;  /* 0x000000ffff9d7224 */ /* 0x000fe200078e0077 */
[----:B------:R-:W-:Y:S11]  /*b6e90*/  MOV R156, R118 ;  /* 0x00000076009c7202 */ /* 0x000ff60000000f00 */
[----:B------:R-:W-:Y:S10]  /*b6ea0*/  @!UPT UIADD3 URZ, URZ, URZ, URZ ;  /* 0x0000003f3f3ff290 */ /* 0x000ff4000fffe03f */
[----:B------:R-:W-:Y:S01]  /*b6eb0*/  IMAD.MOV.U32 R122, RZ, RZ, R4 ;  /* 0x000000ffff7a7224 */ /* 0x000fe200078e0004 */
[----:B------:R-:W-:Y:S01]  /*b6ec0*/  MOV R123, R5 ;  /* 0x00000005007b7202 */ /* 0x000fe20000000f00 */
[----:B------:R-:W-:Y:S01]  /*b6ed0*/  IMAD.MOV.U32 R118, RZ, RZ, R6 ;  /* 0x000000ffff767224 */ /* 0x000fe200078e0006 */
[----:B------:R-:W-:Y:S02]  /*b6ee0*/  MOV R119, R7 ;  /* 0x0000000700777202 */ /* 0x000fe40000000f00 */
[C---:B------:R-:W-:Y:S01]  /*b6ef0*/  HMMA.1688.F32.TF32 R4, R220.reuse, R120, R200 ;  /* 0x00000078dc04723c */ /* 0x040fe200000810c8 */
[----:B------:R-:W-:Y:S01]  /*b6f00*/  IMAD.MOV.U32 R164, RZ, RZ, R158 ;  /* 0x000000ffffa47224 */ /* 0x000fe200078e009e */
[----:B------:R-:W-:Y:S01]  /*b6f10*/  MOV R3, R159 ;  /* 0x0000009f00037202 */ /* 0x000fe20000000f00 */
[----:B------:R-:W-:Y:S01]  /*b6f20*/  IMAD.MOV.U32 R159, RZ, RZ, R127 ;  /* 0x000000ffff9f7224 */ /* 0x000fe200078e007f */
[----:B------:R-:W-:Y:S01]  /*b6f30*/  MOV R158, R126 ;  /* 0x0000007e009e7202 */ /* 0x000fe20000000f00 */
[----:B------:R-:W-:Y:S11]  /*b6f40*/  STL.64 [R1+0x5c80], R8 ;  /* 0x005c800801007387 */ /* 0x000ff60000100a00 */
[----:B------:R-:W-:Y:S08]  /*b6f50*/  @!UPT UIADD3 URZ, URZ, URZ, URZ ;  /* 0x0000003f3f3ff290 */ /* 0x000ff0000fffe03f */
[----:B------:R-:W-:Y:S01]  /*b6f60*/  IMAD.MOV.U32 R126, RZ, RZ, R6 ;  /* 0x000000ffff7e7224 */ /* 0x000fe200078e0006 */
[----:B------:R-:W-:Y:S01]  /*b6f70*/  MOV R127, R7 ;  /* 0x00000007007f7202 */ /* 0x000fe20000000f00 */
[----:B------:R-:W-:Y:S01]  /*b6f80*/  IMAD.MOV.U32 R7, RZ, RZ, R249 ;  /* 0x000000ffff077224 */ /* 0x000fe200078e00f9 */
[----:B------:R-:W-:Y:S02]  /*b6f90*/  MOV R6, R248 ;  /* 0x000000f800067202 */ /* 0x000fe40000000f00 */
[----:B------:R-:W-:Y:S01]  /*b6fa0*/  HMMA.1688.F32.TF32 R248, R220, R124, R204 ;  /* 0x0000007cdcf8723c */ /* 0x000fe200000810cc */
[----:B------:R-:W-:Y:S01]  /*b6fb0*/  STL.64 [R1+0x5c98], R14 ;  /* 0x005c980e01007387 */ /* 0x000fe20000100a00 */
[----:B------:R-:W-:Y:S02]  /*b6fc0*/  STL.64 [R1+0x5c90], R12 ;  /* 0x005c900c01007387 */ /* 0x000fe40000100a00 */
[----:B------:R-:W-:Y:S02]  /*b6fd0*/  STL.64 [R1+0x5ca8], R18 ;  /* 0x005ca81201007387 */ /* 0x000fe40000100a00 */
[----:B------:R-:W-:Y:S01]  /*b6fe0*/  STL.64 [R1+0x5ca0], R16 ;  /* 0x005ca01001007387 */ /* 0x000fe20000100a00 */
[----:B------:R-:W-:Y:S01]  /*b6ff0*/  STL.64 [R1+0x5cb8], R22 ;  /* 0x005cb81601007387 */ /* 0x000fe20000100a00 */
[----:B------:R-:W-:Y:S11]  /*b7000*/  STL.64 [R1+0x5cb0], R20 ;  /* 0x005cb01401007387 */ /* 0x000ff60000100a00 */
[----:B------:R-:W-:Y:S04]  /*b7010*/  @!UPT UIADD3 URZ, URZ, URZ, URZ ;  /* 0x0000003f3f3ff290 */ /* 0x000fe8000fffe03f */
[----:B------:R-:W-:Y:S01]  /*b7020*/  STL.64 [R1+0x5b40], R250 ;  /* 0x005b40fa01007387 */ /* 0x000fe20000100a00 */
[----:B------:R2:W-:Y:S03]  /*b7030*/  STL.64 [R1+0x5b38], R248 ;  /* 0x005b38f801007387 */ /* 0x0005e60000100a00 */
[----:B--2---:R-:W2:Y:S01]  /*b7040*/  LDL.LU R248, [R1+0xf30] ;  /* 0x000f300001f87983 */ /* 0x004ea20000300800 */
        /* <DEDUP_REMOVED lines=18> */
[----:B------:R-:W-:Y:S01]  /*b7170*/  IMAD.MOV.U32 R186, RZ, RZ, R156 ;  /* 0x000000ffffba7224 */ /* 0x000fe200078e009c */
[----:B------:R-:W2:Y:S01]  /*b7180*/  LDL.LU R191, [R1+0xfbc] ;  /* 0x000fbc0001bf7983 */ /* 0x000ea20000300800 */
[----:B------:R-:W-:Y:S01]  /*b7190*/  MOV R187, R157 ;  /* 0x0000009d00bb7202 */ /* 0x000fe20000000f00 */
        /* <DEDUP_REMOVED lines=13> */
[----:B------:R-:W2:Y:S02]  /*b7270*/  LDL.LU R7, [R1+0xfec] ;  /* 0x000fec0001077983 */ /* 0x000ea40000300800 */
[----:B------:R-:W-:Y:S01]  /*b7280*/  IMAD.MOV.U32 R174, RZ, RZ, R129 ;  /* 0x000000ffffae7224 */ /* 0x000fe200078e0081 */
[----:B------:R-:W-:Y:S01]  /*b7290*/  MOV R175, R128 ;  /* 0x0000008000af7202 */ /* 0x000fe20000000f00 */
[----:B------:R-:W2:Y:S01]  /*b72a0*/  LDL.LU R129, [R1+0x5cdc] ;  /* 0x005cdc0001817983 */ /* 0x000ea20000300800 */
[----:B------:R-:W3:Y:S02]  /*b72b0*/  LDL.LU R128, [R1+0x5cd8] ;  /* 0x005cd80001807983 */ /* 0x000ee40000300800 */
[----:B------:R-:W-:Y:S01]  /*b72c0*/  IMAD.MOV.U32 R170, RZ, RZ, R160 ;  /* 0x000000ffffaa7224 */ /* 0x000fe200078e00a0 */
[----:B------:R-:W-:Y:S01]  /*b72d0*/  MOV R171, R153 ;  /* 0x0000009900ab7202 */ /* 0x000fe20000000f00 */
[----:B------:R-:W4:Y:S01]  /*b72e0*/  LDL.LU R160, [R1+0x5cd4] ;  /* 0x005cd40001a07983 */ /* 0x000f220000300800 */
[----:B------:R-:W4:Y:S02]  /*b72f0*/  LDL.LU R153, [R1+0x5cd0] ;  /* 0x005cd00001997983 */ /* 0x000f240000300800 */
[----:B------:R-:W1:Y:S02]  /*b7300*/  LDL.LU R12, [R1+0x1000] ;  /* 0x00100000010c7983 */ /* 0x000e640000300800 */
[----:B------:R-:W1:Y:S01]  /*b7310*/  LDL.LU R13, [R1+0x1004] ;  /* 0x00100400010d7983 */ /* 0x000e620000300800 */
[----:B------:R-:W1:Y:S01]  /*b7320*/  LDL.LU R14, [R1+0x1008] ;  /* 0x00100800010e7983 */ /* 0x000e620000300800 */
[----:B------:R-:W1:Y:S01]  /*b7330*/  LDL.LU R15, [R1+0x100c] ;  /* 0x00100c00010f7983 */ /* 0x000e620000300800 */
[----:B--2---:R-:W-:Y:S01]  /*b7340*/  MOV R227, R129 ;  /* 0x0000008100e37202 */ /* 0x004fe20000000f00 */
[----:B---3--:R-:W-:-:S02]  /*b7350*/  IMAD.MOV.U32 R226, RZ, RZ, R128 ;  /* 0x000000ffffe27224 */ /* 0x008fc400078e0080 */
[----:B------:R-:W2:Y:S01]  /*b7360*/  LDL.LU R128, [R1+0x5ccc] ;  /* 0x005ccc0001807983 */ /* 0x000ea20000300800 */
[----:B------:R-:W2:Y:S02]  /*b7370*/  LDL.LU R129, [R1+0x5cc8] ;  /* 0x005cc80001817983 */ /* 0x000ea40000300800 */
[----:B------:R-:W3:Y:S02]  /*b7380*/  LDL.LU R16, [R1+0x1010] ;  /* 0x0010100001107983 */ /* 0x000ee40000300800 */
[----:B------:R-:W3:Y:S01]  /*b7390*/  LDL.LU R17, [R1+0x1014] ;  /* 0x0010140001117983 */ /* 0x000ee20000300800 */
[----:B------:R-:W3:Y:S01]  /*b73a0*/  LDL.LU R18, [R1+0x1018] ;  /* 0x0010180001127983 */ /* 0x000ee20000300800 */
[----:B------:R-:W3:Y:S02]  /*b73b0*/  LDL.LU R19, [R1+0x101c] ;  /* 0x00101c0001137983 */ /* 0x000ee40000300800 */
[----:B----4-:R-:W-:Y:S01]  /*b73c0*/  IMAD.MOV.U32 R230, RZ, RZ, R153 ;  /* 0x000000ffffe67224 */ /* 0x010fe200078e0099 */
[----:B------:R-:W-:Y:S01]  /*b73d0*/  MOV R231, R160 ;  /* 0x000000a000e77202 */ /* 0x000fe20000000f00 */
        /* <DEDUP_REMOVED lines=26> */
[C---:B-1----:R-:W-:Y:S08]  /*b7580*/  HMMA.1688.F32.TF32 R168, R232.reuse, R170, R12 ;  /* 0x000000aae8a8723c */ /* 0x042ff0000008100c */
[C---:B------:R-:W-:Y:S08]  /*b7590*/  HMMA.1688.F32.TF32 R176, R232.reuse, R178, R4 ;  /* 0x000000b2e8b0723c */ /* 0x040ff00000081004 */
[----:B------:R-:W-:Y:S08]  /*b75a0*/  HMMA.1688.F32.TF32 R180, R232, R182, R156 ;  /* 0x000000b6e8b4723c */ /* 0x000ff0000008109c */
[----:B--2---:R-:W-:Y:S08]  /*b75b0*/  HMMA.1688.F32.TF32 R244, R220, R128, R244 ;  /* 0x00000080dcf4723c */ /* 0x004ff000000810f4 */
[C---:B---3--:R-:W-:Y:S08]  /*b75c0*/  HMMA.1688.F32.TF32 R224, R232.reuse, R226, R16 ;  /* 0x000000e2e8e0723c */ /* 0x048ff00000081010 */
[C---:B------:R-:W-:Y:S08]  /*b75d0*/  HMMA.1688.F32.TF32 R188, R232.reuse, R134, R188 ;  /* 0x00000086e8bc723c */ /* 0x040ff000000810bc */
[C---:B------:R-:W-:Y:S08]  /*b75e0*/  HMMA.1688.F32.TF32 R192, R232.reuse, R138, R192 ;  /* 0x0000008ae8c0723c */ /* 0x040ff000000810c0 */
[C---:B------:R-:W-:Y:S08]  /*b75f0*/  HMMA.1688.F32.TF32 R200, R232.reuse, R146, R200 ;  /* 0x00000092e8c8723c */ /* 0x040ff000000810c8 */
[C---:B------:R-:W-:Y:S08]  /*b7600*/  HMMA.1688.F32.TF32 R208, R232.reuse, R154, R208 ;  /* 0x0000009ae8d0723c */ /* 0x040ff000000810d0 */
[C---:B----4-:R-:W-:Y:S01]  /*b7610*/  HMMA.1688.F32.TF32 R228, R232.reuse, R230, R20 ;  /* 0x000000e6e8e4723c */ /* 0x050fe20000081014 */
[----:B------:R-:W-:Y:S04]  /*b7620*/  LDS R220, [R252+0x18280] ;  /* 0x01828000fcdc7984 */ /* 0x000fe80000000800 */
[----:B------:R-:W-:Y:S04]  /*b7630*/  LDS R222, [R252+0x19280] ;  /* 0x01928000fcde7984 */ /* 0x000fe80000000800 */
[----:B------:R-:W-:Y:S04]  /*b7640*/  LDS R221, [R165+0x18280] ;  /* 0x01828000a5dd7984 */ /* 0x000fe80000000800 */
[----:B------:R-:W1:Y:S04]  /*b7650*/  LDS R223, [R165+0x19280] ;  /* 0x01928000a5df7984 */ /* 0x000e680000000800 */
[----:B------:R-:W-:Y:S01]  /*b7660*/  STL.64 [R1+0x5b50], R246 ;  /* 0x005b50f601007387 */ /* 0x000fe20000100a00 */
[----:B------:R2:W-:Y:S01]  /*b7670*/  STL.64 [R1+0x5b48], R244 ;  /* 0x005b48f401007387 */ /* 0x0005e20000100a00 */
[C---:B------:R-:W-:Y:S02]  /*b7680*/  HMMA.1688.F32.TF32 R172, R232.reuse, R174, R8 ;  /* 0x000000aee8ac723c */ /* 0x040fe40000081008 */
[----:B--2---:R-:W1:Y:S01]  /*b7690*/  LDL.LU R244, [R1+0xfc0] ;  /* 0x000fc00001f47983 */ /* 0x004e620000300800 */
[----:B------:R-:W1:Y:S02]  /*b76a0*/  LDL.LU R245, [R1+0xfc4] ;  /* 0x000fc40001f57983 */ /* 0x000e640000300800 */
[----:B------:R-:W1:Y:S02]  /*b76b0*/  LDL.LU R246, [R1+0xfc8] ;  /* 0x000fc80001f67983 */ /* 0x000e640000300800 */
[----:B------:R-:W1:Y:S01]  /*b76c0*/  LDL.LU R247, [R1+0xfcc] ;  /* 0x000fcc0001f77983 */ /* 0x000e620000300800 */
[----:B------:R-:W3:Y:S01]  /*b76d0*/  LDL.LU.64 R22, [R1+0x5cb8] ;  /* 0x005cb80001167983 */ /* 0x000ee20000300a00 */
[----:B------:R-:W4:Y:S02]  /*b76e0*/  LDL.LU.64 R20, [R1+0x5cb0] ;  /* 0x005cb00001147983 */ /* 0x000f240000300a00 */
[----:B------:R-:W3:Y:S02]  /*b76f0*/  LDL.LU.64 R18, [R1+0x5ca8] ;  /* 0x005ca80001127983 */ /* 0x000ee40000300a00 */
[----:B------:R-:W3:Y:S01]  /*b7700*/  LDL.LU.64 R16, [R1+0x5ca0] ;  /* 0x005ca00001107983 */ /* 0x000ee20000300a00 */
[----:B------:R-:W3:Y:S01]  /*b7710*/  LDL.LU.64 R14, [R1+0x5c98] ;  /* 0x005c9800010e7983 */ /* 0x000ee20000300a00 */
[----:B------:R-:W3:Y:S02]  /*b7720*/  LDL.LU.64 R12, [R1+0x5c90] ;  /* 0x005c9000010c7983 */ /* 0x000ee40000300a00 */
[----:B------:R-:W3:Y:S02]  /*b7730*/  LDL.LU.64 R10, [R1+0x5c88] ;  /* 0x005c8800010a7983 */ /* 0x000ee40000300a00 */
[----:B------:R-:W3:Y:S01]  /*b7740*/  LDL.LU.64 R8, [R1+0x5c80] ;  /* 0x005c800001087983 */ /* 0x000ee20000300a00 */
[----:B------:R-:W3:Y:S01]  /*b7750*/  LDL.LU.64 R6, [R1+0x5c78] ;  /* 0x005c780001067983 */ /* 0x000ee20000300a00 */
[----:B------:R-:W1:Y:S02]  /*b7760*/  LDL.LU.64 R4, [R1+0x5c70] ;  /* 0x005c700001047983 */ /* 0x000e640000300a00 */
[----:B------:R-:W3:Y:S02]  /*b7770*/  LDL.LU.64 R158, [R1+0x5c68] ;  /* 0x005c6800019e7983 */ /* 0x000ee40000300a00 */
[----:B------:R-:W4:Y:S01]  /*b7780*/  LDL.LU.64 R156, [R1+0x5c60] ;  /* 0x005c6000019c7983 */ /* 0x000f220000300a00 */
[----:B------:R-:W-:Y:S01]  /*b7790*/  STL.64 [R1+0x5b30], R134 ;  /* 0x005b308601007387 */ /* 0x000fe20000100a00 */
[----:B------:R2:W-:Y:S02]  /*b77a0*/  STL.64 [R1+0x5b58], R138 ;  /* 0x005b588a01007387 */ /* 0x0005e40000100a00 */
[----:B------:R2:W-:Y:S02]  /*b77b0*/  STL.64 [R1+0x5b60], R142 ;  /* 0x005b608e01007387 */ /* 0x0005e40000100a00 */
[----:B------:R2:W-:Y:S01]  /*b77c0*/  STL.64 [R1+0x5b68], R146 ;  /* 0x005b689201007387 */ /* 0x0005e20000100a00 */
[----:B------:R2:W-:Y:S01]  /*b77d0*/  STL.64 [R1+0x5b70], R150 ;  /* 0x005b709601007387 */ /* 0x0005e20000100a00 */
[----:B------:R-:W-:Y:S02]  /*b77e0*/  STL.64 [R1+0x5b80], R154 ;  /* 0x005b809a01007387 */ /* 0x000fe40000100a00 */
[----:B------:R2:W-:Y:S01]  /*b77f0*/  STL [R1+0x5b78], R153 ;  /* 0x005b789901007387 */ /* 0x0005e20000100800 */
[C---:B------:R-:W-:Y:S08]  /*b7800*/  HMMA.1688.F32.TF32 R196, R232.reuse, R142, R196 ;  /* 0x0000008ee8c4723c */ /* 0x040ff000000810c4 */
[C---:B------:R-:W-:Y:S08]  /*b7810*/  HMMA.1688.F32.TF32 R204, R232.reuse, R150, R204 ;  /* 0x00000096e8cc723c */ /* 0x040ff000000810cc */
[----:B------:R-:W-:Y:S01]  /*b7820*/  HMMA.1688.F32.TF32 R216, R232, R162, R216 ;  /* 0x000000a2e8d8723c */ /* 0x000fe200000810d8 */
[----:B--2---:R-:W-:Y:S01]  /*b7830*/  IMAD.MOV.U32 R138, RZ, RZ, R114 ;  /* 0x000000ffff8a7224 */ /* 0x004fe200078e0072 */
        /* <DEDUP_REMOVED lines=12> */
[C---:B-1----:R-:W-:Y:S01]  /*b7900*/  HMMA.1688.F32.TF32 R184, R232.reuse, R186, R244 ;  /* 0x000000bae8b8723c */ /* 0x042fe200000810f4 */
[----:B---3--:R-:W-:Y:S07]  /*b7910*/  STL.64 [R1+0x5b90], R158 ;  /* 0x005b909e01007387 */ /* 0x008fee0000100a00 */
[C---:B------:R-:W-:Y:S01]  /*b7920*/  HMMA.1688.F32.TF32 R212, R232.reuse, R158, R212 ;  /* 0x0000009ee8d4723c */ /* 0x040fe200000810d4 */
[----:B----4-:R1:W-:Y:S02]  /*b7930*/  STL.64 [R1+0x5b88], R156 ;  /* 0x005b889c01007387 */ /* 0x0103e40000100a00 */
[----:B------:R-:W-:Y:S05]  /*b7940*/  STL.64 [R1+0x5ba0], R162 ;  /* 0x005ba0a201007387 */ /* 0x000fea0000100a00 */
[----:B------:R-:W-:Y:S01]  /*b7950*/  HMMA.1688.F32.TF32 R232, R232, R166, R248 ;  /* 0x000000a6e8e8723c */ /* 0x000fe200000810f8 */
[----:B------:R2:W-:Y:S06]  /*b7960*/  STL [R1+0x5b98], R160 ;  /* 0x005b98a001007387 */ /* 0x0005ec0000100800 */
[----:B------:R-:W-:-:S02]  /*b7970*/  IMAD.MOV.U32 R248, RZ, RZ, R130 ;  /* 0x000000fffff87224 */ /* 0x000fc400078e0082 */
[----:B------:R-:W-:Y:S01]  /*b7980*/  IMAD.MOV.U32 R250, RZ, RZ, R126 ;  /* 0x000000fffffa7224 */ /* 0x000fe200078e007e */
[----:B------:R-:W-:Y:S01]  /*b7990*/  MOV R251, R127 ;  /* 0x0000007f00fb7202 */ /* 0x000fe20000000f00 */
[----:B------:R-:W3:Y:S01]  /*b79a0*/  LDL.LU R130, [R1+0x5c5c] ;  /* 0x005c5c0001827983 */ /* 0x000ee20000300800 */
[----:B------:R-:W-:Y:S02]  /*b79b0*/  MOV R249, R131 ;  /* 0x0000008300f97202 */ /* 0x000fe40000000f00 */
[----:B------:R-:W3:Y:S02]  /*b79c0*/  LDL.LU R131, [R1+0x5c58] ;  /* 0x005c580001837983 */ /* 0x000ee40000300800 */
[----:B------:R-:W4:Y:S01]  /*b79d0*/  LDL.LU R126, [R1+0x5c54] ;  /* 0x005c5400017e7983 */ /* 0x000f220000300800 */
[----:B------:R-:W4:Y:S01]  /*b79e0*/  LDL.LU R127, [R1+0x5c50] ;  /* 0x005c5000017f7983 */ /* 0x000f220000300800 */
[----:B------:R-:W-:Y:S02]  /*b79f0*/  STL.64 [R1+0x5bb0], R250 ;  /* 0x005bb0fa01007387 */ /* 0x000fe40000100a00 */
[----:B------:R1:W-:Y:S02]  /*b7a00*/  STL.64 [R1+0x5ba8], R248 ;  /* 0x005ba8f801007387 */ /* 0x0003e40000100a00 */
[----:B------:R-:W-:-:S02]  /*b7a10*/  IMAD.MOV.U32 R244, RZ, RZ, R122 ;  /* 0x000000fffff47224 */ /* 0x000fc400078e007a */
[----:B------:R-:W-:Y:S01]  /*b7a20*/  IMAD.MOV.U32 R246, RZ, RZ, R118 ;  /* 0x000000fffff67224 */ /* 0x000fe200078e0076 */
[----:B------:R-:W-:Y:S01]  /*b7a30*/  MOV R247, R119 ;  /* 0x0000007700f77202 */ /* 0x000fe20000000f00 */
[----:B------:R-:W3:Y:S01]  /*b7a40*/  LDL.LU R122, [R1+0x5c4c] ;  /* 0x005c4c00017a7983 */ /* 0x000ee20000300800 */
[----:B------:R-:W-:Y:S02]  /*b7a50*/  MOV R245, R123 ;  /* 0x0000007b00f57202 */ /* 0x000fe40000000f00 */
[----:B------:R-:W3:Y:S02]  /*b7a60*/  LDL.LU R123, [R1+0x5c48] ;  /* 0x005c4800017b7983 */ /* 0x000ee40000300800 */
[----:B------:R-:W3:Y:S01]  /*b7a70*/  LDL.LU R118, [R1+0x5c44] ;  /* 0x005c440001767983 */ /* 0x000ee20000300800 */
[----:B------:R-:W3:Y:S01]  /*b7a80*/  LDL.LU R119, [R1+0x5c40] ;  /* 0x005c400001777983 */ /* 0x000ee20000300800 */
[----:B------:R1:W-:Y:S02]  /*b7a90*/  STL.64 [R1+0x5bc0], R246 ;  /* 0x005bc0f601007387 */ /* 0x0003e40000100a00 */
[----:B------:R-:W-:Y:S02]  /*b7aa0*/  STL.64 [R1+0x5bb8], R244 ;  /* 0x005bb8f401007387 */ /* 0x000fe40000100a00 */
[----:B------:R-:W3:Y:S01]  /*b7ab0*/  LDL.LU R114, [R1+0x5c3c] ;  /* 0x005c3c0001727983 */ /* 0x000ee20000300800 */
[----:B------:R-:W3:Y:S01]  /*b7ac0*/  LDL.LU R115, [R1+0x5c38] ;  /* 0x005c380001737983 */ /* 0x000ee20000300800 */
[----:B------:R-:W-:Y:S02]  /*b7ad0*/  STL.64 [R1+0x5bd0], R138 ;  /* 0x005bd08a01007387 */ /* 0x000fe40000100a00 */
[----:B------:R2:W-:Y:S02]  /*b7ae0*/  STL.64 [R1+0x5bc8], R136 ;  /* 0x005bc88801007387 */ /* 0x0005e40000100a00 */
        /* <DEDUP_REMOVED lines=9> */
[----:B-1----:R-:W-:Y:S01]  /*b7b80*/  MOV R156, R95 ;  /* 0x0000005f009c7202 */ /* 0x002fe20000000f00 */
[----:B------:R-:W-:Y:S01]  /*b7b90*/  IMAD.MOV.U32 R157, RZ, RZ, R90 ;  /* 0x000000ffff9d7224 */ /* 0x000fe200078e005a */
[----:B------:R-:W3:Y:S01]  /*b7ba0*/  LDL.LU R95, [R1+0x5c10] ;  /* 0x005c1000015f7983 */ /* 0x000ee20000300800 */
[----:B------:R-:W3:Y:S01]  /*b7bb0*/  LDL.LU R90, [R1+0x5c0c] ;  /* 0x005c0c00015a7983 */ /* 0x000ee20000300800 */
[----:B------:R-:W-:Y:S01]  /*b7bc0*/  MOV R158, R91 ;  /* 0x0000005b009e7202 */ /* 0x000fe20000000f00 */
[----:B------:R-:W-:Y:S01]  /*b7bd0*/  IMAD.MOV.U32 R159, RZ, RZ, R86 ;  /* 0x000000ffff9f7224 */ /* 0x000fe200078e0056 */
[----:B------:R-:W3:Y:S01]  /*b7be0*/  LDL.LU R91, [R1+0x5c08] ;  /* 0x005c0800015b7983 */ /* 0x000ee20000300800 */
[----:B------:R-:W3:Y:S01]  /*b7bf0*/  LDL.LU R86, [R1+0x5c04] ;  /* 0x005c040001567983 */ /* 0x000ee20000300800 */
[----:B--2---:R-:W-:Y:S01]  /*b7c00*/  MOV R160, R87 ;  /* 0x0000005700a07202 */ /* 0x004fe20000000f00 */
[----:B------:R-:W-:Y:S01]  /*b7c10*/  IMAD.MOV.U32 R162, RZ, RZ, R82 ;  /* 0x000000ffffa27224 */ /* 0x000fe200078e0052 */
[----:B------:R-:W3:Y:S01]  /*b7c20*/  LDL.LU R87, [R1+0x5c00] ;  /* 0x005c000001577983 */ /* 0x000ee20000300800 */
[----:B------:R-:W2:Y:S01]  /*b7c30*/  LDL.LU R82, [R1+0x5bfc] ;  /* 0x005bfc0001527983 */ /* 0x000ea20000300800 */
[----:B------:R-:W-:-:S02]  /*b7c40*/  MOV R163, R83 ;  /* 0x0000005300a37202 */ /* 0x000fc40000000f00 */
[----:B------:R-:W2:Y:S01]  /*b7c50*/  LDL.LU R83, [R1+0x5bf8] ;  /* 0x005bf80001537983 */ /* 0x000ea20000300800 */
[----:B------:R-:W2:Y:S02]  /*b7c60*/  LDL.LU R78, [R1+0x5bf4] ;  /* 0x005bf400014e7983 */ /* 0x000ea40000300800 */
[----:B------:R-:W2:Y:S02]  /*b7c70*/  LDL.LU R79, [R1+0x5bf0] ;  /* 0x005bf000014f7983 */ /* 0x000ea40000300800 */
[----:B------:R-:W-:Y:S01]  /*b7c80*/  IMAD.MOV.U32 R248, RZ, RZ, R74 ;  /* 0x000000fffff87224 */ /* 0x000fe200078e004a */
[----:B------:R-:W-:Y:S01]  /*b7c90*/  MOV R249, R75 ;  /* 0x0000004b00f97202 */ /* 0x000fe20000000f00 */
[----:B------:R-:W3:Y:S01]  /*b7ca0*/  LDL.LU R74, [R1+0x5bec] ;  /* 0x005bec00014a7983 */ /* 0x000ee20000300800 */
[----:B------:R-:W3:Y:S02]  /*b7cb0*/  LDL.LU R75, [R1+0x5be8] ;  /* 0x005be800014b7983 */ /* 0x000ee40000300800 */
[----:B------:R-:W-:Y:S01]  /*b7cc0*/  IMAD.MOV.U32 R250, RZ, RZ, R70 ;  /* 0x000000fffffa7224 */ /* 0x000fe200078e0046 */
[----:B------:R-:W-:Y:S01]  /*b7cd0*/  MOV R251, R71 ;  /* 0x0000004700fb7202 */ /* 0x000fe20000000f00 */
[----:B------:R-:W3:Y:S01]  /*b7ce0*/  LDL.LU R70, [R1+0x5be4] ;  /* 0x005be40001467983 */ /* 0x000ee20000300800 */
[----:B------:R-:W3:Y:S02]  /*b7cf0*/  LDL.LU R71, [R1+0x5be0] ;  /* 0x005be00001477983 */ /* 0x000ee40000300800 */
[----:B------:R-:W-:Y:S01]  /*b7d00*/  IMAD.MOV.U32 R246, RZ, RZ, R239 ;  /* 0x000000fffff67224 */ /* 0x000fe200078e00ef */
[----:B------:R-:W-:Y:S01]  /*b7d10*/  MOV R247, R238 ;  /* 0x000000ee00f77202 */ /* 0x000fe20000000f00 */
[----:B------:R-:W-:Y:S01]  /*b7d20*/  IMAD.MOV.U32 R136, RZ, RZ, R237 ;  /* 0x000000ffff887224 */ /* 0x000fe200078e00ed */
[----:B------:R-:W-:Y:S01]  /*b7d30*/  MOV R137, R236 ;  /* 0x000000ec00897202 */ /* 0x000fe20000000f00 */
        /* <DEDUP_REMOVED lines=20> */
[----:B------:R-:W-:Y:S01]  /*b7e80*/  IMAD.MOV.U32 R138, RZ, RZ, R164 ;  /* 0x000000ffff8a7224 */ /* 0x000fe200078e00a4 */
[----:B------:R-:W-:Y:S01]  /*b7e90*/  MOV R139, R3 ;  /* 0x00000003008b7202 */ /* 0x000fe20000000f00 */
[----:B------:R-:W-:Y:S01]  /*b7ea0*/  IMAD.MOV.U32 R244, RZ, RZ, R0 ;  /* 0x000000fffff47224 */ /* 0x000fe200078e0000 */
[----:B------:R-:W-:Y:S01]  /*b7eb0*/  MOV R245, R2 ;  /* 0x0000000200f57202 */ /* 0x000fe20000000f00 */
[----:B------:R-:W4:Y:S01]  /*b7ec0*/  LDL.LU R0, [R1+0x5bdc] ;  /* 0x005bdc0001007983 */ /* 0x000f220000300800 */
[----:B------:R-:W4:Y:S03]  /*b7ed0*/  LDL.LU R2, [R1+0x5bd8] ;  /* 0x005bd80001027983 */ /* 0x000f260000300800 */
[----:B------:R-:W-:Y:S04]  /*b7ee0*/  LDS R220, [R252+0x1c280] ;  /* 0x01c28000fcdc7984 */ /* 0x000fe80000000800 */
[----:B------:R-:W-:Y:S04]  /*b7ef0*/  LDS R222, [R252+0x1d280] ;  /* 0x01d28000fcde7984 */ /* 0x000fe80000000800 */
[----:B------:R-:W-:Y:S04]  /*b7f00*/  LDS R221, [R165+0x1c280] ;  /* 0x01c28000a5dd7984 */ /* 0x000fe80000000800 */
[----:B------:R-:W-:Y:S01]  /*b7f10*/  LDS R223, [R165+0x1d280] ;  /* 0x01d28000a5df7984 */ /* 0x000fe20000000800 */
        /* <DEDUP_REMOVED lines=23> */
[C---:B------:R-:W-:Y:S11]  /*b8090*/  HMMA.1688.F32.TF32 R248, R232.reuse, R82, R248 ;  /* 0x00000052e8f8723c */ /* 0x040ff600000810f8 */
[----:B------:R-:W-:Y:S04]  /*b80a0*/  @!UPT UIADD3 URZ, URZ, URZ, URZ ;  /* 0x0000003f3f3ff290 */ /* 0x000fe8000fffe03f */
[----:B------:R-:W-:Y:S01]  /*b80b0*/  STL.64 [R1+0x7f0], R240 ;  /* 0x0007f0f001007387 */ /* 0x000fe20000100a00 */
[----:B------:R-:W-:Y:S02]  /*b80c0*/  STL.64 [R1+0x7f8], R242 ;  /* 0x0007f8f201007387 */ /* 0x000fe40000100a00 */
[----:B------:R-:W-:Y:S02]  /*b80d0*/  STL.64 [R1+0x800], R136 ;  /* 0x0008008801007387 */ /* 0x000fe40000100a00 */
[----:B------:R1:W-:Y:S01]  /*b80e0*/  STL.64 [R1+0x808], R138 ;  /* 0x0008088a01007387 */ /* 0x0003e20000100a00 */
        /* <DEDUP_REMOVED lines=26> */
[----:B-1----:R-:W3:Y:S01]  /*b8290*/  LDL.LU.64 R246, [R1+0x5bc0] ;  /* 0x005bc00001f67983 */ /* 0x002ee20000300a00 */
[----:B------:R-:W3:Y:S02]  /*b82a0*/  LDL.LU.64 R244, [R1+0x5bb8] ;  /* 0x005bb80001f47983 */ /* 0x000ee40000300a00 */
[----:B------:R-:W-:Y:S02]  /*b82b0*/  STL.64 [R1+0x820], R248 ;  /* 0x000820f801007387 */ /* 0x000fe40000100a00 */
[----:B------:R1:W-:Y:S02]  /*b82c0*/  STL.64 [R1+0x828], R250 ;  /* 0x000828fa01007387 */ /* 0x0003e40000100a00 */
[----:B------:R-:W-:Y:S01]  /*b82d0*/  HMMA.1688.F32.TF32 R236, R220, R128, R236 ;  /* 0x00000080dcec723c */ /* 0x000fe200000810ec */
[----:B------:R-:W-:Y:S04]  /*b82e0*/  LDS R220, [R252+0x1e280] ;  /* 0x01e28000fcdc7984 */ /* 0x000fe80000000800 */
[----:B------:R-:W-:Y:S04]  /*b82f0*/  LDS R222, [R252+0x1f280] ;  /* 0x01f28000fcde7984 */ /* 0x000fe80000000800 */
[----:B------:R-:W-:Y:S04]  /*b8300*/  LDS R221, [R165+0x1e280] ;  /* 0x01e28000a5dd7984 */ /* 0x000fe80000000800 */
[----:B------:R-:W2:Y:S04]  /*b8310*/  LDS R223, [R165+0x1f280] ;  /* 0x01f28000a5df7984 */ /* 0x000ea80000000800 */
[----:B------:R-:W-:Y:S04]  /*b8320*/  LDS R240, [R252+0x16300] ;  /* 0x01630000fcf07984 */ /* 0x000fe80000000800 */
[----:B------:R-:W-:Y:S04]  /*b8330*/  LDS R242, [R252+0x17300] ;  /* 0x01730000fcf27984 */ /* 0x000fe80000000800 */
[----:B------:R-:W-:Y:S04]  /*b8340*/  LDS R241, [R165+0x16300] ;  /* 0x01630000a5f17984 */ /* 0x000fe80000000800 */
[----:B------:R-:W2:Y:S04]  /*b8350*/  LDS R243, [R165+0x17300] ;  /* 0x01730000a5f37984 */ /* 0x000ea80000000800 */
[----:B-1----:R-:W4:Y:S01]  /*b8360*/  LDL.LU.64 R250, [R1+0x5bb0] ;  /* 0x005bb00001fa7983 */ /* 0x002f220000300a00 */
[----:B------:R-:W4:Y:S02]  /*b8370*/  LDL.LU.64 R248, [R1+0x5ba8] ;  /* 0x005ba80001f87983 */ /* 0x000f240000300a00 */
[----:B------:R-:W-:Y:S02]  /*b8380*/  STL.64 [R1+0x830], R132 ;  /* 0x0008308401007387 */ /* 0x000fe40000100a00 */
[----:B------:R1:W-:Y:S02]  /*b8390*/  STL.64 [R1+0x838], R134 ;  /* 0x0008388601007387 */ /* 0x0003e40000100a00 */
[----:B-1----:R-:W4:Y:S01]  /*b83a0*/  LDL.LU.64 R134, [R1+0x1b8] ;  /* 0x0001b80001867983 */ /* 0x002f220000300a00 */
[----:B------:R-:W-:Y:S02]  /*b83b0*/  STL.64 [R1+0x840], R160 ;  /* 0x000840a001007387 */ /* 0x000fe40000100a00 */
[----:B------:R1:W-:Y:S02]  /*b83c0*/  STL.64 [R1+0x848], R162 ;  /* 0x000848a201007387 */ /* 0x0003e40000100a00 */
[----:B-1----:R-:W4:Y:S01]  /*b83d0*/  LDL.LU.64 R162, [R1+0x5ba0] ;  /* 0x005ba00001a27983 */ /* 0x002f220000300a00 */
[----:B------:R-:W4:Y:S02]  /*b83e0*/  LDL.LU R160, [R1+0x5b98] ;  /* 0x005b980001a07983 */ /* 0x000f240000300800 */
[----:B------:R-:W-:Y:S02]  /*b83f0*/  STL.64 [R1+0x850], R156 ;  /* 0x0008509c01007387 */ /* 0x000fe40000100a00 */
[----:B------:R1:W-:Y:S02]  /*b8400*/  STL.64 [R1+0x858], R158 ;  /* 0x0008589e01007387 */ /* 0x0003e40000100a00 */
[----:B-1----:R-:W4:Y:S01]  /*b8410*/  LDL.LU.64 R158, [R1+0x5b90] ;  /* 0x005b9000019e7983 */ /* 0x002f220000300a00 */
[----:B------:R-:W4:Y:S02]  /*b8420*/  LDL.LU.64 R156, [R1+0x5b88] ;  /* 0x005b8800019c7983 */ /* 0x000f240000300a00 */
[----:B------:R-:W-:Y:S02]  /*b8430*/  STL.64 [R1+0x860], R152 ;  /* 0x0008609801007387 */ /* 0x000fe40000100a00 */
[----:B------:R1:W-:Y:S02]  /*b8440*/  STL.64 [R1+0x868], R154 ;  /* 0x0008689a01007387 */ /* 0x0003e40000100a00 */
[----:B-1----:R-:W4:Y:S01]  /*b8450*/  LDL.LU.64 R154, [R1+0x5b80] ;  /* 0x005b8000019a7983 */ /* 0x002f220000300a00 */
[----:B------:R-:W4:Y:S02]  /*b8460*/  LDL.LU R153, [R1+0x5b78] ;  /* 0x005b780001997983 */ /* 0x000f240000300800 */
[----:B------:R-:W-:Y:S02]  /*b8470*/  STL.64 [R1+0x870], R148 ;  /* 0x0008709401007387 */ /* 0x000fe40000100a00 */
[----:B------:R1:W-:Y:S02]  /*b8480*/  STL.64 [R1+0x878], R150 ;  /* 0x0008789601007387 */ /* 0x0003e40000100a00 */
[----:B-1----:R-:W4:Y:S01]  /*b8490*/  LDL.LU.64 R150, [R1+0x5b70] ;  /* 0x005b700001967983 */ /* 0x002f220000300a00 */
[----:B------:R-:W-:Y:S02]  /*b84a0*/  STL.64 [R1+0x8e0], R144 ;  /* 0x0008e09001007387 */ /* 0x000fe40000100a00 */
[----:B------:R1:W-:Y:S02]  /*b84b0*/  STL.64 [R1+0x8e8], R146 ;  /* 0x0008e89201007387 */ /* 0x0003e40000100a00 */
[----:B-1----:R-:W4:Y:S01]  /*b84c0*/  LDL.LU.64 R146, [R1+0x5b68] ;  /* 0x005b680001927983 */ /* 0x002f220000300a00 */
[----:B------:R-:W-:Y:S02]  /*b84d0*/  STL.64 [R1+0x8d0], R140 ;  /* 0x0008d08c01007387 */ /* 0x000fe40000100a00 */
[----:B------:R1:W-:Y:S02]  /*b84e0*/  STL.64 [R1+0x8d8], R142 ;  /* 0x0008d88e01007387 */ /* 0x0003e40000100a00 */
[----:B-1----:R-:W4:Y:S01]  /*b84f0*/  LDL.LU.64 R142, [R1+0x5b60] ;  /* 0x005b6000018e7983 */ /* 0x002f220000300a00 */
[C---:B--2---:R-:W-:Y:S08]  /*b8500*/  HMMA.1688.F32.TF32 R136, R232.reuse, R114, R136 ;  /* 0x00000072e888723c */ /* 0x044ff00000081088 */
[C---:B---3--:R-:W-:Y:S08]  /*b8510*/  HMMA.1688.F32.TF32 R244, R232.reuse, R118, R244 ;  /* 0x00000076e8f4723c */ /* 0x048ff000000810f4 */
[----:B----4-:R-:W-:Y:S07]  /*b8520*/  HMMA.1688.F32.TF32 R248, R232, R122, R248 ;  /* 0x0000007ae8f8723c */ /* 0x010fee00000810f8 */
[----:B------:R-:W-:Y:S01]  /*b8530*/  STL.64 [R1+0x8c0], R136 ;  /* 0x0008c08801007387 */ /* 0x000fe20000100a00 */
[----:B------:R1:W-:Y:S03]  /*b8540*/  STL.64 [R1+0x8c8], R138 ;  /* 0x0008c88a01007387 */ /* 0x0003e60000100a00 */
[----:B-1----:R-:W2:Y:S04]  /*b8550*/  LDL.LU.64 R138, [R1+0x5b58] ;  /* 0x005b5800018a7983 */ /* 0x002ea80000300a00 */
[----:B------:R-:W-:Y:S02]  /*b8560*/  STL.64 [R1+0x8b0], R244 ;  /* 0x0008b0f401007387 */ /* 0x000fe40000100a00 */
[----:B------:R1:W-:Y:S02]  /*b8570*/  STL.64 [R1+0x8b8], R246 ;  /* 0x0008b8f601007387 */ /* 0x0003e40000100a00 */
[----:B-1----:R-:W3:Y:S01]  /*b8580*/  LDL.LU.64 R246, [R1+0x5b50] ;  /* 0x005b500001f67983 */ /* 0x002ee20000300a00 */
[----:B------:R-:W3:Y:S03]  /*b8590*/  LDL.LU.64 R244, [R1+0x5b48] ;  /* 0x005b480001f47983 */ /* 0x000ee60000300a00 */
[----:B------:R-:W-:Y:S02]  /*b85a0*/  STL.64 [R1+0x8a0], R248 ;  /* 0x0008a0f801007387 */ /* 0x000fe40000100a00 */
[----:B------:R1:W-:Y:S02]  /*b85b0*/  STL.64 [R1+0x8a8], R250 ;  /* 0x0008a8fa01007387 */ /* 0x0003e40000100a00 */
[----:B-1----:R-:W4:Y:S01]  /*b85c0*/  LDL.LU.64 R250, [R1+0x5b40] ;  /* 0x005b400001fa7983 */ /* 0x002f220000300a00 */
[----:B------:R-:W4:Y:S01]  /*b85d0*/  LDL.LU.64 R248, [R1+0x5b38] ;  /* 0x005b380001f87983 */ /* 0x000f220000300a00 */
[----:B------:R-:W-:Y:S08]  /*b85e0*/  HMMA.1688.F32.TF32 R228, R220, R70, R228 ;  /* 0x00000046dce4723c */ /* 0x000ff000000810e4 */
[C---:B---3--:R-:W-:Y:S08]  /*b85f0*/  HMMA.1688.F32.TF32 R244, R232.reuse, R130, R244 ;  /* 0x00000082e8f4723c */ /* 0x048ff000000810f4 */
[----:B----4-:R-:W-:Y:S11]  /*b8600*/  HMMA.1688.F32.TF32 R248, R232, R126, R248 ;  /* 0x0000007ee8f8723c */ /* 0x010ff600000810f8 */
[----:B------:R-:W-:Y:S11]  /*b8610*/  @!UPT UIADD3 URZ, URZ, URZ, URZ ;  /* 0x0000003f3f3ff290 */ /* 0x000ff6000fffe03f */
[----:B------:R-:W-:Y:S01]  /*b8620*/  @!UPT UIADD3 URZ, URZ, URZ, URZ ;  /* 0x0000003f3f3ff290 */ /* 0x000fe2000fffe03f */
[----:B------:R1:W-:Y:S01]  /*b8630*/  STL.64 [R1+0x890], R248 ;  /* 0x000890f801007387 */ /* 0x0003e20000100a00 */
[----:B------:R3:W-:Y:S03]  /*b8640*/  STL.64 [R1+0x898], R250 ;  /* 0x000898fa01007387 */ /* 0x0007e60000100a00 */
[----:B-1----:R-:W4:Y:S01]  /*b8650*/  LDL.LU R248, [R1+0x1060] ;  /* 0x0010600001f87983 */ /* 0x002f220000300800 */
[----:B------:R-:W4:Y:S02]  /*b8660*/  LDL.LU R249, [R1+0x1064] ;  /* 0x0010640001f97983 */ /* 0x000f240000300800 */
[----:B---3--:R-:W4:Y:S02]  /*b8670*/  LDL.LU R250, [R1+0x1068] ;  /* 0x0010680001fa7983 */ /* 0x008f240000300800 */
[----:B------:R-:W4:Y:S01]  /*b8680*/  LDL.LU R251, [R1+0x106c] ;  /* 0x00106c0001fb7983 */ /* 0x000f220000300800 */
[----:B------:R-:W3:Y:S01]  /*b8690*/  LDL.LU R232, [R1+0x1070] ;  /* 0x0010700001e87983 */ /* 0x000ee20000300800 */
[----:B------:R-:W-:Y:S02]  /*b86a0*/  STL.64 [R1+0x880], R244 ;  /* 0x000880f401007387 */ /* 0x000fe40000100a00 */
[----:B------:R1:W-:Y:S02]  /*b86b0*/  STL.64 [R1+0x888], R246 ;  /* 0x000888f601007387 */ /* 0x0003e40000100a00 */
[----:B------:R-:W3:Y:S01]  /*b86c0*/  LDL.LU R233, [R1+0x1074] ;  /* 0x0010740001e97983 */ /* 0x000ee20000300800 */
[----:B------:R-:W3:Y:S01]  /*b86d0*/  LDL.LU R234, [R1+0x1078] ;  /* 0x0010780001ea7983 */ /* 0x000ee20000300800 */
[----:B------:R-:W3:Y:S03]  /*b86e0*/  LDL.LU R235, [R1+0x107c] ;  /* 0x00107c0001eb7983 */ /* 0x000ee60000300800 */
[----:B-1----:R-:W3:Y:S01]  /*b86f0*/  LDL.LU.64 R246, [R1+0x1c8] ;  /* 0x0001c80001f67983 */ /* 0x002ee20000300a00 */
[----:B------:R-:W-:Y:S02]  /*b8700*/  STL.64 [R1+0x900], R228 ;  /* 0x000900e401007387 */ /* 0x000fe40000100a00 */
[----:B------:R1:W-:Y:S02]  /*b8710*/  STL.64 [R1+0x908], R230 ;  /* 0x000908e601007387 */ /* 0x0003e40000100a00 */
[C---:B-1----:R-:W-:Y:S08]  /*b8720*/  HMMA.1688.F32.TF32 R228, R220.reuse, R74, R224 ;  /* 0x0000004adce4723c */ /* 0x042ff000000810e0 */
        /* <DEDUP_REMOVED lines=9> */
[----:B------:R1:W-:Y:S02]  /*b87c0*/  STL.64 [R1+0xa28], R170 ;  /* 0x000a28aa01007387 */ /* 0x0003e40000100a00 */
[----:B------:R-:W-:Y:S01]  /*b87d0*/  IMAD.MOV.U32 R141, RZ, RZ, R134 ;  /* 0x000000ffff8d7224 */ /* 0x000fe200078e0086 */
[----:B------:R-:W-:Y:S01]  /*b87e0*/  MOV R140, R135 ;  /* 0x00000087008c7202 */ /* 0x000fe20000000f00 */
[----:B------:R-:W-:Y:S04]  /*b87f0*/  LDS R228, [R252+0x18300] ;  /* 0x01830000fce47984 */ /* 0x000fe80000000800 */
[----:B------:R-:W-:Y:S01]  /*b8800*/  LDS R229, [R165+0x18300] ;  /* 0x01830000a5e57984 */ /* 0x000fe20000000800 */
[C---:B-1----:R-:W-:Y:S03]  /*b8810*/  HMMA.1688.F32.TF32 R168, R220.reuse, R94, R184 ;  /* 0x0000005edca8723c */ /* 0x042fe600000810b8 */
[----:B------:R-:W-:Y:S01]  /*b8820*/  STL.64 [R1+0xa30], R172 ;  /* 0x000a30ac01007387 */ /* 0x000fe20000100a00 */
[----:B------:R1:W-:Y:S02]  /*b8830*/  STL.64 [R1+0xa38], R174 ;  /* 0x000a38ae01007387 */ /* 0x0003e40000100a00 */
[----:B------:R-:W-:Y:S02]  /*b8840*/  STL.64 [R1+0xa40], R176 ;  /* 0x000a40b001007387 */ /* 0x000fe40000100a00 */
[----:B------:R2:W-:Y:S01]  /*b8850*/  STL.64 [R1+0xa48], R178 ;  /* 0x000a48b201007387 */ /* 0x0005e20000100a00 */
[C---:B-1----:R-:W-:Y:S08]  /*b8860*/  HMMA.1688.F32.TF32 R172, R220.reuse, R98, R188 ;  /* 0x00000062dcac723c */ /* 0x042ff000000810bc */
[C---:B--2---:R-:W-:Y:S06]  /*b8870*/  HMMA.1688.F32.TF32 R176, R220.reuse, R102, R192 ;  /* 0x00000066dcb0723c */ /* 0x044fec00000810c0 */
        /* <DEDUP_REMOVED lines=22> */
[----:B------:R3:W-:Y:S07]  /*b89e0*/  STL.64 [R1+0xad8], R174 ;  /* 0x000ad8ae01007387 */ /* 0x0007ee0000100a00 */
[----:B------:R1:W-:Y:S02]  /*b89f0*/  STL.64 [R1+0xaf0], R176 ;  /* 0x000af0b001007387 */ /* 0x0003e40000100a00 */
[----:B------:R2:W-:Y:S06]  /*b8a00*/  STL.64 [R1+0xaf8], R178 ;  /* 0x000af8b201007387 */ /* 0x0005ec0000100a00 */
[----:B------:R1:W-:Y:S01]  /*b8a10*/  STL.64 [R1+0xae0], R168 ;  /* 0x000ae0a801007387 */ /* 0x0003e20000100a00 */
[----:B------:R1:W-:Y:S01]  /*b8a20*/  STL.64 [R1+0xae8], R170 ;  /* 0x000ae8aa01007387 */ /* 0x0003e20000100a00 */
[C---:B----4-:R-:W-:Y:S02]  /*b8a30*/  HMMA.1688.F32.TF32 R212, R240.reuse, R134, R248 ;  /* 0x00000086f0d4723c */ /* 0x050fe400000810f8 */
[----:B------:R-:W4:Y:S01]  /*b8a40*/  LDL.LU R248, [R1+0x1030] ;  /* 0x0010300001f87983 */ /* 0x000f220000300800 */
[----:B------:R-:W4:Y:S02]  /*b8a50*/  LDL.LU R249, [R1+0x1034] ;  /* 0x0010340001f97983 */ /* 0x000f240000300800 */
[----:B------:R-:W4:Y:S02]  /*b8a60*/  LDL.LU R250, [R1+0x1038] ;  /* 0x0010380001fa7983 */ /* 0x000f240000300800 */
[----:B------:R-:W4:Y:S01]  /*b8a70*/  LDL.LU R251, [R1+0x103c] ;  /* 0x00103c0001fb7983 */ /* 0x000f220000300800 */
[----:B---3--:R-:W-:Y:S01]  /*b8a80*/  HMMA.1688.F32.TF32 R172, R240, R246, R232 ;  /* 0x000000f6f0ac723c */ /* 0x008fe200000810e8 */
        /* <DEDUP_REMOVED lines=16> */
[----:B-1----:R-:W3:Y:S01]  /*b8b90*/  LDL.LU R176, [R1+0x1100] ;  /* 0x0011000001b07983 */ /* 0x002ee20000300800 */
[----:B------:R-:W3:Y:S02]  /*b8ba0*/  LDL.LU R177, [R1+0x1104] ;  /* 0x0011040001b17983 */ /* 0x000ee40000300800 */
[----:B--2---:R-:W3:Y:S02]  /*b8bb0*/  LDL.LU R178, [R1+0x1108] ;  /* 0x0011080001b27983 */ /* 0x004ee40000300800 */
[----:B------:R-:W3:Y:S01]  /*b8bc0*/  LDL.LU R179, [R1+0x110c] ;  /* 0x00110c0001b37983 */ /* 0x000ee20000300800 */
[----:B------:R-:W2:Y:S01]  /*b8bd0*/  LDL.LU R180, [R1+0x1050] ;  /* 0x0010500001b47983 */ /* 0x000ea20000300800 */
[----:B------:R-:W2:Y:S02]  /*b8be0*/  LDL.LU R181, [R1+0x1054] ;  /* 0x0010540001b57983 */ /* 0x000ea40000300800 */
[----:B------:R-:W2:Y:S02]  /*b8bf0*/  LDL.LU R182, [R1+0x1058] ;  /* 0x0010580001b67983 */ /* 0x000ea40000300800 */
[----:B------:R-:W2:Y:S01]  /*b8c00*/  LDL.LU R183, [R1+0x105c] ;  /* 0x00105c0001b77983 */ /* 0x000ea20000300800 */
[----:B------:R-:W2:Y:S01]  /*b8c10*/  LDL.LU.64 R134, [R1+0x1a8] ;  /* 0x0001a80001867983 */ /* 0x000ea20000300a00 */
[----:B------:R-:W3:Y:S02]  /*b8c20*/  LDL.LU R220, [R1+0x1040] ;  /* 0x0010400001dc7983 */ /* 0x000ee40000300800 */
[----:B------:R-:W3:Y:S02]  /*b8c30*/  LDL.LU R221, [R1+0x1044] ;  /* 0x0010440001dd7983 */ /* 0x000ee40000300800 */
[----:B------:R-:W3:Y:S01]  /*b8c40*/  LDL.LU R222, [R1+0x1048] ;  /* 0x0010480001de7983 */ /* 0x000ee20000300800 */
[----:B------:R-:W3:Y:S01]  /*b8c50*/  LDL.LU R223, [R1+0x104c] ;  /* 0x00104c0001df7983 */ /* 0x000ee20000300800 */
[----:B------:R-:W3:Y:S02]  /*b8c60*/  LDL.LU.64 R230, [R1+0x198] ;  /* 0x0001980001e67983 */ /* 0x000ee40000300a00 */
[----:B------:R-:W4:Y:S02]  /*b8c70*/  LDL.LU R168, [R1+0x1120] ;  /* 0x0011200001a87983 */ /* 0x000f240000300800 */
[----:B------:R-:W4:Y:S01]  /*b8c80*/  LDL.LU R169, [R1+0x1124] ;  /* 0x0011240001a97983 */ /* 0x000f220000300800 */
[----:B------:R-:W4:Y:S01]  /*b8c90*/  LDL.LU R170, [R1+0x1128] ;  /* 0x0011280001aa7983 */ /* 0x000f220000300800 */
[----:B------:R-:W4:Y:S02]  /*b8ca0*/  LDL.LU R171, [R1+0x112c] ;  /* 0x00112c0001ab7983 */ /* 0x000f240000300800 */
[----:B------:R-:W4:Y:S02]  /*b8cb0*/  LDL.LU.64 R238, [R1+0x188] ;  /* 0x0001880001ee7983 */ /* 0x000f240000300a00 */
[----:B------:R-:W4:Y:S01]  /*b8cc0*/  LDL.LU R216, [R1+0x1110] ;  /* 0x0011100001d87983 */ /* 0x000f220000300800 */
[----:B------:R-:W4:Y:S01]  /*b8cd0*/  LDL.LU R217, [R1+0x1114] ;  /* 0x0011140001d97983 */ /* 0x000f220000300800 */
[----:B------:R-:W4:Y:S02]  /*b8ce0*/  LDL.LU R218, [R1+0x1118] ;  /* 0x0011180001da7983 */ /* 0x000f240000300800 */
[----:B------:R-:W4:Y:S02]  /*b8cf0*/  LDL.LU R219, [R1+0x111c] ;  /* 0x00111c0001db7983 */ /* 0x000f240000300800 */
[----:B------:R-:W4:Y:S01]  /*b8d00*/  LDL.LU.64 R210, [R1+0x178] ;  /* 0x0001780001d27983 */ /* 0x000f220000300a00 */
[----:B------:R-:W4:Y:S01]  /*b8d10*/  LDL.LU.64 R206, [R1+0x118] ;  /* 0x0001180001ce7983 */ /* 0x000f220000300a00 */
        /* <DEDUP_REMOVED lines=13> */
[----:B------:R-:W-:-:S02]  /*b8df0*/  IMAD.MOV.U32 R137, RZ, RZ, R246 ;  /* 0x000000ffff897224 */ /* 0x000fc400078e00f6 */
[----:B------:R-:W4:Y:S01]  /*b8e00*/  LDL.LU R245, [R1+0x1084] ;  /* 0x0010840001f57983 */ /* 0x000f220000300800 */
[----:B------:R-:W-:Y:S01]  /*b8e10*/  MOV R136, R247 ;  /* 0x000000f700887202 */ /* 0x000fe20000000f00 */
[----:B------:R-:W4:Y:S01]  /*b8e20*/  LDL.LU R246, [R1+0x1088] ;  /* 0x0010880001f67983 */ /* 0x000f220000300800 */
[----:B------:R-:W4:Y:S01]  /*b8e30*/  LDL.LU R247, [R1+0x108c] ;  /* 0x00108c0001f77983 */ /* 0x000f220000300800 */
[C---:B--2---:R-:W-:Y:S01]  /*b8e40*/  HMMA.1688.F32.TF32 R180, R240.reuse, R134, R180 ;  /* 0x00000086f0b4723c */ /* 0x044fe200000810b4 */
[----:B------:R-:W-:Y:S01]  /*b8e50*/  IMAD.MOV.U32 R145, RZ, RZ, R134 ;  /* 0x000000ffff917224 */ /* 0x000fe200078e0086 */
[----:B------:R-:W-:Y:S02]  /*b8e60*/  MOV R144, R135 ;  /* 0x0000008700907202 */ /* 0x000fe40000000f00 */
[----:B------:R-:W2:Y:S04]  /*b8e70*/  LDL.LU.64 R134, [R1+0x5b30] ;  /* 0x005b300001867983 */ /* 0x000ea80000300a00 */
[C---:B---3--:R-:W-:Y:S01]  /*b8e80*/  HMMA.1688.F32.TF32 R220, R240.reuse, R230, R220 ;  /* 0x000000e6f0dc723c */ /* 0x048fe200000810dc */
[----:B------:R-:W-:Y:S01]  /*b8e90*/  IMAD.MOV.U32 R133, RZ, RZ, R230 ;  /* 0x000000ffff857224 */ /* 0x000fe200078e00e6 */
[----:B------:R-:W-:Y:S01]  /*b8ea0*/  MOV R132, R231 ;  /* 0x000000e700847202 */ /* 0x000fe20000000f00 */
[----:B------:R-:W-:Y:S04]  /*b8eb0*/  LDS R230, [R252+0x19300] ;  /* 0x01930000fce67984 */ /* 0x000fe80000000800 */
[----:B------:R-:W1:Y:S01]  /*b8ec0*/  LDS R231, [R165+0x19300] ;  /* 0x01930000a5e77984 */ /* 0x000e620000000800 */
[C---:B----4-:R-:W-:Y:S08]  /*b8ed0*/  HMMA.1688.F32.TF32 R168, R240.reuse, R238, R168 ;  /* 0x000000eef0a8723c */ /* 0x050ff000000810a8 */
[C---:B------:R-:W-:Y:S08]  /*b8ee0*/  HMMA.1688.F32.TF32 R216, R240.reuse, R210, R216 ;  /* 0x000000d2f0d8723c */ /* 0x040ff000000810d8 */
[C---:B------:R-:W-:Y:S08]  /*b8ef0*/  HMMA.1688.F32.TF32 R176, R240.reuse, R206, R176 ;  /* 0x000000cef0b0723c */ /* 0x040ff000000810b0 */
[C---:B------:R-:W-:Y:S08]  /*b8f00*/  HMMA.1688.F32.TF32 R184, R240.reuse, R138, R184 ;  /* 0x0000008af0b8723c */ /* 0x040ff000000810b8 */
[----:B------:R-:W-:Y:S01]  /*b8f10*/  HMMA.1688.F32.TF32 R192, R240, R146, R192 ;  /* 0x00000092f0c0723c */ /* 0x000fe200000810c0 */
[----:B------:R-:W-:Y:S01]  /*b8f20*/  IMAD.MOV.U32 R152, RZ, RZ, R210 ;  /* 0x000000ffff987224 */ /* 0x000fe200078e00d2 */
[----:B------:R-:W-:Y:S01]  /*b8f30*/  MOV R149, R211 ;  /* 0x000000d300957202 */ /* 0x000fe20000000f00 */
[----:B------:R-:W-:Y:S01]  /*b8f40*/  IMAD.MOV.U32 R148, RZ, RZ, R206 ;  /* 0x000000ffff947224 */ /* 0x000fe200078e00ce */
[----:B------:R-:W-:-:S04]  /*b8f50*/  MOV R3, R207 ;  /* 0x000000cf00037202 */ /* 0x000fc80000000f00 */
[C---:B------:R-:W-:Y:S08]  /*b8f60*/  HMMA.1688.F32.TF32 R200, R240.reuse, R154, R200 ;  /* 0x0000009af0c8723c */ /* 0x040ff000000810c8 */
[C---:B------:R-:W-:Y:S08]  /*b8f70*/  HMMA.1688.F32.TF32 R188, R240.reuse, R142, R188 ;  /* 0x0000008ef0bc723c */ /* 0x040ff000000810bc */
[C---:B------:R-:W-:Y:S08]  /*b8f80*/  HMMA.1688.F32.TF32 R204, R240.reuse, R158, R232 ;  /* 0x0000009ef0cc723c */ /* 0x040ff000000810e8 */
[C---:B------:R-:W-:Y:S01]  /*b8f90*/  HMMA.1688.F32.TF32 R196, R240.reuse, R150, R196 ;  /* 0x00000096f0c4723c */ /* 0x040fe200000810c4 */
[----:B------:R-:W-:Y:S04]  /*b8fa0*/  LDS R232, [R252+0x1a300] ;  /* 0x01a30000fce87984 */ /* 0x000fe80000000800 */
[----:B------:R-:W-:Y:S04]  /*b8fb0*/  LDS R234, [R252+0x1b300] ;  /* 0x01b30000fcea7984 */ /* 0x000fe80000000800 */
[----:B------:R-:W-:Y:S04]  /*b8fc0*/  LDS R233, [R165+0x1a300] ;  /* 0x01a30000a5e97984 */ /* 0x000fe80000000800 */
[----:B------:R-:W3:Y:S01]  /*b8fd0*/  LDS R235, [R165+0x1b300] ;  /* 0x01b30000a5eb7984 */ /* 0x000ee20000000800 */
        /* <DEDUP_REMOVED lines=30> */
[----:B------:R-:W-:-:S06]  /*b91c0*/  MOV R161, R239 ;  /* 0x000000ef00a17202 */ /* 0x000fcc0000000f00 */
[C---:B--2---:R-:W-:Y:S08]  /*b91d0*/  HMMA.1688.F32.TF32 R224, R240.reuse, R134, R224 ;  /* 0x00000086f0e0723c */ /* 0x044ff000000810e0 */
[----:B------:R-:W-:Y:S11]  /*b91e0*/  HMMA.1688.F32.TF32 R240, R240, R166, R248 ;  /* 0x000000a6f0f0723c */ /* 0x000ff600000810f8 */
[----:B------:R-:W-:Y:S05]  /*b91f0*/  @!UPT UIADD3 URZ, URZ, URZ, URZ ;  /* 0x0000003f3f3ff290 */ /* 0x000fea000fffe03f */
[C---:B------:R-:W-:Y:S08]  /*b9200*/  HMMA.1688.F32.TF32 R224, R228.reuse, R32, R224 ;  /* 0x00000020e4e0723c */ /* 0x040ff000000810e0 */
[----:B------:R-:W-:Y:S01]  /*b9210*/  HMMA.1688.F32.TF32 R240, R228, R64, R240 ;  /* 0x00000040e4f0723c */ /* 0x000fe200000810f0 */
[----:B------:R-:W-:Y:S04]  /*b9220*/  LDS R228, [R252+0x1c300] ;  /* 0x01c30000fce47984 */ /* 0x000fe80000000800 */
[----:B------:R-:W-:Y:S04]  /*b9230*/  LDS R230, [R252+0x1d300] ;  /* 0x01d30000fce67984 */ /* 0x000fe80000000800 */
[----:B------:R-:W-:Y:S04]  /*b9240*/  LDS R229, [R165+0x1c300] ;  /* 0x01c30000a5e57984 */ /* 0x000fe80000000800 */
[----:B------:R-:W1:Y:S03]  /*b9250*/  LDS R231, [R165+0x1d300] ;  /* 0x01d30000a5e77984 */ /* 0x000e660000000800 */
        /* <DEDUP_REMOVED lines=31> */
[----:B------:R1:W-:Y:S04]  /*b9450*/  STL [R1+0x5b08], R104 ;  /* 0x005b086801007387 */ /* 0x0003e80000100800 */
[----:B-1----:R-:W2:Y:S01]  /*b9460*/  LDL.LU R104, [R1+0xb64] ;  /* 0x000b640001687983 */ /* 0x002ea20000300800 */
[----:B------:R1:W-:Y:S03]  /*b9470*/  STL [R1+0x5b04], R105 ;  /* 0x005b046901007387 */ /* 0x0003e60000100800 */
[----:B-1----:R-:W3:Y:S01]  /*b9480*/  LDL.LU R105, [R1+0xb60] ;  /* 0x000b600001697983 */ /* 0x002ee20000300800 */
        /* <DEDUP_REMOVED lines=8> */
[C---:B------:R-:W-:Y:S01]  /*b9510*/  HMMA.1688.F32.TF32 R176, R232.reuse, R94, R176 ;  /* 0x0000005ee8b0723c */ /* 0x040fe200000810b0 */
[----:B------:R-:W-:Y:S02]  /*b9520*/  STL.64 [R1+0x760], R168 ;  /* 0x000760a801007387 */ /* 0x000fe40000100a00 */
[----:B------:R4:W-:Y:S05]  /*b9530*/  STL.64 [R1+0x768], R170 ;  /* 0x000768aa01007387 */ /* 0x0009ea0000100a00 */
[C---:B-1----:R-:W-:Y:S08]  /*b9540*/  HMMA.1688.F32.TF32 R180, R232.reuse, R90, R216 ;  /* 0x0000005ae8b4723c */ /* 0x042ff000000810d8 */
        /* <DEDUP_REMOVED lines=14> */
[----:B------:R-:W-:Y:S01]  /*b9630*/  STL.64 [R1+0xbb0], R176 ;  /* 0x000bb0b001007387 */ /* 0x000fe20000100a00 */
[----:B------:R-:W-:Y:S07]  /*b9640*/  STL.64 [R1+0xbb8], R178 ;  /* 0x000bb8b201007387 */ /* 0x000fee0000100a00 */
[----:B------:R-:W-:Y:S02]  /*b9650*/  STL.64 [R1+0xb90], R168 ;  /* 0x000b90a801007387 */ /* 0x000fe40000100a00 */
[----:B------:R1:W-:Y:S02]  /*b9660*/  STL.64 [R1+0xb98], R170 ;  /* 0x000b98aa01007387 */ /* 0x0003e40000100a00 */
        /* <DEDUP_REMOVED lines=11> */
[----:B-1----:R-:W-:Y:S01]  /*b9720*/  HMMA.1688.F32.TF32 R168, R232, R114, R196 ;  /* 0x00000072e8a8723c */ /* 0x002fe200000810c4 */
        /* <DEDUP_REMOVED lines=16> */
[----:B------:R-:W-:Y:S01]  /*b9830*/  MOV R191, R132 ;  /* 0x0000008400bf7202 */ /* 0x000fe20000000f00 */
[----:B------:R-:W-:Y:S01]  /*b9840*/  IMAD.MOV.U32 R190, RZ, RZ, R133 ;  /* 0x000000ffffbe7224 */ /* 0x000fe200078e0085 */
[----:B------:R-:W-:Y:S01]  /*b9850*/  STL.64 [R1+0x6c0], R168 ;  /* 0x0006c0a801007387 */ /* 0x000fe20000100a00 */
[----:B------:R1:W-:Y:S02]  /*b9860*/  STL.64 [R1+0x6c8], R170 ;  /* 0x0006c8aa01007387 */ /* 0x0003e40000100a00 */
[----:B------:R-:W4:Y:S02]  /*b9870*/  LDL.LU R132, [R1+0x11f0] ;  /* 0x0011f00001847983 */ /* 0x000f240000300800 */
[----:B------:R-:W4:Y:S01]  /*b9880*/  LDL.LU R133, [R1+0x11f4] ;  /* 0x0011f40001857983 */ /* 0x000f220000300800 */
[----:B------:R-:W4:Y:S01]  /*b9890*/  LDL.LU R134, [R1+0x11f8] ;  /* 0x0011f80001867983 */ /* 0x000f220000300800 */
[----:B------:R-:W4:Y:S01]  /*b98a0*/  LDL.LU R135, [R1+0x11fc] ;  /* 0x0011fc0001877983 */ /* 0x000f220000300800 */
[----:B------:R-:W-:Y:S01]  /*b98b0*/  MOV R183, R140 ;  /* 0x0000008c00b77202 */ /* 0x000fe20000000f00 */
[----:B------:R-:W-:Y:S01]  /*b98c0*/  IMAD.MOV.U32 R182, RZ, RZ, R141 ;  /* 0x000000ffffb67224 */ /* 0x000fe200078e008d */
[----:B------:R-:W4:Y:S01]  /*b98d0*/  LDL.LU R140, [R1+0x1210] ;  /* 0x00121000018c7983 */ /* 0x000f220000300800 */
[----:B------:R-:W4:Y:S02]  /*b98e0*/  LDL.LU R141, [R1+0x1214] ;  /* 0x00121400018d7983 */ /* 0x000f240000300800 */
[----:B------:R-:W4:Y:S01]  /*b98f0*/  LDL.LU R142, [R1+0x1218] ;  /* 0x00121800018e7983 */ /* 0x000f220000300800 */
[----:B------:R-:W-:Y:S01]  /*b9900*/  MOV R187, R144 ;  /* 0x0000009000bb7202 */ /* 0x000fe20000000f00 */
[----:B------:R-:W4:Y:S01]  /*b9910*/  LDL.LU R143, [R1+0x121c] ;  /* 0x00121c00018f7983 */ /* 0x000f220000300800 */
[----:B------:R-:W-:-:S02]  /*b9920*/  IMAD.MOV.U32 R186, RZ, RZ, R145 ;  /* 0x000000ffffba7224 */ /* 0x000fc400078e0091 */
        /* <DEDUP_REMOVED lines=10> */
[C---:B-1----:R-:W-:Y:S11]  /*b99d0*/  HMMA.1688.F32.TF32 R168, R232.reuse, R118, R200 ;  /* 0x00000076e8a8723c */ /* 0x042ff600000810c8 */
[----:B------:R-:W-:Y:S11]  /*b99e0*/  @!UPT UIADD3 URZ, URZ, URZ, URZ ;  /* 0x0000003f3f3ff290 */ /* 0x000ff6000fffe03f */
[----:B------:R-:W-:Y:S01]  /*b99f0*/  @!UPT UIADD3 URZ, URZ, URZ, URZ ;  /* 0x0000003f3f3ff290 */ /* 0x000fe2000fffe03f */
[----:B------:R-:W-:Y:S01]  /*b9a00*/  STL.64 [R1+0x6a0], R168 ;  /* 0x0006a0a801007387 */ /* 0x000fe20000100a00 */
[----:B------:R1:W-:Y:S02]  /*b9a10*/  STL.64 [R1+0x6a8], R170 ;  /* 0x0006a8aa01007387 */ /* 0x0003e40000100a00 */
[C---:B-1----:R-:W-:Y:S01]  /*b9a20*/  HMMA.1688.F32.TF32 R168, R232.reuse, R122, R204 ;  /* 0x0000007ae8a8723c */ /* 0x042fe200000810cc */
[----:B------:R-:W4:Y:S11]  /*b9a30*/  LDL.LU R204, [R1+0x11b0] ;  /* 0x0011b00001cc7983 */ /* 0x000f360000300800 */
[----:B------:R-:W-:Y:S11]  /*b9a40*/  @!UPT UIADD3 URZ, URZ, URZ, URZ ;  /* 0x0000003f3f3ff290 */ /* 0x000ff6000fffe03f */
[----:B------:R-:W-:Y:S01]  /*b9a50*/  STL.64 [R1+0x680], R168 ;  /* 0x000680a801007387 */ /* 0x000fe20000100a00 */
[----:B------:R1:W-:Y:S02]  /*b9a60*/  STL.64 [R1+0x688], R170 ;  /* 0x000688aa01007387 */ /* 0x0003e40000100a00 */
[----:B------:R-:W4:Y:S02]  /*b9a70*/  LDL.LU R205, [R1+0x11b4] ;  /* 0x0011b40001cd7983 */ /* 0x000f240000300800 */
[----:B------:R-:W4:Y:S01]  /*b9a80*/  LDL.LU R206, [R1+0x11b8] ;  /* 0x0011b80001ce7983 */ /* 0x000f220000300800 */
[----:B------:R-:W4:Y:S01]  /*b9a90*/  LDL.LU R207, [R1+0x11bc] ;  /* 0x0011bc0001cf7983 */ /* 0x000f220000300800 */
[C---:B-1----:R-:W-:Y:S03]  /*b9aa0*/  HMMA.1688.F32.TF32 R168, R232.reuse, R126, R208 ;  /* 0x0000007ee8a8723c */ /* 0x042fe600000810d0 */
[----:B------:R-:W4:Y:S11]  /*b9ab0*/  LDL.LU R208, [R1+0x11c0] ;  /* 0x0011c00001d07983 */ /* 0x000f360000300800 */
[----:B------:R-:W-:Y:S09]  /*b9ac0*/  @!UPT UIADD3 URZ, URZ, URZ, URZ ;  /* 0x0000003f3f3ff290 */ /* 0x000ff2000fffe03f */
[----:B------:R-:W-:Y:S01]  /*b9ad0*/  STL.64 [R1+0x670], R168 ;  /* 0x000670a801007387 */ /* 0x000fe20000100a00 */
[----:B------:R1:W-:Y:S02]  /*b9ae0*/  STL.64 [R1+0x678], R170 ;  /* 0x000678aa01007387 */ /* 0x0003e40000100a00 */
[----:B------:R-:W4:Y:S02]  /*b9af0*/  LDL.LU R209, [R1+0x11c4] ;  /* 0x0011c40001d17983 */ /* 0x000f240000300800 */
[----:B------:R-:W4:Y:S01]  /*b9b00*/  LDL.LU R210, [R1+0x11c8] ;  /* 0x0011c80001d27983 */ /* 0x000f220000300800 */
[----:B------:R-:W4:Y:S01]  /*b9b10*/  LDL.LU R211, [R1+0x11cc] ;  /* 0x0011cc0001d37983 */ /* 0x000f220000300800 */
[----:B-1----:R-:W-:Y:S03]  /*b9b20*/  HMMA.1688.F32.TF32 R168, R232, R130, R240 ;  /* 0x00000082e8a8723c */ /* 0x002fe600000810f0 */
[----:B------:R-:W4:Y:S04]  /*b9b30*/  LDL.LU R232, [R1+0x11e0] ;  /* 0x0011e00001e87983 */ /* 0x000f280000300800 */
[----:B--2---:R-:W-:Y:S04]  /*b9b40*/  LDS R172, [R104+0x16380] ;  /* 0x0163800068ac7984 */ /* 0x004fe80000000800 */
[----:B------:R-:W-:Y:S04]  /*b9b50*/  LDS R174, [R104+0x17380] ;  /* 0x0173800068ae7984 */ /* 0x000fe80000000800 */
[----:B---3--:R-:W-:Y:S04]  /*b9b60*/  LDS R173, [R105+0x16380] ;  /* 0x0163800069ad7984 */ /* 0x008fe80000000800 */
[----:B------:R-:W4:Y:S04]  /*b9b70*/  LDS R175, [R105+0x17380] ;  /* 0x0173800069af7984 */ /* 0x000f280000000800 */
[----:B------:R-:W-:Y:S01]  /*b9b80*/  STL.64 [R1+0x560], R168 ;  /* 0x000560a801007387 */ /* 0x000fe20000100a00 */
[----:B------:R-:W-:Y:S02]  /*b9b90*/  STL.64 [R1+0x568], R170 ;  /* 0x000568aa01007387 */ /* 0x000fe40000100a00 */
[----:B------:R-:W2:Y:S02]  /*b9ba0*/  LDL.LU R233, [R1+0x11e4] ;  /* 0x0011e40001e97983 */ /* 0x000ea40000300800 */
[----:B------:R-:W2:Y:S01]  /*b9bb0*/  LDL.LU R234, [R1+0x11e8] ;  /* 0x0011e80001ea7983 */ /* 0x000ea20000300800 */
[----:B------:R-:W2:Y:S01]  /*b9bc0*/  LDL.LU R235, [R1+0x11ec] ;  /* 0x0011ec0001eb7983 */ /* 0x000ea20000300800 */
[----:B------:R-:W3:Y:S02]  /*b9bd0*/  LDL.LU R240, [R1+0x11d0] ;  /* 0x0011d00001f07983 */ /* 0x000ee40000300800 */
[----:B------:R-:W3:Y:S02]  /*b9be0*/  LDL.LU R241, [R1+0x11d4] ;  /* 0x0011d40001f17983 */ /* 0x000ee40000300800 */
[----:B------:R-:W3:Y:S01]  /*b9bf0*/  LDL.LU R242, [R1+0x11d8] ;  /* 0x0011d80001f27983 */ /* 0x000ee20000300800 */
[----:B------:R-:W3:Y:S01]  /*b9c00*/  LDL.LU R243, [R1+0x11dc] ;  /* 0x0011dc0001f37983 */ /* 0x000ee20000300800 */
[----:B------:R-:W-:Y:S01]  /*b9c10*/  MOV R199, R149 ;  /* 0x0000009500c77202 */ /* 0x000fe20000000f00 */
[----:B------:R-:W-:-:S02]  /*b9c20*/  IMAD.MOV.U32 R202, RZ, RZ, R148 ;  /* 0x000000ffffca7224 */ /* 0x000fc400078e0094 */
[----:B------:R-:W-:Y:S01]  /*b9c30*/  IMAD.MOV.U32 R194, RZ, RZ, R164 ;  /* 0x000000ffffc27224 */ /* 0x000fe200078e00a4 */
[----:B------:R-:W-:Y:S04]  /*b9c40*/  LDS R168, [R104+0x18380] ;  /* 0x0183800068a87984 */ /* 0x000fe80000000800 */
[----:B------:R-:W-:Y:S04]  /*b9c50*/  LDS R170, [R104+0x19380] ;  /* 0x0193800068aa7984 */ /* 0x000fe80000000800 */
[----:B------:R-:W-:Y:S04]  /*b9c60*/  LDS R169, [R105+0x18380] ;  /* 0x0183800069a97984 */ /* 0x000fe80000000800 */
[----:B------:R-:W1:Y:S01]  /*b9c70*/  LDS R171, [R105+0x19380] ;  /* 0x0193800069ab7984 */ /* 0x000e620000000800 */
[C---:B----4-:R-:W-:Y:S08]  /*b9c80*/  HMMA.1688.F32.TF32 R188, R172.reuse, R190, R132 ;  /* 0x000000beacbc723c */ /* 0x050ff00000081084 */
[C---:B------:R-:W-:Y:S08]  /*b9c90*/  HMMA.1688.F32.TF32 R180, R172.reuse, R182, R140 ;  /* 0x000000b6acb4723c */ /* 0x040ff0000008108c */
[C---:B------:R-:W-:Y:S01]  /*b9ca0*/  HMMA.1688.F32.TF32 R176, R172.reuse, R178, R144 ;  /* 0x000000b2acb0723c */ /* 0x040fe20000081090 */
[----:B------:R-:W4:Y:S01]  /*b9cb0*/  LDL.LU.64 R146, [R1+0x5b28] ;  /* 0x005b280001927983 */ /* 0x000f220000300a00 */
[----:B------:R-:W2:Y:S06]  /*b9cc0*/  LDL.LU.64 R142, [R1+0x5b20] ;  /* 0x005b2000018e7983 */ /* 0x000eac0000300a00 */
[C---:B------:R-:W-:Y:S01]  /*b9cd0*/  HMMA.1688.F32.TF32 R184, R172.reuse, R186, R136 ;  /* 0x000000baacb8723c */ /* 0x040fe20000081088 */
[----:B------:R-:W3:Y:S01]  /*b9ce0*/  LDL.LU.64 R138, [R1+0x5b18] ;  /* 0x005b1800018a7983 */ /* 0x000ee20000300a00 */
[----:B------:R-:W3:Y:S06]  /*b9cf0*/  LDL.LU.64 R134, [R1+0x5b10] ;  /* 0x005b100001867983 */ /* 0x000eec0000300a00 */
[----:B------:R-:W-:Y:S01]  /*b9d00*/  HMMA.1688.F32.TF32 R148, R172, R150, R212 ;  /* 0x00000096ac94723c */ /* 0x000fe200000810d4 */
[----:B------:R-:W-:-:S02]  /*b9d10*/  MOV R195, R161 ;  /* 0x000000a100c37202 */ /* 0x000fc40000000f00 */
[----:B------:R-:W-:Y:S01]  /*b9d20*/  MOV R203, R3 ;  /* 0x0000000300cb7202 */ /* 0x000fe20000000f00 */
[----:B------:R-:W-:-:S04]  /*b9d30*/  IMAD.MOV.U32 R252, RZ, RZ, c[0x0][0x188] ;  /* 0x00006200fffc7624 */ /* 0x000fc800078e00ff */
[C---:B--2---:R-:W-:Y:S08]  /*b9d40*/  HMMA.1688.F32.TF32 R140, R172.reuse, R142, R216 ;  /* 0x0000008eac8c723c */ /* 0x044ff000000810d8 */
[C---:B---3--:R-:W-:Y:S01]  /*b9d50*/  HMMA.1688.F32.TF32 R132, R172.reuse, R134, R204 ;  /* 0x00000086ac84723c */ /* 0x048fe200000810cc */
[----:B------:R-:W2:Y:S01]  /*b9d60*/  LDL.LU.64 R204, [R1+0x1b48] ;  /* 0x001b480001cc7983 */ /* 0x000ea20000300a00 */
[----:B------:R-:W3:Y:S02]  /*b9d70*/  LDL.LU.64 R206, [R1+0x1b50] ;  /* 0x001b500001ce7983 */ /* 0x000ee40000300a00 */
[----:B------:R-:W3:Y:S02]  /*b9d80*/  LDL.LU.64 R218, [R1+0x1b80] ;  /* 0x001b800001da7983 */ /* 0x000ee40000300a00 */
[----:B------:R-:W3:Y:S01]  /*b9d90*/  LDL.LU.64 R216, [R1+0x1b00] ;  /* 0x001b000001d87983 */ /* 0x000ee20000300a00 */
[----:B------:R-:W3:Y:S01]  /*b9da0*/  LDL.LU.64 R214, [R1+0x1af8] ;  /* 0x001af80001d67983 */ /* 0x000ee20000300a00 */
[----:B------:R-:W3:Y:S01]  /*b9db0*/  LDL.LU.64 R164, [R1+0x1af0] ;  /* 0x001af00001a47983 */ /* 0x000ee20000300a00 */
[C---:B------:R-:W-:Y:S08]  /*b9dc0*/  HMMA.1688.F32.TF32 R192, R172.reuse, R194, R232 ;  /* 0x000000c2acc0723c */ /* 0x040ff000000810e8 */
[----:B------:R-:W-:Y:S01]  /*b9dd0*/  HMMA.1688.F32.TF32 R200, R172, R202, R208 ;  /* 0x000000caacc8723c */ /* 0x000fe200000810d0 */
[----:B------:R-:W3:Y:S07]  /*b9de0*/  LDL.LU.64 R212, [R1+0x1b40] ;  /* 0x001b400001d47983 */ /* 0x000eee0000300a00 */
[C---:B-1----:R-:W-:Y:S01]  /*b9df0*/  HMMA.1688.F32.TF32 R184, R168.reuse, R12, R184 ;  /* 0x0000000ca8b8723c */ /* 0x042fe200000810b8 */
[----:B------:R-:W-:Y:S01]  /*b9e00*/  SHF.L.U32 R3, R252, 0x7, RZ ;  /* 0x00000007fc037819 */ /* 0x000fe200000006ff */
[----:B------:R-:W3:Y:S06]  /*b9e10*/  LDL.LU.64 R210, [R1+0x1b38] ;  /* 0x001b380001d27983 */ /* 0x000eec0000300a00 */
[----:B------:R-:W-:Y:S01]  /*b9e20*/  HMMA.1688.F32.TF32 R176, R168, R4, R176 ;  /* 0x00000004a8b0723c */ /* 0x000fe200000810b0 */
[----:B------:R-:W3:Y:S01]  /*b9e30*/  LDL.LU.64 R12, [R1+0x1b30] ;  /* 0x001b3000010c7983 */ /* 0x000ee20000300a00 */
[----:B------:R-:W-:-:S02]  /*b9e40*/  IMAD.MOV.U32 R198, RZ, RZ, R152 ;  /* 0x000000ffffc67224 */ /* 0x000fc400078e0098 */
[----:B------:R-:W3:Y:S02]  /*b9e50*/  LDL.LU.64 R4, [R1+0x1b28] ;  /* 0x001b280001047983 */ /* 0x000ee40000300a00 */
[----:B------:R-:W-:Y:S01]  /*b9e60*/  IMAD.SHL.U32 R3, R3, 0x4, RZ ;  /* 0x0000000403037824 */ /* 0x000fe200078e00ff */
[----:B------:R-:W-:Y:S01]  /*b9e70*/  MOV R249, R157 ;  /* 0x0000009d00f97202 */ /* 0x000fe20000000f00 */
[----:B------:R-:W-:Y:S02]  /*b9e80*/  IMAD.MOV.U32 R250, RZ, RZ, R156 ;  /* 0x000000fffffa7224 */ /* 0x000fe400078e009c */
[----:B------:R-:W-:Y:S01]  /*b9e90*/  IMAD.MOV.U32 R248, RZ, RZ, R160 ;  /* 0x000000fffff87224 */ /* 0x000fe200078e00a0 */
[----:B------:R-:W-:Y:S01]  /*b9ea0*/  MOV R251, R153 ;  /* 0x0000009900fb7202 */ /* 0x000fe20000000f00 */
[C---:B------:R-:W-:Y:S08]  /*b9eb0*/  HMMA.1688.F32.TF32 R196, R172.reuse, R198, R240 ;  /* 0x000000c6acc4723c */ /* 0x040ff000000810f0 */
[C---:B------:R-:W-:Y:S01]  /*b9ec0*/  HMMA.1688.F32.TF32 R156, R172.reuse, R158, R236 ;  /* 0x0000009eac9c723c */ /* 0x040fe200000810ec */
[----:B------:R-:W3:Y:S07]  /*b9ed0*/  LDL.LU.64 R208, [R1+0x1b78] ;  /* 0x001b780001d07983 */ /* 0x000eee0000300a00 */
[C---:B------:R-:W-:Y:S08]  /*b9ee0*/  HMMA.1688.F32.TF32 R136, R172.reuse, R138, R224 ;  /* 0x0000008aac88723c */ /* 0x040ff000000810e0 */
[C---:B----4-:R-:W-:Y:S08]  /*b9ef0*/  HMMA.1688.F32.TF32 R144, R172.reuse, R146, R220 ;  /* 0x00000092ac90723c */ /* 0x050ff000000810dc */
[C---:B------:R-:W-:Y:S08]  /*b9f00*/  HMMA.1688.F32.TF32 R152, R172.reuse, R154, R228 ;  /* 0x0000009aac98723c */ /* 0x040ff000000810e4 */
[C---:B------:R-:W-:Y:S08]  /*b9f10*/  HMMA.1688.F32.TF32 R160, R172.reuse, R162, R244 ;  /* 0x000000a2aca0723c */ /* 0x040ff000000810f4 */
[----:B------:R-:W-:Y:S08]  /*b9f20*/  HMMA.1688.F32.TF32 R172, R172, R166, R248 ;  /* 0x000000a6acac723c */ /* 0x000ff000000810f8 */
[C---:B------:R-:W-:Y:S08]  /*b9f30*/  HMMA.1688.F32.TF32 R192, R168.reuse, R20, R192 ;  /* 0x00000014a8c0723c */ /* 0x040ff000000810c0 */
[C---:B------:R-:W-:Y:S08]  /*b9f40*/  HMMA.1688.F32.TF32 R188, R168.reuse, R16, R188 ;  /* 0x00000010a8bc723c */ /* 0x040ff000000810bc */
[----:B------:R-:W-:Y:S01]  /*b9f50*/  HMMA.1688.F32.TF32 R180, R168, R8, R180 ;  /* 0x00000008a8b4723c */ /* 0x000fe200000810b4 */
[----:B--2---:R-:W-:-:S02]  /*b9f60*/  IADD3 R241, P1, R204, R3, RZ ;  /* 0x00000003ccf17210 */ /* 0x004fc40007f3e0ff */
[----:B---3--:R-:W-:-:S04]  /*b9f70*/  IADD3 R239, P0, R206, R3, RZ ;  /* 0x00000003ceef7210 */ /* 0x008fc80007f1e0ff */
[----:B------:R-:W-:Y:S02]  /*b9f80*/  IADD3.X R238, R207, R0, RZ, P0, !PT ;  /* 0x00000000cfee7210 */ /* 0x000fe400007fe4ff */
[-C--:B------:R-:W-:Y:S01]  /*b9f90*/  IADD3 R237, P3, R164, R3.reuse, RZ ;  /* 0x00000003a4ed7210 */ /* 0x080fe20007f7e0ff */
[--C-:B------:R-:W-:Y:S01]  /*b9fa0*/  IMAD.X R240, R205, 0x1, R0.reuse, P1 ;  /* 0x00000001cdf07824 */ /* 0x100fe200008e0600 */
[----:B------:R-:W2:Y:S01]  /*b9fb0*/  LDL.LU.64 R206, [R1+0x1ae8] ;  /* 0x001ae80001ce7983 */ /* 0x000ea20000300a00 */
[----:B------:R-:W3:Y:S02]  /*b9fc0*/  LDL.LU.64 R204, [R1+0x1ae0] ;  /* 0x001ae00001cc7983 */ /* 0x000ee40000300a00 */
[----:B------:R-:W4:Y:S02]  /*b9fd0*/  LDL.LU.64 R166, [R1+0x1ad8] ;  /* 0x001ad80001a67983 */ /* 0x000f240000300a00 */
[----:B------:R-:W-:Y:S02]  /*b9fe0*/  IMAD.X R236, R165, 0x1, R0, P3 ;  /* 0x00000001a5ec7824 */ /* 0x000fe400018e0600 */
[----:B------:R-:W4:Y:S01]  /*b9ff0*/  LDL.LU.64 R164, [R1+0x1b20] ;  /* 0x001b200001a47983 */ /* 0x000f220000300a00 */
[----:B------:R-:W4:Y:S02]  /*ba000*/  LDL.LU.64 R20, [R1+0x1b18] ;  /* 0x001b180001147983 */ /* 0x000f240000300a00 */
[----:B------:R-:W4:Y:S02]  /*ba010*/  LDL.LU.64 R16, [R1+0x1b10] ;  /* 0x001b100001107983 */ /* 0x000f240000300a00 */
[----:B------:R-:W4:Y:S01]  /*ba020*/  LDL.LU.64 R8, [R1+0x1b08] ;  /* 0x001b080001087983 */ /* 0x000f220000300a00 */
[----:B------:R-:W-:-:S02]  /*ba030*/  IADD3 R235, P2, R214, R3, RZ ;  /* 0x00000003d6eb7210 */ /* 0x000fc40007f5e0ff */
[-C--:B------:R-:W-:Y:S02]  /*ba040*/  IADD3 R229, P3, R4, R3.reuse, RZ ;  /* 0x0000000304e57210 */ /* 0x080fe40007f7e0ff */
[-C--:B------:R-:W-:Y:S02]  /*ba050*/  IADD3 R233, P1, R216, R3.reuse, RZ ;  /* 0x00000003d8e97210 */ /* 0x080fe40007f3e0ff */
[-C--:B------:R-:W-:Y:S01]  /*ba060*/  IADD3.X R234, R215, R0.reuse, RZ, P2, !PT ;  /* 0x00000000d7ea7210 */ /* 0x080fe200017fe4ff */
[----:B------:R-:W-:Y:S01]  /*ba070*/  IADD3 R227, P2, R12, R3, RZ ;  /* 0x000000030ce37210 */ /* 0x000fe20007f5e0ff */
[C---:B------:R-:W-:Y:S08]  /*ba080*/  HMMA.1688.F32.TF32 R200, R168.reuse, R28, R200 ;  /* 0x0000001ca8c8723c */ /* 0x040ff000000810c8 */
[----:B------:R-:W-:Y:S01]  /*ba090*/  HMMA.1688.F32.TF32 R196, R168, R24, R196 ;  /* 0x00000018a8c4723c */ /* 0x000fe200000810c4 */
[----:B------:R-:W4:Y:S01]  /*ba0a0*/  LDL.LU.64 R28, [R1+0x1b70] ;  /* 0x001b7000011c7983 */ /* 0x000f220000300a00 */
[----:B------:R-:W-:Y:S01]  /*ba0b0*/  IADD3.X R226, R13, R0, RZ, P2, !PT ;  /* 0x000000000de27210 */ /* 0x000fe200017fe4ff */
[----:B------:R-:W4:Y:S02]  /*ba0c0*/  LDL.LU.64 R24, [R1+0x1b68] ;  /* 0x001b680001187983 */ /* 0x000f240000300a00 */
[--C-:B------:R-:W-:Y:S01]  /*ba0d0*/  IMAD.X R228, R5, 0x1, R0.reuse, P3 ;  /* 0x0000000105e47824 */ /* 0x100fe200018e0600 */
[----:B------:R-:W4:Y:S01]  /*ba0e0*/  LDL.LU.64 R12, [R1+0x1b60] ;  /* 0x001b6000010c7983 */ /* 0x000f220000300a00 */
[----:B------:R-:W-:-:S02]  /*ba0f0*/  IMAD.X R232, R217, 0x1, R0, P1 ;  /* 0x00000001d9e87824 */ /* 0x000fc400008e0600 */
[----:B------:R-:W4:Y:S01]  /*ba100*/  LDL.LU.64 R4, [R1+0x1b58] ;  /* 0x001b580001047983 */ /* 0x000f220000300a00 */
[-C--:B------:R-:W-:Y:S02]  /*ba110*/  IADD3 R225, P1, R210, R3.reuse, RZ ;  /* 0x00000003d2e17210 */ /* 0x080fe40007f3e0ff */
[----:B------:R-:W-:-:S03]  /*ba120*/  IADD3 R231, P0, R218, R3, RZ ;  /* 0x00000003dae77210 */ /* 0x000fc60007f1e0ff */
[----:B------:R-:W-:Y:S01]  /*ba130*/  IMAD.X R224, R211, 0x1, R0, P1 ;  /* 0x00000001d3e07824 */ /* 0x000fe200008e0600 */
[----:B------:R-:W-:Y:S01]  /*ba140*/  IADD3.X R230, R219, R0, RZ, P0, !PT ;  /* 0x00000000dbe67210 */ /* 0x000fe200007fe4ff */
[----:B------:R-:W-:-:S04]  /*ba150*/  IADD3 R223, P0, R212, R3, RZ ;  /* 0x00000003d4df7210 */ /* 0x000fc80007f1e0ff */
[-C--:B------:R-:W-:Y:S02]  /*ba160*/  IADD3.X R222, R213, R0.reuse, RZ, P0, !PT ;  /* 0x00000000d5de7210 */ /* 0x080fe400007fe4ff */
[-C--:B--2---:R-:W-:Y:S02]  /*ba170*/  IADD3 R217, P1, R206, R3.reuse, RZ ;  /* 0x00000003ced97210 */ /* 0x084fe40007f3e0ff */
[-C--:B---3--:R-:W-:Y:S02]  /*ba180*/  IADD3 R219, P2, R204, R3.reuse, RZ ;  /* 0x00000003ccdb7210 */ /* 0x088fe40007f5e0ff */
[-C--:B----4-:R-:W-:Y:S01]  /*ba190*/  IADD3 R221, P3, R166, R3.reuse, RZ ;  /* 0x00000003a6dd7210 */ /* 0x090fe20007f7e0ff */
[--C-:B------:R-:W-:Y:S01]  /*ba1a0*/  IMAD.X R216, R207, 0x1, R0.reuse, P1 ;  /* 0x00000001cfd87824 */ /* 0x100fe200008e0600 */
[-C--:B------:R-:W-:Y:S02]  /*ba1b0*/  IADD3 R211, P1, R20, R3.reuse, RZ ;  /* 0x0000000314d37210 */ /* 0x080fe40007f3e0ff */
[----:B------:R-:W-:Y:S01]  /*ba1c0*/  IADD3.X R218, R205, R0, RZ, P2, !PT ;  /* 0x00000000cdda7210 */ /* 0x000fe200017fe4ff */
[----:B------:R-:W-:Y:S01]  /*ba1d0*/  IMAD.X R220, R167, 0x1, R0, P3 ;  /* 0x00000001a7dc7824 */ /* 0x000fe200018e0600 */
[----:B------:R-:W-:-:S02]  /*ba1e0*/  IADD3 R213, P2, R16, R3, RZ ;  /* 0x0000000310d57210 */ /* 0x000fc40007f5e0ff */
[-C--:B------:R-:W-:Y:S01]  /*ba1f0*/  IADD3 R215, P3, R8, R3.reuse, RZ ;  /* 0x0000000308d77210 */ /* 0x080fe20007f7e0ff */
[--C-:B------:R-:W-:Y:S01]  /*ba200*/  IMAD.X R210, R21, 0x1, R0.reuse, P1 ;  /* 0x0000000115d27824 */ /* 0x100fe200008e0600 */
[----:B------:R-:W-:Y:S01]  /*ba210*/  IADD3.X R212, R17, R0, RZ, P2, !PT ;  /* 0x0000000011d47210 */ /* 0x000fe200017fe4ff */
[----:B------:R-:W2:Y:S02]  /*ba220*/  LDL.LU.64 R20, [R1+0x1b98] ;  /* 0x001b980001147983 */ /* 0x000ea40000300a00 */
[----:B------:R-:W-:Y:S02]  /*ba230*/  IMAD.X R214, R9, 0x1, R0, P3 ;  /* 0x0000000109d67824 */ /* 0x000fe400018e0600 */
[----:B------:R-:W3:Y:S02]  /*ba240*/  LDL.LU.64 R16, [R1+0x1b90] ;  /* 0x001b900001107983 */ /* 0x000ee40000300a00 */
[----:B------:R-:W4:Y:S01]  /*ba250*/  LDL.LU.64 R8, [R1+0x1b88] ;  /* 0x001b880001087983 */ /* 0x000f220000300a00 */
[----:B------:R-:W2:Y:S01]  /*ba260*/  LDL.LU.64 R244, [R1+0x1ba8] ;  /* 0x001ba80001f47983 */ /* 0x000ea20000300a00 */
[----:B------:R-:W2:Y:S01]  /*ba270*/  LDL.LU.64 R242, [R1+0x1ba0] ;  /* 0x001ba00001f27983 */ /* 0x000ea20000300a00 */
[----:B------:R-:W-:-:S02]  /*ba280*/  IADD3 R205, P2, R12, R3, RZ ;  /* 0x000000030ccd7210 */ /* 0x000fc40007f5e0ff */
[-C--:B------:R-:W-:Y:S02]  /*ba290*/  IADD3 R207, P3, R4, R3.reuse, RZ ;  /* 0x0000000304cf7210 */ /* 0x080fe40007f7e0ff */
[----:B------:R-:W-:Y:S02]  /*ba2a0*/  IADD3.X R204, R13, R0, RZ, P2, !PT ;  /* 0x000000000dcc7210 */ /* 0x000fe400017fe4ff */
[----:B------:R-:W2:Y:S01]  /*ba2b0*/  LDL.LU.64 R12, [R1+0x19d8] ;  /* 0x0019d800010c7983 */ /* 0x000ea20000300a00 */
[----:B------:R-:W-:Y:S02]  /*ba2c0*/  IMAD.X R206, R5, 0x1, R0, P3 ;  /* 0x0000000105ce7824 */ /* 0x000fe400018e0600 */
[----:B------:R-:W2:Y:S01]  /*ba2d0*/  LDL.LU.64 R4, [R1+0x19d0] ;  /* 0x0019d00001047983 */ /* 0x000ea20000300a00 */
[C---:B------:R-:W-:Y:S01]  /*ba2e0*/  HMMA.1688.F32.TF32 R132, R168.reuse, R32, R132 ;  /* 0x00000020a884723c */ /* 0x040fe20000081084 */
[----:B------:R-:W2:Y:S07]  /*ba2f0*/  LDL.LU.64 R248, [R1+0x19f8] ;  /* 0x0019f80001f87983 */ /* 0x000eae0000300a00 */
[----:B------:R-:W-:Y:S01]  /*ba300*/  HMMA.1688.F32.TF32 R136, R168, R36, R136 ;  /* 0x00000024a888723c */ /* 0x000fe20000081088 */
[----:B------:R-:W3:Y:S01]  /*ba310*/  LDL.LU.64 R246, [R1+0x19f0] ;  /* 0x0019f00001f67983 */ /* 0x000ee20000300a00 */
[----:B------:R-:W-:-:S04]  /*ba320*/  IADD3 R33, P0, R208, R3, RZ ;  /* 0x00000003d0217210 */ /* 0x000fc80007f1e0ff */
[----:B------:R-:W-:Y:S01]  /*ba330*/  IADD3.X R32, R209, R0, RZ, P0, !PT ;  /* 0x00000000d1207210 */ /* 0x000fe200007fe4ff */
[----:B------:R-:W-:-:S04]  /*ba340*/  IADD3 R209, P0, R164, R3, RZ ;  /* 0x00000003a4d17210 */ /* 0x000fc80007f1e0ff */
[----:B------:R-:W-:Y:S02]  /*ba350*/  IADD3.X R208, R165, R0, RZ, P0, !PT ;  /* 0x00000000a5d07210 */ /* 0x000fe400007fe4ff */
[C---:B------:R-:W-:Y:S01]  /*ba360*/  HMMA.1688.F32.TF32 R164, R168.reuse, R48, R148 ;  /* 0x00000030a8a4723c */ /* 0x040fe20000081094 */
[----:B------:R-:W3:Y:S07]  /*ba370*/  LDL.LU.64 R48, [R1+0x19e8] ;  /* 0x0019e80001307983 */ /* 0x000eee0000300a00 */
[C---:B------:R-:W-:Y:S08]  /*ba380*/  HMMA.1688.F32.TF32 R144, R168.reuse, R44, R144 ;  /* 0x0000002ca890723c */ /* 0x040ff00000081090 */
[C---:B------:R-:W-:Y:S08]  /*ba390*/  HMMA.1688.F32.TF32 R140, R168.reuse, R40, R140 ;  /* 0x00000028a88c723c */ /* 0x040ff0000008108c */
[C---:B------:R-:W-:Y:S08]  /*ba3a0*/  HMMA.1688.F32.TF32 R152, R168.reuse, R52, R152 ;  /* 0x00000034a898723c */ /* 0x040ff00000081098 */
[C---:B------:R-:W-:Y:S08]  /*ba3b0*/  HMMA.1688.F32.TF32 R156, R168.reuse, R56, R156 ;  /* 0x00000038a89c723c */ /* 0x040ff0000008109c */
[----:B------:R-:W-:Y:S01]  /*ba3c0*/  HMMA.1688.F32.TF32 R160, R168, R60, R160 ;  /* 0x0000003ca8a0723c */ /* 0x000fe200000810a0 */
[----:B------:R-:W-:Y:S04]  /*ba3d0*/  LDS R148, [R104+0x1a380] ;  /* 0x01a3800068947984 */ /* 0x000fe80000000800 */
[----:B------:R-:W-:Y:S01]  /*ba3e0*/  LDS R150, [R104+0x1b380] ;  /* 0x01b3800068967984 */ /* 0x000fe20000000800 */
[----:B----4-:R-:W-:-:S03]  /*ba3f0*/  IADD3 R37, P2, R8, R3, RZ ;  /* 0x0000000308257210 */ /* 0x010fc60007f5e0ff */
[----:B------:R-:W-:Y:S04]  /*ba400*/  LDS R149, [R105+0x1a380] ;  /* 0x01a3800069957984 */ /* 0x000fe80000000800 */
[----:B------:R-:W1:Y:S01]  /*ba410*/  LDS R151, [R105+0x1b380] ;  /* 0x01b3800069977984 */ /* 0x000e620000000800 */
[----:B------:R-:W-:-:S03]  /*ba420*/  IADD3.X R36, R9, R0, RZ, P2, !PT ;  /* 0x0000000009247210 */ /* 0x000fc600017fe4ff */
[----:B------:R-:W4:Y:S01]  /*ba430*/  LDL.LU.64 R8, [R1+0x19e0] ;  /* 0x0019e00001087983 */ /* 0x000f220000300a00 */
[-C--:B------:R-:W-:Y:S02]  /*ba440*/  IADD3 R45, P1, R24, R3.reuse, RZ ;  /* 0x00000003182d7210 */ /* 0x080fe40007f3e0ff */
[----:B------:R-:W-:-:S04]  /*ba450*/  IADD3 R41, P0, R28, R3, RZ ;  /* 0x000000031c297210 */ /* 0x000fc80007f1e0ff */
[-C--:B------:R-:W-:Y:S01]  /*ba460*/  IADD3.X R40, R29, R0.reuse, RZ, P0, !PT ;  /* 0x000000001d287210 */ /* 0x080fe200007fe4ff */
[--C-:B------:R-:W-:Y:S01]  /*ba470*/  IMAD.X R44, R25, 0x1, R0.reuse, P1 ;  /* 0x00000001192c7824 */ /* 0x100fe200008e0600 */
[-C--:B--2---:R-:W-:Y:S02]  /*ba480*/  IADD3 R25, P0, R20, R3.reuse, RZ ;  /* 0x0000000314197210 */ /* 0x084fe40007f1e0ff */
[-C--:B---3--:R-:W-:Y:S02]  /*ba490*/  IADD3 R29, P1, R16, R3.reuse, RZ ;  /* 0x00000003101d7210 */ /* 0x088fe40007f3e0ff */
[----:B------:R-:W-:Y:S01]  /*ba4a0*/  IADD3.X R24, R21, R0, RZ, P0, !PT ;  /* 0x0000000015187210 */ /* 0x000fe200007fe4ff */
[-C--:B------:R-:W-:Y:S02]  /*ba4b0*/  IADD3 R20, P0, R12, R3.reuse, RZ ;  /* 0x000000030c147210 */ /* 0x080fe40007f1e0ff */
[----:B------:R-:W-:Y:S01]  /*ba4c0*/  IMAD.X R28, R17, 0x1, R0, P1 ;  /* 0x00000001111c7824 */ /* 0x000fe200008e0600 */
[----:B------:R-:W-:-:S02]  /*ba4d0*/  IADD3 R52, P1, R4, R3, RZ ;  /* 0x0000000304347210 */ /* 0x000fc40007f3e0ff */
[-C--:B------:R-:W-:Y:S01]  /*ba4e0*/  IADD3 R17, P2, R244, R3.reuse, RZ ;  /* 0x00000003f4117210 */ /* 0x080fe20007f5e0ff */
[--C-:B------:R-:W-:Y:S01]  /*ba4f0*/  IMAD.X R12, R13, 0x1, R0.reuse, P0 ;  /* 0x000000010d0c7824 */ /* 0x100fe200000e0600 */
[-C--:B------:R-:W-:Y:S02]  /*ba500*/  IADD3.X R5, R5, R0.reuse, RZ, P1, !PT ;  /* 0x0000000005057210 */ /* 0x080fe40000ffe4ff */
[-C--:B------:R-:W-:Y:S01]  /*ba510*/  IADD3 R21, P3, R242, R3.reuse, RZ ;  /* 0x00000003f2157210 */ /* 0x080fe20007f7e0ff */
[----:B------:R2:W-:Y:S01]  /*ba520*/  STL [R1+0x80], R20 ;  /* 0x0000801401007387 */ /* 0x0005e20000100800 */
[----:B------:R-:W-:Y:S02]  /*ba530*/  IMAD.X R16, R245, 0x1, R0, P2 ;  /* 0x00000001f5107824 */ /* 0x000fe400010e0600 */
[----:B------:R-:W-:Y:S02]  /*ba540*/  STL [R1+0x88], R52 ;  /* 0x0000883401007387 */ /* 0x000fe40000100800 */
[----:B------:R-:W3:Y:S01]  /*ba550*/  LDL.LU.64 R244, [R1+0x1a08] ;  /* 0x001a080001f47983 */ /* 0x000ee20000300a00 */
[----:B------:R1:W-:Y:S01]  /*ba560*/  STL [R1+0x7c], R12 ;  /* 0x00007c0c01007387 */ /* 0x0003e20000100800 */
[----:B------:R-:W-:Y:S01]  /*ba570*/  IADD3 R4, P0, R248, R3, RZ ;  /* 0x00000003f8047210 */ /* 0x000fe20007f1e0ff */
[----:B------:R-:W-:Y:S01]  /*ba580*/  STL [R1+0x84], R5 ;  /* 0x0000840501007387 */ /* 0x000fe20000100800 */
[----:B--2---:R-:W-:-:S02]  /*ba590*/  IADD3.X R20, R243, R0, RZ, P3, !PT ;  /* 0x00000000f3147210 */ /* 0x004fc40001ffe4ff */
[----:B------:R-:W2:Y:S01]  /*ba5a0*/  LDL.LU.64 R242, [R1+0x1a00] ;  /* 0x001a000001f27983 */ /* 0x000ea20000300a00 */
[----:B-1----:R-:W2:Y:S02]  /*ba5b0*/  LDL.LU.64 R12, [R1+0x18d8] ;  /* 0x0018d800010c7983 */ /* 0x002ea40000300a00 */
[----:B------:R1:W-:Y:S01]  /*ba5c0*/  STL [R1+0x50], R4 ;  /* 0x0000500401007387 */ /* 0x0003e20000100800 */
[-C--:B------:R-:W-:Y:S02]  /*ba5d0*/  IADD3 R53, P1, R246, R3.reuse, RZ ;  /* 0x00000003f6357210 */ /* 0x080fe40007f3e0ff */
[-C--:B------:R-:W-:Y:S01]  /*ba5e0*/  IADD3 R52, P2, R48, R3.reuse, RZ ;  /* 0x0000000330347210 */ /* 0x080fe20007f5e0ff */
[----:B-1----:R-:W2:Y:S02]  /*ba5f0*/  LDL.LU.64 R4, [R1+0x18d0] ;  /* 0x0018d00001047983 */ /* 0x002ea40000300a00 */
[----:B------:R1:W-:Y:S02]  /*ba600*/  STL [R1+0x58], R53 ;  /* 0x0000583501007387 */ /* 0x0003e40000100800 */
[----:B------:R-:W-:Y:S02]  /*ba610*/  STL [R1+0x70], R52 ;  /* 0x0000703401007387 */ /* 0x000fe40000100800 */
[----:B-1----:R-:W-:Y:S01]  /*ba620*/  IMAD.X R53, R249, 0x1, R0, P0 ;  /* 0x00000001f9357824 */ /* 0x002fe200000e0600 */
[----:B----4-:R-:W-:-:S05]  /*ba630*/  IADD3 R56, P3, R8, R3, RZ ;  /* 0x0000000308387210 */ /* 0x010fca0007f7e0ff */
[----:B------:R1:W-:Y:S01]  /*ba640*/  STL [R1+0x78], R56 ;  /* 0x0000783801007387 */ /* 0x0003e20000100800 */
[----:B------:R-:W-:Y:S03]  /*ba650*/  STL [R1+0x4c], R53 ;  /* 0x00004c3501007387 */ /* 0x000fe60000100800 */
[----:B-1----:R-:W4:Y:S01]  /*ba660*/  LDL.LU.64 R56, [R1+0x18f8] ;  /* 0x0018f80001387983 */ /* 0x002f220000300a00 */
[-C--:B------:R-:W-:Y:S01]  /*ba670*/  IADD3.X R52, R247, R0.reuse, RZ, P1, !PT ;  /* 0x00000000f7347210 */ /* 0x080fe20000ffe4ff */
[----:B------:R-:W-:Y:S01]  /*ba680*/  IMAD.X R48, R49, 0x1, R0, P2 ;  /* 0x0000000131307824 */ /* 0x000fe200010e0600 */
[----:B------:R-:W-:-:S03]  /*ba690*/  IADD3.X R9, R9, R0, RZ, P3, !PT ;  /* 0x0000000009097210 */ /* 0x000fc60001ffe4ff */
[----:B------:R1:W-:Y:S01]  /*ba6a0*/  STL [R1+0x54], R52 ;  /* 0x0000543401007387 */ /* 0x0003e20000100800 */
[----:B------:R1:W-:Y:S01]  /*ba6b0*/  STL [R1+0x5c], R48 ;  /* 0x00005c3001007387 */ /* 0x0003e20000100800 */
[-C--:B---3--:R-:W-:Y:S02]  /*ba6c0*/  IADD3 R8, P0, R244, R3.reuse, RZ ;  /* 0x00000003f4087210 */ /* 0x088fe40007f1e0ff */
[----:B------:R-:W-:Y:S04]  /*ba6d0*/  STL [R1+0x74], R9 ;  /* 0x0000740901007387 */ /* 0x000fe80000100800 */
[----:B-1----:R-:W3:Y:S01]  /*ba6e0*/  LDL.LU.64 R52, [R1+0x18f0] ;  /* 0x0018f00001347983 */ /* 0x002ee20000300a00 */
[----:B------:R-:W3:Y:S01]  /*ba6f0*/  LDL.LU.64 R48, [R1+0x18e8] ;  /* 0x0018e80001307983 */ /* 0x000ee20000300a00 */
[----:B--2---:R-:W-:-:S02]  /*ba700*/  IADD3 R61, P1, R242, R3, RZ ;  /* 0x00000003f23d7210 */ /* 0x004fc40007f3e0ff */
[----:B------:R1:W-:Y:S01]  /*ba710*/  STL [R1+0x40], R8 ;  /* 0x0000400801007387 */ /* 0x0003e20000100800 */
[----:B------:R-:W-:-:S03]  /*ba720*/  IADD3 R60, P2, R12, R3, RZ ;  /* 0x000000030c3c7210 */ /* 0x000fc60007f5e0ff */
[----:B-1----:R-:W2:Y:S01]  /*ba730*/  LDL.LU.64 R8, [R1+0x18e0] ;  /* 0x0018e00001087983 */ /* 0x002ea20000300a00 */
[----:B------:R-:W-:Y:S01]  /*ba740*/  IADD3 R246, P3, R4, R3, RZ ;  /* 0x0000000304f67210 */ /* 0x000fe20007f7e0ff */
[----:B------:R1:W-:Y:S02]  /*ba750*/  STL [R1+0x48], R61 ;  /* 0x0000483d01007387 */ /* 0x0003e40000100800 */
[----:B------:R1:W-:Y:S02]  /*ba760*/  STL [R1+0x188], R60 ;  /* 0x0001883c01007387 */ /* 0x0003e40000100800 */
[--C-:B------:R-:W-:Y:S01]  /*ba770*/  IMAD.X R12, R13, 0x1, R0.reuse, P2 ;  /* 0x000000010d0c7824 */ /* 0x100fe200010e0600 */
[----:B------:R-:W-:Y:S01]  /*ba780*/  STL [R1+0x1b0], R246 ;  /* 0x0001b0f601007387 */ /* 0x000fe20000100800 */
[----:B-1----:R-:W-:Y:S01]  /*ba790*/  IMAD.X R61, R245, 0x1, R0, P0 ;  /* 0x00000001f53d7824 */ /* 0x002fe200000e0600 */
[-C--:B------:R-:W-:Y:S02]  /*ba7a0*/  IADD3.X R60, R243, R0.reuse, RZ, P1, !PT ;  /* 0x00000000f33c7210 */ /* 0x080fe40000ffe4ff */
[----:B------:R-:W-:-:S02]  /*ba7b0*/  IADD3.X R5, R5, R0, RZ, P3, !PT ;  /* 0x0000000005057210 */ /* 0x000fc40001ffe4ff */
[----:B------:R-:W-:Y:S01]  /*ba7c0*/  STL [R1+0x3c], R61 ;  /* 0x00003c3d01007387 */ /* 0x000fe20000100800 */
[----:B------:R-:W2:Y:S02]  /*ba7d0*/  LDL.LU.64 R242, [R1+0x1908] ;  /* 0x0019080001f27983 */ /* 0x000ea40000300a00 */
[----:B------:R1:W-:Y:S02]  /*ba7e0*/  STL [R1+0x44], R60 ;  /* 0x0000443c01007387 */ /* 0x0003e40000100800 */
[----:B------:R1:W-:Y:S01]  /*ba7f0*/  STL [R1+0x184], R12 ;  /* 0x0001840c01007387 */ /* 0x0003e20000100800 */
[----:B------:R-:W-:Y:S04]  /*ba800*/  STL [R1+0x18c], R5 ;  /* 0x00018c0501007387 */ /* 0x000fe80000100800 */
[----:B-1----:R-:W2:Y:S01]  /*ba810*/  LDL.LU.64 R60, [R1+0x1900] ;  /* 0x00190000013c7983 */ /* 0x002ea20000300a00 */
[----:B------:R-:W2:Y:S01]  /*ba820*/  LDL.LU.64 R12, [R1+0x17b0] ;  /* 0x0017b000010c7983 */ /* 0x000ea20000300a00 */
[----:B----4-:R-:W-:-:S05]  /*ba830*/  IADD3 R4, P0, R56, R3, RZ ;  /* 0x0000000338047210 */ /* 0x010fca0007f1e0ff */
[----:B------:R1:W-:Y:S04]  /*ba840*/  STL [R1+0x168], R4 ;  /* 0x0001680401007387 */ /* 0x0003e80000100800 */
[----:B-1----:R-:W4:Y:S01]  /*ba850*/  LDL.LU.64 R4, [R1+0x17a8] ;  /* 0x0017a80001047983 */ /* 0x002f220000300a00 */
[----:B------:R-:W-:Y:S01]  /*ba860*/  HMMA.1688.F32.TF32 R172, R168, R64, R172 ;  /* 0x00000040a8ac723c */ /* 0x000fe200000810ac */
[----:B------:R-:W-:-:S06]  /*ba870*/  IMAD.X R56, R57, 0x1, R0, P0 ;  /* 0x0000000139387824 */ /* 0x000fcc00000e0600 */
[-C--:B---3--:R-:W-:Y:S02]  /*ba880*/  IADD3 R168, P1, R52, R3.reuse, RZ ;  /* 0x0000000334a87210 */ /* 0x088fe40007f3e0ff */
[-C--:B------:R-:W-:Y:S02]  /*ba890*/  IADD3 R65, P2, R48, R3.reuse, RZ ;  /* 0x0000000330417210 */ /* 0x080fe40007f5e0ff */
[-C--:B------:R-:W-:Y:S02]  /*ba8a0*/  IADD3.X R52, R53, R0.reuse, RZ, P1, !PT ;  /* 0x0000000035347210 */ /* 0x080fe40000ffe4ff */
[-C--:B--2---:R-:W-:Y:S01]  /*ba8b0*/  IADD3 R64, P3, R8, R3.reuse, RZ ;  /* 0x0000000308407210 */ /* 0x084fe20007f7e0ff */
[----:B------:R-:W-:Y:S01]  /*ba8c0*/  STL [R1+0x170], R168 ;  /* 0x000170a801007387 */ /* 0x000fe20000100800 */
[----:B------:R-:W-:Y:S02]  /*ba8d0*/  STL [R1+0x178], R65 ;  /* 0x0001784101007387 */ /* 0x000fe40000100800 */
[----:B------:R-:W-:Y:S01]  /*ba8e0*/  IMAD.X R48, R49, 0x1, R0, P2 ;  /* 0x0000000131307824 */ /* 0x000fe200010e0600 */
[----:B------:R-:W-:Y:S01]  /*ba8f0*/  IADD3.X R8, R9, R0, RZ, P3, !PT ;  /* 0x0000000009087210 */ /* 0x000fe20001ffe4ff */
[----:B------:R-:W-:Y:S01]  /*ba900*/  STL [R1+0x180], R64 ;  /* 0x0001804001007387 */ /* 0x000fe20000100800 */
[----:B------:R1:W-:Y:S02]  /*ba910*/  STL [R1+0x164], R56 ;  /* 0x0001643801007387 */ /* 0x0003e40000100800 */
[----:B------:R2:W-:Y:S01]  /*ba920*/  STL [R1+0x16c], R52 ;  /* 0x00016c3401007387 */ /* 0x0005e20000100800 */
[----:B------:R-:W-:Y:S01]  /*ba930*/  HMMA.1688.F32.TF32 R176, R148, R6, R176 ;  /* 0x0000000694b0723c */ /* 0x000fe200000810b0 */
[----:B-1----:R-:W3:Y:S01]  /*ba940*/  LDL.LU.64 R56, [R1+0x17d0] ;  /* 0x0017d00001387983 */ /* 0x002ee20000300a00 */
[----:B------:R1:W-:Y:S05]  /*ba950*/  STL [R1+0x174], R48 ;  /* 0x0001743001007387 */ /* 0x0003ea0000100800 */
[-C--:B------:R-:W-:Y:S01]  /*ba960*/  IADD3 R6, P0, R242, R3.reuse, RZ ;  /* 0x00000003f2067210 */ /* 0x080fe20007f1e0ff */
[----:B------:R2:W-:Y:S02]  /*ba970*/  STL [R1+0x17c], R8 ;  /* 0x00017c0801007387 */ /* 0x0005e40000100800 */
[----:B--2---:R-:W2:Y:S04]  /*ba980*/  LDL.LU.64 R52, [R1+0x17c8] ;  /* 0x0017c80001347983 */ /* 0x004ea80000300a00 */
[----:B-1----:R-:W2:Y:S01]  /*ba990*/  LDL.LU.64 R48, [R1+0x17c0] ;  /* 0x0017c00001307983 */ /* 0x002ea20000300a00 */
[----:B------:R-:W-:Y:S02]  /*ba9a0*/  STL [R1+0x158], R6 ;  /* 0x0001580601007387 */ /* 0x000fe40000100800 */
[----:B------:R-:W3:Y:S01]  /*ba9b0*/  LDL.LU.64 R8, [R1+0x17b8] ;  /* 0x0017b80001087983 */ /* 0x000ee20000300a00 */
[----:B------:R-:W-:-:S02]  /*ba9c0*/  IADD3 R64, P1, R60, R3, RZ ;  /* 0x000000033c407210 */ /* 0x000fc40007f3e0ff */
[----:B------:R-:W-:-:S03]  /*ba9d0*/  IADD3 R7, P2, R12, R3, RZ ;  /* 0x000000030c077210 */ /* 0x000fc60007f5e0ff */
[----:B------:R1:W-:Y:S02]  /*ba9e0*/  STL [R1+0x160], R64 ;  /* 0x0001604001007387 */ /* 0x0003e40000100800 */
[----:B------:R1:W-:Y:S02]  /*ba9f0*/  STL [R1+0x650], R7 ;  /* 0x0006500701007387 */ /* 0x0003e40000100800 */
[----:B-1----:R-:W-:Y:S01]  /*baa00*/  IMAD.X R64, R243, 0x1, R0, P0 ;  /* 0x00000001f3407824 */ /* 0x002fe200000e0600 */
[----:B------:R-:W-:Y:S02]  /*baa10*/  IADD3.X R7, R61, R0, RZ, P1, !PT ;  /* 0x000000003d077210 */ /* 0x000fe40000ffe4ff */
[----:B----4-:R-:W-:-:S05]  /*baa20*/  IADD3 R6, P3, R4, R3, RZ ;  /* 0x0000000304067210 */ /* 0x010fca0007f7e0ff */
[----:B------:R1:W-:Y:S01]  /*baa30*/  STL [R1+0x658], R6 ;  /* 0x0006580601007387 */ /* 0x0003e20000100800 */
[----:B------:R-:W-:Y:S01]  /*baa40*/  STL [R1+0x154], R64 ;  /* 0x0001544001007387 */ /* 0x000fe20000100800 */
[----:B------:R-:W-:Y:S01]  /*baa50*/  IADD3.X R4, R5, R0, RZ, P3, !PT ;  /* 0x0000000005047210 */ /* 0x000fe20001ffe4ff */
[----:B------:R-:W-:Y:S02]  /*baa60*/  STL [R1+0x15c], R7 ;  /* 0x00015c0701007387 */ /* 0x000fe40000100800 */
[----:B-1----:R-:W-:Y:S02]  /*baa70*/  IMAD.X R6, R13, 0x1, R0, P2 ;  /* 0x000000010d067824 */ /* 0x002fe400010e0600 */
[----:B------:R-:W4:Y:S03]  /*baa80*/  LDL.LU.64 R12, [R1+0x17e0] ;  /* 0x0017e000010c7983 */ /* 0x000f260000300a00 */
[----:B------:R1:W-:Y:S02]  /*baa90*/  STL [R1+0x64c], R6 ;  /* 0x00064c0601007387 */ /* 0x0003e40000100800 */
[----:B-1----:R-:W4:Y:S01]  /*baaa0*/  LDL.LU.64 R6, [R1+0x17d8] ;  /* 0x0017d80001067983 */ /* 0x002f220000300a00 */
[----:B------:R1:W-:Y:S03]  /*baab0*/  STL [R1+0x654], R4 ;  /* 0x0006540401007387 */ /* 0x0003e60000100800 */
[----:B-1----:R-:W4:Y:S01]  /*baac0*/  LDL.LU.64 R4, [R1+0x1a18] ;  /* 0x001a180001047983 */ /* 0x002f220000300a00 */
[----:B------:R-:W4:Y:S01]  /*baad0*/  LDL.LU.64 R60, [R1+0x1a10] ;  /* 0x001a1000013c7983 */ /* 0x000f220000300a00 */
[----:B------:R-:W-:Y:S01]  /*baae0*/  HMMA.1688.F32.TF32 R180, R148, R10, R180 ;  /* 0x0000000a94b4723c */ /* 0x000fe200000810b4 */
[----:B--2---:R-:W-:-:S06]  /*baaf0*/  IADD3 R64, P1, R52, R3, RZ ;  /* 0x0000000334407210 */ /* 0x004fcc0007f3e0ff */
[-C--:B---3--:R-:W-:Y:S02]  /*bab00*/  IADD3 R10, P0, R56, R3.reuse, RZ ;  /* 0x00000003380a7210 */ /* 0x088fe40007f1e0ff */
[----:B------:R-:W-:-:S03]  /*bab10*/  IADD3 R11, P2, R48, R3, RZ ;  /* 0x00000003300b7210 */ /* 0x000fc60007f5e0ff */
[----:B------:R1:W-:Y:S01]  /*bab20*/  STL [R1+0x628], R10 ;  /* 0x0006280a01007387 */ /* 0x0003e20000100800 */
[----:B------:R-:W-:Y:S02]  /*bab30*/  STL [R1+0x630], R64 ;  /* 0x0006304001007387 */ /* 0x000fe40000100800 */
[----:B------:R-:W-:Y:S02]  /*bab40*/  IMAD.X R56, R57, 0x1, R0, P0 ;  /* 0x0000000139387824 */ /* 0x000fe400000e0600 */
[----:B------:R2:W-:Y:S01]  /*bab50*/  STL [R1+0x638], R11 ;  /* 0x0006380b01007387 */ /* 0x0005e20000100800 */
[----:B-1----:R-:W-:Y:S02]  /*bab60*/  IADD3 R10, P3, R8, R3, RZ ;  /* 0x00000003080a7210 */ /* 0x002fe40007f7e0ff */
[----:B--2---:R-:W-:-:S03]  /*bab70*/  IADD3.X R11, R53, R0, RZ, P1, !PT ;  /* 0x00000000350b7210 */ /* 0x004fc60000ffe4ff */
[----:B------:R1:W-:Y:S01]  /*bab80*/  STL [R1+0x640], R10 ;  /* 0x0006400a01007387 */ /* 0x0003e20000100800 */
[----:B------:R2:W-:Y:S01]  /*bab90*/  STL [R1+0x624], R56 ;  /* 0x0006243801007387 */ /* 0x0005e20000100800 */
[----:B------:R-:W-:Y:S01]  /*baba0*/  IADD3.X R8, R9, R0, RZ, P3, !PT ;  /* 0x0000000009087210 */ /* 0x000fe20001ffe4ff */
[----:B------:R-:W-:Y:S02]  /*babb0*/  STL [R1+0x62c], R11 ;  /* 0x00062c0b01007387 */ /* 0x000fe40000100800 */
[----:B-1----:R-:W-:Y:S01]  /*babc0*/  IMAD.X R10, R49, 0x1, R0, P2 ;  /* 0x00000001310a7824 */ /* 0x002fe200010e0600 */
[----:B--2---:R-:W2:Y:S01]  /*babd0*/  LDL.LU.64 R56, [R1+0x1a38] ;  /* 0x001a380001387983 */ /* 0x004ea20000300a00 */
[----:B------:R-:W-:Y:S03]  /*babe0*/  HMMA.1688.F32.TF32 R184, R148, R14, R184 ;  /* 0x0000000e94b8723c */ /* 0x000fe600000810b8 */
[----:B------:R1:W-:Y:S01]  /*babf0*/  STL [R1+0x634], R10 ;  /* 0x0006340a01007387 */ /* 0x0003e20000100800 */
[----:B------:R-:W3:Y:S02]  /*bac00*/  LDL.LU.64 R52, [R1+0x1a30] ;  /* 0x001a300001347983 */ /* 0x000ee40000300a00 */
[----:B------:R1:W-:Y:S02]  /*bac10*/  STL [R1+0x63c], R8 ;  /* 0x00063c0801007387 */ /* 0x0003e40000100800 */
[----:B-1----:R-:W3:Y:S01]  /*bac20*/  LDL.LU.64 R10, [R1+0x1a28] ;  /* 0x001a2800010a7983 */ /* 0x002ee20000300a00 */
[----:B------:R-:W3:Y:S01]  /*bac30*/  LDL.LU.64 R8, [R1+0x1a20] ;  /* 0x001a200001087983 */ /* 0x000ee20000300a00 */
[----:B----4-:R-:W-:-:S05]  /*bac40*/  IADD3 R14, P0, R12, R3, RZ ;  /* 0x000000030c0e7210 */ /* 0x010fca0007f1e0ff */
[----:B------:R1:W-:Y:S01]  /*bac50*/  STL [R1+0x600], R14 ;  /* 0x0006000e01007387 */ /* 0x0003e20000100800 */
[----:B------:R-:W-:Y:S01]  /*bac60*/  IMAD.X R12, R13, 0x1, R0, P0 ;  /* 0x000000010d0c7824 */ /* 0x000fe200000e0600 */
[----:B------:R-:W-:-:S04]  /*bac70*/  IADD3 R48, P1, R6, R3, RZ ;  /* 0x0000000306307210 */ /* 0x000fc80007f3e0ff */
[----:B------:R-:W-:Y:S01]  /*bac80*/  IADD3.X R6, R7, R0, RZ, P1, !PT ;  /* 0x0000000007067210 */ /* 0x000fe20000ffe4ff */
[----:B------:R4:W-:Y:S01]  /*bac90*/  STL [R1+0x608], R48 ;  /* 0x0006083001007387 */ /* 0x0009e20000100800 */
[-C--:B------:R-:W-:Y:S02]  /*baca0*/  IADD3 R15, P2, R4, R3.reuse, RZ ;  /* 0x00000003040f7210 */ /* 0x080fe40007f5e0ff */
[----:B-1----:R-:W-:-:S03]  /*bacb0*/  IADD3 R14, P3, R60, R3, RZ ;  /* 0x000000033c0e7210 */ /* 0x002fc60007f7e0ff */
[----:B------:R-:W-:Y:S02]  /*bacc0*/  STL [R1+0x30], R15 ;  /* 0x0000300f01007387 */ /* 0x000fe40000100800 */
[----:B------:R-:W-:Y:S02]  /*bacd0*/  STL [R1+0x38], R14 ;  /* 0x0000380e01007387 */ /* 0x000fe40000100800 */
[----:B------:R-:W-:Y:S02]  /*bace0*/  IMAD.X R4, R5, 0x1, R0, P2 ;  /* 0x0000000105047824 */ /* 0x000fe400010e0600 */
[----:B------:R1:W-:Y:S01]  /*bacf0*/  STL [R1+0x36c], R12 ;  /* 0x00036c0c01007387 */ /* 0x0003e20000100800 */
[----:B----4-:R-:W4:Y:S01]  /*bad00*/  LDL.LU.64 R48, [R1+0x1a48] ;  /* 0x001a480001307983 */ /* 0x010f220000300a00 */
[----:B------:R1:W-:Y:S03]  /*bad10*/  STL [R1+0x604], R6 ;  /* 0x0006040601007387 */ /* 0x0003e60000100800 */
[----:B-1----:R-:W4:Y:S01]  /*bad20*/  LDL.LU.64 R12, [R1+0x1a40] ;  /* 0x001a4000010c7983 */ /* 0x002f220000300a00 */
[----:B------:R1:W-:Y:S02]  /*bad30*/  STL [R1+0x2c], R4 ;  /* 0x00002c0401007387 */ /* 0x0003e40000100800 */
[----:B------:R-:W4:Y:S01]  /*bad40*/  LDL.LU.64 R6, [R1+0x1918] ;  /* 0x0019180001067983 */ /* 0x000f220000300a00 */
[----:B-1----:R-:W4:Y:S01]  /*bad50*/  LDL.LU.64 R4, [R1+0x1910] ;  /* 0x0019100001047983 */ /* 0x002f220000300a00 */
[----:B------:R-:W-:Y:S01]  /*bad60*/  IADD3.X R14, R61, R0, RZ, P3, !PT ;  /* 0x000000003d0e7210 */ /* 0x000fe20001ffe4ff */
[----:B------:R-:W-:Y:S04]  /*bad70*/  HMMA.1688.F32.TF32 R188, R148, R18, R188 ;  /* 0x0000001294bc723c */ /* 0x000fe800000810bc */
[----:B------:R1:W-:Y:S03]  /*bad80*/  STL [R1+0x34], R14 ;  /* 0x0000340e01007387 */ /* 0x0003e60000100800 */
[----:B--2---:R-:W-:-:S02]  /*bad90*/  IADD3 R18, P0, R56, R3, RZ ;  /* 0x0000000338127210 */ /* 0x004fc40007f1e0ff */
[----:B---3--:R-:W-:-:S03]  /*bada0*/  IADD3 R15, P1, R52, R3, RZ ;  /* 0x00000003340f7210 */ /* 0x008fc60007f3e0ff */
[----:B------:R2:W-:Y:S04]  /*badb0*/  STL [R1+0x10], R18 ;  /* 0x0000101201007387 */ /* 0x0005e80000100800 */
[----:B------:R3:W-:Y:S01]  /*badc0*/  STL [R1+0x18], R15 ;  /* 0x0000180f01007387 */ /* 0x0007e20000100800 */
[-C--:B-1----:R-:W-:Y:S02]  /*badd0*/  IADD3 R14, P2, R10, R3.reuse, RZ ;  /* 0x000000030a0e7210 */ /* 0x082fe40007f5e0ff */
[----:B--2---:R-:W-:-:S03]  /*bade0*/  IADD3 R18, P3, R8, R3, RZ ;  /* 0x0000000308127210 */ /* 0x004fc60007f7e0ff */
[----:B------:R1:W-:Y:S01]  /*badf0*/  STL [R1+0x20], R14 ;  /* 0x0000200e01007387 */ /* 0x0003e20000100800 */
[--C-:B---3--:R-:W-:Y:S02]  /*bae00*/  IMAD.X R15, R57, 0x1, R0.reuse, P0 ;  /* 0x00000001390f7824 */ /* 0x108fe400000e0600 */
[----:B------:R-:W-:Y:S01]  /*bae10*/  IMAD.X R10, R11, 0x1, R0, P2 ;  /* 0x000000010b0a7824 */ /* 0x000fe200010e0600 */
[----:B------:R2:W-:Y:S01]  /*bae20*/  STL [R1+0x28], R18 ;  /* 0x0000281201007387 */ /* 0x0005e20000100800 */
[----:B------:R-:W-:-:S03]  /*bae30*/  IADD3.X R8, R9, R0, RZ, P3, !PT ;  /* 0x0000000009087210 */ /* 0x000fc60001ffe4ff */
[----:B------:R-:W-:Y:S01]  /*bae40*/  STL [R1+0xc], R15 ;  /* 0x00000c0f01007387 */ /* 0x000fe20000100800 */
[----:B-1----:R-:W-:-:S05]  /*bae50*/  IADD3.X R14, R53, R0, RZ, P1, !PT ;  /* 0x00000000350e7210 */ /* 0x002fca0000ffe4ff */
[----:B------:R-:W-:Y:S01]  /*bae60*/  STL [R1+0x14], R14 ;  /* 0x0000140e01007387 */ /* 0x000fe20000100800 */
[----:B--2---:R-:W2:Y:S02]  /*bae70*/  LDL.LU.64 R18, [R1+0x1938] ;  /* 0x0019380001127983 */ /* 0x004ea40000300a00 */
[----:B------:R4:W-:Y:S02]  /*bae80*/  STL [R1+0x1c], R10 ;  /* 0x00001c0a01007387 */ /* 0x0009e40000100800 */
[----:B------:R1:W-:Y:S01]  /*bae90*/  STL [R1+0x24], R8 ;  /* 0x0000240801007387 */ /* 0x0003e20000100800 */
[----:B------:R-:W-:Y:S01]  /*baea0*/  HMMA.1688.F32.TF32 R196, R148, R26, R196 ;  /* 0x0000001a94c4723c */ /* 0x000fe200000810c4 */
[----:B----4-:R-:W-:-:S05]  /*baeb0*/  IADD3 R10, P0, R48, R3, RZ ;  /* 0x00000003300a7210 */ /* 0x010fca0007f1e0ff */
[----:B------:R3:W-:Y:S01]  /*baec0*/  STL [R1], R10 ;  /* 0x0000000a01007387 */ /* 0x0007e20000100800 */
[-C--:B------:R-:W-:Y:S02]  /*baed0*/  IADD3 R9, P1, R12, R3.reuse, RZ ;  /* 0x000000030c097210 */ /* 0x080fe40007f3e0ff */
[----:B-1----:R-:W-:-:S03]  /*baee0*/  IADD3 R8, P2, R6, R3, RZ ;  /* 0x0000000306087210 */ /* 0x002fc60007f5e0ff */
[----:B------:R-:W-:Y:S01]  /*baef0*/  STL [R1+0x8], R9 ;  /* 0x0000080901007387 */ /* 0x000fe20000100800 */
[----:B------:R-:W4:Y:S02]  /*baf00*/  LDL.LU.64 R14, [R1+0x1930] ;  /* 0x00193000010e7983 */ /* 0x000f240000300a00 */
[----:B------:R1:W-:Y:S01]  /*baf10*/  STL [R1+0x148], R8 ;  /* 0x0001480801007387 */ /* 0x0003e20000100800 */
[----:B---3--:R-:W3:Y:S01]  /*baf20*/  LDL.LU.64 R10, [R1+0x1928] ;  /* 0x00192800010a7983 */ /* 0x008ee20000300a00 */
[----:B------:R-:W-:Y:S02]  /*baf30*/  IADD3 R3, P3, R4, R3, RZ ;  /* 0x0000000304037210 */ /* 0x000fe40007f7e0ff */
[-C--:B------:R-:W-:Y:S01]  /*baf40*/  IADD3.X R252, R49, R0.reuse, RZ, P0, !PT ;  /* 0x0000000031fc7210 */ /* 0x080fe200007fe4ff */
[----:B------:R-:W-:Y:S02]  /*baf50*/  IMAD.X R12, R13, 0x1, R0, P1 ;  /* 0x000000010d0c7824 */ /* 0x000fe400008e0600 */
[----:B------:R1:W-:Y:S02]  /*baf60*/  STL [R1+0x150], R3 ;  /* 0x0001500301007387 */ /* 0x0003e40000100800 */
[----:B-1----:R-:W3:Y:S02]  /*baf70*/  LDL.LU.64 R8, [R1+0x1920] ;  /* 0x0019200001087983 */ /* 0x002ee40000300a00 */
[----:B------:R-:W-:Y:S01]  /*baf80*/  STL [R1+0x5ad8], R252 ;  /* 0x005ad8fc01007387 */ /* 0x000fe20000100800 */
[----:B------:R1:W-:Y:S02]  /*baf90*/  STL [R1+0x4], R12 ;  /* 0x0000040c01007387 */ /* 0x0003e40000100800 */
[----:B------:R-:W-:Y:S01]  /*bafa0*/  IMAD.MOV.U32 R3, RZ, RZ, c[0x0][0x188] ;  /* 0x00006200ff037624 */ /* 0x000fe200078e00ff */
[----:B-1----:R-:W-:-:S04]  /*bafb0*/  IADD3.X R12, R7, R0, RZ, P2, !PT ;  /* 0x00000000070c7210 */ /* 0x002fc800017fe4ff */
[----:B------:R-:W-:Y:S01]  /*bafc0*/  SHF.L.U32 R252, R3, 0x7, RZ ;  /* 0x0000000703fc7819 */ /* 0x000fe200000006ff */
[----:B------:R-:W-:Y:S01]  /*bafd0*/  IMAD.X R3, R5, 0x1, R0, P3 ;  /* 0x0000000105037824 */ /* 0x000fe200018e0600 */
[----:B------:R-:W3:Y:S01]  /*bafe0*/  LDL.LU.64 R6, [R1+0x1948] ;  /* 0x0019480001067983 */ /* 0x000ee20000300a00 */
[----:B------:R1:W-:Y:S02]  /*baff0*/  STL [R1+0x144], R12 ;  /* 0x0001440c01007387 */ /* 0x0003e40000100800 */
[----:B------:R-:W3:Y:S01]  /*bb000*/  LDL.LU.64 R4, [R1+0x1940] ;  /* 0x0019400001047983 */ /* 0x000ee20000300a00 */
[----:B------:R4:W-:Y:S04]  /*bb010*/  STL [R1+0x14c], R3 ;  /* 0x00014c0301007387 */ /* 0x0009e80000100800 */
[----:B-1----:R-:W3:Y:S01]  /*bb020*/  LDL.LU.64 R12, [R1+0x17f8] ;  /* 0x0017f800010c7983 */ /* 0x002ee20000300a00 */
[----:B------:R-:W3:Y:S02]  /*bb030*/  LDL.LU.64 R26, [R1+0x17f0] ;  /* 0x0017f000011a7983 */ /* 0x000ee40000300a00 */
[----:B------:R-:W-:Y:S01]  /*bb040*/  IMAD.SHL.U32 R252, R252, 0x4, RZ ;  /* 0x00000004fcfc7824 */ /* 0x000fe200078e00ff */
[----:B------:R-:W-:Y:S07]  /*bb050*/  HMMA.1688.F32.TF32 R192, R148, R22, R192 ;  /* 0x0000001694c0723c */ /* 0x000fee00000810c0 */
[----:B--2---:R-:W-:-:S05]  /*bb060*/  IADD3 R22, P0, R18, R252, RZ ;  /* 0x000000fc12167210 */ /* 0x004fca0007f1e0ff */
[----:B------:R1:W-:Y:S01]  /*bb070*/  STL [R1+0x128], R22 ;  /* 0x0001281601007387 */ /* 0x0003e20000100800 */
[----:B------:R-:W-:Y:S01]  /*bb080*/  HMMA.1688.F32.TF32 R200, R148, R30, R200 ;  /* 0x0000001e94c8723c */ /* 0x000fe200000810c8 */
[-C--:B----4-:R-:W-:Y:S02]  /*bb090*/  IADD3 R3, P1, R14, R252.reuse, RZ ;  /* 0x000000fc0e037210 */ /* 0x090fe40007f3e0ff */
[----:B---3--:R-:W-:-:S03]  /*bb0a0*/  IADD3 R23, P2, R10, R252, RZ ;  /* 0x000000fc0a177210 */ /* 0x008fc60007f5e0ff */
[----:B------:R2:W-:Y:S01]  /*bb0b0*/  STL [R1+0x130], R3 ;  /* 0x0001300301007387 */ /* 0x0005e20000100800 */
[----:B------:R-:W-:-:S03]  /*bb0c0*/  IMAD.X R14, R15, 0x1, R0, P1 ;  /* 0x000000010f0e7824 */ /* 0x000fc600008e0600 */
[----:B------:R-:W-:Y:S01]  /*bb0d0*/  STL [R1+0x138], R23 ;  /* 0x0001381701007387 */ /* 0x000fe20000100800 */
[----:B-1----:R-:W-:Y:S02]  /*bb0e0*/  IADD3 R22, P3, R8, R252, RZ ;  /* 0x000000fc08167210 */ /* 0x002fe40007f7e0ff */
[-C--:B------:R-:W-:Y:S02]  /*bb0f0*/  IADD3.X R10, R11, R0.reuse, RZ, P2, !PT ;  /* 0x000000000b0a7210 */ /* 0x080fe400017fe4ff */
[----:B--2---:R-:W-:Y:S01]  /*bb100*/  IADD3.X R3, R19, R0, RZ, P0, !PT ;  /* 0x0000000013037210 */ /* 0x004fe200007fe4ff */
[----:B------:R1:W-:Y:S04]  /*bb110*/  STL [R1+0x140], R22 ;  /* 0x0001401601007387 */ /* 0x0003e80000100800 */
[----:B------:R2:W-:Y:S01]  /*bb120*/  STL [R1+0x124], R3 ;  /* 0x0001240301007387 */ /* 0x0005e20000100800 */
[----:B------:R3:W-:Y:S03]  /*bb130*/  STL [R1+0x12c], R14 ;  /* 0x00012c0e01007387 */ /* 0x0007e60000100800 */
[----:B-1----:R-:W4:Y:S01]  /*bb140*/  LDL.LU.64 R22, [R1+0x1818] ;  /* 0x0018180001167983 */ /* 0x002f220000300a00 */
[----:B------:R1:W-:Y:S02]  /*bb150*/  STL [R1+0x134], R10 ;  /* 0x0001340a01007387 */ /* 0x0003e40000100800 */
[----:B------:R-:W4:Y:S02]  /*bb160*/  LDL.LU.64 R18, [R1+0x1810] ;  /* 0x0018100001127983 */ /* 0x000f240000300a00 */
[----:B--2---:R-:W-:Y:S01]  /*bb170*/  IMAD.X R3, R9, 0x1, R0, P3 ;  /* 0x0000000109037824 */ /* 0x004fe200018e0600 */
[----:B------:R-:W-:-:S02]  /*bb180*/  IADD3 R15, P0, R6, R252, RZ ;  /* 0x000000fc060f7210 */ /* 0x000fc40007f1e0ff */
[-C--:B---3--:R-:W-:Y:S02]  /*bb190*/  IADD3 R14, P1, R4, R252.reuse, RZ ;  /* 0x000000fc040e7210 */ /* 0x088fe40007f3e0ff */
[----:B------:R2:W-:Y:S01]  /*bb1a0*/  STL [R1+0x13c], R3 ;  /* 0x00013c0301007387 */ /* 0x0005e20000100800 */
[----:B-1----:R-:W3:Y:S02]  /*bb1b0*/  LDL.LU.64 R10, [R1+0x1808] ;  /* 0x00180800010a7983 */ /* 0x002ee40000300a00 */
[----:B------:R-:W3:Y:S02]  /*bb1c0*/  LDL.LU.64 R8, [R1+0x1800] ;  /* 0x0018000001087983 */ /* 0x000ee40000300a00 */
[----:B------:R1:W-:Y:S01]  /*bb1d0*/  STL [R1+0x118], R15 ;  /* 0x0001180f01007387 */ /* 0x0003e20000100800 */
[----:B------:R1:W-:Y:S01]  /*bb1e0*/  STL [R1+0x120], R14 ;  /* 0x0001200e01007387 */ /* 0x0003e20000100800 */
[-C--:B--2---:R-:W-:Y:S02]  /*bb1f0*/  IADD3 R3, P2, R12, R252.reuse, RZ ;  /* 0x000000fc0c037210 */ /* 0x084fe40007f5e0ff */
[----:B-1----:R-:W-:-:S02]  /*bb200*/  IADD3 R15, P3, R26, R252, RZ ;  /* 0x000000fc1a0f7210 */ /* 0x002fc40007f7e0ff */
[-C--:B------:R-:W-:Y:S01]  /*bb210*/  IADD3.X R14, R7, R0.reuse, RZ, P0, !PT ;  /* 0x00000000070e7210 */ /* 0x080fe200007fe4ff */
[----:B------:R1:W-:Y:S02]  /*bb220*/  STL [R1+0x360], R3 ;  /* 0x0003600301007387 */ /* 0x0003e40000100800 */
[----:B------:R-:W-:Y:S02]  /*bb230*/  STL [R1+0x368], R15 ;  /* 0x0003680f01007387 */ /* 0x000fe40000100800 */
[----:B------:R-:W2:Y:S01]  /*bb240*/  LDL.LU.64 R6, [R1+0x1828] ;  /* 0x0018280001067983 */ /* 0x000ea20000300a00 */
[----:B------:R1:W-:Y:S02]  /*bb250*/  STL [R1+0x114], R14 ;  /* 0x0001140e01007387 */ /* 0x0003e40000100800 */
[----:B-1----:R-:W-:Y:S02]  /*bb260*/  IMAD.X R3, R5, 0x1, R0, P1 ;  /* 0x0000000105037824 */ /* 0x002fe400008e0600 */
[----:B------:R-:W2:Y:S03]  /*bb270*/  LDL.LU.64 R4, [R1+0x1820] ;  /* 0x0018200001047983 */ /* 0x000ea60000300a00 */
[----:B------:R1:W-:Y:S02]  /*bb280*/  STL [R1+0x11c], R3 ;  /* 0x00011c0301007387 */ /* 0x0003e40000100800 */
[----:B------:R-:W2:Y:S01]  /*bb290*/  LDL.LU.64 R14, [R1+0x1a58] ;  /* 0x001a5800010e7983 */ /* 0x000ea20000300a00 */
[----:B------:R-:W-:-:S02]  /*bb2a0*/  IADD3.X R30, R13, R0, RZ, P2, !PT ;  /* 0x000000000d1e7210 */ /* 0x000fc400017fe4ff */
[----:B------:R-:W2:Y:S03]  /*bb2b0*/  LDL.LU.64 R12, [R1+0x1a50] ;  /* 0x001a5000010c7983 */ /* 0x000ea60000300a00 */
[----:B------:R-:W-:Y:S02]  /*bb2c0*/  STL [R1+0x35c], R30 ;  /* 0x00035c1e01007387 */ /* 0x000fe40000100800 */
[----:B-1----:R-:W-:-:S05]  /*bb2d0*/  IMAD.X R3, R27, 0x1, R0, P3 ;  /* 0x000000011b037824 */ /* 0x002fca00018e0600 */
[----:B------:R1:W-:Y:S01]  /*bb2e0*/  STL [R1+0x364], R3 ;  /* 0x0003640301007387 */ /* 0x0003e20000100800 */
[----:B------:R-:W-:Y:S01]  /*bb2f0*/  HMMA.1688.F32.TF32 R132, R148, R34, R132 ;  /* 0x000000229484723c */ /* 0x000fe20000081084 */
[-C--:B----4-:R-:W-:Y:S02]  /*bb300*/  IADD3 R26, P0, R22, R252.reuse, RZ ;  /* 0x000000fc161a7210 */ /* 0x090fe40007f1e0ff */
[----:B-1----:R-:W-:-:S03]  /*bb310*/  IADD3 R3, P1, R18, R252, RZ ;  /* 0x000000fc12037210 */ /* 0x002fc60007f3e0ff */
[----:B------:R1:W-:Y:S02]  /*bb320*/  STL [R1+0x340], R26 ;  /* 0x0003401a01007387 */ /* 0x0003e40000100800 */
[----:B------:R4:W-:Y:S01]  /*bb330*/  STL [R1+0x348], R3 ;  /* 0x0003480301007387 */ /* 0x0009e20000100800 */
[-C--:B---3--:R-:W-:Y:S02]  /*bb340*/  IADD3 R27, P2, R10, R252.reuse, RZ ;  /* 0x000000fc0a1b7210 */ /* 0x088fe40007f5e0ff */
[----:B-1----:R-:W-:Y:S02]  /*bb350*/  IADD3 R26, P3, R8, R252, RZ ;  /* 0x000000fc081a7210 */ /* 0x002fe40007f7e0ff */
[-C--:B----4-:R-:W-:Y:S01]  /*bb360*/  IADD3.X R3, R23, R0.reuse, RZ, P0, !PT ;  /* 0x0000000017037210 */ /* 0x090fe200007fe4ff */
[----:B------:R-:W-:Y:S01]  /*bb370*/  STL [R1+0x350], R27 ;  /* 0x0003501b01007387 */ /* 0x000fe20000100800 */
[--C-:B------:R-:W-:Y:S02]  /*bb380*/  IMAD.X R18, R19, 0x1, R0.reuse, P1 ;  /* 0x0000000113127824 */ /* 0x100fe400008e0600 */
[----:B------:R-:W-:Y:S01]  /*bb390*/  STL [R1+0x358], R26 ;  /* 0x0003581a01007387 */ /* 0x000fe20000100800 */
[----:B------:R-:W-:Y:S01]  /*bb3a0*/  IADD3.X R10, R11, R0, RZ, P2, !PT ;  /* 0x000000000b0a7210 */ /* 0x000fe200017fe4ff */
[----:B------:R1:W-:Y:S01]  /*bb3b0*/  STL [R1+0x33c], R3 ;  /* 0x00033c0301007387 */ /* 0x0003e20000100800 */
[----:B------:R-:W-:Y:S03]  /*bb3c0*/  STL [R1+0x344], R18 ;  /* 0x0003441201007387 */ /* 0x000fe60000100800 */
[----:B------:R-:W-:Y:S01]  /*bb3d0*/  STL [R1+0x34c], R10 ;  /* 0x00034c0a01007387 */ /* 0x000fe20000100800 */
[----:B--2---:R-:W-:Y:S01]  /*bb3e0*/  IADD3 R8, P0, R6, R252, RZ ;  /* 0x000000fc06087210 */ /* 0x004fe20007f1e0ff */
[----:B-1----:R-:W-:-:S05]  /*bb3f0*/  IMAD.X R3, R9, 0x1, R0, P3 ;  /* 0x0000000109037824 */ /* 0x002fca00018e0600 */
[----:B------:R1:W-:Y:S01]  /*bb400*/  STL [R1+0x354], R3 ;  /* 0x0003540301007387 */ /* 0x0003e20000100800 */
[-C--:B------:R-:W-:Y:S01]  /*bb410*/  IADD3 R249, P2, R14, R252.reuse, RZ ;  /* 0x000000fc0ef97210 */ /* 0x080fe20007f5e0ff */
[----:B------:R-:W-:Y:S01]  /*bb420*/  STL [R1+0x330], R8 ;  /* 0x0003300801007387 */ /* 0x000fe20000100800 */
[-C--:B------:R-:W-:Y:S02]  /*bb430*/  IADD3 R251, P3, R12, R252.reuse, RZ ;  /* 0x000000fc0cfb7210 */ /* 0x080fe40007f7e0ff */
[----:B-1----:R-:W-:Y:S01]  /*bb440*/  IADD3 R3, P1, R4, R252, RZ ;  /* 0x000000fc04037210 */ /* 0x002fe20007f3e0ff */
[----:B------:R-:W-:Y:S04]  /*bb450*/  STL [R1+0x5adc], R249 ;  /* 0x005adcf901007387 */ /* 0x000fe80000100800 */
[----:B------:R1:W-:Y:S01]  /*bb460*/  STL [R1+0x338], R3 ;  /* 0x0003380301007387 */ /* 0x0003e20000100800 */
[----:B------:R-:W-:Y:S02]  /*bb470*/  STL [R1+0x5ae0], R251 ;  /* 0x005ae0fb01007387 */ /* 0x000fe40000100800 */
[----:B------:R-:W2:Y:S02]  /*bb480*/  LDL.LU.64 R34, [R1+0x1a78] ;  /* 0x001a780001227983 */ /* 0x000ea40000300a00 */
[----:B------:R-:W3:Y:S01]  /*bb490*/  LDL.LU.64 R30, [R1+0x1a70] ;  /* 0x001a7000011e7983 */ /* 0x000ee20000300a00 */
[----:B-1----:R-:W-:-:S05]  /*bb4a0*/  IADD3.X R3, R7, R0, RZ, P0, !PT ;  /* 0x0000000007037210 */ /* 0x002fca00007fe4ff */
[----:B------:R1:W-:Y:S01]  /*bb4b0*/  STL [R1+0x32c], R3 ;  /* 0x00032c0301007387 */ /* 0x0003e20000100800 */
[----:B------:R-:W4:Y:S02]  /*bb4c0*/  LDL.LU.64 R26, [R1+0x1a68] ;  /* 0x001a6800011a7983 */ /* 0x000f240000300a00 */
[----:B------:R-:W4:Y:S02]  /*bb4d0*/  LDL.LU.64 R22, [R1+0x1a60] ;  /* 0x001a600001167983 */ /* 0x000f240000300a00 */
[----:B-1----:R-:W-:-:S05]  /*bb4e0*/  IMAD.X R3, R5, 0x1, R0, P1 ;  /* 0x0000000105037824 */ /* 0x002fca00008e0600 */
[----:B------:R1:W-:Y:S01]  /*bb4f0*/  STL [R1+0x334], R3 ;  /* 0x0003340301007387 */ /* 0x0003e20000100800 */
[----:B------:R-:W4:Y:S02]  /*bb500*/  LDL.LU.64 R10, [R1+0x1a88] ;  /* 0x001a8800010a7983 */ /* 0x000f240000300a00 */
[----:B------:R-:W4:Y:S02]  /*bb510*/  LDL.LU.64 R8, [R1+0x1a80] ;  /* 0x001a800001087983 */ /* 0x000f240000300a00 */
[----:B------:R-:W4:Y:S01]  /*bb520*/  LDL.LU.64 R6, [R1+0x1958] ;  /* 0x0019580001067983 */ /* 0x000f220000300a00 */
[----:B------:R-:W1:Y:S01]  /*bb530*/  LDL.LU.64 R4, [R1+0x1950] ;  /* 0x0019500001047983 */ /* 0x000e620000300a00 */
[----:B------:R-:W-:Y:S01]  /*bb540*/  IADD3.X R248, R15, R0, RZ, P2, !PT ;  /* 0x000000000ff87210 */ /* 0x000fe200017fe4ff */
[----:B------:R-:W-:-:S04]  /*bb550*/  IMAD.X R250, R13, 0x1, R0, P3 ;  /* 0x000000010dfa7824 */ /* 0x000fc800018e0600 */
[----:B------:R-:W-:Y:S01]  /*bb560*/  STL [R1+0x5ae4], R248 ;  /* 0x005ae4f801007387 */ /* 0x000fe20000100800 */
[----:B------:R-:W4:Y:S02]  /*bb570*/  LDL.LU.64 R18, [R1+0x1970] ;  /* 0x0019700001127983 */ /* 0x000f240000300a00 */
[----:B------:R-:W4:Y:S02]  /*bb580*/  LDL.LU.64 R14, [R1+0x1968] ;  /* 0x00196800010e7983 */ /* 0x000f240000300a00 */
[----:B------:R-:W4:Y:S01]  /*bb590*/  LDL.LU.64 R12, [R1+0x1960] ;  /* 0x00196000010c7983 */ /* 0x000f220000300a00 */
[----:B------:R-:W-:Y:S01]  /*bb5a0*/  STL [R1+0x5ae8], R250 ;  /* 0x005ae8fa01007387 */ /* 0x000fe20000100800 */
[----:B------:R-:W-:Y:S01]  /*bb5b0*/  HMMA.1688.F32.TF32 R136, R148, R38, R136 ;  /* 0x000000269488723c */ /* 0x000fe20000081088 */
[-C--:B--2---:R-:W-:Y:S02]  /*bb5c0*/  IADD3 R171, P0, R34, R252.reuse, RZ ;  /* 0x000000fc22ab7210 */ /* 0x084fe40007f1e0ff */
[----:B---3--:R-:W-:-:S02]  /*bb5d0*/  IADD3 R243, P1, R30, R252, RZ ;  /* 0x000000fc1ef37210 */ /* 0x008fc40007f3e0ff */
[----:B------:R-:W-:Y:S01]  /*bb5e0*/  IADD3.X R170, R35, R0, RZ, P0, !PT ;  /* 0x0000000023aa7210 */ /* 0x000fe200007fe4ff */
[----:B------:R-:W-:Y:S02]  /*bb5f0*/  STL [R1+0x5aec], R171 ;  /* 0x005aecab01007387 */ /* 0x000fe40000100800 */
[--C-:B------:R-:W-:Y:S02]  /*bb600*/  IMAD.X R242, R31, 0x1, R0.reuse, P1 ;  /* 0x000000011ff27824 */ /* 0x100fe400008e0600 */
[----:B------:R-:W-:Y:S01]  /*bb610*/  STL [R1+0x5af0], R243 ;  /* 0x005af0f301007387 */ /* 0x000fe20000100800 */
[-C--:B----4-:R-:W-:Y:S02]  /*bb620*/  IADD3 R245, P2, R26, R252.reuse, RZ ;  /* 0x000000fc1af57210 */ /* 0x090fe40007f5e0ff */
[----:B------:R-:W-:Y:S02]  /*bb630*/  IADD3 R247, P3, R22, R252, RZ ;  /* 0x000000fc16f77210 */ /* 0x000fe40007f7e0ff */
[----:B------:R-:W-:Y:S01]  /*bb640*/  IADD3.X R244, R27, R0, RZ, P2, !PT ;  /* 0x000000001bf47210 */ /* 0x000fe200017fe4ff */
[----:B------:R-:W-:Y:S02]  /*bb650*/  STL [R1+0x5af4], R245 ;  /* 0x005af4f501007387 */ /* 0x000fe40000100800 */
[----:B------:R-:W-:-:S02]  /*bb660*/  IMAD.X R246, R23, 0x1, R0, P3 ;  /* 0x0000000117f67824 */ /* 0x000fc400018e0600 */
[----:B------:R-:W-:Y:S02]  /*bb670*/  STL [R1+0x5af8], R247 ;  /* 0x005af8f701007387 */ /* 0x000fe40000100800 */
[----:B------:R-:W-:Y:S01]  /*bb680*/  STL [R1+0x5afc], R170 ;  /* 0x005afcaa01007387 */ /* 0x000fe20000100800 */
[----:B------:R-:W-:Y:S01]  /*bb690*/  STL [R1+0x5b00], R242 ;  /* 0x005b00f201007387 */ /* 0x000fe20000100800 */
[-C--:B------:R-:W-:Y:S02]  /*bb6a0*/  IADD3 R22, P2, R6, R252.reuse, RZ ;  /* 0x000000fc06167210 */ /* 0x080fe40007f5e0ff */
[-C--:B-1----:R-:W-:Y:S02]  /*bb6b0*/  IADD3 R3, P3, R4, R252.reuse, RZ ;  /* 0x000000fc04037210 */ /* 0x082fe40007f7e0ff */
[-C--:B------:R-:W-:Y:S02]  /*bb6c0*/  IADD3 R65, P0, R10, R252.reuse, RZ ;  /* 0x000000fc0a417210 */ /* 0x080fe40007f1e0ff */
[----:B------:R-:W-:-:S02]  /*bb6d0*/  IADD3 R169, P1, R8, R252, RZ ;  /* 0x000000fc08a97210 */ /* 0x000fc40007f3e0ff */
[-C--:B------:R-:W-:Y:S01]  /*bb6e0*/  IADD3.X R6, R7, R0.reuse, RZ, P2, !PT ;  /* 0x0000000007067210 */ /* 0x080fe200017fe4ff */
[----:B------:R-:W-:Y:S01]  /*bb6f0*/  STL [R1+0x108], R22 ;  /* 0x0001081601007387 */ /* 0x000fe20000100800 */
[----:B------:R1:W-:Y:S01]  /*bb700*/  STL [R1+0x110], R3 ;  /* 0x0001100301007387 */ /* 0x0003e20000100800 */
[----:B------:R-:W-:Y:S01]  /*bb710*/  IADD3.X R64, R11, R0, RZ, P0, !PT ;  /* 0x000000000b407210 */ /* 0x000fe200007fe4ff */
[--C-:B------:R-:W-:Y:S01]  /*bb720*/  IMAD.X R168, R9, 0x1, R0.reuse, P1 ;  /* 0x0000000109a87824 */ /* 0x100fe200008e0600 */
[----:B------:R-:W2:Y:S01]  /*bb730*/  LDL.LU.64 R10, [R1+0x1988] ;  /* 0x00198800010a7983 */ /* 0x000ea20000300a00 */
[----:B------:R-:W-:Y:S02]  /*bb740*/  STL [R1+0x104], R6 ;  /* 0x0001040601007387 */ /* 0x000fe40000100800 */
[----:B------:R-:W3:Y:S01]  /*bb750*/  LDL.LU.64 R8, [R1+0x1980] ;  /* 0x0019800001087983 */ /* 0x000ee20000300a00 */
[C---:B------:R-:W-:Y:S08]  /*bb760*/  HMMA.1688.F32.TF32 R144, R148.reuse, R46, R144 ;  /* 0x0000002e9490723c */ /* 0x040ff00000081090 */
[C---:B------:R-:W-:Y:S08]  /*bb770*/  HMMA.1688.F32.TF32 R140, R148.reuse, R42, R140 ;  /* 0x0000002a948c723c */ /* 0x040ff0000008108c */
[C---:B------:R-:W-:Y:S08]  /*bb780*/  HMMA.1688.F32.TF32 R160, R148.reuse, R62, R160 ;  /* 0x0000003e94a0723c */ /* 0x040ff000000810a0 */
[----:B------:R-:W-:Y:S01]  /*bb790*/  HMMA.1688.F32.TF32 R156, R148, R58, R156 ;  /* 0x0000003a949c723c */ /* 0x000fe2000008109c */
[----:B-1----:R-:W-:Y:S01]  /*bb7a0*/  IMAD.X R3, R5, 0x1, R0, P3 ;  /* 0x0000000105037824 */ /* 0x002fe200018e0600 */
[----:B------:R-:W-:-:S06]  /*bb7b0*/  IADD3 R4, P0, R18, R252, RZ ;  /* 0x000000fc12047210 */ /* 0x000fcc0007f1e0ff */
[----:B------:R-:W-:Y:S01]  /*bb7c0*/  HMMA.1688.F32.TF32 R164, R148, R50, R164 ;  /* 0x0000003294a4723c */ /* 0x000fe200000810a4 */
[----:B------:R-:W-:Y:S04]  /*bb7d0*/  LDS R6, [R104+0x1d380] ;  /* 0x01d3800068067984 */ /* 0x000fe80000000800 */
[----:B------:R1:W-:Y:S01]  /*bb7e0*/  STL [R1+0x10c], R3 ;  /* 0x00010c0301007387 */ /* 0x0003e20000100800 */
[----:B------:R-:W4:Y:S02]  /*bb7f0*/  LDL.LU.64 R38, [R1+0x1978] ;  /* 0x0019780001267983 */ /* 0x000f240000300a00 */
[----:B------:R-:W4:Y:S01]  /*bb800*/  LDL.LU.64 R34, [R1+0x1830] ;  /* 0x0018300001227983 */ /* 0x000f220000300a00 */
[----:B------:R-:W-:Y:S02]  /*bb810*/  IADD3 R5, P1, R14, R252, RZ ;  /* 0x000000fc0e057210 */ /* 0x000fe40007f3e0ff */
[----:B------:R-:W-:Y:S01]  /*bb820*/  IADD3.X R18, R19, R0, RZ, P0, !PT ;  /* 0x0000000013127210 */ /* 0x000fe200007fe4ff */
[----:B------:R-:W-:Y:S02]  /*bb830*/  STL [R1+0xe0], R4 ;  /* 0x0000e00401007387 */ /* 0x000fe40000100800 */
[----:B------:R-:W-:Y:S02]  /*bb840*/  STL [R1+0xe8], R5 ;  /* 0x0000e80501007387 */ /* 0x000fe40000100800 */
[----:B------:R-:W-:Y:S01]  /*bb850*/  LDS R4, [R104+0x1c380] ;  /* 0x01c3800068047984 */ /* 0x000fe20000000800 */
[----:B------:R-:W-:Y:S01]  /*bb860*/  LDS R7, [R105+0x1d380] ;  /* 0x01d3800069077984 */ /* 0x000fe20000000800 */
[----:B-1----:R-:W-:-:S02]  /*bb870*/  IADD3 R3, P2, R12, R252, RZ ;  /* 0x000000fc0c037210 */ /* 0x002fc40007f5e0ff */
[----:B------:R-:W-:Y:S01]  /*bb880*/  IMAD.X R14, R15, 0x1, R0, P1 ;  /* 0x000000010f0e7824 */ /* 0x000fe200008e0600 */
[----:B------:R-:W1:Y:S04]  /*bb890*/  LDS R5, [R105+0x1c380] ;  /* 0x01c3800069057984 */ /* 0x000e680000000800 */
[----:B------:R1:W-:Y:S01]  /*bb8a0*/  STL [R1+0x100], R3 ;  /* 0x0001000301007387 */ /* 0x0003e20000100800 */
[----:B------:R1:W-:Y:S02]  /*bb8b0*/  STL [R1+0xdc], R18 ;  /* 0x0000dc1201007387 */ /* 0x0003e40000100800 */
[----:B------:R-:W4:Y:S02]  /*bb8c0*/  LDL.LU.64 R30, [R1+0x1850] ;  /* 0x00185000011e7983 */ /* 0x000f240000300a00 */
[----:B------:R-:W-:Y:S01]  /*bb8d0*/  STL [R1+0xe4], R14 ;  /* 0x0000e40e01007387 */ /* 0x000fe20000100800 */
[----:B------:R-:W4:Y:S01]  /*bb8e0*/  LDL.LU.64 R26, [R1+0x1848] ;  /* 0x00184800011a7983 */ /* 0x000f220000300a00 */
[----:B-1----:R-:W-:-:S05]  /*bb8f0*/  IADD3.X R3, R13, R0, RZ, P2, !PT ;  /* 0x000000000d037210 */ /* 0x002fca00017fe4ff */
[----:B------:R4:W-:Y:S01]  /*bb900*/  STL [R1+0xec], R3 ;  /* 0x0000ec0301007387 */ /* 0x0009e20000100800 */
[----:B------:R-:W4:Y:S02]  /*bb910*/  LDL.LU.64 R22, [R1+0x1840] ;  /* 0x0018400001167983 */ /* 0x000f240000300a00 */
[----:B------:R-:W4:Y:S01]  /*bb920*/  LDL.LU.64 R18, [R1+0x1838] ;  /* 0x0018380001127983 */ /* 0x000f220000300a00 */
[-C--:B--2---:R-:W-:Y:S02]  /*bb930*/  IADD3 R12, P0, R10, R252.reuse, RZ ;  /* 0x000000fc0a0c7210 */ /* 0x084fe40007f1e0ff */
[----:B---3--:R-:W-:-:S03]  /*bb940*/  IADD3 R13, P1, R8, R252, RZ ;  /* 0x000000fc080d7210 */ /* 0x008fc60007f3e0ff */
[----:B------:R1:W-:Y:S01]  /*bb950*/  STL [R1+0xc8], R12 ;  /* 0x0000c80c01007387 */ /* 0x0003e20000100800 */
[----:B------:R-:W-:Y:S02]  /*bb960*/  IMAD.X R10, R11, 0x1, R0, P0 ;  /* 0x000000010b0a7824 */ /* 0x000fe400000e0600 */
[----:B------:R-:W-:Y:S01]  /*bb970*/  STL [R1+0xd0], R13 ;  /* 0x0000d00d01007387 */ /* 0x000fe20000100800 */
[-C--:B----4-:R-:W-:Y:S02]  /*bb980*/  IADD3 R3, P2, R38, R252.reuse, RZ ;  /* 0x000000fc26037210 */ /* 0x090fe40007f5e0ff */
[----:B-1----:R-:W-:-:S03]  /*bb990*/  IADD3 R12, P3, R34, R252, RZ ;  /* 0x000000fc220c7210 */ /* 0x002fc60007f7e0ff */
[----:B------:R1:W-:Y:S02]  /*bb9a0*/  STL [R1+0xd8], R3 ;  /* 0x0000d80301007387 */ /* 0x0003e40000100800 */
[----:B------:R2:W-:Y:S02]  /*bb9b0*/  STL [R1+0x328], R12 ;  /* 0x0003280c01007387 */ /* 0x0005e40000100800 */
[----:B------:R-:W3:Y:S02]  /*bb9c0*/  LDL.LU.64 R14, [R1+0x1868] ;  /* 0x00186800010e7983 */ /* 0x000ee40000300a00 */
[----:B------:R4:W-:Y:S01]  /*bb9d0*/  STL [R1+0xc4], R10 ;  /* 0x0000c40a01007387 */ /* 0x0009e20000100800 */
[----:B-1----:R-:W-:Y:S01]  /*bb9e0*/  IADD3.X R3, R9, R0, RZ, P1, !PT ;  /* 0x0000000009037210 */ /* 0x002fe20000ffe4ff */
[----:B--2---:R-:W2:Y:S04]  /*bb9f0*/  LDL.LU.64 R12, [R1+0x1860] ;  /* 0x00186000010c7983 */ /* 0x004ea80000300a00 */
[----:B------:R1:W-:Y:S01]  /*bba00*/  STL [R1+0xcc], R3 ;  /* 0x0000cc0301007387 */ /* 0x0003e20000100800 */
[----:B----4-:R-:W4:Y:S02]  /*bba10*/  LDL.LU.64 R10, [R1+0x1858] ;  /* 0x00185800010a7983 */ /* 0x010f240000300a00 */
[----:B------:R-:W-:-:S02]  /*bba20*/  IMAD.X R38, R39, 0x1, R0, P2 ;  /* 0x0000000127267824 */ /* 0x000fc400010e0600 */
[----:B------:R-:W4:Y:S01]  /*bba30*/  LDL.LU.64 R8, [R1+0x1a90] ;  /* 0x001a900001087983 */ /* 0x000f220000300a00 */
[----:B------:R-:W-:Y:S02]  /*bba40*/  IADD3 R34, P0, R30, R252, RZ ;  /* 0x000000fc1e227210 */ /* 0x000fe40007f1e0ff */
[----:B-1----:R-:W-:Y:S01]  /*bba50*/  IADD3.X R3, R35, R0, RZ, P3, !PT ;  /* 0x0000000023037210 */ /* 0x002fe20001ffe4ff */
[----:B------:R-:W-:Y:S04]  /*bba60*/  STL [R1+0xd4], R38 ;  /* 0x0000d42601007387 */ /* 0x000fe80000100800 */
[----:B------:R1:W-:Y:S01]  /*bba70*/  STL [R1+0x324], R3 ;  /* 0x0003240301007387 */ /* 0x0003e20000100800 */
[----:B------:R-:W-:-:S03]  /*bba80*/  IADD3 R35, P2, R22, R252, RZ ;  /* 0x000000fc16237210 */ /* 0x000fc60007f5e0ff */
[----:B------:R1:W-:Y:S02]  /*bba90*/  STL [R1+0x2f8], R34 ;  /* 0x0002f82201007387 */ /* 0x0003e40000100800 */
[-C--:B-1----:R-:W-:Y:S02]  /*bbaa0*/  IADD3 R3, P1, R26, R252.reuse, RZ ;  /* 0x000000fc1a037210 */ /* 0x082fe40007f3e0ff */
[----:B------:R-:W-:-:S03]  /*bbab0*/  IADD3 R34, P3, R18, R252, RZ ;  /* 0x000000fc12227210 */ /* 0x000fc60007f7e0ff */
[----:B------:R1:W-:Y:S01]  /*bbac0*/  STL [R1+0x310], R3 ;  /* 0x0003100301007387 */ /* 0x0003e20000100800 */
[----:B------:R-:W-:Y:S01]  /*bbad0*/  STL [R1+0x318], R35 ;  /* 0x0003182301007387 */ /* 0x000fe20000100800 */
[----:B------:R-:W-:Y:S01]  /*bbae0*/  IADD3.X R26, R27, R0, RZ, P1, !PT ;  /* 0x000000001b1a7210 */ /* 0x000fe20000ffe4ff */
[----:B------:R-:W-:Y:S02]  /*bbaf0*/  STL [R1+0x320], R34 ;  /* 0x0003202201007387 */ /* 0x000fe40000100800 */
[--C-:B------:R-:W-:Y:S02]  /*bbb00*/  IMAD.X R22, R23, 0x1, R0.reuse, P2 ;  /* 0x0000000117167824 */ /* 0x100fe400010e0600 */
[----:B-1----:R-:W-:-:S05]  /*bbb10*/  IMAD.X R3, R31, 0x1, R0, P0 ;  /* 0x000000011f037824 */ /* 0x002fca00000e0600 */
[----:B------:R1:W-:Y:S01]  /*bbb20*/  STL [R1+0x2f4], R3 ;  /* 0x0002f40301007387 */ /* 0x0003e20000100800 */
[----:B------:R-:W-:Y:S02]  /*bbb30*/  STL [R1+0x2fc], R26 ;  /* 0x0002fc1a01007387 */ /* 0x000fe40000100800 */
[----:B------:R-:W-:Y:S01]  /*bbb40*/  STL [R1+0x314], R22 ;  /* 0x0003141601007387 */ /* 0x000fe20000100800 */
[----:B-1----:R-:W-:-:S05]  /*bbb50*/  IADD3.X R3, R19, R0, RZ, P3, !PT ;  /* 0x0000000013037210 */ /* 0x002fca0001ffe4ff */
[----:B------:R2:W-:Y:S01]  /*bbb60*/  STL [R1+0x31c], R3 ;  /* 0x00031c0301007387 */ /* 0x0005e20000100800 */
[----:B---3--:R-:W-:-:S05]  /*bbb70*/  IADD3 R19, P0, R14, R252, RZ ;  /* 0x000000fc0e137210 */ /* 0x008fca0007f1e0ff */
[----:B------:R-:W-:Y:S01]  /*bbb80*/  STL [R1+0x2e0], R19 ;  /* 0x0002e01301007387 */ /* 0x000fe20000100800 */
[-C--:B--2---:R-:W-:Y:S02]  /*bbb90*/  IADD3 R3, P1, R12, R252.reuse, RZ ;  /* 0x000000fc0c037210 */ /* 0x084fe40007f3e0ff */
[----:B----4-:R-:W-:-:S03]  /*bbba0*/  IADD3 R18, P2, R10, R252, RZ ;  /* 0x000000fc0a127210 */ /* 0x010fc60007f5e0ff */
[----:B------:R1:W-:Y:S01]  /*bbbb0*/  STL [R1+0x2e8], R3 ;  /* 0x0002e80301007387 */ /* 0x0003e20000100800 */
[----:B------:R-:W-:-:S03]  /*bbbc0*/  IADD3.X R12, R13, R0, RZ, P1, !PT ;  /* 0x000000000d0c7210 */ /* 0x000fc60000ffe4ff */
[----:B------:R2:W-:Y:S01]  /*bbbd0*/  STL [R1+0x2f0], R18 ;  /* 0x0002f01201007387 */ /* 0x0005e20000100800 */
[----:B------:R-:W3:Y:S02]  /*bbbe0*/  LDL.LU.64 R48, [R1+0x1ab0] ;  /* 0x001ab00001307983 */ /* 0x000ee40000300a00 */
[----:B------:R-:W4:Y:S02]  /*bbbf0*/  LDL.LU.64 R26, [R1+0x1aa8] ;  /* 0x001aa800011a7983 */ /* 0x000f240000300a00 */
[----:B-1----:R-:W-:-:S05]  /*bbc00*/  IMAD.X R3, R15, 0x1, R0, P0 ;  /* 0x000000010f037824 */ /* 0x002fca00000e0600 */
[----:B------:R1:W-:Y:S01]  /*bbc10*/  STL [R1+0x2cc], R3 ;  /* 0x0002cc0301007387 */ /* 0x0003e20000100800 */
[----:B------:R-:W4:Y:S02]  /*bbc20*/  LDL.LU.64 R22, [R1+0x1aa0] ;  /* 0x001aa00001167983 */ /* 0x000f240000300a00 */
[----:B--2---:R-:W2:Y:S02]  /*bbc30*/  LDL.LU.64 R18, [R1+0x1a98] ;  /* 0x001a980001127983 */ /* 0x004ea40000300a00 */
[----:B------:R-:W2:Y:S01]  /*bbc40*/  LDL.LU.64 R46, [R1+0x1ac8] ;  /* 0x001ac800012e7983 */ /* 0x000ea20000300a00 */
[----:B------:R1:W-:Y:S01]  /*bbc50*/  STL [R1+0x2e4], R12 ;  /* 0x0002e40c01007387 */ /* 0x0003e20000100800 */
[----:B------:R-:W2:Y:S02]  /*bbc60*/  LDL.LU.64 R42, [R1+0x1ac0] ;  /* 0x001ac000012a7983 */ /* 0x000ea40000300a00 */
[----:B-1----:R-:W-:-:S05]  /*bbc70*/  IMAD.X R3, R11, 0x1, R0, P2 ;  /* 0x000000010b037824 */ /* 0x002fca00010e0600 */
[----:B------:R1:W-:Y:S01]  /*bbc80*/  STL [R1+0x2ec], R3 ;  /* 0x0002ec0301007387 */ /* 0x0003e20000100800 */
[----:B------:R-:W2:Y:S02]  /*bbc90*/  LDL.LU.64 R38, [R1+0x1ab8] ;  /* 0x001ab80001267983 */ /* 0x000ea40000300a00 */
[----:B------:R-:W1:Y:S01]  /*bbca0*/  LDL.LU.64 R14, [R1+0x1990] ;  /* 0x00199000010e7983 */ /* 0x000e620000300a00 */
[----:B------:R-:W-:Y:S01]  /*bbcb0*/  IADD3 R63, P3, R8, R252, RZ ;  /* 0x000000fc083f7210 */ /* 0x000fe20007f7e0ff */
[----:B------:R-:W2:Y:S01]  /*bbcc0*/  LDL.LU.64 R34, [R1+0x19b0] ;  /* 0x0019b00001227983 */ /* 0x000ea20000300a00 */
[----:B------:R-:W2:Y:S02]  /*bbcd0*/  LDL.LU.64 R12, [R1+0x19a8] ;  /* 0x0019a800010c7983 */ /* 0x000ea40000300a00 */
[----:B------:R-:W2:Y:S01]  /*bbce0*/  LDL.LU.64 R10, [R1+0x19a0] ;  /* 0x0019a000010a7983 */ /* 0x000ea20000300a00 */
[----:B------:R-:W-:Y:S02]  /*bbcf0*/  IADD3.X R62, R9, R0, RZ, P3, !PT ;  /* 0x00000000093e7210 */ /* 0x000fe40001ffe4ff */
[----:B------:R-:W2:Y:S01]  /*bbd00*/  LDL.LU.64 R8, [R1+0x1998] ;  /* 0x0019980001087983 */ /* 0x000ea20000300a00 */
[----:B---3--:R-:W-:-:S02]  /*bbd10*/  IADD3 R31, P0, R48, R252, RZ ;  /* 0x000000fc301f7210 */ /* 0x008fc40007f1e0ff */
[----:B----4-:R-:W-:-:S03]  /*bbd20*/  IADD3 R57, P1, R26, R252, RZ ;  /* 0x000000fc1a397210 */ /* 0x010fc60007f3e0ff */
[--C-:B------:R-:W-:Y:S01]  /*bbd30*/  IMAD.X R30, R49, 0x1, R0.reuse, P0 ;  /* 0x00000001311e7824 */ /* 0x100fe200000e0600 */
[-C--:B--2---:R-:W-:Y:S02]  /*bbd40*/  IADD3 R61, P3, R18, R252.reuse, RZ ;  /* 0x000000fc123d7210 */ /* 0x084fe40007f7e0ff */
[----:B------:R-:W-:Y:S02]  /*bbd50*/  IADD3 R59, P2, R22, R252, RZ ;  /* 0x000000fc163b7210 */ /* 0x000fe40007f5e0ff */
[----:B------:R-:W-:Y:S01]  /*bbd60*/  IADD3.X R60, R19, R0, RZ, P3, !PT ;  /* 0x00000000133c7210 */ /* 0x000fe20001ffe4ff */
[----:B------:R-:W-:Y:S01]  /*bbd70*/  IADD3 R19, P0, R46, R252, RZ ;  /* 0x000000fc2e137210 */ /* 0x000fe20007f1e0ff */
[----:B------:R-:W-:Y:S01]  /*bbd80*/  IADD3.X R56, R27, R0, RZ, P1, !PT ;  /* 0x000000001b387210 */ /* 0x000fe20000ffe4ff */
[----:B------:R-:W-:Y:S01]  /*bbd90*/  IMAD.X R58, R23, 0x1, R0, P2 ;  /* 0x00000001173a7824 */ /* 0x000fe200010e0600 */
[-C--:B------:R-:W-:Y:S02]  /*bbda0*/  IADD3 R23, P1, R42, R252.reuse, RZ ;  /* 0x000000fc2a177210 */ /* 0x080fe40007f3e0ff */
[----:B-1----:R-:W-:-:S02]  /*bbdb0*/  IADD3 R3, P3, R14, R252, RZ ;  /* 0x000000fc0e037210 */ /* 0x002fc40007f7e0ff */
[----:B------:R-:W-:Y:S01]  /*bbdc0*/  IADD3 R27, P2, R38, R252, RZ ;  /* 0x000000fc261b7210 */ /* 0x000fe20007f5e0ff */
[--C-:B------:R-:W-:Y:S02]  /*bbdd0*/  IMAD.X R18, R47, 0x1, R0.reuse, P0 ;  /* 0x000000012f127824 */ /* 0x100fe400000e0600 */
[----:B------:R1:W-:Y:S01]  /*bbde0*/  STL [R1+0xc0], R3 ;  /* 0x0000c00301007387 */ /* 0x0003e20000100800 */
[-C--:B------:R-:W-:Y:S01]  /*bbdf0*/  IADD3.X R22, R43, R0.reuse, RZ, P1, !PT ;  /* 0x000000002b167210 */ /* 0x080fe20000ffe4ff */
[----:B------:R-:W2:Y:S02]  /*bbe00*/  LDL.LU.64 R46, [R1+0x19c0] ;  /* 0x0019c000012e7983 */ /* 0x000ea40000300a00 */
[----:B------:R-:W3:Y:S02]  /*bbe10*/  LDL.LU.64 R42, [R1+0x19b8] ;  /* 0x0019b800012a7983 */ /* 0x000ee40000300a00 */
[----:B------:R-:W-:Y:S01]  /*bbe20*/  IMAD.X R26, R39, 0x1, R0, P2 ;  /* 0x00000001271a7824 */ /* 0x000fe200010e0600 */
[----:B-1----:R-:W-:-:S05]  /*bbe30*/  IADD3.X R3, R15, R0, RZ, P3, !PT ;  /* 0x000000000f037210 */ /* 0x002fca0001ffe4ff */
[----:B------:R1:W-:Y:S01]  /*bbe40*/  STL [R1+0x9c], R3 ;  /* 0x00009c0301007387 */ /* 0x0003e20000100800 */
[----:B------:R-:W4:Y:S02]  /*bbe50*/  LDL.LU.64 R38, [R1+0x19c8] ;  /* 0x0019c80001267983 */ /* 0x000f240000300a00 */
[----:B------:R-:W4:Y:S01]  /*bbe60*/  LDL.LU.64 R14, [R1+0x1870] ;  /* 0x00187000010e7983 */ /* 0x000f220000300a00 */
[-C--:B------:R-:W-:Y:S01]  /*bbe70*/  IADD3 R48, P2, R10, R252.reuse, RZ ;  /* 0x000000fc0a307210 */ /* 0x080fe20007f5e0ff */
[C---:B------:R-:W-:Y:S08]  /*bbe80*/  HMMA.1688.F32.TF32 R152, R148.reuse, R54, R152 ;  /* 0x000000369498723c */ /* 0x040ff00000081098 */
[----:B------:R-:W-:Y:S01]  /*bbe90*/  HMMA.1688.F32.TF32 R172, R148, R66, R172 ;  /* 0x0000004294ac723c */ /* 0x000fe200000810ac */
[----:B------:R-:W-:Y:S01]  /*bbea0*/  IMAD.X R10, R11, 0x1, R0, P2 ;  /* 0x000000010b0a7824 */ /* 0x000fe200010e0600 */
[----:B-1----:R-:W-:-:S05]  /*bbeb0*/  IADD3 R3, P3, R8, R252, RZ ;  /* 0x000000fc08037210 */ /* 0x002fca0007f7e0ff */
[-C--:B------:R-:W-:Y:S02]  /*bbec0*/  IADD3 R149, P0, R34, R252.reuse, RZ ;  /* 0x000000fc22957210 */ /* 0x080fe40007f1e0ff */
[----:B------:R-:W-:Y:S01]  /*bbed0*/  IADD3 R151, P1, R12, R252, RZ ;  /* 0x000000fc0c977210 */ /* 0x000fe20007f3e0ff */
[----:B------:R-:W-:Y:S01]  /*bbee0*/  STL [R1+0x90], R48 ;  /* 0x0000903001007387 */ /* 0x000fe20000100800 */
[----:B------:R1:W-:Y:S02]  /*bbef0*/  STL [R1+0x98], R3 ;  /* 0x0000980301007387 */ /* 0x0003e40000100800 */
[----:B------:R-:W-:Y:S01]  /*bbf00*/  IMAD.X R148, R35, 0x1, R0, P0 ;  /* 0x0000000123947824 */ /* 0x000fe200000e0600 */
[-C--:B------:R-:W-:Y:S01]  /*bbf10*/  IADD3.X R150, R13, R0.reuse, RZ, P1, !PT ;  /* 0x000000000d967210 */ /* 0x080fe20000ffe4ff */
[----:B------:R-:W4:Y:S01]  /*bbf20*/  LDL.LU.64 R34, [R1+0x1890] ;  /* 0x0018900001227983 */ /* 0x000f220000300a00 */
[----:B------:R1:W-:Y:S02]  /*bbf30*/  STL [R1+0x8c], R10 ;  /* 0x00008c0a01007387 */ /* 0x0003e40000100800 */
[----:B------:R-:W4:Y:S01]  /*bbf40*/  LDL.LU.64 R12, [R1+0x1888] ;  /* 0x00188800010c7983 */ /* 0x000f220000300a00 */
[----:B-1----:R-:W-:-:S05]  /*bbf50*/  IADD3.X R3, R9, R0, RZ, P3, !PT ;  /* 0x0000000009037210 */ /* 0x002fca0001ffe4ff */
[----:B------:R4:W-:Y:S01]  /*bbf60*/  STL [R1+0x94], R3 ;  /* 0x0000940301007387 */ /* 0x0009e20000100800 */
[----:B------:R-:W4:Y:S02]  /*bbf70*/  LDL.LU.64 R10, [R1+0x1880] ;  /* 0x00188000010a7983 */ /* 0x000f240000300a00 */
[----:B------:R-:W4:Y:S01]  /*bbf80*/  LDL.LU.64 R8, [R1+0x1878] ;  /* 0x0018780001087983 */ /* 0x000f220000300a00 */
[C---:B------:R-:W-:Y:S08]  /*bbf90*/  HMMA.1688.F32.TF32 R176, R4.reuse, R68, R176 ;  /* 0x0000004404b0723c */ /* 0x040ff000000810b0 */
[----:B------:R-:W-:Y:S01]  /*bbfa0*/  HMMA.1688.F32.TF32 R180, R4, R72, R180 ;  /* 0x0000004804b4723c */ /* 0x000fe200000810b4 */
[----:B--2---:R-:W-:-:S02]  /*bbfb0*/  IADD3 R67, P0, R46, R252, RZ ;  /* 0x000000fc2e437210 */ /* 0x004fc40007f1e0ff */
[----:B---3--:R-:W-:-:S03]  /*bbfc0*/  IADD3 R69, P1, R42, R252, RZ ;  /* 0x000000fc2a457210 */ /* 0x008fc60007f3e0ff */
[----:B------:R-:W-:Y:S01]  /*bbfd0*/  IMAD.X R66, R47, 0x1, R0, P0 ;  /* 0x000000012f427824 */ /* 0x000fe200000e0600 */
[----:B------:R-:W-:Y:S02]  /*bbfe0*/  IADD3.X R68, R43, R0, RZ, P1, !PT ;  /* 0x000000002b447210 */ /* 0x000fe40000ffe4ff */
[-C--:B----4-:R-:W-:Y:S02]  /*bbff0*/  IADD3 R3, P3, R14, R252.reuse, RZ ;  /* 0x000000fc0e037210 */ /* 0x090fe40007f7e0ff */
[----:B------:R-:W-:-:S03]  /*bc000*/  IADD3 R73, P2, R38, R252, RZ ;  /* 0x000000fc26497210 */ /* 0x000fc60007f5e0ff */
[----:B------:R1:W-:Y:S01]  /*bc010*/  STL [R1+0x2c8], R3 ;  /* 0x0002c80301007387 */ /* 0x0003e20000100800 */
[----:B------:R-:W2:Y:S02]  /*bc020*/  LDL.LU.64 R46, [R1+0x18b0] ;  /* 0x0018b000012e7983 */ /* 0x000ea40000300a00 */
[----:B------:R-:W3:Y:S02]  /*bc030*/  LDL.LU.64 R42, [R1+0x18a8] ;  /* 0x0018a800012a7983 */ /* 0x000ee40000300a00 */
[----:B------:R-:W-:Y:S01]  /*bc040*/  IMAD.X R72, R39, 0x1, R0, P2 ;  /* 0x0000000127487824 */ /* 0x000fe200010e0600 */
[----:B-1----:R-:W-:-:S05]  /*bc050*/  IADD3.X R3, R15, R0, RZ, P3, !PT ;  /* 0x000000000f037210 */ /* 0x002fca0001ffe4ff */
[----:B------:R1:W-:Y:S01]  /*bc060*/  STL [R1+0x2c4], R3 ;  /* 0x0002c40301007387 */ /* 0x0003e20000100800 */
[----:B------:R-:W4:Y:S02]  /*bc070*/  LDL.LU.64 R38, [R1+0x18a0] ;  /* 0x0018a00001267983 */ /* 0x000f240000300a00 */
[----:B------:R-:W2:Y:S01]  /*bc080*/  LDL.LU.64 R14, [R1+0x1898] ;  /* 0x00189800010e7983 */ /* 0x000ea20000300a00 */
[-C--:B------:R-:W-:Y:S02]  /*bc090*/  IADD3 R48, P0, R34, R252.reuse, RZ ;  /* 0x000000fc22307210 */ /* 0x080fe40007f1e0ff */
[-C--:B-1----:R-:W-:Y:S02]  /*bc0a0*/  IADD3 R3, P1, R12, R252.reuse, RZ ;  /* 0x000000fc0c037210 */ /* 0x082fe40007f3e0ff */
[----:B------:R-:W-:Y:S01]  /*bc0b0*/  IADD3 R49, P2, R10, R252, RZ ;  /* 0x000000fc0a317210 */ /* 0x000fe20007f5e0ff */
[----:B------:R1:W-:Y:S02]  /*bc0c0*/  STL [R1+0x1b8], R48 ;  /* 0x0001b83001007387 */ /* 0x0003e40000100800 */
[----:B------:R1:W-:Y:S01]  /*bc0d0*/  STL [R1+0x2b0], R3 ;  /* 0x0002b00301007387 */ /* 0x0003e20000100800 */
[----:B------:R-:W-:Y:S01]  /*bc0e0*/  IADD3.X R12, R13, R0, RZ, P1, !PT ;  /* 0x000000000d0c7210 */ /* 0x000fe20000ffe4ff */
[----:B------:R-:W-:Y:S01]  /*bc0f0*/  STL [R1+0x2b8], R49 ;  /* 0x0002b83101007387 */ /* 0x000fe20000100800 */
[--C-:B------:R-:W-:Y:S01]  /*bc100*/  IMAD.X R10, R11, 0x1, R0.reuse, P2 ;  /* 0x000000010b0a7824 */ /* 0x100fe200010e0600 */
[----:B-1----:R-:W-:Y:S01]  /*bc110*/  IADD3 R48, P3, R8, R252, RZ ;  /* 0x000000fc08307210 */ /* 0x002fe20007f7e0ff */
[----:B------:R-:W-:-:S04]  /*bc120*/  IMAD.X R3, R35, 0x1, R0, P0 ;  /* 0x0000000123037824 */ /* 0x000fc800000e0600 */
[----:B------:R-:W-:Y:S01]  /*bc130*/  STL [R1+0x2c0], R48 ;  /* 0x0002c03001007387 */ /* 0x000fe20000100800 */
[----:B------:R1:W-:Y:S02]  /*bc140*/  STL [R1+0x1b4], R3 ;  /* 0x0001b40301007387 */ /* 0x0003e40000100800 */
[----:B------:R1:W-:Y:S02]  /*bc150*/  STL [R1+0x1bc], R12 ;  /* 0x0001bc0c01007387 */ /* 0x0003e40000100800 */
[----:B------:R-:W4:Y:S01]  /*bc160*/  LDL.LU.64 R34, [R1+0x18c8] ;  /* 0x0018c80001227983 */ /* 0x000f220000300a00 */
[----:B------:R1:W-:Y:S02]  /*bc170*/  STL [R1+0x2b4], R10 ;  /* 0x0002b40a01007387 */ /* 0x0003e40000100800 */
[----:B-1----:R-:W-:Y:S02]  /*bc180*/  IADD3.X R3, R9, R0, RZ, P3, !PT ;  /* 0x0000000009037210 */ /* 0x002fe40001ffe4ff */
[----:B------:R-:W4:Y:S04]  /*bc190*/  LDL.LU.64 R12, [R1+0x18c0] ;  /* 0x0018c000010c7983 */ /* 0x000f280000300a00 */
[----:B------:R1:W-:Y:S01]  /*bc1a0*/  STL [R1+0x2bc], R3 ;  /* 0x0002bc0301007387 */ /* 0x0003e20000100800 */
[----:B------:R-:W4:Y:S02]  /*bc1b0*/  LDL.LU.64 R10, [R1+0x18b8] ;  /* 0x0018b800010a7983 */ /* 0x000f240000300a00 */
[----:B------:R-:W4:Y:S02]  /*bc1c0*/  LDL R9, [R1+0x2ba4] ;  /* 0x002ba40001097983 */ /* 0x000f240000100800 */
[----:B-1----:R-:W-:-:S05]  /*bc1d0*/  IMAD.MOV.U32 R3, RZ, RZ, c[0x0][0x18c] ;  /* 0x00006300ff037624 */ /* 0x002fca00078e00ff */
[----:B------:R-:W-:-:S05]  /*bc1e0*/  SHF.L.U32 R8, R3, 0x7, RZ ;  /* 0x0000000703087819 */ /* 0x000fca00000006ff */
[----:B------:R-:W-:-:S05]  /*bc1f0*/  IMAD.SHL.U32 R8, R8, 0x4, RZ ;  /* 0x0000000408087824 */ /* 0x000fca00078e00ff */
[----:B--2---:R-:W-:-:S05]  /*bc200*/  IADD3 R3, P3, R14, R8, RZ ;  /* 0x000000080e037210 */ /* 0x004fca0007f7e0ff */
[----:B------:R1:W-:Y:S02]  /*bc210*/  STL [R1+0x648], R3 ;  /* 0x0006480301007387 */ /* 0x0003e40000100800 */
[----:B-1----:R-:W-:Y:S02]  /*bc220*/  IMAD.X R3, R15, 0x1, R2, P3 ;  /* 0x000000010f037824 */ /* 0x002fe400018e0602 */
[----:B------:R-:W2:Y:S01]  /*bc230*/  LDL.LU.64 R14, [R1+0x17e8] ;  /* 0x0017e800010e7983 */ /* 0x000ea20000300a00 */
[C---:B------:R-:W-:Y:S08]  /*bc240*/  HMMA.1688.F32.TF32 R184, R4.reuse, R76, R184 ;  /* 0x0000004c04b8723c */ /* 0x040ff000000810b8 */
[C---:B------:R-:W-:Y:S08]  /*bc250*/  HMMA.1688.F32.TF32 R188, R4.reuse, R80, R188 ;  /* 0x0000005004bc723c */ /* 0x040ff000000810bc */
[----:B------:R-:W-:Y:S01]  /*bc260*/  HMMA.1688.F32.TF32 R192, R4, R84, R192 ;  /* 0x0000005404c0723c */ /* 0x000fe200000810c0 */
[----:B------:R-:W-:-:S02]  /*bc270*/  IADD3 R77, P0, R46, R252, RZ ;  /* 0x000000fc2e4d7210 */ /* 0x000fc40007f1e0ff */
[----:B---3--:R-:W-:-:S04]  /*bc280*/  IADD3 R81, P1, R42, R252, RZ ;  /* 0x000000fc2a517210 */ /* 0x008fc80007f3e0ff */
[----:B----4-:R-:W-:Y:S02]  /*bc290*/  IADD3 R85, P2, R38, R252, RZ ;  /* 0x000000fc26557210 */ /* 0x010fe40007f5e0ff */
[----:B------:R-:W-:Y:S01]  /*bc2a0*/  IADD3.X R76, R47, R0, RZ, P0, !PT ;  /* 0x000000002f4c7210 */ /* 0x000fe200007fe4ff */
[----:B------:R-:W-:Y:S02]  /*bc2b0*/  IADD3 R42, P0, R34, R8, RZ ;  /* 0x00000008222a7210 */ /* 0x000fe40007f1e0ff */
[----:B------:R-:W-:Y:S01]  /*bc2c0*/  IMAD.X R80, R43, 0x1, R0, P1 ;  /* 0x000000012b507824 */ /* 0x000fe200008e0600 */
[----:B------:R-:W-:Y:S02]  /*bc2d0*/  IADD3.X R84, R39, R0, RZ, P2, !PT ;  /* 0x0000000027547210 */ /* 0x000fe400017fe4ff */
[----:B------:R-:W-:Y:S01]  /*bc2e0*/  IADD3 R39, P1, R12, R8, RZ ;  /* 0x000000080c277210 */ /* 0x000fe20007f3e0ff */
[----:B------:R-:W-:Y:S01]  /*bc2f0*/  IMAD.X R34, R35, 0x1, R2, P0 ;  /* 0x0000000123227824 */ /* 0x000fe200000e0602 */
[----:B------:R1:W-:Y:S02]  /*bc300*/  STL [R1+0x644], R3 ;  /* 0x0006440301007387 */ /* 0x0003e40000100800 */
[----:B------:R-:W-:-:S02]  /*bc310*/  IADD3.X R12, R13, R2, RZ, P1, !PT ;  /* 0x000000020d0c7210 */ /* 0x000fc40000ffe4ff */
[----:B------:R-:W-:Y:S01]  /*bc320*/  IADD3 R38, P2, R10, R8, RZ ;  /* 0x000000080a267210 */ /* 0x000fe20007f5e0ff */
[----:B------:R-:W-:Y:S01]  /*bc330*/  IMAD.MOV.U32 R13, RZ, RZ, c[0x0][0x180] ;  /* 0x00006000ff0d7624 */ /* 0x000fe200078e00ff */
[----:B------:R-:W-:Y:S01]  /*bc340*/  STL [R1+0x610], R42 ;  /* 0x0006102a01007387 */ /* 0x000fe20000100800 */
[----:B------:R-:W-:Y:S02]  /*bc350*/  STL [R1+0x618], R39 ;  /* 0x0006182701007387 */ /* 0x000fe40000100800 */
[----:B------:R-:W-:Y:S01]  /*bc360*/  STL [R1+0x620], R38 ;  /* 0x0006202601007387 */ /* 0x000fe20000100800 */
[----:B------:R-:W-:Y:S01]  /*bc370*/  IADD3.X R10, R11, R2, RZ, P2, !PT ;  /* 0x000000020b0a7210 */ /* 0x000fe200017fe4ff */
[----:B------:R-:W-:Y:S01]  /*bc380*/  STL [R1+0x60c], R34 ;  /* 0x00060c2201007387 */ /* 0x000fe20000100800 */
[----:B------:R-:W-:Y:S01]  /*bc390*/  IADD3 R13, R13, 0x7f, RZ ;  /* 0x0000007f0d0d7810 */ /* 0x000fe20007ffe0ff */
[----:B------:R3:W-:Y:S01]  /*bc3a0*/  STL [R1+0x614], R12 ;  /* 0x0006140c01007387 */ /* 0x0007e20000100800 */
[----:B-1----:R-:W-:Y:S01]  /*bc3b0*/  MOV R3, c[0x0][0x180] ;  /* 0x0000600000037a02 */ /* 0x002fe20000000f00 */
[----:B---3--:R-:W3:Y:S01]  /*bc3c0*/  LDL.LU R12, [R1+0x478c] ;  /* 0x00478c00010c7983 */ /* 0x008ee20000300800 */
[----:B------:R-:W4:Y:S02]  /*bc3d0*/  LDL.LU R11, [R1+0x4790] ;  /* 0x00479000010b7983 */ /* 0x000f240000300800 */
[----:B------:R1:W-:Y:S01]  /*bc3e0*/  STL [R1+0x61c], R10 ;  /* 0x00061c0a01007387 */ /* 0x0003e20000100800 */
[----:B------:R-:W-:-:S02]  /*bc3f0*/  IADD3 R3, R3, -0x100, RZ ;  /* 0xffffff0003037810 */ /* 0x000fc40007ffe0ff */
[----:B-1----:R-:W-:-:S04]  /*bc400*/  SHF.R.S32.HI R10, RZ, 0x1f, R13 ;  /* 0x0000001fff0a7819 */ /* 0x002fc8000001140d */
[----:B------:R-:W-:Y:S01]  /*bc410*/  LEA.HI R10, R10, R13, RZ, 0x7 ;  /* 0x0000000d0a0a7211 */ /* 0x000fe200078f38ff */
[----:B------:R-:W-:Y:S01]  /*bc420*/  IMAD R3, R9, -0x80, R3 ;  /* 0xffffff8009037824 */ /* 0x000fe200078e0203 */
[----:B------:R-:W3:Y:S01]  /*bc430*/  LDL.LU R13, [R1+0xb6c] ;  /* 0x000b6c00010d7983 */ /* 0x000ee20000300800 */
[----:B------:R-:W3:Y:S01]  /*bc440*/  LDL.LU R38, [R1+0x4798] ;  /* 0x0047980001267983 */ /* 0x000ee20000300800 */
[----:B------:R-:W-:Y:S02]  /*bc450*/  SHF.R.S32.HI R10, RZ, 0x7, R10 ;  /* 0x00000007ff0a7819 */ /* 0x000fe4000001140a */
[----:B------:R-:W-:Y:S02]  /*bc460*/  ISETP.GT.AND P1, PT, R3, RZ, PT ;  /* 0x000000ff0300720c */ /* 0x000fe40003f24270 */
[----:B------:R-:W-:-:S04]  /*bc470*/  IADD3 R10, R10, -0x2, RZ ;  /* 0xfffffffe0a0a7810 */ /* 0x000fc80007ffe0ff */
[----:B------:R-:W-:Y:S01]  /*bc480*/  ISETP.GE.AND P0, PT, R9, R10, PT ;  /* 0x0000000a0900720c */ /* 0x000fe20003f06270 */
[----:B------:R-:W-:Y:S01]  /*bc490*/  SEL R9, RZ, 0x4, !P1 ;  /* 0x00000004ff097807 */ /* 0x000fe20004800000 */
[----:B--2---:R-:W-:-:S05]  /*bc4a0*/  IADD3 R34, P1, R14, R8, RZ ;  /* 0x000000080e227210 */ /* 0x004fca0007f3e0ff */
[----:B------:R-:W-:Y:S01]  /*bc4b0*/  IMAD.X R14, R15, 0x1, R2, P1 ;  /* 0x000000010f0e7824 */ /* 0x000fe200008e0602 */
[----:B------:R1:W-:Y:S01]  /*bc4c0*/  STL [R1+0x660], R34 ;  /* 0x0006602201007387 */ /* 0x0003e20000100800 */
[----:B------:R-:W2:Y:S02]  /*bc4d0*/  LDL.LU R54, [R1+0x4794] ;  /* 0x0047940001367983 */ /* 0x000ea40000300800 */
[----:B------:R-:W2:Y:S01]  /*bc4e0*/  LDL.LU R53, [R1+0x479c] ;  /* 0x00479c0001357983 */ /* 0x000ea20000300800 */
[----:B------:R2:W-:Y:S01]  /*bc4f0*/  STL [R1+0x65c], R14 ;  /* 0x00065c0e01007387 */ /* 0x0005e20000100800 */
[----:B------:R-:W2:Y:S02]  /*bc500*/  LDL.LU R46, [R1+0x47a0] ;  /* 0x0047a000012e7983 */ /* 0x000ea40000300800 */
[----:B------:R-:W2:Y:S01]  /*bc510*/  LDL.LU R52, [R1+0x47a4] ;  /* 0x0047a40001347983 */ /* 0x000ea20000300800 */
[----:B-1----:R-:W2:Y:S01]  /*bc520*/  LDL.LU R34, [R1+0x47a8] ;  /* 0x0047a80001227983 */ /* 0x002ea20000300800 */
[----:B------:R-:W2:Y:S02]  /*bc530*/  LDL.LU R51, [R1+0x47ac] ;  /* 0x0047ac0001337983 */ /* 0x000ea40000300800 */
[----:B------:R-:W2:Y:S01]  /*bc540*/  LDL.LU R50, [R1+0x47b0] ;  /* 0x0047b00001327983 */ /* 0x000ea20000300800 */
[----:B------:R-:W-:-:S02]  /*bc550*/  ISETP.GT.AND P3, PT, R3, 0x8, PT ;  /* 0x000000080300780c */ /* 0x000fc40003f64270 */
[----:B------:R-:W-:Y:S01]  /*bc560*/  SEL R9, R9, RZ, !P0 ;  /* 0x000000ff09097207 */ /* 0x000fe20004000000 */
[----:B------:R-:W2:Y:S01]  /*bc570*/  LDL.LU R49, [R1+0x47b4] ;  /* 0x0047b40001317983 */ /* 0x000ea20000300800 */
[----:B------:R-:W2:Y:S01]  /*bc580*/  LDL.LU R48, [R1+0x47b8] ;  /* 0x0047b80001307983 */ /* 0x000ea20000300800 */
[----:B------:R-:W-:Y:S02]  /*bc590*/  SEL R8, RZ, 0x4, !P3 ;  /* 0x00000004ff087807 */ /* 0x000fe40005800000 */
[----:B------:R-:W-:Y:S01]  /*bc5a0*/  ISETP.NE.U32.AND P1, PT, R9, RZ, PT ;  /* 0x000000ff0900720c */ /* 0x000fe20003f25070 */
[----:B------:R-:W2:Y:S01]  /*bc5b0*/  LDL.LU R39, [R1+0x47c0] ;  /* 0x0047c00001277983 */ /* 0x000ea20000300800 */
[----:B------:R-:W-:-:S04]  /*bc5c0*/  SEL R8, R8, RZ, !P0 ;  /* 0x000000ff08087207 */ /* 0x000fc80004000000 */
[----:B------:R-:W-:Y:S02]  /*bc5d0*/  ISETP.NE.U32.AND P4, PT, R8, RZ, PT ;  /* 0x000000ff0800720c */ /* 0x000fe40003f85070 */
[----:B----4-:R-:W-:-:S04]  /*bc5e0*/  IADD3 R11, P3, R11, R252, RZ ;  /* 0x000000fc0b0b7210 */ /* 0x010fc80007f7e0ff */
[----:B---3--:R-:W-:Y:S01]  /*bc5f0*/  IADD3.X R12, R12, R0, RZ, P3, !PT ;  /* 0x000000000c0c7210 */ /* 0x008fe20001ffe4ff */
[----:B------:R-:W-:Y:S01]  /*bc600*/  ISETP.GT.AND P3, PT, R3, 0xc, PT ;  /* 0x0000000c0300780c */ /* 0x000fe20003f64270 */
[----:B------:R-:W-:Y:S03]  /*bc610*/  STL [R1+0x4790], R11 ;  /* 0x0047900b01007387 */ /* 0x000fe60000100800 */
[----:B------:R-:W-:Y:S02]  /*bc620*/  SEL R8, RZ, 0x4, !P3 ;  /* 0x00000004ff087807 */ /* 0x000fe40005800000 */
[----:B------:R-:W-:Y:S02]  /*bc630*/  IADD3 R38, P5, R38, R252, RZ ;  /* 0x000000fc26267210 */ /* 0x000fe40007fbe0ff */
[----:B------:R-:W-:-:S04]  /*bc640*/  IADD3 R9, R13, 0x1, RZ ;  /* 0x000000010d097810 */ /* 0x000fc80007ffe0ff */
[C---:B------:R-:W-:Y:S01]  /*bc650*/  ISETP.GT.AND P3, PT, R9.reuse, 0x1, PT ;  /* 0x000000010900780c */ /* 0x040fe20003f64270 */
[----:B------:R-:W-:Y:S01]  /*bc660*/  STL [R1+0x4798], R38 ;  /* 0x0047982601007387 */ /* 0x000fe20000100800 */
[----:B------:R1:W-:Y:S02]  /*bc670*/  STL [R1+0x478c], R12 ;  /* 0x00478c0c01007387 */ /* 0x0003e40000100800 */
[----:B------:R-:W-:Y:S01]  /*bc680*/  SEL R42, R9, RZ, !P3 ;  /* 0x000000ff092a7207 */ /* 0x000fe20005800000 */
[----:B--2---:R-:W-:Y:S01]  /*bc690*/  IMAD.X R54, R54, 0x1, R0, P5 ;  /* 0x0000000136367824 */ /* 0x004fe200028e0600 */
[-C--:B------:R-:W-:Y:S02]  /*bc6a0*/  IADD3 R34, P6, R34, R252.reuse, RZ ;  /* 0x000000fc22227210 */ /* 0x080fe40007fde0ff */
[----:B------:R-:W-:Y:S02]  /*bc6b0*/  IADD3 R46, P5, R46, R252, RZ ;  /* 0x000000fc2e2e7210 */ /* 0x000fe40007fbe0ff */
[----:B------:R-:W-:Y:S01]  /*bc6c0*/  STL [R1+0x4794], R54 ;  /* 0x0047943601007387 */ /* 0x000fe20000100800 */
[----:B------:R-:W-:-:S03]  /*bc6d0*/  ISETP.GT.AND P2, PT, R3, 0x4, PT ;  /* 0x000000040300780c */ /* 0x000fc60003f44270 */
[----:B------:R-:W2:Y:S01]  /*bc6e0*/  S2R R13, SR_TID.X ;  /* 0x00000000000d7919 */ /* 0x000ea20000002100 */
[----:B------:R-:W-:Y:S01]  /*bc6f0*/  IADD3.X R53, R53, R0, RZ, P5, !PT ;  /* 0x0000000035357210 */ /* 0x000fe20002ffe4ff */
[----:B------:R-:W-:Y:S02]  /*bc700*/  IADD3 R50, P5, R50, R252, RZ ;  /* 0x000000fc32327210 */ /* 0x000fe40007fbe0ff */
[----:B------:R-:W-:Y:S01]  /*bc710*/  IMAD.X R52, R52, 0x1, R0, P6 ;  /* 0x0000000134347824 */ /* 0x000fe200030e0600 */
[----:B------:R-:W-:Y:S01]  /*bc720*/  STL [R1+0x47a0], R46 ;  /* 0x0047a02e01007387 */ /* 0x000fe20000100800 */
[----:B------:R-:W-:Y:S01]  /*bc730*/  STL [R1+0x47a8], R34 ;  /* 0x0047a82201007387 */ /* 0x000fe20000100800 */
[----:B------:R-:W-:Y:S01]  /*bc740*/  IADD3.X R51, R51, R0, RZ, P5, !PT ;  /* 0x0000000033337210 */ /* 0x000fe20002ffe4ff */
[----:B------:R-:W-:Y:S01]  /*bc750*/  STL [R1+0x479c], R53 ;  /* 0x00479c3501007387 */ /* 0x000fe20000100800 */
[----:B------:R-:W-:Y:S01]  /*bc760*/  STL [R1+0x47a4], R52 ;  /* 0x0047a43401007387 */ /* 0x000fe20000100800 */
[----:B------:R-:W-:Y:S02]  /*bc770*/  STL [R1+0x47b0], R50 ;  /* 0x0047b03201007387 */ /* 0x000fe40000100800 */
[----:B------:R-:W-:Y:S02]  /*bc780*/  STL [R1+0xb6c], R42 ;  /* 0x000b6c2a01007387 */ /* 0x000fe40000100800 */
[----:B------:R-:W-:Y:S01]  /*bc790*/  STL [R1+0x47ac], R51 ;  /* 0x0047ac3301007387 */ /* 0x000fe20000100800 */
[----:B------:R-:W3:Y:S01]  /*bc7a0*/  LDL.LU R47, [R1+0x47bc] ;  /* 0x0047bc00012f7983 */ /* 0x000ee20000300800 */
[----:B------:R-:W4:Y:S01]  /*bc7b0*/  LDL.LU R35, [R1+0x47c8] ;  /* 0x0047c80001237983 */ /* 0x000f220000300800 */
[----:B------:R-:W-:-:S02]  /*bc7c0*/  SEL R10, RZ, 0x4, !P2 ;  /* 0x00000004ff0a7807 */ /* 0x000fc40005000000 */
[----:B------:R-:W-:Y:S02]  /*bc7d0*/  SEL R8, R8, RZ, !P0 ;  /* 0x000000ff08087207 */ /* 0x000fe40004000000 */
[----:B------:R-:W-:Y:S01]  /*bc7e0*/  MOV R14, R11 ;  /* 0x0000000b000e7202 */ /* 0x000fe20000000f00 */
[----:B------:R-:W-:Y:S01]  /*bc7f0*/  LDS R9, [R105+0x1e380] ;  /* 0x01e3800069097984 */ /* 0x000fe20000000800 */
[----:B------:R-:W-:Y:S02]  /*bc800*/  SEL R10, R10, RZ, !P0 ;  /* 0x000000ff0a0a7207 */ /* 0x000fe40004000000 */
[----:B------:R-:W-:Y:S01]  /*bc810*/  ISETP.NE.U32.AND P3, PT, R8, RZ, PT ;  /* 0x000000ff0800720c */ /* 0x000fe20003f65070 */
[----:B------:R-:W-:Y:S04]  /*bc820*/  LDS R11, [R105+0x1f380] ;  /* 0x01f38000690b7984 */ /* 0x000fe80000000800 */
[----:B------:R-:W-:Y:S01]  /*bc830*/  LDS R8, [R104+0x1e380] ;  /* 0x01e3800068087984 */ /* 0x000fe20000000800 */
[----:B------:R-:W-:-:S02]  /*bc840*/  ISETP.NE.U32.AND P2, PT, R10, RZ, PT ;  /* 0x000000ff0a00720c */ /* 0x000fc40003f45070 */
[----:B------:R1:W3:Y:S04]  /*bc850*/  LDS R10, [R104+0x1f380] ;  /* 0x01f38000680a7984 */ /* 0x0002e80000000800 */
[----:B------:R-:W-:Y:S01]  /*bc860*/  BAR.SYNC.DEFER_BLOCKING 0x0 ;  /* 0x0000000000007b1d */ /* 0x000fe20000010000 */
[----:B--2---:R-:W-:Y:S01]  /*bc870*/  LOP3.LUT R13, R13, 0x1f, RZ, 0xc0, !PT ;  /* 0x0000001f0d0d7812 */ /* 0x004fe200078ec0ff */
[----:B------:R-:W-:-:S04]  /*bc880*/  IMAD.MOV.U32 R15, RZ, RZ, R12 ;  /* 0x000000ffff0f7224 */ /* 0x000fc800078e000c */
[----:B------:R-:W-:Y:S01]  /*bc890*/  IMAD.SHL.U32 R43, R13, 0x4, RZ ;  /* 0x000000040d2b7824 */ /* 0x000fe200078e00ff */
[----:B------:R-:W-:-:S04]  /*bc8a0*/  IADD3 R48, P5, R48, R252, RZ ;  /* 0x000000fc30307210 */ /* 0x000fc80007fbe0ff */
[----:B-1----:R-:W-:Y:S01]  /*bc8b0*/  LEA R12, R42, R43, 0x11 ;  /* 0x0000002b2a0c7211 */ /* 0x002fe200078e88ff */
[----:B------:R-:W-:Y:S01]  /*bc8c0*/  STL [R1+0x47b8], R48 ;  /* 0x0047b83001007387 */ /* 0x000fe20000100800 */
[----:B------:R-:W2:Y:S02]  /*bc8d0*/  LDL.LU R13, [R1+0x46d0] ;  /* 0x0046d000010d7983 */ /* 0x000ea40000300800 */
[----:B------:R-:W2:Y:S02]  /*bc8e0*/  LDL.LU R104, [R1+0x5b08] ;  /* 0x005b080001687983 */ /* 0x000ea40000300800 */
[----:B------:R-:W2:Y:S02]  /*bc8f0*/  LDL.LU R105, [R1+0x5b04] ;  /* 0x005b040001697983 */ /* 0x000ea40000300800 */
[----:B------:R-:W-:Y:S01]  /*bc900*/  IMAD.X R49, R49, 0x1, R0, P5 ;  /* 0x0000000131317824 */ /* 0x000fe200028e0600 */
[----:B------:R-:W-:Y:S01]  /*bc910*/  IADD3 R39, P5, R39, R252, RZ ;  /* 0x000000fc27277210 */ /* 0x000fe20007fbe0ff */
[----:B------:R-:W-:Y:S01]  /*bc920*/  @!PT LDS RZ, [RZ] ;  /* 0x00000000fffff984 */ /* 0x000fe20000000800 */
[----:B------:R-:W-:Y:S01]  /*bc930*/  @!PT LDS RZ, [RZ] ;  /* 0x00000000fffff984 */ /* 0x000fe20000000800 */
[----:B------:R-:W-:Y:S01]  /*bc940*/  @!PT LDS RZ, [RZ] ;  /* 0x00000000fffff984 */ /* 0x000fe20000000800 */
[----:B------:R1:W-:Y:S02]  /*bc950*/  LDGSTS.E [R12], [R14.64], P1 ;  /* 0x000000000e0c7fae */ /* 0x0003e40008921844 */
[----:B-1----:R-:W-:Y:S01]  /*bc960*/  MOV R14, R38 ;  /* 0x00000026000e7202 */ /* 0x002fe20000000f00 */
[----:B------:R-:W-:Y:S01]  /*bc970*/  IMAD.MOV.U32 R15, RZ, RZ, R54 ;  /* 0x000000ffff0f7224 */ /* 0x000fe200078e0036 */
[----:B------:R-:W2:Y:S04]  /*bc980*/  LDL.LU R38, [R1+0x47c4] ;  /* 0x0047c40001267983 */ /* 0x000ea80000300800 */
[----:B------:R1:W-:Y:S01]  /*bc990*/  LDGSTS.E [R12+0x80], [R14.64], P1 ;  /* 0x000800000e0c7fae */ /* 0x0003e20008921844 */
[----:B------:R1:W-:Y:S02]  /*bc9a0*/  STL [R1+0x47b4], R49 ;  /* 0x0047b43101007387 */ /* 0x0003e40000100800 */
[----:B------:R1:W-:Y:S02]  /*bc9b0*/  STL [R1+0x47c0], R39 ;  /* 0x0047c02701007387 */ /* 0x0003e40000100800 */
[----:B-1----:R-:W-:Y:S01]  /*bc9c0*/  MOV R14, R46 ;  /* 0x0000002e000e7202 */ /* 0x002fe20000000f00 */
[----:B------:R-:W-:Y:S01]  /*bc9d0*/  IMAD.MOV.U32 R15, RZ, RZ, R53 ;  /* 0x000000ffff0f7224 */ /* 0x000fe200078e0035 */
[----:B------:R-:W2:Y:S01]  /*bc9e0*/  LDL.LU R46, [R1+0x46c4] ;  /* 0x0046c400012e7983 */ /* 0x000ea20000300800 */
[----:B------:R-:W2:Y:S03]  /*bc9f0*/  LDL.LU R53, [R1+0x46bc] ;  /* 0x0046bc0001357983 */ /* 0x000ea60000300800 */
[----:B------:R1:W-:Y:S02]  /*bca00*/  LDGSTS.E [R12+0x100], [R14.64], P1 ;  /* 0x001000000e0c7fae */ /* 0x0003e40008921844 */
[----:B-1----:R-:W-:Y:S01]  /*bca10*/  IMAD.MOV.U32 R14, RZ, RZ, R34 ;  /* 0x000000ffff0e7224 */ /* 0x002fe200078e0022 */
[----:B------:R-:W-:-:S05]  /*bca20*/  MOV R15, R52 ;  /* 0x00000034000f7202 */ /* 0x000fca0000000f00 */
[----:B------:R1:W-:Y:S02]  /*bca30*/  LDGSTS.E [R12+0x180], [R14.64], P1 ;  /* 0x001800000e0c7fae */ /* 0x0003e40008921844 */
[----:B-1----:R-:W-:Y:S02]  /*bca40*/  MOV R15, R51 ;  /* 0x00000033000f7202 */ /* 0x002fe40000000f00 */
[----:B---3--:R-:W-:Y:S01]  /*bca50*/  IADD3.X R47, R47, R0, RZ, P5, !PT ;  /* 0x000000002f2f7210 */ /* 0x008fe20002ffe4ff */
[----:B----4-:R-:W-:-:S04]  /*bca60*/  IADD3 R35, P5, R35, R252, RZ ;  /* 0x000000fc23237210 */ /* 0x010fc80007fbe0ff */
[----:B------:R1:W-:Y:S01]  /*bca70*/  STL [R1+0x47bc], R47 ;  /* 0x0047bc2f01007387 */ /* 0x0003e20000100800 */
[----:B------:R-:W3:Y:S02]  /*bca80*/  LDL.LU R34, [R1+0x46c8] ;  /* 0x0046c80001227983 */ /* 0x000ee40000300800 */
[----:B------:R-:W-:Y:S02]  /*bca90*/  STL [R1+0x47c8], R35 ;  /* 0x0047c82301007387 */ /* 0x000fe40000100800 */
[----:B------:R-:W4:Y:S01]  /*bcaa0*/  LDL.LU R52, [R1+0x46b4] ;  /* 0x0046b40001347983 */ /* 0x000f220000300800 */
[----:B------:R-:W4:Y:S01]  /*bcab0*/  LDL.LU R51, [R1+0x46c0] ;  /* 0x0046c00001337983 */ /* 0x000f220000300800 */
[----:B------:R-:W-:Y:S02]  /*bcac0*/  IMAD.MOV.U32 R14, RZ, RZ, R50 ;  /* 0x000000ffff0e7224 */ /* 0x000fe400078e0032 */
[----:B------:R-:W4:Y:S03]  /*bcad0*/  LDL.LU R50, [R1+0x46ac] ;  /* 0x0046ac0001327983 */ /* 0x000f260000300800 */
[----:B------:R1:W-:Y:S02]  /*bcae0*/  LDGSTS.E [R12+0x200], [R14.64], P1 ;  /* 0x002000000e0c7fae */ /* 0x0003e40008921844 */
[----:B-1----:R-:W-:Y:S01]  /*bcaf0*/  MOV R14, R48 ;  /* 0x00000030000e7202 */ /* 0x002fe20000000f00 */
[----:B------:R-:W-:-:S05]  /*bcb00*/  IMAD.MOV.U32 R15, RZ, RZ, R49 ;  /* 0x000000ffff0f7224 */ /* 0x000fca00078e0031 */
[----:B------:R1:W-:Y:S02]  /*bcb10*/  LDGSTS.E [R12+0x280], [R14.64], P1 ;  /* 0x002800000e0c7fae */ /* 0x0003e40008921844 */
[----:B-1----:R-:W-:Y:S01]  /*bcb20*/  MOV R14, R39 ;  /* 0x00000027000e7202 */ /* 0x002fe20000000f00 */
[----:B------:R-:W-:Y:S02]  /*bcb30*/  IMAD.MOV.U32 R15, RZ, RZ, R47 ;  /* 0x000000ffff0f7224 */ /* 0x000fe400078e002f */
[----:B--2---:R-:W-:Y:S01]  /*bcb40*/  IMAD.X R38, R38, 0x1, R0, P5 ;  /* 0x0000000126267824 */ /* 0x004fe200028e0600 */
[----:B------:R-:W-:Y:S02]  /*bcb50*/  IADD3 R13, P5, R13, R252, RZ ;  /* 0x000000fc0d0d7210 */ /* 0x000fe40007fbe0ff */
[----:B------:R1:W-:Y:S04]  /*bcb60*/  LDGSTS.E [R12+0x300], [R14.64], P1 ;  /* 0x003000000e0c7fae */ /* 0x0003e80008921844 */
[----:B------:R2:W-:Y:S01]  /*bcb70*/  STL [R1+0x47c4], R38 ;  /* 0x0047c42601007387 */ /* 0x0005e20000100800 */
[----:B------:R-:W4:Y:S02]  /*bcb80*/  LDL.LU R49, [R1+0x46b8] ;  /* 0x0046b80001317983 */ /* 0x000f240000300800 */
[----:B------:R-:W-:Y:S02]  /*bcb90*/  STL [R1+0x46d0], R13 ;  /* 0x0046d00d01007387 */ /* 0x000fe40000100800 */
[----:B------:R-:W4:Y:S01]  /*bcba0*/  LDL.LU R48, [R1+0x46a4] ;  /* 0x0046a40001307983 */ /* 0x000f220000300800 */
[----:B------:R-:W4:Y:S01]  /*bcbb0*/  LDL.LU R39, [R1+0x46b0] ;  /* 0x0046b00001277983 */ /* 0x000f220000300800 */
[----:B------:R-:W4:Y:S02]  /*bcbc0*/  LDL.LU R47, [R1+0x469c] ;  /* 0x00469c00012f7983 */ /* 0x000f240000300800 */
[----:B-1----:R-:W-:Y:S01]  /*bcbd0*/  IMAD.MOV.U32 R14, RZ, RZ, R35 ;  /* 0x000000ffff0e7224 */ /* 0x002fe200078e0023 */
[----:B------:R-:W-:-:S02]  /*bcbe0*/  MOV R15, R38 ;  /* 0x00000026000f7202 */ /* 0x000fc40000000f00 */
[----:B------:R-:W-:-:S03]  /*bcbf0*/  IADD3.X R46, R46, R0, RZ, P5, !PT ;  /* 0x000000002e2e7210 */ /* 0x000fc60002ffe4ff */
[----:B------:R1:W-:Y:S04]  /*bcc00*/  LDGSTS.E [R12+0x380], [R14.64], P1 ;  /* 0x003800000e0c7fae */ /* 0x0003e80008921844 */
[----:B------:R1:W-:Y:S01]  /*bcc10*/  STL [R1+0x46c4], R46 ;  /* 0x0046c42e01007387 */ /* 0x0003e20000100800 */
[----:B--2---:R-:W2:Y:S02]  /*bcc20*/  LDL.LU R38, [R1+0x46a8] ;  /* 0x0046a80001267983 */ /* 0x004ea40000300800 */
[----:B-1----:R-:W-:Y:S01]  /*bcc30*/  IMAD.MOV.U32 R15, RZ, RZ, R46 ;  /* 0x000000ffff0f7224 */ /* 0x002fe200078e002e */
[----:B------:R-:W-:-:S05]  /*bcc40*/  MOV R14, R13 ;  /* 0x0000000d000e7202 */ /* 0x000fca0000000f00 */
[----:B------:R1:W-:Y:S01]  /*bcc50*/  LDGSTS.E [R12+0x1000], [R14.64], P2 ;  /* 0x010000000e0c7fae */ /* 0x0003e20009121844 */
[-C--:B---3--:R-:W-:Y:S02]  /*bcc60*/  IADD3 R34, P5, R34, R252.reuse, RZ ;  /* 0x000000fc22227210 */ /* 0x088fe40007fbe0ff */
[----:B----4-:R-:W-:-:S03]  /*bcc70*/  IADD3 R51, P1, R51, R252, RZ ;  /* 0x000000fc33337210 */ /* 0x010fc60007f3e0ff */
[----:B------:R-:W-:Y:S01]  /*bcc80*/  IMAD.X R53, R53, 0x1, R0, P5 ;  /* 0x0000000135357824 */ /* 0x000fe200028e0600 */
[----:B------:R3:W-:Y:S01]  /*bcc90*/  STL [R1+0x46c8], R34 ;  /* 0x0046c82201007387 */ /* 0x0007e20000100800 */
[----:B------:R-:W4:Y:S02]  /*bcca0*/  LDL.LU R35, [R1+0x46a0] ;  /* 0x0046a00001237983 */ /* 0x000f240000300800 */
[----:B------:R-:W4:Y:S02]  /*bccb0*/  LDL.LU R46, [R1+0x4694] ;  /* 0x00469400012e7983 */ /* 0x000f240000300800 */
[----:B------:R-:W-:Y:S01]  /*bccc0*/  STL [R1+0x46c0], R51 ;  /* 0x0046c03301007387 */ /* 0x000fe20000100800 */
[----:B------:R2:W-:Y:S01]  /*bccd0*/  STL [R1+0x46bc], R53 ;  /* 0x0046bc3501007387 */ /* 0x0005e20000100800 */
[----:B------:R-:W4:Y:S02]  /*bcce0*/  LDL.LU R13, [R1+0x4698] ;  /* 0x00469800010d7983 */ /* 0x000f240000300800 */
[----:B-1----:R-:W-:-:S02]  /*bccf0*/  IMAD.MOV.U32 R14, RZ, RZ, R34 ;  /* 0x000000ffff0e7224 */ /* 0x002fc400078e0022 */
[----:B---3--:R-:W3:Y:S01]  /*bcd00*/  LDL.LU R34, [R1+0x468c] ;  /* 0x00468c0001227983 */ /* 0x008ee20000300800 */
[----:B------:R-:W-:Y:S02]  /*bcd10*/  MOV R15, R53 ;  /* 0x00000035000f7202 */ /* 0x000fe40000000f00 */
[----:B------:R-:W-:-:S03]  /*bcd20*/  IADD3.X R52, R52, R0, RZ, P1, !PT ;  /* 0x0000000034347210 */ /* 0x000fc60000ffe4ff */
[----:B------:R1:W-:Y:S01]  /*bcd30*/  LDGSTS.E [R12+0x1080], [R14.64], P2 ;  /* 0x010800000e0c7fae */ /* 0x0003e20009121844 */
[----:B------:R-:W-:Y:S01]  /*bcd40*/  HMMA.1688.F32.TF32 R196, R4, R88, R196 ;  /* 0x0000005804c4723c */ /* 0x000fe200000810c4 */
[----:B-1----:R-:W-:Y:S01]  /*bcd50*/  MOV R14, R51 ;  /* 0x00000033000e7202 */ /* 0x002fe20000000f00 */
[----:B------:R-:W-:-:S05]  /*bcd60*/  IMAD.MOV.U32 R15, RZ, RZ, R52 ;  /* 0x000000ffff0f7224 */ /* 0x000fca00078e0034 */
[----:B------:R1:W-:Y:S01]  /*bcd70*/  LDGSTS.E [R12+0x1100], [R14.64], P2 ;  /* 0x011000000e0c7fae */ /* 0x0003e20009121844 */
[-C--:B------:R-:W-:Y:S02]  /*bcd80*/  IADD3 R49, P5, R49, R252.reuse, RZ ;  /* 0x000000fc31317210 */ /* 0x080fe40007fbe0ff */
[----:B------:R-:W-:-:S03]  /*bcd90*/  IADD3 R39, P1, R39, R252, RZ ;  /* 0x000000fc27277210 */ /* 0x000fc60007f3e0ff */
[----:B------:R-:W-:Y:S01]  /*bcda0*/  IMAD.X R50, R50, 0x1, R0, P5 ;  /* 0x0000000132327824 */ /* 0x000fe200028e0600 */
[----:B------:R-:W-:Y:S01]  /*bcdb0*/  STL [R1+0x46b8], R49 ;  /* 0x0046b83101007387 */ /* 0x000fe20000100800 */
[----:B------:R-:W-:Y:S01]  /*bcdc0*/  IADD3.X R48, R48, R0, RZ, P1, !PT ;  /* 0x0000000030307210 */ /* 0x000fe20000ffe4ff */
[----:B------:R-:W-:Y:S02]  /*bcdd0*/  STL [R1+0x46b4], R52 ;  /* 0x0046b43401007387 */ /* 0x000fe40000100800 */
[----:B-1----:R-:W-:Y:S01]  /*bcde0*/  IMAD.MOV.U32 R14, RZ, RZ, R49 ;  /* 0x000000ffff0e7224 */ /* 0x002fe200078e0031 */
[----:B------:R-:W-:Y:S01]  /*bcdf0*/  MOV R15, R50 ;  /* 0x00000032000f7202 */ /* 0x000fe20000000f00 */
[----:B------:R1:W-:Y:S01]  /*bce00*/  STL [R1+0x46b0], R39 ;  /* 0x0046b02701007387 */ /* 0x0003e20000100800 */
[----:B------:R-:W-:Y:S03]  /*bce10*/  STL [R1+0x46ac], R50 ;  /* 0x0046ac3201007387 */ /* 0x000fe60000100800 */
[----:B------:R1:W-:Y:S01]  /*bce20*/  LDGSTS.E [R12+0x1180], [R14.64], P2 ;  /* 0x011800000e0c7fae */ /* 0x0003e20009121844 */
[----:B--2---:R-:W-:-:S05]  /*bce30*/  IADD3 R38, P5, R38, R252, RZ ;  /* 0x000000fc26267210 */ /* 0x004fca0007fbe0ff */
[----:B------:R-:W-:Y:S01]  /*bce40*/  STL [R1+0x46a8], R38 ;  /* 0x0046a82601007387 */ /* 0x000fe20000100800 */
[----:B------:R-:W-:Y:S02]  /*bce50*/  IMAD.X R47, R47, 0x1, R0, P5 ;  /* 0x000000012f2f7824 */ /* 0x000fe400028e0600 */
[----:B------:R-:W-:Y:S02]  /*bce60*/  STL [R1+0x46a4], R48 ;  /* 0x0046a43001007387 */ /* 0x000fe40000100800 */
[----:B------:R-:W4:Y:S01]  /*bce70*/  LDL.LU R88, [R1+0x45c4] ;  /* 0x0045c40001587983 */ /* 0x000f220000300800 */
[----:B------:R-:W4:Y:S01]  /*bce80*/  LDL.LU R55, [R1+0x45d0] ;  /* 0x0045d00001377983 */ /* 0x000f220000300800 */
[----:B-1----:R-:W-:Y:S01]  /*bce90*/  IMAD.MOV.U32 R14, RZ, RZ, R39 ;  /* 0x000000ffff0e7224 */ /* 0x002fe200078e0027 */
[----:B------:R-:W-:-:S05]  /*bcea0*/  MOV R15, R48 ;  /* 0x00000030000f7202 */ /* 0x000fca0000000f00 */
[----:B------:R1:W-:Y:S02]  /*bceb0*/  LDGSTS.E [R12+0x1200], [R14.64], P2 ;  /* 0x012000000e0c7fae */ /* 0x0003e40009121844 */
[----:B-1----:R-:W-:Y:S01]  /*bcec0*/  MOV R14, R38 ;  /* 0x00000026000e7202 */ /* 0x002fe20000000f00 */
[----:B------:R-:W-:-:S05]  /*bced0*/  IMAD.MOV.U32 R15, RZ, RZ, R47 ;  /* 0x000000ffff0f7224 */ /* 0x000fca00078e002f */
[----:B------:R1:W-:Y:S01]  /*bcee0*/  LDGSTS.E [R12+0x1280], [R14.64], P2 ;  /* 0x012800000e0c7fae */ /* 0x0003e20009121844 */
[-C--:B----4-:R-:W-:Y:S02]  /*bcef0*/  IADD3 R35, P1, R35, R252.reuse, RZ ;  /* 0x000000fc23237210 */ /* 0x090fe40007f3e0ff */
[----:B------:R-:W-:Y:S02]  /*bcf00*/  IADD3 R13, P5, R13, R252, RZ ;  /* 0x000000fc0d0d7210 */ /* 0x000fe40007fbe0ff */
[----:B------:R-:W-:Y:S01]  /*bcf10*/  IADD3.X R46, R46, R0, RZ, P1, !PT ;  /* 0x000000002e2e7210 */ /* 0x000fe20000ffe4ff */
[----:B------:R-:W-:Y:S01]  /*bcf20*/  STL [R1+0x46a0], R35 ;  /* 0x0046a02301007387 */ /* 0x000fe20000100800 */
[----:B------:R4:W-:Y:S02]  /*bcf30*/  STL [R1+0x469c], R47 ;  /* 0x00469c2f01007387 */ /* 0x0009e40000100800 */
[----:B------:R-:W2:Y:S02]  /*bcf40*/  LDL.LU R53, [R1+0x45bc] ;  /* 0x0045bc0001357983 */ /* 0x000ea40000300800 */
[----:B------:R-:W-:Y:S02]  /*bcf50*/  STL [R1+0x4698], R13 ;  /* 0x0046980d01007387 */ /* 0x000fe40000100800 */
[----:B---3--:R-:W-:Y:S01]  /*bcf60*/  IMAD.X R34, R34, 0x1, R0, P5 ;  /* 0x0000000122227824 */ /* 0x008fe200028e0600 */
[----:B------:R3:W-:Y:S01]  /*bcf70*/  STL [R1+0x4694], R46 ;  /* 0x0046942e01007387 */ /* 0x0007e20000100800 */
[----:B------:R-:W2:Y:S02]  /*bcf80*/  LDL.LU R39, [R1+0x45c8] ;  /* 0x0045c80001277983 */ /* 0x000ea40000300800 */
[----:B------:R-:W2:Y:S01]  /*bcf90*/  LDL.LU R52, [R1+0x45b4] ;  /* 0x0045b40001347983 */ /* 0x000ea20000300800 */
[----:B----4-:R-:W4:Y:S01]  /*bcfa0*/  LDL.LU R47, [R1+0x45c0] ;  /* 0x0045c000012f7983 */ /* 0x010f220000300800 */
[----:B------:R3:W-:Y:S02]  /*bcfb0*/  STL [R1+0x468c], R34 ;  /* 0x00468c2201007387 */ /* 0x0007e40000100800 */
[----:B------:R-:W4:Y:S02]  /*bcfc0*/  LDL.LU R51, [R1+0x45ac] ;  /* 0x0045ac0001337983 */ /* 0x000f240000300800 */
[----:B------:R-:W4:Y:S02]  /*bcfd0*/  LDL.LU R38, [R1+0x45b8] ;  /* 0x0045b80001267983 */ /* 0x000f240000300800 */
[----:B-1----:R-:W-:Y:S01]  /*bcfe0*/  IMAD.MOV.U32 R15, RZ, RZ, R46 ;  /* 0x000000ffff0f7224 */ /* 0x002fe200078e002e */
[----:B------:R-:W4:Y:S01]  /*bcff0*/  LDL.LU R50, [R1+0x45a4] ;  /* 0x0045a40001327983 */ /* 0x000f220000300800 */
[----:B---3--:R-:W3:Y:S02]  /*bd000*/  LDL.LU R46, [R1+0x45b0] ;  /* 0x0045b000012e7983 */ /* 0x008ee40000300800 */
[----:B------:R-:W3:Y:S02]  /*bd010*/  LDL.LU R54, [R1+0x459c] ;  /* 0x00459c0001367983 */ /* 0x000ee40000300800 */
[----:B------:R-:W3:Y:S01]  /*bd020*/  LDL.LU R49, [R1+0x45a8] ;  /* 0x0045a80001317983 */ /* 0x000ee20000300800 */
[----:B------:R-:W-:-:S05]  /*bd030*/  MOV R14, R35 ;  /* 0x00000023000e7202 */ /* 0x000fca0000000f00 */
[----:B------:R1:W-:Y:S01]  /*bd040*/  LDGSTS.E [R12+0x1300], [R14.64], P2 ;  /* 0x013000000e0c7fae */ /* 0x0003e20009121844 */
[----:B------:R-:W-:Y:S02]  /*bd050*/  ISETP.GT.AND P5, PT, R3, 0x14, PT ;  /* 0x000000140300780c */ /* 0x000fe40003fa4270 */
[----:B-1----:R-:W-:Y:S01]  /*bd060*/  MOV R14, R13 ;  /* 0x0000000d000e7202 */ /* 0x002fe20000000f00 */
[----:B------:R-:W-:-:S05]  /*bd070*/  IMAD.MOV.U32 R15, RZ, RZ, R34 ;  /* 0x000000ffff0f7224 */ /* 0x000fca00078e0022 */
[----:B------:R1:W-:Y:S01]  /*bd080*/  LDGSTS.E [R12+0x1380], [R14.64], P2 ;  /* 0x013800000e0c7fae */ /* 0x0003e20009121844 */
[----:B------:R-:W-:Y:S02]  /*bd090*/  ISETP.GT.AND P2, PT, R3, 0x10, PT ;  /* 0x000000100300780c */ /* 0x000fe40003f44270 */
[----:B------:R-:W-:Y:S02]  /*bd0a0*/  SEL R13, RZ, 0x4, !P5 ;  /* 0x00000004ff0d7807 */ /* 0x000fe40006800000 */
[----:B------:R-:W-:-:S05]  /*bd0b0*/  IADD3 R55, P1, R55, R252, RZ ;  /* 0x000000fc37377210 */ /* 0x000fca0007f3e0ff */
[----:B------:R-:W-:Y:S01]  /*bd0c0*/  STL [R1+0x45d0], R55 ;  /* 0x0045d03701007387 */ /* 0x000fe20000100800 */
[----:B------:R-:W3:Y:S02]  /*bd0d0*/  LDL.LU R48, [R1+0x4594] ;  /* 0x0045940001307983 */ /* 0x000ee40000300800 */
[----:B------:R-:W3:Y:S01]  /*bd0e0*/  LDL.LU R34, [R1+0x45a0] ;  /* 0x0045a00001227983 */ /* 0x000ee20000300800 */
[----:B------:R-:W-:Y:S02]  /*bd0f0*/  IADD3.X R88, R88, R0, RZ, P1, !PT ;  /* 0x0000000058587210 */ /* 0x000fe40000ffe4ff */
[----:B-1----:R-:W-:Y:S01]  /*bd100*/  SEL R14, RZ, 0x4, !P2 ;  /* 0x00000004ff0e7807 */ /* 0x002fe20005000000 */
[----:B------:R-:W3:Y:S02]  /*bd110*/  LDL.LU R35, [R1+0x4598] ;  /* 0x0045980001237983 */ /* 0x000ee40000300800 */
[----:B------:R-:W-:Y:S01]  /*bd120*/  STL [R1+0x45c4], R88 ;  /* 0x0045c45801007387 */ /* 0x000fe20000100800 */
[----:B------:R-:W-:-:S02]  /*bd130*/  SEL R14, R14, RZ, !P0 ;  /* 0x000000ff0e0e7207 */ /* 0x000fc40004000000 */
[----:B------:R-:W-:Y:S02]  /*bd140*/  MOV R15, R88 ;  /* 0x00000058000f7202 */ /* 0x000fe40000000f00 */
[----:B------:R-:W-:Y:S02]  /*bd150*/  SEL R13, R13, RZ, !P0 ;  /* 0x000000ff0d0d7207 */ /* 0x000fe40004000000 */
[-C--:B--2---:R-:W-:Y:S02]  /*bd160*/  IADD3 R39, P1, R39, R252.reuse, RZ ;  /* 0x000000fc27277210 */ /* 0x084fe40007f3e0ff */
[----:B----4-:R-:W-:-:S03]  /*bd170*/  IADD3 R47, P6, R47, R252, RZ ;  /* 0x000000fc2f2f7210 */ /* 0x010fc60007fde0ff */
[--C-:B------:R-:W-:Y:S01]  /*bd180*/  IMAD.X R53, R53, 0x1, R0.reuse, P1 ;  /* 0x0000000135357824 */ /* 0x100fe200008e0600 */
[-C--:B------:R-:W-:Y:S02]  /*bd190*/  IADD3 R38, P2, R38, R252.reuse, RZ ;  /* 0x000000fc26267210 */ /* 0x080fe40007f5e0ff */
[----:B---3--:R-:W-:Y:S01]  /*bd1a0*/  IADD3 R46, P5, R46, R252, RZ ;  /* 0x000000fc2e2e7210 */ /* 0x008fe20007fbe0ff */
[----:B------:R1:W-:Y:S01]  /*bd1b0*/  STL [R1+0x45c8], R39 ;  /* 0x0045c82701007387 */ /* 0x0003e20000100800 */
[-C--:B------:R-:W-:Y:S02]  /*bd1c0*/  IADD3.X R52, R52, R0.reuse, RZ, P6, !PT ;  /* 0x0000000034347210 */ /* 0x080fe400037fe4ff */
[----:B------:R-:W-:Y:S01]  /*bd1d0*/  IADD3.X R50, R50, R0, RZ, P5, !PT ;  /* 0x0000000032327210 */ /* 0x000fe20002ffe4ff */
[----:B------:R-:W-:Y:S01]  /*bd1e0*/  IADD3 R49, P5, R49, R252, RZ ;  /* 0x000000fc31317210 */ /* 0x000fe20007fbe0ff */
[----:B------:R2:W-:Y:S01]  /*bd1f0*/  STL [R1+0x45c0], R47 ;  /* 0x0045c02f01007387 */ /* 0x0005e20000100800 */
[----:B------:R-:W-:Y:S01]  /*bd200*/  ISETP.NE.U32.AND P1, PT, R14, RZ, PT ;  /* 0x000000ff0e00720c */ /* 0x000fe20003f25070 */
[----:B------:R-:W-:-:S02]  /*bd210*/  IMAD.X R51, R51, 0x1, R0, P2 ;  /* 0x0000000133337824 */ /* 0x000fc400010e0600 */
[----:B------:R3:W-:Y:S02]  /*bd220*/  STL [R1+0x45bc], R53 ;  /* 0x0045bc3501007387 */ /* 0x0007e40000100800 */
[----:B------:R-:W-:Y:S01]  /*bd230*/  IMAD.MOV.U32 R14, RZ, RZ, R55 ;  /* 0x000000ffff0e7224 */ /* 0x000fe200078e0037 */
[----:B------:R2:W-:Y:S01]  /*bd240*/  STL [R1+0x45b8], R38 ;  /* 0x0045b82601007387 */ /* 0x0005e20000100800 */
[----:B------:R-:W-:Y:S02]  /*bd250*/  STL [R1+0x45b0], R46 ;  /* 0x0045b02e01007387 */ /* 0x000fe40000100800 */
[----:B------:R1:W-:Y:S02]  /*bd260*/  STL [R1+0x45b4], R52 ;  /* 0x0045b43401007387 */ /* 0x0003e40000100800 */
[----:B------:R-:W-:Y:S01]  /*bd270*/  IMAD.X R54, R54, 0x1, R0, P5 ;  /* 0x0000000136367824 */ /* 0x000fe200028e0600 */
[----:B------:R1:W-:Y:S01]  /*bd280*/  STL [R1+0x45ac], R51 ;  /* 0x0045ac3301007387 */ /* 0x0003e20000100800 */
[----:B------:R1:W-:Y:S03]  /*bd290*/  STL [R1+0x45a4], R50 ;  /* 0x0045a43201007387 */ /* 0x0003e60000100800 */
[----:B------:R1:W-:Y:S01]  /*bd2a0*/  LDGSTS.E [R12+0x2000], [R14.64], P4 ;  /* 0x020000000e0c7fae */ /* 0x0003e2000a121844 */
[----:B------:R1:W-:Y:S01]  /*bd2b0*/  STL [R1+0x45a8], R49 ;  /* 0x0045a83101007387 */ /* 0x0003e20000100800 */
[----:B------:R-:W-:-:S02]  /*bd2c0*/  ISETP.NE.U32.AND P2, PT, R13, RZ, PT ;  /* 0x000000ff0d00720c */ /* 0x000fc40003f45070 */
[----:B-1----:R-:W-:Y:S02]  /*bd2d0*/  MOV R14, R39 ;  /* 0x00000027000e7202 */ /* 0x002fe40000000f00 */
[----:B------:R-:W4:Y:S01]  /*bd2e0*/  LDL.LU R39, [R1+0x458c] ;  /* 0x00458c0001277983 */ /* 0x000f220000300800 */
[----:B------:R-:W-:Y:S02]  /*bd2f0*/  STL [R1+0x459c], R54 ;  /* 0x00459c3601007387 */ /* 0x000fe40000100800 */
[----:B------:R-:W4:Y:S02]  /*bd300*/  LDL.LU R13, [R1+0x4494] ;  /* 0x00449400010d7983 */ /* 0x000f240000300800 */
[----:B------:R-:W-:-:S05]  /*bd310*/  IMAD.MOV.U32 R15, RZ, RZ, R53 ;  /* 0x000000ffff0f7224 */ /* 0x000fca00078e0035 */
[----:B------:R1:W-:Y:S02]  /*bd320*/  LDGSTS.E [R12+0x2080], [R14.64], P4 ;  /* 0x020800000e0c7fae */ /* 0x0003e4000a121844 */
[----:B-1----:R-:W-:Y:S01]  /*bd330*/  MOV R14, R47 ;  /* 0x0000002f000e7202 */ /* 0x002fe20000000f00 */
[----:B------:R-:W-:Y:S01]  /*bd340*/  IMAD.MOV.U32 R15, RZ, RZ, R52 ;  /* 0x000000ffff0f7224 */ /* 0x000fe200078e0034 */
[----:B------:R-:W-:-:S04]  /*bd350*/  IADD3 R34, P5, R34, R252, RZ ;  /* 0x000000fc22227210 */ /* 0x000fc80007fbe0ff */
[----:B------:R1:W-:Y:S01]  /*bd360*/  LDGSTS.E [R12+0x2100], [R14.64], P4 ;  /* 0x021000000e0c7fae */ /* 0x0003e2000a121844 */
[----:B------:R-:W-:-:S03]  /*bd370*/  IADD3.X R48, R48, R0, RZ, P5, !PT ;  /* 0x0000000030307210 */ /* 0x000fc60002ffe4ff */
[----:B------:R1:W-:Y:S01]  /*bd380*/  STL [R1+0x45a0], R34 ;  /* 0x0045a02201007387 */ /* 0x0003e20000100800 */
[----:B--2---:R-:W2:Y:S01]  /*bd390*/  LDL.LU R47, [R1+0x4490] ;  /* 0x00449000012f7983 */ /* 0x004ea20000300800 */
[----:B------:R-:W-:Y:S01]  /*bd3a0*/  IADD3 R35, P5, R35, R252, RZ ;  /* 0x000000fc23237210 */ /* 0x000fe20007fbe0ff */
[----:B---3--:R-:W2:Y:S01]  /*bd3b0*/  LDL.LU R53, [R1+0x4498] ;  /* 0x0044980001357983 */ /* 0x008ea20000300800 */
[----:B------:R4:W-:Y:S01]  /*bd3c0*/  STL [R1+0x4594], R48 ;  /* 0x0045943001007387 */ /* 0x0009e20000100800 */
[----:B-1----:R-:W-:Y:S01]  /*bd3d0*/  IMAD.MOV.U32 R14, RZ, RZ, R38 ;  /* 0x000000ffff0e7224 */ /* 0x002fe200078e0026 */
[----:B------:R-:W-:Y:S02]  /*bd3e0*/  MOV R15, R51 ;  /* 0x00000033000f7202 */ /* 0x000fe40000000f00 */
[----:B------:R-:W2:Y:S01]  /*bd3f0*/  LDL.LU R38, [R1+0x449c] ;  /* 0x00449c0001267983 */ /* 0x000ea20000300800 */
[----:B------:R-:W-:Y:S02]  /*bd400*/  STL [R1+0x4598], R35 ;  /* 0x0045982301007387 */ /* 0x000fe40000100800 */
[----:B------:R-:W2:Y:S02]  /*bd410*/  LDL.LU R52, [R1+0x44a0] ;  /* 0x0044a00001347983 */ /* 0x000ea40000300800 */
[----:B------:R-:W2:Y:S01]  /*bd420*/  LDL.LU R51, [R1+0x44a4] ;  /* 0x0044a40001337983 */ /* 0x000ea20000300800 */
[----:B------:R1:W-:Y:S02]  /*bd430*/  LDGSTS.E [R12+0x2180], [R14.64], P4 ;  /* 0x021800000e0c7fae */ /* 0x0003e4000a121844 */
[----:B-1----:R-:W-:Y:S01]  /*bd440*/  IMAD.MOV.U32 R14, RZ, RZ, R46 ;  /* 0x000000ffff0e7224 */ /* 0x002fe200078e002e */
[----:B------:R-:W-:-:S02]  /*bd450*/  MOV R15, R50 ;  /* 0x00000032000f7202 */ /* 0x000fc40000000f00 */
[----:B------:R-:W2:Y:S04]  /*bd460*/  LDL.LU R50, [R1+0x44a8] ;  /* 0x0044a80001327983 */ /* 0x000ea80000300800 */
[----:B------:R1:W-:Y:S01]  /*bd470*/  LDGSTS.E [R12+0x2200], [R14.64], P4 ;  /* 0x022000000e0c7fae */ /* 0x0003e2000a121844 */
[----:B------:R-:W2:Y:S01]  /*bd480*/  LDL.LU R46, [R1+0x44ac] ;  /* 0x0044ac00012e7983 */ /* 0x000ea20000300800 */
[----:B-1----:R-:W-:Y:S01]  /*bd490*/  MOV R14, R49 ;  /* 0x00000031000e7202 */ /* 0x002fe20000000f00 */
[----:B------:R-:W-:Y:S01]  /*bd4a0*/  IMAD.MOV.U32 R15, RZ, RZ, R54 ;  /* 0x000000ffff0f7224 */ /* 0x000fe200078e0036 */
[----:B------:R-:W2:Y:S04]  /*bd4b0*/  LDL.LU R49, [R1+0x44b0] ;  /* 0x0044b00001317983 */ /* 0x000ea80000300800 */
[----:B------:R1:W-:Y:S02]  /*bd4c0*/  LDGSTS.E [R12+0x2280], [R14.64], P4 ;  /* 0x022800000e0c7fae */ /* 0x0003e4000a121844 */
[----:B-1----:R-:W-:Y:S01]  /*bd4d0*/  MOV R14, R34 ;  /* 0x00000022000e7202 */ /* 0x002fe20000000f00 */
[----:B------:R-:W-:-:S05]  /*bd4e0*/  IMAD.MOV.U32 R15, RZ, RZ, R48 ;  /* 0x000000ffff0f7224 */ /* 0x000fca00078e0030 */
[----:B------:R1:W-:Y:S01]  /*bd4f0*/  LDGSTS.E [R12+0x2300], [R14.64], P4 ;  /* 0x023000000e0c7fae */ /* 0x0003e2000a121844 */
[----:B----4-:R-:W-:Y:S01]  /*bd500*/  IMAD.X R39, R39, 0x1, R0, P5 ;  /* 0x0000000127277824 */ /* 0x010fe200028e0600 */
[----:B------:R-:W-:-:S04]  /*bd510*/  IADD3 R13, P5, R13, R252, RZ ;  /* 0x000000fc0d0d7210 */ /* 0x000fc80007fbe0ff */
[----:B------:R4:W-:Y:S01]  /*bd520*/  STL [R1+0x458c], R39 ;  /* 0x00458c2701007387 */ /* 0x0009e20000100800 */
[----:B------:R-:W-:Y:S02]  /*bd530*/  STL [R1+0x4494], R13 ;  /* 0x0044940d01007387 */ /* 0x000fe40000100800 */
[----:B------:R-:W3:Y:S02]  /*bd540*/  LDL.LU R34, [R1+0x44b4] ;  /* 0x0044b40001227983 */ /* 0x000ee40000300800 */
[----:B------:R-:W3:Y:S01]  /*bd550*/  LDL.LU R48, [R1+0x44b8] ;  /* 0x0044b80001307983 */ /* 0x000ee20000300800 */
[----:B-1----:R-:W-:Y:S02]  /*bd560*/  MOV R15, R39 ;  /* 0x00000027000f7202 */ /* 0x002fe40000000f00 */
[----:B----4-:R-:W4:Y:S01]  /*bd570*/  LDL.LU R39, [R1+0x44bc] ;  /* 0x0044bc0001277983 */ /* 0x010f220000300800 */
[----:B------:R-:W-:-:S05]  /*bd580*/  IMAD.MOV.U32 R14, RZ, RZ, R35 ;  /* 0x000000ffff0e7224 */ /* 0x000fca00078e0023 */
[----:B------:R1:W-:Y:S01]  /*bd590*/  LDGSTS.E [R12+0x2380], [R14.64], P4 ;  /* 0x023800000e0c7fae */ /* 0x0003e2000a121844 */
[----:B--2---:R-:W-:-:S05]  /*bd5a0*/  IADD3.X R47, R47, R0, RZ, P5, !PT ;  /* 0x000000002f2f7210 */ /* 0x004fca0002ffe4ff */
[----:B------:R2:W-:Y:S01]  /*bd5b0*/  STL [R1+0x4490], R47 ;  /* 0x0044902f01007387 */ /* 0x0005e20000100800 */
[----:B------:R-:W4:Y:S01]  /*bd5c0*/  LDL.LU R35, [R1+0x44c4] ;  /* 0x0044c40001237983 */ /* 0x000f220000300800 */
[-C--:B------:R-:W-:Y:S02]  /*bd5d0*/  IADD3 R38, P5, R38, R252.reuse, RZ ;  /* 0x000000fc26267210 */ /* 0x080fe40007fbe0ff */
[----:B------:R-:W-:-:S03]  /*bd5e0*/  IADD3 R51, P4, R51, R252, RZ ;  /* 0x000000fc33337210 */ /* 0x000fc60007f9e0ff */
[----:B------:R-:W-:Y:S01]  /*bd5f0*/  IMAD.X R53, R53, 0x1, R0, P5 ;  /* 0x0000000135357824 */ /* 0x000fe200028e0600 */
[----:B------:R2:W-:Y:S01]  /*bd600*/  STL [R1+0x449c], R38 ;  /* 0x00449c2601007387 */ /* 0x0005e20000100800 */
[----:B-1----:R-:W-:Y:S02]  /*bd610*/  IMAD.MOV.U32 R15, RZ, RZ, R47 ;  /* 0x000000ffff0f7224 */ /* 0x002fe400078e002f */
[----:B--2---:R-:W2:Y:S01]  /*bd620*/  LDL.LU R47, [R1+0x44c0] ;  /* 0x0044c000012f7983 */ /* 0x004ea20000300800 */
[----:B------:R-:W-:Y:S01]  /*bd630*/  MOV R14, R13 ;  /* 0x0000000d000e7202 */ /* 0x000fe20000000f00 */
[----:B------:R-:W-:Y:S01]  /*bd640*/  STL [R1+0x44a4], R51 ;  /* 0x0044a43301007387 */ /* 0x000fe20000100800 */
[----:B------:R-:W-:Y:S02]  /*bd650*/  STL [R1+0x4498], R53 ;  /* 0x0044983501007387 */ /* 0x000fe40000100800 */
[----:B------:R-:W2:Y:S01]  /*bd660*/  LDL.LU R13, [R1+0x44cc] ;  /* 0x0044cc00010d7983 */ /* 0x000ea20000300800 */
[----:B------:R1:W-:Y:S01]  /*bd670*/  LDGSTS.E [R12+0x3000], [R14.64], P3 ;  /* 0x030000000e0c7fae */ /* 0x0003e20009921844 */
[----:B------:R-:W-:-:S02]  /*bd680*/  IADD3.X R52, R52, R0, RZ, P4, !PT ;  /* 0x0000000034347210 */ /* 0x000fc400027fe4ff */
[-C--:B------:R-:W-:Y:S01]  /*bd690*/  IADD3 R46, P5, R46, R252.reuse, RZ ;  /* 0x000000fc2e2e7210 */ /* 0x080fe20007fbe0ff */
[----:B-1----:R-:W-:Y:S02]  /*bd6a0*/  IMAD.MOV.U32 R14, RZ, RZ, R38 ;  /* 0x000000ffff0e7224 */ /* 0x002fe400078e0026 */
[----:B------:R-:W2:Y:S02]  /*bd6b0*/  LDL.LU R38, [R1+0x44c8] ;  /* 0x0044c80001267983 */ /* 0x000ea40000300800 */
[----:B------:R-:W-:Y:S02]  /*bd6c0*/  IMAD.X R50, R50, 0x1, R0, P5 ;  /* 0x0000000132327824 */ /* 0x000fe400028e0600 */
[----:B------:R1:W-:Y:S02]  /*bd6d0*/  STL [R1+0x44ac], R46 ;  /* 0x0044ac2e01007387 */ /* 0x0003e40000100800 */
[----:B------:R-:W-:Y:S01]  /*bd6e0*/  STL [R1+0x44a0], R52 ;  /* 0x0044a03401007387 */ /* 0x000fe20000100800 */
[----:B---3--:R-:W-:-:S04]  /*bd6f0*/  IADD3 R34, P4, R34, R252, RZ ;  /* 0x000000fc22227210 */ /* 0x008fc80007f9e0ff */
[----:B------:R-:W-:Y:S01]  /*bd700*/  IADD3.X R49, R49, R0, RZ, P4, !PT ;  /* 0x0000000031317210 */ /* 0x000fe200027fe4ff */
[----:B------:R3:W-:Y:S01]  /*bd710*/  STL [R1+0x44b4], R34 ;  /* 0x0044b42201007387 */ /* 0x0007e20000100800 */
[----:B----4-:R-:W-:-:S03]  /*bd720*/  IADD3 R39, P5, R39, R252, RZ ;  /* 0x000000fc27277210 */ /* 0x010fc60007fbe0ff */
[----:B------:R-:W-:Y:S04]  /*bd730*/  STL [R1+0x44a8], R50 ;  /* 0x0044a83201007387 */ /* 0x000fe80000100800 */
[----:B------:R2:W-:Y:S01]  /*bd740*/  STL [R1+0x44bc], R39 ;  /* 0x0044bc2701007387 */ /* 0x0005e20000100800 */
[----:B------:R-:W-:Y:S02]  /*bd750*/  STL [R1+0x44b0], R49 ;  /* 0x0044b03101007387 */ /* 0x000fe40000100800 */
[----:B------:R-:W4:Y:S02]  /*bd760*/  LDL.LU R88, [R1+0x4390] ;  /* 0x0043900001587983 */ /* 0x000f240000300800 */
[----:B------:R-:W4:Y:S01]  /*bd770*/  LDL.LU R55, [R1+0x4394] ;  /* 0x0043940001377983 */ /* 0x000f220000300800 */
[----:B------:R-:W-:-:S05]  /*bd780*/  MOV R15, R53 ;  /* 0x00000035000f7202 */ /* 0x000fca0000000f00 */
[----:B------:R1:W-:Y:S01]  /*bd790*/  LDGSTS.E [R12+0x3080], [R14.64], P3 ;  /* 0x030800000e0c7fae */ /* 0x0003e20009921844 */
[----:B------:R-:W-:Y:S01]  /*bd7a0*/  IMAD.X R48, R48, 0x1, R0, P5 ;  /* 0x0000000130307824 */ /* 0x000fe200028e0600 */
[----:B-1----:R-:W-:Y:S01]  /*bd7b0*/  MOV R14, R51 ;  /* 0x00000033000e7202 */ /* 0x002fe20000000f00 */
[----:B------:R-:W-:Y:S01]  /*bd7c0*/  IMAD.MOV.U32 R15, RZ, RZ, R52 ;  /* 0x000000ffff0f7224 */ /* 0x000fe200078e0034 */
[----:B------:R-:W-:-:S04]  /*bd7d0*/  IADD3 R35, P4, R35, R252, RZ ;  /* 0x000000fc23237210 */ /* 0x000fc80007f9e0ff */
[----:B------:R1:W-:Y:S04]  /*bd7e0*/  LDGSTS.E [R12+0x3100], [R14.64], P3 ;  /* 0x031000000e0c7fae */ /* 0x0003e80009921844 */
[----:B------:R1:W-:Y:S01]  /*bd7f0*/  STL [R1+0x44c4], R35 ;  /* 0x0044c42301007387 */ /* 0x0003e20000100800 */
[----:B--2---:R-:W-:Y:S02]  /*bd800*/  IADD3.X R47, R47, R0, RZ, P4, !PT ;  /* 0x000000002f2f7210 */ /* 0x004fe400027fe4ff */
[----:B------:R-:W-:Y:S01]  /*bd810*/  IADD3 R13, P5, R13, R252, RZ ;  /* 0x000000fc0d0d7210 */ /* 0x000fe20007fbe0ff */
[----:B-1----:R-:W-:Y:S01]  /*bd820*/  IMAD.MOV.U32 R14, RZ, RZ, R46 ;  /* 0x000000ffff0e7224 */ /* 0x002fe200078e002e */
[----:B------:R-:W-:Y:S01]  /*bd830*/  MOV R15, R50 ;  /* 0x00000032000f7202 */ /* 0x000fe20000000f00 */
[----:B------:R-:W2:Y:S04]  /*bd840*/  LDL.LU R46, [R1+0x439c] ;  /* 0x00439c00012e7983 */ /* 0x000ea80000300800 */
[----:B------:R1:W-:Y:S01]  /*bd850*/  LDGSTS.E [R12+0x3180], [R14.64], P3 ;  /* 0x031800000e0c7fae */ /* 0x0003e20009921844 */
[----:B------:R1:W-:Y:S02]  /*bd860*/  STL [R1+0x44b8], R48 ;  /* 0x0044b83001007387 */ /* 0x0003e40000100800 */
[----:B------:R-:W2:Y:S02]  /*bd870*/  LDL.LU R54, [R1+0x4398] ;  /* 0x0043980001367983 */ /* 0x000ea40000300800 */
[----:B------:R-:W-:Y:S02]  /*bd880*/  STL [R1+0x44cc], R13 ;  /* 0x0044cc0d01007387 */ /* 0x000fe40000100800 */
[----:B------:R-:W-:Y:S01]  /*bd890*/  IMAD.X R38, R38, 0x1, R0, P5 ;  /* 0x0000000126267824 */ /* 0x000fe200028e0600 */
[----:B------:R4:W-:Y:S01]  /*bd8a0*/  STL [R1+0x44c0], R47 ;  /* 0x0044c02f01007387 */ /* 0x0009e20000100800 */
[----:B-1----:R-:W-:Y:S01]  /*bd8b0*/  IMAD.MOV.U32 R14, RZ, RZ, R34 ;  /* 0x000000ffff0e7224 */ /* 0x002fe200078e0022 */
[----:B------:R-:W-:-:S02]  /*bd8c0*/  MOV R15, R49 ;  /* 0x00000031000f7202 */ /* 0x000fc40000000f00 */
[----:B---3--:R-:W3:Y:S01]  /*bd8d0*/  LDL.LU R34, [R1+0x43a4] ;  /* 0x0043a40001227983 */ /* 0x008ee20000300800 */
[----:B------:R-:W3:Y:S02]  /*bd8e0*/  LDL.LU R53, [R1+0x43a0] ;  /* 0x0043a00001357983 */ /* 0x000ee40000300800 */
[----:B------:R-:W3:Y:S01]  /*bd8f0*/  LDL.LU R52, [R1+0x43a8] ;  /* 0x0043a80001347983 */ /* 0x000ee20000300800 */
[----:B------:R1:W-:Y:S01]  /*bd900*/  LDGSTS.E [R12+0x3200], [R14.64], P3 ;  /* 0x032000000e0c7fae */ /* 0x0003e20009921844 */
[----:B------:R1:W-:Y:S02]  /*bd910*/  STL [R1+0x44c8], R38 ;  /* 0x0044c82601007387 */ /* 0x0003e40000100800 */
[----:B-1----:R-:W-:Y:S01]  /*bd920*/  MOV R14, R39 ;  /* 0x00000027000e7202 */ /* 0x002fe20000000f00 */
[----:B------:R-:W-:Y:S01]  /*bd930*/  IMAD.MOV.U32 R15, RZ, RZ, R48 ;  /* 0x000000ffff0f7224 */ /* 0x000fe200078e0030 */
[----:B------:R-:W3:Y:S01]  /*bd940*/  LDL.LU R39, [R1+0x43ac] ;  /* 0x0043ac0001277983 */ /* 0x000ee20000300800 */
[----:B------:R-:W3:Y:S03]  /*bd950*/  LDL.LU R51, [R1+0x43b0] ;  /* 0x0043b00001337983 */ /* 0x000ee60000300800 */
[----:B------:R1:W-:Y:S02]  /*bd960*/  LDGSTS.E [R12+0x3280], [R14.64], P3 ;  /* 0x032800000e0c7fae */ /* 0x0003e40009921844 */
[----:B-1----:R-:W-:-:S02]  /*bd970*/  MOV R14, R35 ;  /* 0x00000023000e7202 */ /* 0x002fc40000000f00 */
[----:B------:R-:W3:Y:S01]  /*bd980*/  LDL.LU R35, [R1+0x43b4] ;  /* 0x0043b40001237983 */ /* 0x000ee20000300800 */
[----:B------:R-:W3:Y:S02]  /*bd990*/  LDL.LU R50, [R1+0x43b8] ;  /* 0x0043b80001327983 */ /* 0x000ee40000300800 */
[----:B------:R-:W3:Y:S02]  /*bd9a0*/  LDL.LU R49, [R1+0x43bc] ;  /* 0x0043bc0001317983 */ /* 0x000ee40000300800 */
[----:B------:R-:W-:-:S05]  /*bd9b0*/  IMAD.MOV.U32 R15, RZ, RZ, R47 ;  /* 0x000000ffff0f7224 */ /* 0x000fca00078e002f */
[----:B------:R1:W-:Y:S02]  /*bd9c0*/  LDGSTS.E [R12+0x3300], [R14.64], P3 ;  /* 0x033000000e0c7fae */ /* 0x0003e40009921844 */
[----:B-1----:R-:W-:Y:S01]  /*bd9d0*/  IMAD.MOV.U32 R15, RZ, RZ, R38 ;  /* 0x000000ffff0f7224 */ /* 0x002fe200078e0026 */
[----:B----4-:R-:W-:-:S05]  /*bd9e0*/  IADD3 R55, P5, R55, R252, RZ ;  /* 0x000000fc37377210 */ /* 0x010fca0007fbe0ff */
[----:B------:R-:W-:Y:S01]  /*bd9f0*/  STL [R1+0x4394], R55 ;  /* 0x0043943701007387 */ /* 0x000fe20000100800 */
[----:B------:R-:W4:Y:S02]  /*bda00*/  LDL.LU R48, [R1+0x43c0] ;  /* 0x0043c00001307983 */ /* 0x000f240000300800 */
[----:B------:R-:W4:Y:S02]  /*bda10*/  LDL.LU R47, [R1+0x43c4] ;  /* 0x0043c400012f7983 */ /* 0x000f240000300800 */
[----:B------:R-:W4:Y:S01]  /*bda20*/  LDL.LU R38, [R1+0x43cc] ;  /* 0x0043cc0001267983 */ /* 0x000f220000300800 */
[----:B------:R-:W-:Y:S02]  /*bda30*/  MOV R14, R13 ;  /* 0x0000000d000e7202 */ /* 0x000fe40000000f00 */
[C---:B------:R-:W-:Y:S02]  /*bda40*/  ISETP.GT.AND P4, PT, R3.reuse, 0x18, PT ;  /* 0x000000180300780c */ /* 0x040fe40003f84270 */
[----:B------:R-:W-:Y:S01]  /*bda50*/  IADD3.X R88, R88, R0, RZ, P5, !PT ;  /* 0x0000000058587210 */ /* 0x000fe20002ffe4ff */
[----:B------:R-:W-:Y:S01]  /*bda60*/  ISETP.GT.AND P5, PT, R3, 0x1c, PT ;  /* 0x0000001c0300780c */ /* 0x000fe20003fa4270 */
[----:B------:R1:W-:Y:S03]  /*bda70*/  LDGSTS.E [R12+0x3380], [R14.64], P3 ;  /* 0x033800000e0c7fae */ /* 0x0003e60009921844 */
[----:B------:R-:W-:Y:S01]  /*bda80*/  SEL R13, RZ, 0x4, !P5 ;  /* 0x00000004ff0d7807 */ /* 0x000fe20006800000 */
[----:B------:R-:W-:Y:S01]  /*bda90*/  STL [R1+0x4390], R88 ;  /* 0x0043905801007387 */ /* 0x000fe20000100800 */
[----:B-1----:R-:W-:-:S04]  /*bdaa0*/  SEL R14, RZ, 0x4, !P4 ;  /* 0x00000004ff0e7807 */ /* 0x002fc80006000000 */
[----:B------:R-:W-:Y:S02]  /*bdab0*/  SEL R14, R14, RZ, !P0 ;  /* 0x000000ff0e0e7207 */ /* 0x000fe40004000000 */
[----:B--2---:R-:W-:Y:S02]  /*bdac0*/  IADD3 R46, P3, R46, R252, RZ ;  /* 0x000000fc2e2e7210 */ /* 0x004fe40007f7e0ff */
[----:B------:R-:W-:-:S03]  /*bdad0*/  MOV R15, R88 ;  /* 0x00000058000f7202 */ /* 0x000fc60000000f00 */
[----:B------:R-:W-:Y:S01]  /*bdae0*/  IMAD.X R54, R54, 0x1, R0, P3 ;  /* 0x0000000136367824 */ /* 0x000fe200018e0600 */
[----:B------:R-:W-:Y:S01]  /*bdaf0*/  ISETP.NE.U32.AND P3, PT, R14, RZ, PT ;  /* 0x000000ff0e00720c */ /* 0x000fe20003f65070 */
[----:B------:R1:W-:Y:S01]  /*bdb00*/  STL [R1+0x439c], R46 ;  /* 0x00439c2e01007387 */ /* 0x0003e20000100800 */
[----:B------:R-:W-:Y:S01]  /*bdb10*/  IMAD.MOV.U32 R14, RZ, RZ, R55 ;  /* 0x000000ffff0e7224 */ /* 0x000fe200078e0037 */
[----:B---3--:R-:W-:Y:S02]  /*bdb20*/  IADD3 R34, P6, R34, R252, RZ ;  /* 0x000000fc22227210 */ /* 0x008fe40007fde0ff */
[----:B------:R-:W-:Y:S02]  /*bdb30*/  SEL R13, R13, RZ, !P0 ;  /* 0x000000ff0d0d7207 */ /* 0x000fe40004000000 */
[----:B------:R2:W-:Y:S04]  /*bdb40*/  LDGSTS.E [R12+0x4000], [R14.64], P1 ;  /* 0x040000000e0c7fae */ /* 0x0005e80008921844 */
[----:B------:R3:W-:Y:S01]  /*bdb50*/  STL [R1+0x43a4], R34 ;  /* 0x0043a42201007387 */ /* 0x0007e20000100800 */
[----:B------:R-:W-:Y:S01]  /*bdb60*/  IADD3.X R53, R53, R0, RZ, P6, !PT ;  /* 0x0000000035357210 */ /* 0x000fe200037fe4ff */
[----:B------:R1:W-:Y:S01]  /*bdb70*/  STL [R1+0x4398], R54 ;  /* 0x0043983601007387 */ /* 0x0003e20000100800 */
[----:B------:R-:W-:-:S05]  /*bdb80*/  IADD3 R39, P4, R39, R252, RZ ;  /* 0x000000fc27277210 */ /* 0x000fca0007f9e0ff */
[----:B------:R-:W-:Y:S01]  /*bdb90*/  IMAD.X R52, R52, 0x1, R0, P4 ;  /* 0x0000000134347824 */ /* 0x000fe200020e0600 */
[----:B------:R-:W-:Y:S01]  /*bdba0*/  STL [R1+0x43ac], R39 ;  /* 0x0043ac2701007387 */ /* 0x000fe20000100800 */
[----:B--2---:R-:W-:Y:S02]  /*bdbb0*/  MOV R14, R46 ;  /* 0x0000002e000e7202 */ /* 0x004fe40000000f00 */
[----:B------:R-:W-:-:S04]  /*bdbc0*/  IADD3 R35, P5, R35, R252, RZ ;  /* 0x000000fc23237210 */ /* 0x000fc80007fbe0ff */
[----:B------:R-:W-:Y:S01]  /*bdbd0*/  IADD3.X R51, R51, R0, RZ, P5, !PT ;  /* 0x0000000033337210 */ /* 0x000fe20002ffe4ff */
[----:B------:R-:W-:Y:S01]  /*bdbe0*/  IADD3 R49, P5, R49, R252, RZ ;  /* 0x000000fc31317210 */ /* 0x000fe20007fbe0ff */
[----:B------:R-:W-:Y:S01]  /*bdbf0*/  STL [R1+0x43b4], R35 ;  /* 0x0043b42301007387 */ /* 0x000fe20000100800 */
[----:B------:R2:W-:Y:S02]  /*bdc00*/  STL [R1+0x43a0], R53 ;  /* 0x0043a03501007387 */ /* 0x0005e40000100800 */
[----:B------:R2:W-:Y:S02]  /*bdc10*/  STL [R1+0x43a8], R52 ;  /* 0x0043a83401007387 */ /* 0x0005e40000100800 */
[----:B------:R-:W-:Y:S02]  /*bdc20*/  IMAD.MOV.U32 R15, RZ, RZ, R54 ;  /* 0x000000ffff0f7224 */ /* 0x000fe400078e0036 */
[----:B------:R-:W-:Y:S01]  /*bdc30*/  IMAD.X R50, R50, 0x1, R0, P5 ;  /* 0x0000000132327824 */ /* 0x000fe200028e0600 */
[----:B------:R2:W-:Y:S01]  /*bdc40*/  STL [R1+0x43b0], R51 ;  /* 0x0043b03301007387 */ /* 0x0005e20000100800 */
[----:B------:R-:W-:Y:S02]  /*bdc50*/  STL [R1+0x43bc], R49 ;  /* 0x0043bc3101007387 */ /* 0x000fe40000100800 */
[----:B-1----:R-:W2:Y:S01]  /*bdc60*/  LDL.LU R46, [R1+0x43c8] ;  /* 0x0043c800012e7983 */ /* 0x002ea20000300800 */
[----:B------:R-:W-:Y:S01]  /*bdc70*/  ISETP.NE.U32.AND P4, PT, R13, RZ, PT ;  /* 0x000000ff0d00720c */ /* 0x000fe20003f85070 */
[----:B------:R1:W-:Y:S01]  /*bdc80*/  STL [R1+0x43b8], R50 ;  /* 0x0043b83201007387 */ /* 0x0003e20000100800 */
[----:B------:R-:W2:Y:S03]  /*bdc90*/  LDL.LU R13, [R1+0x4294] ;  /* 0x00429400010d7983 */ /* 0x000ea60000300800 */
[----:B------:R1:W-:Y:S02]  /*bdca0*/  LDGSTS.E [R12+0x4080], [R14.64], P1 ;  /* 0x040800000e0c7fae */ /* 0x0003e40008921844 */
[----:B-1----:R-:W-:Y:S01]  /*bdcb0*/  MOV R14, R34 ;  /* 0x00000022000e7202 */ /* 0x002fe20000000f00 */
[----:B------:R-:W-:-:S05]  /*bdcc0*/  IMAD.MOV.U32 R15, RZ, RZ, R53 ;  /* 0x000000ffff0f7224 */ /* 0x000fca00078e0035 */
[----:B------:R1:W-:Y:S02]  /*bdcd0*/  LDGSTS.E [R12+0x4100], [R14.64], P1 ;  /* 0x041000000e0c7fae */ /* 0x0003e40008921844 */
[----:B-1----:R-:W-:Y:S01]  /*bdce0*/  MOV R15, R52 ;  /* 0x00000034000f7202 */ /* 0x002fe20000000f00 */
[----:B------:R-:W-:-:S05]  /*bdcf0*/  IMAD.MOV.U32 R14, RZ, RZ, R39 ;  /* 0x000000ffff0e7224 */ /* 0x000fca00078e0027 */
[----:B------:R1:W-:Y:S02]  /*bdd00*/  LDGSTS.E [R12+0x4180], [R14.64], P1 ;  /* 0x041800000e0c7fae */ /* 0x0003e40008921844 */
[----:B-1----:R-:W-:Y:S01]  /*bdd10*/  MOV R15, R51 ;  /* 0x00000033000f7202 */ /* 0x002fe20000000f00 */
[----:B------:R-:W-:-:S05]  /*bdd20*/  IMAD.MOV.U32 R14, RZ, RZ, R35 ;  /* 0x000000ffff0e7224 */ /* 0x000fca00078e0023 */
[----:B------:R1:W-:Y:S01]  /*bdd30*/  LDGSTS.E [R12+0x4200], [R14.64], P1 ;  /* 0x042000000e0c7fae */ /* 0x0003e20008921844 */
[----:B----4-:R-:W-:-:S04]  /*bdd40*/  IADD3 R47, P5, R47, R252, RZ ;  /* 0x000000fc2f2f7210 */ /* 0x010fc80007fbe0ff */
[----:B------:R-:W-:Y:S01]  /*bdd50*/  IADD3.X R48, R48, R0, RZ, P5, !PT ;  /* 0x0000000030307210 */ /* 0x000fe20002ffe4ff */
[----:B------:R-:W-:Y:S01]  /*bdd60*/  STL [R1+0x43c4], R47 ;  /* 0x0043c42f01007387 */ /* 0x000fe20000100800 */
[----:B---3--:R-:W3:Y:S01]  /*bdd70*/  LDL.LU R34, [R1+0x4290] ;  /* 0x0042900001227983 */ /* 0x008ee20000300800 */
[----:B------:R-:W-:Y:S01]  /*bdd80*/  IADD3 R38, P5, R38, R252, RZ ;  /* 0x000000fc26267210 */ /* 0x000fe20007fbe0ff */
[----:B------:R-:W4:Y:S01]  /*bdd90*/  LDL.LU R54, [R1+0x4298] ;  /* 0x0042980001367983 */ /* 0x000f220000300800 */
[----:B------:R2:W-:Y:S02]  /*bdda0*/  STL [R1+0x43c0], R48 ;  /* 0x0043c03001007387 */ /* 0x0005e40000100800 */
[----:B--2---:R-:W2:Y:S02]  /*bddb0*/  LDL.LU R53, [R1+0x429c] ;  /* 0x00429c0001357983 */ /* 0x004ea40000300800 */
[----:B------:R-:W-:Y:S01]  /*bddc0*/  STL [R1+0x43cc], R38 ;  /* 0x0043cc2601007387 */ /* 0x000fe20000100800 */
[----:B------:R-:W4:Y:S03]  /*bddd0*/  LDL.LU R52, [R1+0x42a0] ;  /* 0x0042a00001347983 */ /* 0x000f260000300800 */
[----:B------:R-:W4:Y:S01]  /*bdde0*/  LDL.LU R39, [R1+0x42a4] ;  /* 0x0042a40001277983 */ /* 0x000f220000300800 */
[----:B------:R-:W4:Y:S02]  /*bddf0*/  LDL.LU R51, [R1+0x42a8] ;  /* 0x0042a80001337983 */ /* 0x000f240000300800 */
[----:B------:R-:W4:Y:S01]  /*bde00*/  LDL.LU R35, [R1+0x42ac] ;  /* 0x0042ac0001237983 */ /* 0x000f220000300800 */
[----:B-1----:R-:W-:Y:S01]  /*bde10*/  MOV R14, R49 ;  /* 0x00000031000e7202 */ /* 0x002fe20000000f00 */
[----:B------:R-:W-:-:S02]  /*bde20*/  IMAD.MOV.U32 R15, RZ, RZ, R50 ;  /* 0x000000ffff0f7224 */ /* 0x000fc400078e0032 */
[----:B------:R-:W4:Y:S04]  /*bde30*/  LDL.LU R50, [R1+0x42b0] ;  /* 0x0042b00001327983 */ /* 0x000f280000300800 */
[----:B------:R1:W-:Y:S02]  /*bde40*/  LDGSTS.E [R12+0x4280], [R14.64], P1 ;  /* 0x042800000e0c7fae */ /* 0x0003e40008921844 */
[----:B-1----:R-:W-:Y:S01]  /*bde50*/  MOV R14, R47 ;  /* 0x0000002f000e7202 */ /* 0x002fe20000000f00 */
[----:B------:R-:W-:-:S05]  /*bde60*/  IMAD.MOV.U32 R15, RZ, RZ, R48 ;  /* 0x000000ffff0f7224 */ /* 0x000fca00078e0030 */
[----:B------:R1:W-:Y:S02]  /*bde70*/  LDGSTS.E [R12+0x4300], [R14.64], P1 ;  /* 0x043000000e0c7fae */ /* 0x0003e40008921844 */
[----:B-1----:R-:W-:Y:S02]  /*bde80*/  IMAD.MOV.U32 R14, RZ, RZ, R38 ;  /* 0x000000ffff0e7224 */ /* 0x002fe400078e0026 */
[----:B------:R-:W-:Y:S01]  /*bde90*/  IMAD.X R46, R46, 0x1, R0, P5 ;  /* 0x000000012e2e7824 */ /* 0x000fe200028e0600 */
[----:B------:R-:W-:-:S04]  /*bdea0*/  IADD3 R13, P5, R13, R252, RZ ;  /* 0x000000fc0d0d7210 */ /* 0x000fc80007fbe0ff */
[----:B------:R-:W-:Y:S01]  /*bdeb0*/  MOV R15, R46 ;  /* 0x0000002e000f7202 */ /* 0x000fe20000000f00 */
[----:B------:R1:W-:Y:S01]  /*bdec0*/  STL [R1+0x43c8], R46 ;  /* 0x0043c82e01007387 */ /* 0x0003e20000100800 */
[----:B------:R-:W4:Y:S02]  /*bded0*/  LDL.LU R49, [R1+0x42b4] ;  /* 0x0042b40001317983 */ /* 0x000f240000300800 */
[----:B------:R-:W-:Y:S02]  /*bdee0*/  STL [R1+0x4294], R13 ;  /* 0x0042940d01007387 */ /* 0x000fe40000100800 */
[----:B------:R-:W4:Y:S01]  /*bdef0*/  LDL.LU R48, [R1+0x42b8] ;  /* 0x0042b80001307983 */ /* 0x000f220000300800 */
[----:B------:R-:W4:Y:S04]  /*bdf00*/  LDL.LU R47, [R1+0x42bc] ;  /* 0x0042bc00012f7983 */ /* 0x000f280000300800 */
[----:B------:R1:W-:Y:S04]  /*bdf10*/  LDGSTS.E [R12+0x4380], [R14.64], P1 ;  /* 0x043800000e0c7fae */ /* 0x0003e80008921844 */
[----:B-1----:R-:W4:Y:S01]  /*bdf20*/  LDL.LU R46, [R1+0x42c0] ;  /* 0x0042c000012e7983 */ /* 0x002f220000300800 */
[----:B------:R-:W-:-:S02]  /*bdf30*/  MOV R14, R13 ;  /* 0x0000000d000e7202 */ /* 0x000fc40000000f00 */
[----:B---3--:R-:W-:Y:S02]  /*bdf40*/  IADD3.X R34, R34, R0, RZ, P5, !PT ;  /* 0x0000000022227210 */ /* 0x008fe40002ffe4ff */
[----:B--2---:R-:W-:-:S03]  /*bdf50*/  IADD3 R53, P5, R53, R252, RZ ;  /* 0x000000fc35357210 */ /* 0x004fc60007fbe0ff */
[----:B------:R1:W-:Y:S01]  /*bdf60*/  STL [R1+0x4290], R34 ;  /* 0x0042902201007387 */ /* 0x0003e20000100800 */
[----:B------:R-:W2:Y:S01]  /*bdf70*/  LDL.LU R38, [R1+0x42c4] ;  /* 0x0042c40001267983 */ /* 0x000ea20000300800 */
[----:B----4-:R-:W-:Y:S01]  /*bdf80*/  IADD3 R39, P1, R39, R252, RZ ;  /* 0x000000fc27277210 */ /* 0x010fe20007f3e0ff */
[----:B------:R-:W-:Y:S01]  /*bdf90*/  IMAD.X R54, R54, 0x1, R0, P5 ;  /* 0x0000000136367824 */ /* 0x000fe200028e0600 */
[----:B------:R-:W-:Y:S01]  /*bdfa0*/  STL [R1+0x429c], R53 ;  /* 0x00429c3501007387 */ /* 0x000fe20000100800 */
[----:B------:R-:W-:-:S03]  /*bdfb0*/  IMAD.MOV.U32 R15, RZ, RZ, R34 ;  /* 0x000000ffff0f7224 */ /* 0x000fc600078e0022 */
[----:B-1----:R-:W2:Y:S01]  /*bdfc0*/  LDL.LU R34, [R1+0x42c8] ;  /* 0x0042c80001227983 */ /* 0x002ea20000300800 */
[----:B------:R1:W-:Y:S02]  /*bdfd0*/  STL [R1+0x42a4], R39 ;  /* 0x0042a42701007387 */ /* 0x0003e40000100800 */
[----:B------:R-:W-:Y:S02]  /*bdfe0*/  STL [R1+0x4298], R54 ;  /* 0x0042983601007387 */ /* 0x000fe40000100800 */
[----:B------:R-:W4:Y:S01]  /*bdff0*/  LDL.LU R13, [R1+0x42cc] ;  /* 0x0042cc00010d7983 */ /* 0x000f220000300800 */
[----:B------:R1:W-:Y:S01]  /*be000*/  LDGSTS.E [R12+0x5000], [R14.64], P2 ;  /* 0x050000000e0c7fae */ /* 0x0003e20009121844 */
[----:B------:R-:W-:Y:S02]  /*be010*/  IADD3 R35, P5, R35, R252, RZ ;  /* 0x000000fc23237210 */ /* 0x000fe40007fbe0ff */
[----:B------:R-:W-:-:S03]  /*be020*/  IADD3.X R52, R52, R0, RZ, P1, !PT ;  /* 0x0000000034347210 */ /* 0x000fc60000ffe4ff */
[----:B------:R1:W-:Y:S02]  /*be030*/  STL [R1+0x42ac], R35 ;  /* 0x0042ac2301007387 */ /* 0x0003e40000100800 */
[----:B-1----:R-:W-:Y:S01]  /*be040*/  IMAD.MOV.U32 R14, RZ, RZ, R53 ;  /* 0x000000ffff0e7224 */ /* 0x002fe200078e0035 */
[----:B------:R-:W-:Y:S01]  /*be050*/  MOV R15, R54 ;  /* 0x00000036000f7202 */ /* 0x000fe20000000f00 */
[----:B------:R1:W-:Y:S04]  /*be060*/  STL [R1+0x42a0], R52 ;  /* 0x0042a03401007387 */ /* 0x0003e80000100800 */
[----:B------:R1:W-:Y:S02]  /*be070*/  LDGSTS.E [R12+0x5080], [R14.64], P2 ;  /* 0x050800000e0c7fae */ /* 0x0003e40009121844 */
[----:B-1----:R-:W-:-:S02]  /*be080*/  MOV R14, R39 ;  /* 0x00000027000e7202 */ /* 0x002fc40000000f00 */
[----:B------:R-:W2:Y:S01]  /*be090*/  LDL.LU R39, [R1+0x4194] ;  /* 0x0041940001277983 */ /* 0x000ea20000300800 */
[----:B------:R-:W-:Y:S02]  /*be0a0*/  IMAD.MOV.U32 R15, RZ, RZ, R52 ;  /* 0x000000ffff0f7224 */ /* 0x000fe400078e0034 */
[----:B------:R-:W-:-:S03]  /*be0b0*/  IMAD.X R51, R51, 0x1, R0, P5 ;  /* 0x0000000133337824 */ /* 0x000fc600028e0600 */
[----:B------:R1:W-:Y:S02]  /*be0c0*/  LDGSTS.E [R12+0x5100], [R14.64], P2 ;  /* 0x051000000e0c7fae */ /* 0x0003e40009121844 */
[----:B-1----:R-:W-:Y:S01]  /*be0d0*/  IMAD.MOV.U32 R14, RZ, RZ, R35 ;  /* 0x000000ffff0e7224 */ /* 0x002fe200078e0023 */
[----:B------:R-:W-:-:S05]  /*be0e0*/  MOV R15, R51 ;  /* 0x00000033000f7202 */ /* 0x000fca0000000f00 */
[----:B------:R1:W-:Y:S01]  /*be0f0*/  LDGSTS.E [R12+0x5180], [R14.64], P2 ;  /* 0x051800000e0c7fae */ /* 0x0003e20009121844 */
[-C--:B------:R-:W-:Y:S02]  /*be100*/  IADD3 R49, P1, R49, R252.reuse, RZ ;  /* 0x000000fc31317210 */ /* 0x080fe40007f3e0ff */
[----:B------:R-:W-:Y:S02]  /*be110*/  IADD3 R47, P5, R47, R252, RZ ;  /* 0x000000fc2f2f7210 */ /* 0x000fe40007fbe0ff */
[----:B------:R-:W-:Y:S01]  /*be120*/  IADD3.X R50, R50, R0, RZ, P1, !PT ;  /* 0x0000000032327210 */ /* 0x000fe20000ffe4ff */
[----:B------:R-:W-:Y:S01]  /*be130*/  STL [R1+0x42b4], R49 ;  /* 0x0042b43101007387 */ /* 0x000fe20000100800 */
[----:B------:R2:W-:Y:S02]  /*be140*/  STL [R1+0x42a8], R51 ;  /* 0x0042a83301007387 */ /* 0x0005e40000100800 */
[----:B------:R-:W-:Y:S02]  /*be150*/  STL [R1+0x42bc], R47 ;  /* 0x0042bc2f01007387 */ /* 0x000fe40000100800 */
[----:B------:R-:W-:Y:S01]  /*be160*/  IMAD.X R48, R48, 0x1, R0, P5 ;  /* 0x0000000130307824 */ /* 0x000fe200028e0600 */
[----:B------:R2:W-:Y:S01]  /*be170*/  STL [R1+0x42b0], R50 ;  /* 0x0042b03201007387 */ /* 0x0005e20000100800 */
[----:B------:R-:W2:Y:S02]  /*be180*/  LDL.LU R88, [R1+0x4190] ;  /* 0x0041900001587983 */ /* 0x000ea40000300800 */
[----:B-1----:R-:W-:Y:S01]  /*be190*/  IMAD.MOV.U32 R14, RZ, RZ, R49 ;  /* 0x000000ffff0e7224 */ /* 0x002fe200078e0031 */
[----:B------:R-:W-:Y:S01]  /*be1a0*/  MOV R15, R50 ;  /* 0x00000032000f7202 */ /* 0x000fe20000000f00 */
[----:B------:R-:W2:Y:S04]  /*be1b0*/  LDL.LU R35, [R1+0x419c] ;  /* 0x00419c0001237983 */ /* 0x000ea80000300800 */
[----:B------:R1:W-:Y:S02]  /*be1c0*/  LDGSTS.E [R12+0x5200], [R14.64], P2 ;  /* 0x052000000e0c7fae */ /* 0x0003e40009121844 */
[----:B-1----:R-:W-:Y:S01]  /*be1d0*/  MOV R14, R47 ;  /* 0x0000002f000e7202 */ /* 0x002fe20000000f00 */
[----:B------:R-:W-:-:S05]  /*be1e0*/  IMAD.MOV.U32 R15, RZ, RZ, R48 ;  /* 0x000000ffff0f7224 */ /* 0x000fca00078e0030 */
[----:B------:R1:W-:Y:S01]  /*be1f0*/  LDGSTS.E [R12+0x5280], [R14.64], P2 ;  /* 0x052800000e0c7fae */ /* 0x0003e20009121844 */
[----:B--2---:R-:W-:-:S04]  /*be200*/  IADD3 R38, P1, R38, R252, RZ ;  /* 0x000000fc26267210 */ /* 0x004fc80007f3e0ff */
[----:B------:R-:W-:Y:S01]  /*be210*/  IADD3.X R46, R46, R0, RZ, P1, !PT ;  /* 0x000000002e2e7210 */ /* 0x000fe20000ffe4ff */
[----:B------:R2:W-:Y:S01]  /*be220*/  STL [R1+0x42c4], R38 ;  /* 0x0042c42601007387 */ /* 0x0005e20000100800 */
[----:B------:R1:W-:Y:S02]  /*be230*/  STL [R1+0x42b8], R48 ;  /* 0x0042b83001007387 */ /* 0x0003e40000100800 */
[----:B------:R-:W3:Y:S01]  /*be240*/  LDL.LU R55, [R1+0x4198] ;  /* 0x0041980001377983 */ /* 0x000ee20000300800 */
[----:B----4-:R-:W-:-:S05]  /*be250*/  IADD3 R13, P5, R13, R252, RZ ;  /* 0x000000fc0d0d7210 */ /* 0x010fca0007fbe0ff */
[----:B------:R-:W-:Y:S01]  /*be260*/  STL [R1+0x42cc], R13 ;  /* 0x0042cc0d01007387 */ /* 0x000fe20000100800 */
[----:B--2---:R-:W-:Y:S02]  /*be270*/  IMAD.X R34, R34, 0x1, R0, P5 ;  /* 0x0000000122227824 */ /* 0x004fe400028e0600 */
[----:B------:R2:W-:Y:S01]  /*be280*/  STL [R1+0x42c0], R46 ;  /* 0x0042c02e01007387 */ /* 0x0005e20000100800 */
[----:B------:R-:W4:Y:S04]  /*be290*/  LDL.LU R53, [R1+0x41a4] ;  /* 0x0041a40001357983 */ /* 0x000f280000300800 */
[----:B------:R-:W4:Y:S01]  /*be2a0*/  LDL.LU R54, [R1+0x41a0] ;  /* 0x0041a00001367983 */ /* 0x000f220000300800 */
[----:B------:R-:W4:Y:S02]  /*be2b0*/  LDL.LU R52, [R1+0x41a8] ;  /* 0x0041a80001347983 */ /* 0x000f240000300800 */
[----:B------:R2:W-:Y:S02]  /*be2c0*/  STL [R1+0x42c8], R34 ;  /* 0x0042c82201007387 */ /* 0x0005e40000100800 */
[----:B------:R-:W4:Y:S01]  /*be2d0*/  LDL.LU R51, [R1+0x41ac] ;  /* 0x0041ac0001337983 */ /* 0x000f220000300800 */
[----:B-1----:R-:W-:Y:S01]  /*be2e0*/  MOV R14, R38 ;  /* 0x00000026000e7202 */ /* 0x002fe20000000f00 */
[----:B------:R-:W4:Y:S01]  /*be2f0*/  LDL.LU R50, [R1+0x41b0] ;  /* 0x0041b00001327983 */ /* 0x000f220000300800 */
[----:B------:R-:W4:Y:S02]  /*be300*/  LDL.LU R38, [R1+0x41b4] ;  /* 0x0041b40001267983 */ /* 0x000f240000300800 */
[----:B------:R-:W4:Y:S02]  /*be310*/  LDL.LU R49, [R1+0x41b8] ;  /* 0x0041b80001317983 */ /* 0x000f240000300800 */
[----:B------:R-:W4:Y:S02]  /*be320*/  LDL.LU R48, [R1+0x41bc] ;  /* 0x0041bc0001307983 */ /* 0x000f240000300800 */
[----:B------:R-:W-:-:S05]  /*be330*/  IMAD.MOV.U32 R15, RZ, RZ, R46 ;  /* 0x000000ffff0f7224 */ /* 0x000fca00078e002e */
[----:B------:R1:W-:Y:S01]  /*be340*/  LDGSTS.E [R12+0x5300], [R14.64], P2 ;  /* 0x053000000e0c7fae */ /* 0x0003e20009121844 */
[----:B------:R-:W-:-:S05]  /*be350*/  IADD3 R39, P1, R39, R252, RZ ;  /* 0x000000fc27277210 */ /* 0x000fca0007f3e0ff */
[----:B------:R2:W-:Y:S01]  /*be360*/  STL [R1+0x4194], R39 ;  /* 0x0041942701007387 */ /* 0x0005e20000100800 */
[----:B------:R-:W4:Y:S02]  /*be370*/  LDL.LU R47, [R1+0x41c0] ;  /* 0x0041c000012f7983 */ /* 0x000f240000300800 */
[----:B--2---:R-:W2:Y:S01]  /*be380*/  LDL.LU R46, [R1+0x41c4] ;  /* 0x0041c400012e7983 */ /* 0x004ea20000300800 */
[----:B-1----:R-:W-:Y:S01]  /*be390*/  MOV R14, R13 ;  /* 0x0000000d000e7202 */ /* 0x002fe20000000f00 */
[----:B------:R-:W-:Y:S01]  /*be3a0*/  IMAD.MOV.U32 R15, RZ, RZ, R34 ;  /* 0x000000ffff0f7224 */ /* 0x000fe200078e0022 */
[C---:B------:R-:W-:Y:S01]  /*be3b0*/  ISETP.GT.AND P5, PT, R3.reuse, 0x24, PT ;  /* 0x000000240300780c */ /* 0x040fe20003fa4270 */
[----:B------:R-:W2:Y:S04]  /*be3c0*/  LDL.LU R34, [R1+0x41cc] ;  /* 0x0041cc0001227983 */ /* 0x000ea80000300800 */
[----:B------:R1:W-:Y:S01]  /*be3d0*/  LDGSTS.E [R12+0x5380], [R14.64], P2 ;  /* 0x053800000e0c7fae */ /* 0x0003e20009121844 */
[----:B------:R-:W-:-:S02]  /*be3e0*/  ISETP.GT.AND P2, PT, R3, 0x20, PT ;  /* 0x000000200300780c */ /* 0x000fc40003f44270 */
[----:B------:R-:W-:Y:S02]  /*be3f0*/  SEL R13, RZ, 0x4, !P5 ;  /* 0x00000004ff0d7807 */ /* 0x000fe40006800000 */
[----:B-1----:R-:W-:-:S04]  /*be400*/  SEL R14, RZ, 0x4, !P2 ;  /* 0x00000004ff0e7807 */ /* 0x002fc80005000000 */
[----:B------:R-:W-:Y:S02]  /*be410*/  SEL R14, R14, RZ, !P0 ;  /* 0x000000ff0e0e7207 */ /* 0x000fe40004000000 */
[----:B------:R-:W-:Y:S02]  /*be420*/  SEL R13, R13, RZ, !P0 ;  /* 0x000000ff0d0d7207 */ /* 0x000fe40004000000 */
[----:B------:R-:W-:Y:S02]  /*be430*/  IADD3.X R88, R88, R0, RZ, P1, !PT ;  /* 0x0000000058587210 */ /* 0x000fe40000ffe4ff */
[----:B------:R-:W-:Y:S02]  /*be440*/  IADD3 R35, P1, R35, R252, RZ ;  /* 0x000000fc23237210 */ /* 0x000fe40007f3e0ff */
[----:B------:R-:W-:Y:S01]  /*be450*/  MOV R15, R88 ;  /* 0x00000058000f7202 */ /* 0x000fe20000000f00 */
[----:B------:R-:W-:Y:S02]  /*be460*/  STL [R1+0x4190], R88 ;  /* 0x0041905801007387 */ /* 0x000fe40000100800 */
[----:B------:R1:W-:Y:S02]  /*be470*/  STL [R1+0x419c], R35 ;  /* 0x00419c2301007387 */ /* 0x0003e40000100800 */
[----:B---3--:R-:W-:Y:S01]  /*be480*/  IMAD.X R55, R55, 0x1, R0, P1 ;  /* 0x0000000137377824 */ /* 0x008fe200008e0600 */
[----:B------:R-:W-:Y:S01]  /*be490*/  ISETP.NE.U32.AND P1, PT, R14, RZ, PT ;  /* 0x000000ff0e00720c */ /* 0x000fe20003f25070 */
[----:B------:R-:W-:-:S05]  /*be4a0*/  IMAD.MOV.U32 R14, RZ, RZ, R39 ;  /* 0x000000ffff0e7224 */ /* 0x000fca00078e0027 */
[----:B------:R3:W-:Y:S01]  /*be4b0*/  LDGSTS.E [R12+0x6000], [R14.64], P3 ;  /* 0x060000000e0c7fae */ /* 0x0007e20009921844 */
[-C--:B----4-:R-:W-:Y:S02]  /*be4c0*/  IADD3 R53, P6, R53, R252.reuse, RZ ;  /* 0x000000fc35357210 */ /* 0x090fe40007fde0ff */
[-C--:B------:R-:W-:Y:S02]  /*be4d0*/  IADD3 R51, P2, R51, R252.reuse, RZ ;  /* 0x000000fc33337210 */ /* 0x080fe40007f5e0ff */
[----:B------:R-:W-:Y:S02]  /*be4e0*/  IADD3 R38, P5, R38, R252, RZ ;  /* 0x000000fc26267210 */ /* 0x000fe40007fbe0ff */
[-C--:B------:R-:W-:Y:S01]  /*be4f0*/  IADD3.X R54, R54, R0.reuse, RZ, P6, !PT ;  /* 0x0000000036367210 */ /* 0x080fe200037fe4ff */
[----:B------:R-:W-:Y:S01]  /*be500*/  STL [R1+0x41a4], R53 ;  /* 0x0041a43501007387 */ /* 0x000fe20000100800 */
[--C-:B------:R-:W-:Y:S01]  /*be510*/  IMAD.X R52, R52, 0x1, R0.reuse, P2 ;  /* 0x0000000134347824 */ /* 0x100fe200010e0600 */
[----:B------:R-:W-:Y:S01]  /*be520*/  IADD3.X R50, R50, R0, RZ, P5, !PT ;  /* 0x0000000032327210 */ /* 0x000fe20002ffe4ff */
[-C--:B------:R-:W-:Y:S01]  /*be530*/  IADD3 R48, P5, R48, R252.reuse, RZ ;  /* 0x000000fc30307210 */ /* 0x080fe20007fbe0ff */
[----:B------:R-:W-:Y:S01]  /*be540*/  STL [R1+0x4198], R55 ;  /* 0x0041983701007387 */ /* 0x000fe20000100800 */
[----:B------:R-:W-:Y:S02]  /*be550*/  STL [R1+0x41ac], R51 ;  /* 0x0041ac3301007387 */ /* 0x000fe40000100800 */
[----:B------:R-:W-:Y:S02]  /*be560*/  STL [R1+0x41b4], R38 ;  /* 0x0041b42601007387 */ /* 0x000fe40000100800 */
[----:B------:R4:W-:Y:S01]  /*be570*/  STL [R1+0x41a0], R54 ;  /* 0x0041a03601007387 */ /* 0x0009e20000100800 */
[----:B------:R2:W-:Y:S01]  /*be580*/  STL [R1+0x41a8], R52 ;  /* 0x0041a83401007387 */ /* 0x0005e20000100800 */
[----:B------:R-:W-:Y:S01]  /*be590*/  IMAD.X R49, R49, 0x1, R0, P5 ;  /* 0x0000000131317824 */ /* 0x000fe200028e0600 */
[----:B---3--:R-:W-:Y:S01]  /*be5a0*/  MOV R14, R35 ;  /* 0x00000023000e7202 */ /* 0x008fe20000000f00 */
[----:B------:R-:W-:Y:S01]  /*be5b0*/  IMAD.MOV.U32 R15, RZ, RZ, R55 ;  /* 0x000000ffff0f7224 */ /* 0x000fe200078e0037 */
[----:B------:R2:W-:Y:S01]  /*be5c0*/  STL [R1+0x41b0], R50 ;  /* 0x0041b03201007387 */ /* 0x0005e20000100800 */
[----:B------:R-:W3:Y:S02]  /*be5d0*/  LDL.LU R39, [R1+0x41c8] ;  /* 0x0041c80001277983 */ /* 0x000ee40000300800 */
[----:B------:R-:W-:Y:S02]  /*be5e0*/  STL [R1+0x41bc], R48 ;  /* 0x0041bc3001007387 */ /* 0x000fe40000100800 */
[----:B-1----:R-:W3:Y:S01]  /*be5f0*/  LDL.LU R35, [R1+0x4090] ;  /* 0x0040900001237983 */ /* 0x002ee20000300800 */
[----:B------:R-:W-:Y:S01]  /*be600*/  ISETP.NE.U32.AND P2, PT, R13, RZ, PT ;  /* 0x000000ff0d00720c */ /* 0x000fe20003f45070 */
[----:B------:R1:W-:Y:S04]  /*be610*/  STL [R1+0x41b8], R49 ;  /* 0x0041b83101007387 */ /* 0x0003e80000100800 */
[----:B------:R1:W-:Y:S01]  /*be620*/  LDGSTS.E [R12+0x6080], [R14.64], P3 ;  /* 0x060800000e0c7fae */ /* 0x0003e20009921844 */
[----:B------:R-:W3:Y:S01]  /*be630*/  LDL.LU R13, [R1+0x4094] ;  /* 0x00409400010d7983 */ /* 0x000ee20000300800 */
[----:B--2---:R-:W-:-:S04]  /*be640*/  IADD3 R46, P5, R46, R252, RZ ;  /* 0x000000fc2e2e7210 */ /* 0x004fc80007fbe0ff */
[----:B------:R-:W-:Y:S02]  /*be650*/  IADD3.X R47, R47, R0, RZ, P5, !PT ;  /* 0x000000002f2f7210 */ /* 0x000fe40002ffe4ff */
[----:B-1----:R-:W-:Y:S01]  /*be660*/  MOV R14, R53 ;  /* 0x00000035000e7202 */ /* 0x002fe20000000f00 */
[----:B------:R-:W-:Y:S01]  /*be670*/  IMAD.MOV.U32 R15, RZ, RZ, R54 ;  /* 0x000000ffff0f7224 */ /* 0x000fe200078e0036 */
[----:B------:R-:W-:Y:S01]  /*be680*/  STL [R1+0x41c4], R46 ;  /* 0x0041c42e01007387 */ /* 0x000fe20000100800 */
[----:B----4-:R-:W2:Y:S02]  /*be690*/  LDL.LU R54, [R1+0x4098] ;  /* 0x0040980001367983 */ /* 0x010ea40000300800 */
[----:B------:R-:W4:Y:S01]  /*be6a0*/  LDL.LU R53, [R1+0x409c] ;  /* 0x00409c0001357983 */ /* 0x000f220000300800 */
[----:B------:R1:W-:Y:S02]  /*be6b0*/  LDGSTS.E [R12+0x6100], [R14.64], P3 ;  /* 0x061000000e0c7fae */ /* 0x0003e40009921844 */
[----:B-1----:R-:W-:Y:S01]  /*be6c0*/  MOV R15, R52 ;  /* 0x00000034000f7202 */ /* 0x002fe20000000f00 */
[----:B------:R-:W-:Y:S01]  /*be6d0*/  IMAD.MOV.U32 R14, RZ, RZ, R51 ;  /* 0x000000ffff0e7224 */ /* 0x000fe200078e0033 */
[----:B------:R-:W2:Y:S01]  /*be6e0*/  LDL.LU R52, [R1+0x40a0] ;  /* 0x0040a00001347983 */ /* 0x000ea20000300800 */
[----:B------:R1:W-:Y:S02]  /*be6f0*/  STL [R1+0x41c0], R47 ;  /* 0x0041c02f01007387 */ /* 0x0003e40000100800 */
[----:B------:R-:W2:Y:S01]  /*be700*/  LDL.LU R51, [R1+0x40a4] ;  /* 0x0040a40001337983 */ /* 0x000ea20000300800 */
[----:B------:R1:W-:Y:S01]  /*be710*/  LDGSTS.E [R12+0x6180], [R14.64], P3 ;  /* 0x061800000e0c7fae */ /* 0x0003e20009921844 */
[----:B------:R-:W-:Y:S01]  /*be720*/  IADD3 R34, P5, R34, R252, RZ ;  /* 0x000000fc22227210 */ /* 0x000fe20007fbe0ff */
[----:B-1----:R-:W-:Y:S01]  /*be730*/  IMAD.MOV.U32 R14, RZ, RZ, R38 ;  /* 0x000000ffff0e7224 */ /* 0x002fe200078e0026 */
[----:B------:R-:W-:-:S05]  /*be740*/  MOV R15, R50 ;  /* 0x00000032000f7202 */ /* 0x000fca0000000f00 */
[----:B------:R1:W-:Y:S04]  /*be750*/  LDGSTS.E [R12+0x6200], [R14.64], P3 ;  /* 0x062000000e0c7fae */ /* 0x0003e80009921844 */
[----:B------:R-:W-:Y:S01]  /*be760*/  STL [R1+0x41cc], R34 ;  /* 0x0041cc2201007387 */ /* 0x000fe20000100800 */
[----:B------:R-:W2:Y:S02]  /*be770*/  LDL.LU R50, [R1+0x40a8] ;  /* 0x0040a80001327983 */ /* 0x000ea40000300800 */
[----:B------:R-:W2:Y:S01]  /*be780*/  LDL.LU R38, [R1+0x40ac] ;  /* 0x0040ac0001267983 */ /* 0x000ea20000300800 */
[----:B-1----:R-:W-:Y:S01]  /*be790*/  MOV R14, R48 ;  /* 0x00000030000e7202 */ /* 0x002fe20000000f00 */
[----:B------:R-:W-:Y:S02]  /*be7a0*/  IMAD.MOV.U32 R15, RZ, RZ, R49 ;  /* 0x000000ffff0f7224 */ /* 0x000fe400078e0031 */
[----:B------:R-:W2:Y:S04]  /*be7b0*/  LDL.LU R49, [R1+0x40b0] ;  /* 0x0040b00001317983 */ /* 0x000ea80000300800 */
[----:B------:R1:W-:Y:S02]  /*be7c0*/  LDGSTS.E [R12+0x6280], [R14.64], P3 ;  /* 0x062800000e0c7fae */ /* 0x0003e40009921844 */
[----:B-1----:R-:W-:Y:S01]  /*be7d0*/  MOV R14, R46 ;  /* 0x0000002e000e7202 */ /* 0x002fe20000000f00 */
[----:B------:R-:W-:-:S05]  /*be7e0*/  IMAD.MOV.U32 R15, RZ, RZ, R47 ;  /* 0x000000ffff0f7224 */ /* 0x000fca00078e002f */
[----:B------:R1:W-:Y:S02]  /*be7f0*/  LDGSTS.E [R12+0x6300], [R14.64], P3 ;  /* 0x063000000e0c7fae */ /* 0x0003e40009921844 */
[----:B-1----:R-:W-:Y:S02]  /*be800*/  IMAD.MOV.U32 R14, RZ, RZ, R34 ;  /* 0x000000ffff0e7224 */ /* 0x002fe400078e0022 */
[----:B---3--:R-:W-:Y:S01]  /*be810*/  IMAD.X R39, R39, 0x1, R0, P5 ;  /* 0x0000000127277824 */ /* 0x008fe200028e0600 */
[----:B------:R-:W-:-:S04]  /*be820*/  IADD3 R13, P5, R13, R252, RZ ;  /* 0x000000fc0d0d7210 */ /* 0x000fc80007fbe0ff */
[----:B------:R-:W-:Y:S01]  /*be830*/  MOV R15, R39 ;  /* 0x00000027000f7202 */ /* 0x000fe20000000f00 */
[----:B------:R1:W-:Y:S01]  /*be840*/  STL [R1+0x41c8], R39 ;  /* 0x0041c82701007387 */ /* 0x0003e20000100800 */
[----:B------:R-:W3:Y:S01]  /*be850*/  LDL.LU R48, [R1+0x40b4] ;  /* 0x0040b40001307983 */ /* 0x000ee20000300800 */
[----:B------:R-:W-:Y:S01]  /*be860*/  IADD3.X R35, R35, R0, RZ, P5, !PT ;  /* 0x0000000023237210 */ /* 0x000fe20002ffe4ff */
[----:B------:R-:W-:Y:S01]  /*be870*/  STL [R1+0x4094], R13 ;  /* 0x0040940d01007387 */ /* 0x000fe20000100800 */
[----:B------:R-:W3:Y:S01]  /*be880*/  LDL.LU R47, [R1+0x40b8] ;  /* 0x0040b800012f7983 */ /* 0x000ee20000300800 */
[----:B------:R-:W3:Y:S03]  /*be890*/  LDL.LU R46, [R1+0x40bc] ;  /* 0x0040bc00012e7983 */ /* 0x000ee60000300800 */
[----:B------:R2:W-:Y:S04]  /*be8a0*/  LDGSTS.E [R12+0x6380], [R14.64], P3 ;  /* 0x063800000e0c7fae */ /* 0x0005e80009921844 */
[----:B-1----:R-:W3:Y:S01]  /*be8b0*/  LDL.LU R39, [R1+0x40c0] ;  /* 0x0040c00001277983 */ /* 0x002ee20000300800 */
[----:B----4-:R-:W-:-:S03]  /*be8c0*/  IADD3 R53, P5, R53, R252, RZ ;  /* 0x000000fc35357210 */ /* 0x010fc60007fbe0ff */
[----:B------:R1:W-:Y:S01]  /*be8d0*/  STL [R1+0x4090], R35 ;  /* 0x0040902301007387 */ /* 0x0003e20000100800 */
[----:B------:R-:W4:Y:S02]  /*be8e0*/  LDL.LU R34, [R1+0x40c4] ;  /* 0x0040c40001227983 */ /* 0x000f240000300800 */
[----:B--2---:R-:W-:Y:S01]  /*be8f0*/  IMAD.X R54, R54, 0x1, R0, P5 ;  /* 0x0000000136367824 */ /* 0x004fe200028e0600 */
[----:B------:R-:W-:Y:S01]  /*be900*/  STL [R1+0x409c], R53 ;  /* 0x00409c3501007387 */ /* 0x000fe20000100800 */
[----:B------:R-:W-:Y:S01]  /*be910*/  IMAD.MOV.U32 R15, RZ, RZ, R35 ;  /* 0x000000ffff0f7224 */ /* 0x000fe200078e0023 */
[----:B------:R-:W-:Y:S02]  /*be920*/  MOV R14, R13 ;  /* 0x0000000d000e7202 */ /* 0x000fe40000000f00 */
[----:B-1----:R-:W3:Y:S04]  /*be930*/  LDL.LU R35, [R1+0x40c8] ;  /* 0x0040c80001237983 */ /* 0x002ee80000300800 */
[----:B------:R1:W-:Y:S01]  /*be940*/  LDGSTS.E [R12+0x7000], [R14.64], P4 ;  /* 0x070000000e0c7fae */ /* 0x0003e2000a121844 */
[----:B------:R-:W-:-:S05]  /*be950*/  IADD3 R51, P3, R51, R252, RZ ;  /* 0x000000fc33337210 */ /* 0x000fca0007f7e0ff */
[----:B------:R-:W-:Y:S01]  /*be960*/  STL [R1+0x40a4], R51 ;  /* 0x0040a43301007387 */ /* 0x000fe20000100800 */
[----:B------:R-:W-:Y:S02]  /*be970*/  STL [R1+0x4098], R54 ;  /* 0x0040983601007387 */ /* 0x000fe40000100800 */
[----:B------:R-:W3:Y:S02]  /*be980*/  LDL.LU R13, [R1+0x40cc] ;  /* 0x0040cc00010d7983 */ /* 0x000ee40000300800 */
[----:B-1----:R-:W-:Y:S01]  /*be990*/  IMAD.MOV.U32 R14, RZ, RZ, R53 ;  /* 0x000000ffff0e7224 */ /* 0x002fe200078e0035 */
[----:B------:R-:W-:Y:S02]  /*be9a0*/  MOV R15, R54 ;  /* 0x00000036000f7202 */ /* 0x000fe40000000f00 */
[----:B------:R-:W-:-:S03]  /*be9b0*/  IADD3.X R52, R52, R0, RZ, P3, !PT ;  /* 0x0000000034347210 */ /* 0x000fc60001ffe4ff */
[----:B------:R1:W-:Y:S01]  /*be9c0*/  LDGSTS.E [R12+0x7080], [R14.64], P4 ;  /* 0x070800000e0c7fae */ /* 0x0003e2000a121844 */
[----:B------:R-:W-:Y:S02]  /*be9d0*/  IADD3 R38, P5, R38, R252, RZ ;  /* 0x000000fc26267210 */ /* 0x000fe40007fbe0ff */
[----:B-1----:R-:W-:Y:S01]  /*be9e0*/  MOV R14, R51 ;  /* 0x00000033000e7202 */ /* 0x002fe20000000f00 */
[----:B------:R-:W-:Y:S02]  /*be9f0*/  IMAD.MOV.U32 R15, RZ, RZ, R52 ;  /* 0x000000ffff0f7224 */ /* 0x000fe400078e0034 */
[----:B------:R-:W-:Y:S01]  /*bea00*/  IMAD.X R50, R50, 0x1, R0, P5 ;  /* 0x0000000132327824 */ /* 0x000fe200028e0600 */
[----:B------:R1:W-:Y:S01]  /*bea10*/  STL [R1+0x40ac], R38 ;  /* 0x0040ac2601007387 */ /* 0x0003e20000100800 */
[----:B------:R1:W-:Y:S02]  /*bea20*/  STL [R1+0x40a0], R52 ;  /* 0x0040a03401007387 */ /* 0x0003e40000100800 */
[----:B------:R-:W3:Y:S01]  /*bea30*/  LDL.LU R88, [R1+0x3f54] ;  /* 0x003f540001587983 */ /* 0x000ee20000300800 */
[----:B------:R1:W-:Y:S02]  /*bea40*/  LDGSTS.E [R12+0x7100], [R14.64], P4 ;  /* 0x071000000e0c7fae */ /* 0x0003e4000a121844 */
[----:B-1----:R-:W-:Y:S01]  /*bea50*/  IMAD.MOV.U32 R14, RZ, RZ, R38 ;  /* 0x000000ffff0e7224 */ /* 0x002fe200078e0026 */
[----:B------:R-:W-:-:S05]  /*bea60*/  MOV R15, R50 ;  /* 0x00000032000f7202 */ /* 0x000fca0000000f00 */
[----:B------:R1:W-:Y:S01]  /*bea70*/  LDGSTS.E [R12+0x7180], [R14.64], P4 ;  /* 0x071800000e0c7fae */ /* 0x0003e2000a121844 */
[-C--:B---3--:R-:W-:Y:S02]  /*bea80*/  IADD3 R48, P3, R48, R252.reuse, RZ ;  /* 0x000000fc30307210 */ /* 0x088fe40007f7e0ff */
        /* <DEDUP_REMOVED lines=8> */
[----:B------:R-:W2:Y:S01]  /*beb10*/  LDL.LU R38, [R1+0x3f5c] ;  /* 0x003f5c0001267983 */ /* 0x000ea20000300800 */
[----:B----4-:R-:W-:Y:S01]  /*beb20*/  IADD3 R34, P3, R34, R252, RZ ;  /* 0x000000fc22227210 */ /* 0x010fe20007f7e0ff */
[----:B-1----:R-:W-:-:S03]  /*beb30*/  IMAD.MOV.U32 R14, RZ, RZ, R48 ;  /* 0x000000ffff0e7224 */ /* 0x002fc600078e0030 */
[----:B------:R-:W-:Y:S01]  /*beb40*/  IADD3.X R39, R39, R0, RZ, P3, !PT ;  /* 0x0000000027277210 */ /* 0x000fe20001ffe4ff */
[----:B------:R1:W-:Y:S01]  /*beb50*/  STL [R1+0x40c4], R34 ;  /* 0x0040c42201007387 */ /* 0x0003e20000100800 */
[----:B------:R-:W4:Y:S02]  /*beb60*/  LDL.LU R53, [R1+0x3f64] ;  /* 0x003f640001357983 */ /* 0x000f240000300800 */
[----:B------:R1:W-:Y:S01]  /*beb70*/  STL [R1+0x40b8], R47 ;  /* 0x0040b82f01007387 */ /* 0x0003e20000100800 */
[----:B------:R-:W-:Y:S01]  /*beb80*/  MOV R15, R49 ;  /* 0x00000031000f7202 */ /* 0x000fe20000000f00 */
[----:B------:R-:W4:Y:S04]  /*beb90*/  LDL.LU R55, [R1+0x3f58] ;  /* 0x003f580001377983 */ /* 0x000f280000300800 */
[----:B------:R1:W-:Y:S01]  /*beba0*/  LDGSTS.E [R12+0x7200], [R14.64], P4 ;  /* 0x072000000e0c7fae */ /* 0x0003e2000a121844 */
[----:B---3--:R-:W-:-:S05]  /*bebb0*/  IADD3 R13, P5, R13, R252, RZ ;  /* 0x000000fc0d0d7210 */ /* 0x008fca0007fbe0ff */
[----:B------:R3:W-:Y:S01]  /*bebc0*/  STL [R1+0x40cc], R13 ;  /* 0x0040cc0d01007387 */ /* 0x0007e20000100800 */
[----:B------:R-:W-:Y:S02]  /*bebd0*/  IMAD.X R35, R35, 0x1, R0, P5 ;  /* 0x0000000123237824 */ /* 0x000fe400028e0600 */
[----:B------:R3:W-:Y:S02]  /*bebe0*/  STL [R1+0x40c0], R39 ;  /* 0x0040c02701007387 */ /* 0x0007e40000100800 */
[----:B------:R-:W4:Y:S01]  /*bebf0*/  LDL.LU R51, [R1+0x3f6c] ;  /* 0x003f6c0001337983 */ /* 0x000f220000300800 */
[----:B------:R-:W4:Y:S01]  /*bec00*/  LDL.LU R54, [R1+0x3f60] ;  /* 0x003f600001367983 */ /* 0x000f220000300800 */
[----:B------:R-:W4:Y:S01]  /*bec10*/  LDL.LU R52, [R1+0x3f68] ;  /* 0x003f680001347983 */ /* 0x000f220000300800 */
[----:B-1----:R-:W-:Y:S01]  /*bec20*/  MOV R14, R46 ;  /* 0x0000002e000e7202 */ /* 0x002fe20000000f00 */
[----:B------:R-:W-:Y:S01]  /*bec30*/  IMAD.MOV.U32 R15, RZ, RZ, R47 ;  /* 0x000000ffff0f7224 */ /* 0x000fe200078e002f */
[----:B------:R1:W-:Y:S01]  /*bec40*/  STL [R1+0x40c8], R35 ;  /* 0x0040c82301007387 */ /* 0x0003e20000100800 */
[----:B------:R-:W4:Y:S02]  /*bec50*/  LDL.LU R50, [R1+0x3f70] ;  /* 0x003f700001327983 */ /* 0x000f240000300800 */
[----:B------:R-:W4:Y:S02]  /*bec60*/  LDL.LU R49, [R1+0x3f74] ;  /* 0x003f740001317983 */ /* 0x000f240000300800 */
[----:B------:R-:W4:Y:S01]  /*bec70*/  LDL.LU R48, [R1+0x3f78] ;  /* 0x003f780001307983 */ /* 0x000f220000300800 */
[----:B------:R1:W-:Y:S02]  /*bec80*/  LDGSTS.E [R12+0x7280], [R14.64], P4 ;  /* 0x072800000e0c7fae */ /* 0x0003e4000a121844 */
[----:B-1----:R-:W-:-:S02]  /*bec90*/  MOV R14, R34 ;  /* 0x00000022000e7202 */ /* 0x002fc40000000f00 */
[----:B------:R-:W4:Y:S01]  /*beca0*/  LDL.LU R34, [R1+0x3f7c] ;  /* 0x003f7c0001227983 */ /* 0x000f220000300800 */
[----:B------:R-:W4:Y:S02]  /*becb0*/  LDL.LU R47, [R1+0x3f80] ;  /* 0x003f8000012f7983 */ /* 0x000f240000300800 */
[----:B------:R-:W4:Y:S02]  /*becc0*/  LDL.LU R46, [R1+0x3f84] ;  /* 0x003f8400012e7983 */ /* 0x000f240000300800 */
[----:B------:R-:W-:-:S05]  /*becd0*/  IMAD.MOV.U32 R15, RZ, RZ, R39 ;  /* 0x000000ffff0f7224 */ /* 0x000fca00078e0027 */
[----:B------:R1:W-:Y:S01]  /*bece0*/  LDGSTS.E [R12+0x7300], [R14.64], P4 ;  /* 0x073000000e0c7fae */ /* 0x0003e2000a121844 */
[----:B------:R-:W-:Y:S02]  /*becf0*/  IADD3 R88, P3, R88, R252, RZ ;  /* 0x000000fc58587210 */ /* 0x000fe40007f7e0ff */
[----:B------:R-:W-:Y:S02]  /*bed00*/  ISETP.GT.AND P5, PT, R3, 0x2c, PT ;  /* 0x0000002c0300780c */ /* 0x000fe40003fa4270 */
[----:B-1----:R-:W-:Y:S01]  /*bed10*/  MOV R14, R13 ;  /* 0x0000000d000e7202 */ /* 0x002fe20000000f00 */
[----:B------:R-:W-:-:S05]  /*bed20*/  IMAD.MOV.U32 R15, RZ, RZ, R35 ;  /* 0x000000ffff0f7224 */ /* 0x000fca00078e0023 */
[----:B------:R1:W-:Y:S01]  /*bed30*/  LDGSTS.E [R12+0x7380], [R14.64], P4 ;  /* 0x073800000e0c7fae */ /* 0x0003e2000a121844 */
[----:B------:R-:W-:Y:S02]  /*bed40*/  ISETP.GT.AND P4, PT, R3, 0x28, PT ;  /* 0x000000280300780c */ /* 0x000fe40003f84270 */
[----:B---3--:R-:W-:Y:S01]  /*bed50*/  SEL R13, RZ, 0x4, !P5 ;  /* 0x00000004ff0d7807 */ /* 0x008fe20006800000 */
[----:B------:R-:W-:Y:S01]  /*bed60*/  STL [R1+0x3f54], R88 ;  /* 0x003f545801007387 */ /* 0x000fe20000100800 */
[----:B------:R-:W4:Y:S02]  /*bed70*/  LDL.LU R39, [R1+0x3f88] ;  /* 0x003f880001277983 */ /* 0x000f240000300800 */
[----:B------:R-:W4:Y:S01]  /*bed80*/  LDL.LU R35, [R1+0x3f8c] ;  /* 0x003f8c0001237983 */ /* 0x000f220000300800 */
[----:B-1----:R-:W-:-:S04]  /*bed90*/  SEL R14, RZ, 0x4, !P4 ;  /* 0x00000004ff0e7807 */ /* 0x002fc80006000000 */
[----:B------:R-:W-:Y:S02]  /*beda0*/  SEL R14, R14, RZ, !P0 ;  /* 0x000000ff0e0e7207 */ /* 0x000fe40004000000 */
[----:B------:R-:W-:Y:S02]  /*bedb0*/  SEL R13, R13, RZ, !P0 ;  /* 0x000000ff0d0d7207 */ /* 0x000fe40004000000 */
[----:B--2---:R-:W-:Y:S01]  /*bedc0*/  IADD3.X R89, R89, R0, RZ, P3, !PT ;  /* 0x0000000059597210 */ /* 0x004fe20001ffe4ff */
[----:B------:R-:W-:-:S03]  /*bedd0*/  IADD3 R38, P3, R38, R252, RZ ;  /* 0x000000fc26267210 */ /* 0x000fc60007f7e0ff */
[----:B------:R-:W-:Y:S01]  /*bede0*/  MOV R15, R89 ;  /* 0x00000059000f7202 */ /* 0x000fe20000000f00 */
[----:B------:R-:W-:Y:S01]  /*bedf0*/  STL [R1+0x3f50], R89 ;  /* 0x003f505901007387 */ /* 0x000fe20000100800 */
[-C--:B----4-:R-:W-:Y:S01]  /*bee00*/  IADD3 R53, P6, R53, R252.reuse, RZ ;  /* 0x000000fc35357210 */ /* 0x090fe20007fde0ff */
[----:B------:R-:W-:Y:S01]  /*bee10*/  IMAD.X R55, R55, 0x1, R0, P3 ;  /* 0x0000000137377824 */ /* 0x000fe200018e0600 */
[----:B------:R-:W-:Y:S01]  /*bee20*/  ISETP.NE.U32.AND P3, PT, R14, RZ, PT ;  /* 0x000000ff0e00720c */ /* 0x000fe20003f65070 */
[----:B------:R-:W-:Y:S01]  /*bee30*/  IMAD.MOV.U32 R14, RZ, RZ, R88 ;  /* 0x000000ffff0e7224 */ /* 0x000fe200078e0058 */
[----:B------:R1:W-:Y:S01]  /*bee40*/  STL [R1+0x3f5c], R38 ;  /* 0x003f5c2601007387 */ /* 0x0003e20000100800 */
[----:B------:R-:W-:Y:S02]  /*bee50*/  STL [R1+0x3f64], R53 ;  /* 0x003f643501007387 */ /* 0x000fe40000100800 */
[----:B------:R-:W-:Y:S01]  /*bee60*/  STL [R1+0x3f58], R55 ;  /* 0x003f583701007387 */ /* 0x000fe20000100800 */
[----:B------:R2:W-:Y:S01]  /*bee70*/  LDGSTS.E [R12+0x8000], [R14.64], P1 ;  /* 0x080000000e0c7fae */ /* 0x0005e20008921844 */
[----:B------:R-:W-:-:S02]  /*bee80*/  IADD3 R51, P4, R51, R252, RZ ;  /* 0x000000fc33337210 */ /* 0x000fc40007f9e0ff */
[----:B------:R-:W-:Y:S02]  /*bee90*/  IADD3.X R54, R54, R0, RZ, P6, !PT ;  /* 0x0000000036367210 */ /* 0x000fe400037fe4ff */
[----:B------:R-:W-:Y:S01]  /*beea0*/  IADD3 R49, P5, R49, R252, RZ ;  /* 0x000000fc31317210 */ /* 0x000fe20007fbe0ff */
[----:B------:R-:W-:-:S03]  /*beeb0*/  IMAD.X R52, R52, 0x1, R0, P4 ;  /* 0x0000000134347824 */ /* 0x000fc600020e0600 */
[----:B------:R-:W-:Y:S01]  /*beec0*/  IADD3.X R50, R50, R0, RZ, P5, !PT ;  /* 0x0000000032327210 */ /* 0x000fe20002ffe4ff */
[----:B------:R-:W-:Y:S01]  /*beed0*/  STL [R1+0x3f6c], R51 ;  /* 0x003f6c3301007387 */ /* 0x000fe20000100800 */
[----:B------:R-:W-:Y:S02]  /*beee0*/  STL [R1+0x3f74], R49 ;  /* 0x003f743101007387 */ /* 0x000fe40000100800 */
[----:B------:R4:W-:Y:S01]  /*beef0*/  STL [R1+0x3f60], R54 ;  /* 0x003f603601007387 */ /* 0x0009e20000100800 */
[----:B--2---:R-:W-:Y:S01]  /*bef00*/  MOV R14, R38 ;  /* 0x00000026000e7202 */ /* 0x004fe20000000f00 */
[----:B------:R-:W-:Y:S01]  /*bef10*/  IMAD.MOV.U32 R15, RZ, RZ, R55 ;  /* 0x000000ffff0f7224 */ /* 0x000fe200078e0037 */
[----:B------:R2:W-:Y:S01]  /*bef20*/  STL [R1+0x3f68], R52 ;  /* 0x003f683401007387 */ /* 0x0005e20000100800 */
[----:B------:R-:W-:-:S03]  /*bef30*/  IADD3 R34, P5, R34, R252, RZ ;  /* 0x000000fc22227210 */ /* 0x000fc60007fbe0ff */
[----:B------:R2:W-:Y:S01]  /*bef40*/  STL [R1+0x3f70], R50 ;  /* 0x003f703201007387 */ /* 0x0005e20000100800 */
[----:B------:R-:W-:-:S03]  /*bef50*/  ISETP.NE.U32.AND P4, PT, R13, RZ, PT ;  /* 0x000000ff0d00720c */ /* 0x000fc60003f85070 */
[----:B------:R2:W-:Y:S01]  /*bef60*/  LDGSTS.E [R12+0x8080], [R14.64], P1 ;  /* 0x080800000e0c7fae */ /* 0x0005e20008921844 */
[----:B------:R-:W-:-:S03]  /*bef70*/  IMAD.X R48, R48, 0x1, R0, P5 ;  /* 0x0000000130307824 */ /* 0x000fc600028e0600 */
[----:B------:R-:W-:Y:S01]  /*bef80*/  STL [R1+0x3f7c], R34 ;  /* 0x003f7c2201007387 */ /* 0x000fe20000100800 */
[----:B------:R-:W-:Y:S01]  /*bef90*/  IADD3 R46, P5, R46, R252, RZ ;  /* 0x000000fc2e2e7210 */ /* 0x000fe20007fbe0ff */
[----:B-1----:R-:W3:Y:S02]  /*befa0*/  LDL.LU R38, [R1+0x3e50] ;  /* 0x003e500001267983 */ /* 0x002ee40000300800 */
[----:B------:R1:W-:Y:S01]  /*befb0*/  STL [R1+0x3f78], R48 ;  /* 0x003f783001007387 */ /* 0x0003e20000100800 */
[----:B------:R-:W3:Y:S02]  /*befc0*/  LDL.LU R13, [R1+0x3e54] ;  /* 0x003e5400010d7983 */ /* 0x000ee40000300800 */
[----:B------:R1:W-:Y:S01]  /*befd0*/  STL [R1+0x3f84], R46 ;  /* 0x003f842e01007387 */ /* 0x0003e20000100800 */
[----:B--2---:R-:W-:Y:S01]  /*befe0*/  MOV R14, R53 ;  /* 0x00000035000e7202 */ /* 0x004fe20000000f00 */
[----:B------:R-:W-:Y:S01]  /*beff0*/  IMAD.MOV.U32 R15, RZ, RZ, R54 ;  /* 0x000000ffff0f7224 */ /* 0x000fe200078e0036 */
[----:B------:R-:W-:Y:S01]  /*bf000*/  IADD3.X R47, R47, R0, RZ, P5, !PT ;  /* 0x000000002f2f7210 */ /* 0x000fe20002ffe4ff */
[----:B----4-:R-:W2:Y:S01]  /*bf010*/  LDL.LU R54, [R1+0x3e58] ;  /* 0x003e580001367983 */ /* 0x010ea20000300800 */
[----:B------:R-:W4:Y:S03]  /*bf020*/  LDL.LU R53, [R1+0x3e5c] ;  /* 0x003e5c0001357983 */ /* 0x000f260000300800 */
        /* <DEDUP_REMOVED lines=10> */
[----:B------:R1:W-:Y:S01]  /*bf0d0*/  LDGSTS.E [R12+0x8200], [R14.64], P1 ;  /* 0x082000000e0c7fae */ /* 0x0003e20008921844 */
[----:B------:R-:W-:-:S03]  /*bf0e0*/  IMAD.X R39, R39, 0x1, R0, P5 ;  /* 0x0000000127277824 */ /* 0x000fc600028e0600 */
[----:B------:R-:W-:Y:S01]  /*bf0f0*/  STL [R1+0x3f8c], R35 ;  /* 0x003f8c2301007387 */ /* 0x000fe20000100800 */
[----:B------:R-:W2:Y:S02]  /*bf100*/  LDL.LU R50, [R1+0x3e68] ;  /* 0x003e680001327983 */ /* 0x000ea40000300800 */
[----:B------:R-:W2:Y:S01]  /*bf110*/  LDL.LU R49, [R1+0x3e6c] ;  /* 0x003e6c0001317983 */ /* 0x000ea20000300800 */
[----:B-1----:R-:W-:Y:S01]  /*bf120*/  MOV R14, R34 ;  /* 0x00000022000e7202 */ /* 0x002fe20000000f00 */
[----:B------:R-:W-:Y:S02]  /*bf130*/  IMAD.MOV.U32 R15, RZ, RZ, R48 ;  /* 0x000000ffff0f7224 */ /* 0x000fe400078e0030 */
[----:B------:R-:W2:Y:S04]  /*bf140*/  LDL.LU R48, [R1+0x3e70] ;  /* 0x003e700001307983 */ /* 0x000ea80000300800 */
[----:B------:R1:W-:Y:S01]  /*bf150*/  LDGSTS.E [R12+0x8280], [R14.64], P1 ;  /* 0x082800000e0c7fae */ /* 0x0003e20008921844 */
[----:B------:R1:W-:Y:S02]  /*bf160*/  STL [R1+0x3f88], R39 ;  /* 0x003f882701007387 */ /* 0x0003e40000100800 */
[----:B------:R-:W2:Y:S01]  /*bf170*/  LDL.LU R34, [R1+0x3e74] ;  /* 0x003e740001227983 */ /* 0x000ea20000300800 */
[----:B-1----:R-:W-:Y:S01]  /*bf180*/  MOV R14, R46 ;  /* 0x0000002e000e7202 */ /* 0x002fe20000000f00 */
[----:B------:R-:W-:-:S05]  /*bf190*/  IMAD.MOV.U32 R15, RZ, RZ, R47 ;  /* 0x000000ffff0f7224 */ /* 0x000fca00078e002f */
[----:B------:R1:W-:Y:S02]  /*bf1a0*/  LDGSTS.E [R12+0x8300], [R14.64], P1 ;  /* 0x083000000e0c7fae */ /* 0x0003e40008921844 */
[----:B-1----:R-:W-:Y:S01]  /*bf1b0*/  IMAD.MOV.U32 R14, RZ, RZ, R35 ;  /* 0x000000ffff0e7224 */ /* 0x002fe200078e0023 */
[----:B------:R-:W-:-:S05]  /*bf1c0*/  MOV R15, R39 ;  /* 0x00000027000f7202 */ /* 0x000fca0000000f00 */
[----:B------:R1:W-:Y:S01]  /*bf1d0*/  LDGSTS.E [R12+0x8380], [R14.64], P1 ;  /* 0x083800000e0c7fae */ /* 0x0003e20008921844 */
[----:B---3--:R-:W-:-:S04]  /*bf1e0*/  IADD3 R13, P5, R13, R252, RZ ;  /* 0x000000fc0d0d7210 */ /* 0x008fc80007fbe0ff */
[----:B------:R-:W-:Y:S01]  /*bf1f0*/  IADD3.X R38, R38, R0, RZ, P5, !PT ;  /* 0x0000000026267210 */ /* 0x000fe20002ffe4ff */
[----:B------:R-:W-:Y:S01]  /*bf200*/  STL [R1+0x3e54], R13 ;  /* 0x003e540d01007387 */ /* 0x000fe20000100800 */
[----:B------:R-:W3:Y:S02]  /*bf210*/  LDL.LU R46, [R1+0x3e7c] ;  /* 0x003e7c00012e7983 */ /* 0x000ee40000300800 */
[----:B------:R-:W3:Y:S01]  /*bf220*/  LDL.LU R47, [R1+0x3e78] ;  /* 0x003e7800012f7983 */ /* 0x000ee20000300800 */
[----:B----4-:R-:W-:Y:S01]  /*bf230*/  IADD3 R53, P5, R53, R252, RZ ;  /* 0x000000fc35357210 */ /* 0x010fe20007fbe0ff */
[----:B------:R4:W-:Y:S01]  /*bf240*/  STL [R1+0x3e50], R38 ;  /* 0x003e502601007387 */ /* 0x0009e20000100800 */
[----:B------:R-:W3:Y:S02]  /*bf250*/  LDL.LU R39, [R1+0x3e80] ;  /* 0x003e800001277983 */ /* 0x000ee40000300800 */
[----:B-1----:R-:W-:Y:S02]  /*bf260*/  IMAD.MOV.U32 R15, RZ, RZ, R38 ;  /* 0x000000ffff0f7224 */ /* 0x002fe400078e0026 */
[----:B--2---:R-:W-:Y:S01]  /*bf270*/  IMAD.X R54, R54, 0x1, R0, P5 ;  /* 0x0000000136367824 */ /* 0x004fe200028e0600 */
[----:B------:R1:W-:Y:S01]  /*bf280*/  STL [R1+0x3e5c], R53 ;  /* 0x003e5c3501007387 */ /* 0x0003e20000100800 */
[----:B------:R-:W2:Y:S01]  /*bf290*/  LDL.LU R35, [R1+0x3e84] ;  /* 0x003e840001237983 */ /* 0x000ea20000300800 */
[----:B------:R-:W-:-:S02]  /*bf2a0*/  MOV R14, R13 ;  /* 0x0000000d000e7202 */ /* 0x000fc40000000f00 */
[----:B----4-:R-:W3:Y:S04]  /*bf2b0*/  LDL.LU R38, [R1+0x3e88] ;  /* 0x003e880001267983 */ /* 0x010ee80000300800 */
[----:B------:R1:W-:Y:S01]  /*bf2c0*/  LDGSTS.E [R12+0x9000], [R14.64], P2 ;  /* 0x090000000e0c7fae */ /* 0x0003e20009121844 */
[----:B------:R-:W-:-:S05]  /*bf2d0*/  IADD3 R51, P1, R51, R252, RZ ;  /* 0x000000fc33337210 */ /* 0x000fca0007f3e0ff */
[----:B------:R-:W-:Y:S01]  /*bf2e0*/  STL [R1+0x3e64], R51 ;  /* 0x003e643301007387 */ /* 0x000fe20000100800 */
[----:B------:R3:W-:Y:S02]  /*bf2f0*/  STL [R1+0x3e58], R54 ;  /* 0x003e583601007387 */ /* 0x0007e40000100800 */
[----:B------:R-:W3:Y:S02]  /*bf300*/  LDL.LU R13, [R1+0x3e8c] ;  /* 0x003e8c00010d7983 */ /* 0x000ee40000300800 */
[----:B-1----:R-:W-:Y:S01]  /*bf310*/  IMAD.MOV.U32 R14, RZ, RZ, R53 ;  /* 0x000000ffff0e7224 */ /* 0x002fe200078e0035 */
[----:B------:R-:W-:Y:S02]  /*bf320*/  MOV R15, R54 ;  /* 0x00000036000f7202 */ /* 0x000fe40000000f00 */
[----:B------:R-:W-:Y:S01]  /*bf330*/  IADD3.X R52, R52, R0, RZ, P1, !PT ;  /* 0x0000000034347210 */ /* 0x000fe20000ffe4ff */
[----:B------:R-:W3:Y:S04]  /*bf340*/  LDL.LU R55, [R1+0x3d54] ;  /* 0x003d540001377983 */ /* 0x000ee80000300800 */
[----:B------:R1:W-:Y:S01]  /*bf350*/  LDGSTS.E [R12+0x9080], [R14.64], P2 ;  /* 0x090800000e0c7fae */ /* 0x0003e20009121844 */
[----:B------:R-:W-:-:S02]  /*bf360*/  IADD3 R49, P5, R49, R252, RZ ;  /* 0x000000fc31317210 */ /* 0x000fc40007fbe0ff */
[----:B-1----:R-:W-:Y:S01]  /*bf370*/  MOV R14, R51 ;  /* 0x00000033000e7202 */ /* 0x002fe20000000f00 */
[----:B------:R-:W-:Y:S02]  /*bf380*/  IMAD.MOV.U32 R15, RZ, RZ, R52 ;  /* 0x000000ffff0f7224 */ /* 0x000fe400078e0034 */
[----:B------:R-:W-:Y:S01]  /*bf390*/  IMAD.X R50, R50, 0x1, R0, P5 ;  /* 0x0000000132327824 */ /* 0x000fe200028e0600 */
[----:B------:R1:W-:Y:S01]  /*bf3a0*/  STL [R1+0x3e6c], R49 ;  /* 0x003e6c3101007387 */ /* 0x0003e20000100800 */
[----:B------:R-:W-:Y:S02]  /*bf3b0*/  STL [R1+0x3e60], R52 ;  /* 0x003e603401007387 */ /* 0x000fe40000100800 */
[----:B------:R-:W3:Y:S01]  /*bf3c0*/  LDL.LU R88, [R1+0x3d50] ;  /* 0x003d500001587983 */ /* 0x000ee20000300800 */
[----:B------:R1:W-:Y:S01]  /*bf3d0*/  LDGSTS.E [R12+0x9100], [R14.64], P2 ;  /* 0x091000000e0c7fae */ /* 0x0003e20009121844 */
[----:B------:R-:W-:-:S04]  /*bf3e0*/  IADD3 R34, P1, R34, R252, RZ ;  /* 0x000000fc22227210 */ /* 0x000fc80007f3e0ff */
[----:B------:R-:W-:Y:S01]  /*bf3f0*/  IADD3.X R48, R48, R0, RZ, P1, !PT ;  /* 0x0000000030307210 */ /* 0x000fe20000ffe4ff */
[----:B------:R-:W-:Y:S01]  /*bf400*/  STL [R1+0x3e74], R34 ;  /* 0x003e742201007387 */ /* 0x000fe20000100800 */
[----:B------:R2:W-:Y:S02]  /*bf410*/  STL [R1+0x3e68], R50 ;  /* 0x003e683201007387 */ /* 0x0005e40000100800 */
[----:B-1----:R-:W-:Y:S01]  /*bf420*/  IMAD.MOV.U32 R14, RZ, RZ, R49 ;  /* 0x000000ffff0e7224 */ /* 0x002fe200078e0031 */
[----:B------:R-:W-:Y:S01]  /*bf430*/  MOV R15, R50 ;  /* 0x00000032000f7202 */ /* 0x000fe20000000f00 */
[----:B------:R-:W3:Y:S04]  /*bf440*/  LDL.LU R53, [R1+0x3d5c] ;  /* 0x003d5c0001357983 */ /* 0x000ee80000300800 */
[----:B------:R1:W-:Y:S02]  /*bf450*/  LDGSTS.E [R12+0x9180], [R14.64], P2 ;  /* 0x091800000e0c7fae */ /* 0x0003e40009121844 */
[----:B-1----:R-:W-:Y:S01]  /*bf460*/  IMAD.MOV.U32 R14, RZ, RZ, R34 ;  /* 0x000000ffff0e7224 */ /* 0x002fe200078e0022 */
[----:B------:R-:W-:-:S05]  /*bf470*/  MOV R15, R48 ;  /* 0x00000030000f7202 */ /* 0x000fca0000000f00 */
[----:B------:R1:W-:Y:S01]  /*bf480*/  LDGSTS.E [R12+0x9200], [R14.64], P2 ;  /* 0x092000000e0c7fae */ /* 0x0003e20009121844 */
[----:B---3--:R-:W-:-:S05]  /*bf490*/  IADD3 R46, P5, R46, R252, RZ ;  /* 0x000000fc2e2e7210 */ /* 0x008fca0007fbe0ff */
[----:B------:R-:W-:Y:S01]  /*bf4a0*/  STL [R1+0x3e7c], R46 ;  /* 0x003e7c2e01007387 */ /* 0x000fe20000100800 */
[----:B------:R-:W-:Y:S02]  /*bf4b0*/  IMAD.X R47, R47, 0x1, R0, P5 ;  /* 0x000000012f2f7824 */ /* 0x000fe400028e0600 */
[----:B------:R3:W-:Y:S02]  /*bf4c0*/  STL [R1+0x3e70], R48 ;  /* 0x003e703001007387 */ /* 0x0007e40000100800 */
[----:B------:R-:W4:Y:S01]  /*bf4d0*/  LDL.LU R54, [R1+0x3d58] ;  /* 0x003d580001367983 */ /* 0x000f220000300800 */
[----:B--2---:R-:W-:Y:S01]  /*bf4e0*/  IADD3 R35, P1, R35, R252, RZ ;  /* 0x000000fc23237210 */ /* 0x004fe20007f3e0ff */
[----:B------:R-:W2:Y:S03]  /*bf4f0*/  LDL.LU R49, [R1+0x3d64] ;  /* 0x003d640001317983 */ /* 0x000ea60000300800 */
[----:B------:R-:W-:Y:S01]  /*bf500*/  IADD3.X R39, R39, R0, RZ, P1, !PT ;  /* 0x0000000027277210 */ /* 0x000fe20000ffe4ff */
[----:B------:R-:W-:Y:S01]  /*bf510*/  STL [R1+0x3e84], R35 ;  /* 0x003e842301007387 */ /* 0x000fe20000100800 */
[----:B------:R3:W-:Y:S02]  /*bf520*/  STL [R1+0x3e78], R47 ;  /* 0x003e782f01007387 */ /* 0x0007e40000100800 */
[----:B------:R-:W2:Y:S02]  /*bf530*/  LDL.LU R50, [R1+0x3d60] ;  /* 0x003d600001327983 */ /* 0x000ea40000300800 */
[----:B-1----:R-:W-:Y:S01]  /*bf540*/  IMAD.MOV.U32 R15, RZ, RZ, R47 ;  /* 0x000000ffff0f7224 */ /* 0x002fe200078e002f */
[----:B---3--:R-:W-:-:S02]  /*bf550*/  IADD3 R13, P5, R13, R252, RZ ;  /* 0x000000fc0d0d7210 */ /* 0x008fc40007fbe0ff */
[----:B------:R-:W-:-:S03]  /*bf560*/  MOV R14, R46 ;  /* 0x0000002e000e7202 */ /* 0x000fc60000000f00 */
[----:B------:R-:W-:Y:S01]  /*bf570*/  STL [R1+0x3e8c], R13 ;  /* 0x003e8c0d01007387 */ /* 0x000fe20000100800 */
[----:B------:R-:W-:Y:S02]  /*bf580*/  IMAD.X R38, R38, 0x1, R0, P5 ;  /* 0x0000000126267824 */ /* 0x000fe400028e0600 */
[----:B------:R-:W-:Y:S02]  /*bf590*/  STL [R1+0x3e80], R39 ;  /* 0x003e802701007387 */ /* 0x000fe40000100800 */
[----:B------:R-:W3:Y:S01]  /*bf5a0*/  LDL.LU R34, [R1+0x3d6c] ;  /* 0x003d6c0001227983 */ /* 0x000ee20000300800 */
[----:B------:R-:W3:Y:S01]  /*bf5b0*/  LDL.LU R48, [R1+0x3d68] ;  /* 0x003d680001307983 */ /* 0x000ee20000300800 */
[----:B------:R-:W3:Y:S02]  /*bf5c0*/  LDL.LU R47, [R1+0x3d70] ;  /* 0x003d7000012f7983 */ /* 0x000ee40000300800 */
[----:B------:R1:W-:Y:S02]  /*bf5d0*/  STL [R1+0x3e88], R38 ;  /* 0x003e882601007387 */ /* 0x0003e40000100800 */
[----:B------:R-:W3:Y:S01]  /*bf5e0*/  LDL.LU R46, [R1+0x3d74] ;  /* 0x003d7400012e7983 */ /* 0x000ee20000300800 */
[----:B------:R1:W-:Y:S04]  /*bf5f0*/  LDGSTS.E [R12+0x9280], [R14.64], P2 ;  /* 0x092800000e0c7fae */ /* 0x0003e80009121844 */
[----:B------:R-:W3:Y:S01]  /*bf600*/  LDL.LU R52, [R1+0x3d78] ;  /* 0x003d780001347983 */ /* 0x000ee20000300800 */
[----:B-1----:R-:W-:-:S03]  /*bf610*/  MOV R14, R35 ;  /* 0x00000023000e7202 */ /* 0x002fc60000000f00 */
[----:B------:R-:W3:Y:S01]  /*bf620*/  LDL.LU R35, [R1+0x3d7c] ;  /* 0x003d7c0001237983 */ /* 0x000ee20000300800 */
[----:B------:R-:W-:Y:S01]  /*bf630*/  IMAD.MOV.U32 R15, RZ, RZ, R39 ;  /* 0x000000ffff0f7224 */ /* 0x000fe200078e0027 */
[----:B------:R-:W-:Y:S02]  /*bf640*/  IADD3 R55, P1, R55, R252, RZ ;  /* 0x000000fc37377210 */ /* 0x000fe40007f3e0ff */
[----:B------:R-:W-:Y:S01]  /*bf650*/  ISETP.GT.AND P5, PT, R3, 0x34, PT ;  /* 0x000000340300780c */ /* 0x000fe20003fa4270 */
[----:B------:R-:W3:Y:S04]  /*bf660*/  LDL.LU R51, [R1+0x3d80] ;  /* 0x003d800001337983 */ /* 0x000ee80000300800 */
[----:B------:R1:W-:Y:S01]  /*bf670*/  LDGSTS.E [R12+0x9300], [R14.64], P2 ;  /* 0x093000000e0c7fae */ /* 0x0003e20009121844 */
[----:B------:R-:W-:-:S02]  /*bf680*/  IADD3.X R88, R88, R0, RZ, P1, !PT ;  /* 0x0000000058587210 */ /* 0x000fc40000ffe4ff */
[----:B-1----:R-:W-:Y:S01]  /*bf690*/  MOV R14, R13 ;  /* 0x0000000d000e7202 */ /* 0x002fe20000000f00 */
[----:B------:R-:W-:Y:S01]  /*bf6a0*/  IMAD.MOV.U32 R15, RZ, RZ, R38 ;  /* 0x000000ffff0f7224 */ /* 0x000fe200078e0026 */
[----:B------:R-:W-:Y:S01]  /*bf6b0*/  IADD3 R53, P1, R53, R252, RZ ;  /* 0x000000fc35357210 */ /* 0x000fe20007f3e0ff */
[----:B------:R-:W3:Y:S04]  /*bf6c0*/  LDL.LU R38, [R1+0x3d84] ;  /* 0x003d840001267983 */ /* 0x000ee80000300800 */
[----:B------:R1:W-:Y:S01]  /*bf6d0*/  LDGSTS.E [R12+0x9380], [R14.64], P2 ;  /* 0x093800000e0c7fae */ /* 0x0003e20009121844 */
[----:B------:R-:W-:Y:S02]  /*bf6e0*/  ISETP.GT.AND P2, PT, R3, 0x30, PT ;  /* 0x000000300300780c */ /* 0x000fe40003f44270 */
[----:B------:R-:W-:Y:S01]  /*bf6f0*/  SEL R13, RZ, 0x4, !P5 ;  /* 0x00000004ff0d7807 */ /* 0x000fe20006800000 */
[----:B------:R-:W-:Y:S01]  /*bf700*/  STL [R1+0x3d54], R55 ;  /* 0x003d543701007387 */ /* 0x000fe20000100800 */
[----:B------:R-:W3:Y:S01]  /*bf710*/  LDL.LU R39, [R1+0x3d8c] ;  /* 0x003d8c0001277983 */ /* 0x000ee20000300800 */
[----:B------:R2:W-:Y:S02]  /*bf720*/  STL [R1+0x3d50], R88 ;  /* 0x003d505801007387 */ /* 0x0005e40000100800 */
[----:B------:R2:W-:Y:S01]  /*bf730*/  STL [R1+0x3d5c], R53 ;  /* 0x003d5c3501007387 */ /* 0x0005e20000100800 */
[----:B-1----:R-:W-:-:S02]  /*bf740*/  SEL R14, RZ, 0x4, !P2 ;  /* 0x00000004ff0e7807 */ /* 0x002fc40005000000 */
[----:B------:R-:W-:Y:S02]  /*bf750*/  SEL R13, R13, RZ, !P0 ;  /* 0x000000ff0d0d7207 */ /* 0x000fe40004000000 */
[----:B------:R-:W-:Y:S02]  /*bf760*/  SEL R14, R14, RZ, !P0 ;  /* 0x000000ff0e0e7207 */ /* 0x000fe40004000000 */
[----:B------:R-:W-:Y:S01]  /*bf770*/  MOV R15, R88 ;  /* 0x00000058000f7202 */ /* 0x000fe20000000f00 */
[----:B----4-:R-:W-:Y:S01]  /*bf780*/  IMAD.X R54, R54, 0x1, R0, P1 ;  /* 0x0000000136367824 */ /* 0x010fe200008e0600 */
[----:B--2---:R-:W-:-:S05]  /*bf790*/  IADD3 R49, P6, R49, R252, RZ ;  /* 0x000000fc31317210 */ /* 0x004fca0007fde0ff */
[----:B------:R-:W-:Y:S01]  /*bf7a0*/  STL [R1+0x3d64], R49 ;  /* 0x003d643101007387 */ /* 0x000fe20000100800 */
[----:B------:R-:W-:Y:S01]  /*bf7b0*/  IADD3.X R50, R50, R0, RZ, P6, !PT ;  /* 0x0000000032327210 */ /* 0x000fe200037fe4ff */
[----:B------:R1:W-:Y:S01]  /*bf7c0*/  STL [R1+0x3d58], R54 ;  /* 0x003d583601007387 */ /* 0x0003e20000100800 */
[----:B------:R-:W-:Y:S01]  /*bf7d0*/  ISETP.NE.U32.AND P1, PT, R14, RZ, PT ;  /* 0x000000ff0e00720c */ /* 0x000fe20003f25070 */
[----:B------:R-:W-:-:S05]  /*bf7e0*/  IMAD.MOV.U32 R14, RZ, RZ, R55 ;  /* 0x000000ffff0e7224 */ /* 0x000fca00078e0037 */
[----:B------:R2:W-:Y:S01]  /*bf7f0*/  LDGSTS.E [R12+0xa000], [R14.64], P3 ;  /* 0x0a0000000e0c7fae */ /* 0x0005e20009921844 */
[-C--:B---3--:R-:W-:Y:S02]  /*bf800*/  IADD3 R34, P2, R34, R252.reuse, RZ ;  /* 0x000000fc22227210 */ /* 0x088fe40007f5e0ff */
[----:B------:R-:W-:-:S03]  /*bf810*/  IADD3 R46, P5, R46, R252, RZ ;  /* 0x000000fc2e2e7210 */ /* 0x000fc60007fbe0ff */
[--C-:B------:R-:W-:Y:S01]  /*bf820*/  IMAD.X R48, R48, 0x1, R0.reuse, P2 ;  /* 0x0000000130307824 */ /* 0x100fe200010e0600 */
[----:B------:R-:W-:Y:S01]  /*bf830*/  IADD3.X R47, R47, R0, RZ, P5, !PT ;  /* 0x000000002f2f7210 */ /* 0x000fe20002ffe4ff */
[----:B------:R-:W-:Y:S01]  /*bf840*/  STL [R1+0x3d6c], R34 ;  /* 0x003d6c2201007387 */ /* 0x000fe20000100800 */
[----:B------:R-:W-:Y:S02]  /*bf850*/  STL [R1+0x3d74], R46 ;  /* 0x003d742e01007387 */ /* 0x000fe40000100800 */
[----:B------:R3:W-:Y:S02]  /*bf860*/  STL [R1+0x3d60], R50 ;  /* 0x003d603201007387 */ /* 0x0007e40000100800 */
[----:B------:R2:W-:Y:S01]  /*bf870*/  STL [R1+0x3d68], R48 ;  /* 0x003d683001007387 */ /* 0x0005e20000100800 */
[----:B------:R-:W-:Y:S02]  /*bf880*/  ISETP.NE.U32.AND P2, PT, R13, RZ, PT ;  /* 0x000000ff0d00720c */ /* 0x000fe40003f45070 */
[----:B------:R-:W-:Y:S01]  /*bf890*/  IADD3 R35, P5, R35, R252, RZ ;  /* 0x000000fc23237210 */ /* 0x000fe20007fbe0ff */
[----:B------:R1:W-:Y:S01]  /*bf8a0*/  STL [R1+0x3d70], R47 ;  /* 0x003d702f01007387 */ /* 0x0003e20000100800 */
[----:B------:R-:W4:Y:S03]  /*bf8b0*/  LDL.LU R13, [R1+0x3d88] ;  /* 0x003d8800010d7983 */ /* 0x000f260000300800 */
[----:B------:R-:W-:Y:S01]  /*bf8c0*/  IMAD.X R52, R52, 0x1, R0, P5 ;  /* 0x0000000134347824 */ /* 0x000fe200028e0600 */
[----:B------:R1:W-:Y:S01]  /*bf8d0*/  STL [R1+0x3d7c], R35 ;  /* 0x003d7c2301007387 */ /* 0x0003e20000100800 */
[----:B------:R-:W4:Y:S03]  /*bf8e0*/  LDL.LU R88, [R1+0x3c50] ;  /* 0x003c500001587983 */ /* 0x000f260000300800 */
[----:B------:R-:W-:Y:S01]  /*bf8f0*/  STL [R1+0x3d78], R52 ;  /* 0x003d783401007387 */ /* 0x000fe20000100800 */
[----:B------:R-:W4:Y:S01]  /*bf900*/  LDL.LU R55, [R1+0x3c54] ;  /* 0x003c540001377983 */ /* 0x000f220000300800 */
[----:B--2---:R-:W-:Y:S01]  /*bf910*/  MOV R14, R53 ;  /* 0x00000035000e7202 */ /* 0x004fe20000000f00 */
[----:B------:R-:W-:-:S05]  /*bf920*/  IMAD.MOV.U32 R15, RZ, RZ, R54 ;  /* 0x000000ffff0f7224 */ /* 0x000fca00078e0036 */
[----:B------:R2:W-:Y:S01]  /*bf930*/  LDGSTS.E [R12+0xa080], [R14.64], P3 ;  /* 0x0a0800000e0c7fae */ /* 0x0005e20009921844 */
[----:B------:R-:W-:Y:S02]  /*bf940*/  IADD3 R38, P5, R38, R252, RZ ;  /* 0x000000fc26267210 */ /* 0x000fe40007fbe0ff */
[----:B--2---:R-:W-:Y:S01]  /*bf950*/  MOV R14, R49 ;  /* 0x00000031000e7202 */ /* 0x004fe20000000f00 */
[----:B------:R-:W-:Y:S02]  /*bf960*/  IMAD.MOV.U32 R15, RZ, RZ, R50 ;  /* 0x000000ffff0f7224 */ /* 0x000fe400078e0032 */
[----:B------:R2:W-:Y:S01]  /*bf970*/  STL [R1+0x3d84], R38 ;  /* 0x003d842601007387 */ /* 0x0005e20000100800 */
[----:B------:R-:W2:Y:S01]  /*bf980*/  LDL.LU R53, [R1+0x3c5c] ;  /* 0x003c5c0001357983 */ /* 0x000ea20000300800 */
[----:B------:R-:W-:Y:S01]  /*bf990*/  IADD3.X R51, R51, R0, RZ, P5, !PT ;  /* 0x0000000033337210 */ /* 0x000fe20002ffe4ff */
[----:B-1----:R-:W2:Y:S01]  /*bf9a0*/  LDL.LU R54, [R1+0x3c58] ;  /* 0x003c580001367983 */ /* 0x002ea20000300800 */
[----:B------:R1:W-:Y:S01]  /*bf9b0*/  LDGSTS.E [R12+0xa100], [R14.64], P3 ;  /* 0x0a1000000e0c7fae */ /* 0x0003e20009921844 */
[----:B------:R-:W-:-:S03]  /*bf9c0*/  IADD3 R39, P5, R39, R252, RZ ;  /* 0x000000fc27277210 */ /* 0x000fc60007fbe0ff */
[----:B------:R-:W2:Y:S01]  /*bf9d0*/  LDL.LU R49, [R1+0x3c64] ;  /* 0x003c640001317983 */ /* 0x000ea20000300800 */
[----:B---3--:R-:W3:Y:S02]  /*bf9e0*/  LDL.LU R50, [R1+0x3c60] ;  /* 0x003c600001327983 */ /* 0x008ee40000300800 */
[----:B-1----:R-:W-:Y:S01]  /*bf9f0*/  IMAD.MOV.U32 R14, RZ, RZ, R34 ;  /* 0x000000ffff0e7224 */ /* 0x002fe200078e0022 */
[----:B------:R-:W-:-:S05]  /*bfa00*/  MOV R15, R48 ;  /* 0x00000030000f7202 */ /* 0x000fca0000000f00 */
[----:B------:R1:W-:Y:S04]  /*bfa10*/  LDGSTS.E [R12+0xa180], [R14.64], P3 ;  /* 0x0a1800000e0c7fae */ /* 0x0003e80009921844 */
[----:B------:R1:W-:Y:S01]  /*bfa20*/  STL [R1+0x3d80], R51 ;  /* 0x003d803301007387 */ /* 0x0003e20000100800 */
[----:B------:R-:W3:Y:S02]  /*bfa30*/  LDL.LU R34, [R1+0x3c6c] ;  /* 0x003c6c0001227983 */ /* 0x000ee40000300800 */
[----:B------:R2:W-:Y:S02]  /*bfa40*/  STL [R1+0x3d8c], R39 ;  /* 0x003d8c2701007387 */ /* 0x0005e40000100800 */
[----:B------:R-:W3:Y:S02]  /*bfa50*/  LDL.LU R48, [R1+0x3c68] ;  /* 0x003c680001307983 */ /* 0x000ee40000300800 */
[----:B-1----:R-:W-:Y:S01]  /*bfa60*/  IMAD.MOV.U32 R14, RZ, RZ, R46 ;  /* 0x000000ffff0e7224 */ /* 0x002fe200078e002e */
[----:B------:R-:W-:-:S02]  /*bfa70*/  MOV R15, R47 ;  /* 0x0000002f000f7202 */ /* 0x000fc40000000f00 */
[----:B------:R-:W3:Y:S04]  /*bfa80*/  LDL.LU R47, [R1+0x3c70] ;  /* 0x003c7000012f7983 */ /* 0x000ee80000300800 */
[----:B------:R1:W-:Y:S01]  /*bfa90*/  LDGSTS.E [R12+0xa200], [R14.64], P3 ;  /* 0x0a2000000e0c7fae */ /* 0x0003e20009921844 */
[----:B------:R-:W3:Y:S01]  /*bfaa0*/  LDL.LU R46, [R1+0x3c74] ;  /* 0x003c7400012e7983 */ /* 0x000ee20000300800 */
[----:B-1----:R-:W-:Y:S01]  /*bfab0*/  MOV R14, R35 ;  /* 0x00000023000e7202 */ /* 0x002fe20000000f00 */
[----:B------:R-:W-:Y:S01]  /*bfac0*/  IMAD.MOV.U32 R15, RZ, RZ, R52 ;  /* 0x000000ffff0f7224 */ /* 0x000fe200078e0034 */
[----:B------:R-:W3:Y:S04]  /*bfad0*/  LDL.LU R35, [R1+0x3c7c] ;  /* 0x003c7c0001237983 */ /* 0x000ee80000300800 */
[----:B------:R1:W-:Y:S02]  /*bfae0*/  LDGSTS.E [R12+0xa280], [R14.64], P3 ;  /* 0x0a2800000e0c7fae */ /* 0x0003e40009921844 */
[----:B-1----:R-:W-:Y:S01]  /*bfaf0*/  MOV R14, R38 ;  /* 0x00000026000e7202 */ /* 0x002fe20000000f00 */
[----:B------:R-:W-:-:S05]  /*bfb00*/  IMAD.MOV.U32 R15, RZ, RZ, R51 ;  /* 0x000000ffff0f7224 */ /* 0x000fca00078e0033 */
[----:B------:R1:W-:Y:S02]  /*bfb10*/  LDGSTS.E [R12+0xa300], [R14.64], P3 ;  /* 0x0a3000000e0c7fae */ /* 0x0003e40009921844 */
[----:B-1----:R-:W-:Y:S02]  /*bfb20*/  IMAD.MOV.U32 R14, RZ, RZ, R39 ;  /* 0x000000ffff0e7224 */ /* 0x002fe400078e0027 */
[----:B----4-:R-:W-:-:S05]  /*bfb30*/  IMAD.X R13, R13, 0x1, R0, P5 ;  /* 0x000000010d0d7824 */ /* 0x010fca00028e0600 */
[----:B------:R1:W-:Y:S01]  /*bfb40*/  STL [R1+0x3d88], R13 ;  /* 0x003d880d01007387 */ /* 0x0003e20000100800 */
[----:B------:R-:W-:-:S04]  /*bfb50*/  IADD3 R55, P5, R55, R252, RZ ;  /* 0x000000fc37377210 */ /* 0x000fc80007fbe0ff */
[----:B------:R-:W-:Y:S01]  /*bfb60*/  IADD3.X R88, R88, R0, RZ, P5, !PT ;  /* 0x0000000058587210 */ /* 0x000fe20002ffe4ff */
[----:B------:R-:W-:Y:S01]  /*bfb70*/  STL [R1+0x3c54], R55 ;  /* 0x003c543701007387 */ /* 0x000fe20000100800 */
[----:B--2---:R-:W2:Y:S02]  /*bfb80*/  LDL.LU R38, [R1+0x3c78] ;  /* 0x003c780001267983 */ /* 0x004ea40000300800 */
[----:B------:R-:W4:Y:S02]  /*bfb90*/  LDL.LU R52, [R1+0x3c80] ;  /* 0x003c800001347983 */ /* 0x000f240000300800 */
[----:B------:R-:W4:Y:S01]  /*bfba0*/  LDL.LU R51, [R1+0x3c84] ;  /* 0x003c840001337983 */ /* 0x000f220000300800 */
[----:B------:R-:W4:Y:S01]  /*bfbb0*/  LDL.LU R39, [R1+0x3c88] ;  /* 0x003c880001277983 */ /* 0x000f220000300800 */
[----:B------:R-:W-:Y:S01]  /*bfbc0*/  MOV R15, R13 ;  /* 0x0000000d000f7202 */ /* 0x000fe20000000f00 */
[----:B------:R-:W-:Y:S02]  /*bfbd0*/  STL [R1+0x3c50], R88 ;  /* 0x003c505801007387 */ /* 0x000fe40000100800 */
[----:B-1----:R-:W4:Y:S02]  /*bfbe0*/  LDL.LU R13, [R1+0x3c8c] ;  /* 0x003c8c00010d7983 */ /* 0x002f240000300800 */
[----:B------:R1:W-:Y:S01]  /*bfbf0*/  LDGSTS.E [R12+0xa380], [R14.64], P3 ;  /* 0x0a3800000e0c7fae */ /* 0x0003e20009921844 */
[----:B------:R-:W-:-:S02]  /*bfc00*/  IADD3 R53, P5, R53, R252, RZ ;  /* 0x000000fc35357210 */ /* 0x000fc40007fbe0ff */
[----:B-1----:R-:W-:Y:S01]  /*bfc10*/  MOV R14, R55 ;  /* 0x00000037000e7202 */ /* 0x002fe20000000f00 */
[----:B------:R-:W-:Y:S02]  /*bfc20*/  IMAD.MOV.U32 R15, RZ, RZ, R88 ;  /* 0x000000ffff0f7224 */ /* 0x000fe400078e0058 */
[----:B------:R-:W-:Y:S01]  /*bfc30*/  IMAD.X R54, R54, 0x1, R0, P5 ;  /* 0x0000000136367824 */ /* 0x000fe200028e0600 */
[----:B------:R-:W-:Y:S02]  /*bfc40*/  IADD3 R49, P3, R49, R252, RZ ;  /* 0x000000fc31317210 */ /* 0x000fe40007f7e0ff */
[----:B------:R1:W-:Y:S02]  /*bfc50*/  LDGSTS.E [R12+0xb000], [R14.64], P4 ;  /* 0x0b0000000e0c7fae */ /* 0x0003e4000a121844 */
[----:B---3--:R-:W-:Y:S02]  /*bfc60*/  IADD3.X R50, R50, R0, RZ, P3, !PT ;  /* 0x0000000032327210 */ /* 0x008fe40001ffe4ff */
[----:B------:R-:W-:Y:S01]  /*bfc70*/  STL [R1+0x3c5c], R53 ;  /* 0x003c5c3501007387 */ /* 0x000fe20000100800 */
[----:B------:R-:W-:Y:S02]  /*bfc80*/  STL [R1+0x3c64], R49 ;  /* 0x003c643101007387 */ /* 0x000fe40000100800 */
[----:B------:R3:W-:Y:S01]  /*bfc90*/  STL [R1+0x3c58], R54 ;  /* 0x003c583601007387 */ /* 0x0007e20000100800 */
[----:B------:R-:W-:Y:S01]  /*bfca0*/  IADD3 R34, P5, R34, R252, RZ ;  /* 0x000000fc22227210 */ /* 0x000fe20007fbe0ff */
[----:B-1----:R-:W-:Y:S01]  /*bfcb0*/  IMAD.MOV.U32 R14, RZ, RZ, R53 ;  /* 0x000000ffff0e7224 */ /* 0x002fe200078e0035 */
[----:B------:R-:W-:-:S02]  /*bfcc0*/  MOV R15, R54 ;  /* 0x00000036000f7202 */ /* 0x000fc40000000f00 */
[----:B---3--:R-:W3:Y:S04]  /*bfcd0*/  LDL.LU R54, [R1+0x3b14] ;  /* 0x003b140001367983 */ /* 0x008ee80000300800 */
[----:B------:R1:W-:Y:S01]  /*bfce0*/  LDGSTS.E [R12+0xb080], [R14.64], P4 ;  /* 0x0b0800000e0c7fae */ /* 0x0003e2000a121844 */
[----:B------:R-:W-:Y:S02]  /*bfcf0*/  IMAD.X R48, R48, 0x1, R0, P5 ;  /* 0x0000000130307824 */ /* 0x000fe400028e0600 */
[----:B------:R1:W-:Y:S02]  /*bfd00*/  STL [R1+0x3c6c], R34 ;  /* 0x003c6c2201007387 */ /* 0x0003e40000100800 */
[----:B------:R2:W-:Y:S01]  /*bfd10*/  STL [R1+0x3c60], R50 ;  /* 0x003c603201007387 */ /* 0x0005e20000100800 */
[----:B------:R-:W-:-:S02]  /*bfd20*/  IADD3 R46, P3, R46, R252, RZ ;  /* 0x000000fc2e2e7210 */ /* 0x000fc40007f7e0ff */
[----:B-1----:R-:W-:Y:S01]  /*bfd30*/  MOV R14, R49 ;  /* 0x00000031000e7202 */ /* 0x002fe20000000f00 */
[----:B------:R-:W-:Y:S01]  /*bfd40*/  IMAD.MOV.U32 R15, RZ, RZ, R50 ;  /* 0x000000ffff0f7224 */ /* 0x000fe200078e0032 */
[----:B------:R-:W-:Y:S01]  /*bfd50*/  IADD3.X R47, R47, R0, RZ, P3, !PT ;  /* 0x000000002f2f7210 */ /* 0x000fe20001ffe4ff */
[----:B------:R1:W-:Y:S01]  /*bfd60*/  STL [R1+0x3c74], R46 ;  /* 0x003c742e01007387 */ /* 0x0003e20000100800 */
[----:B------:R1:W-:Y:S03]  /*bfd70*/  STL [R1+0x3c68], R48 ;  /* 0x003c683001007387 */ /* 0x0003e60000100800 */
[----:B------:R1:W-:Y:S01]  /*bfd80*/  LDGSTS.E [R12+0xb100], [R14.64], P4 ;  /* 0x0b1000000e0c7fae */ /* 0x0003e2000a121844 */
[----:B------:R-:W-:-:S05]  /*bfd90*/  IADD3 R35, P5, R35, R252, RZ ;  /* 0x000000fc23237210 */ /* 0x000fca0007fbe0ff */
[----:B------:R-:W-:Y:S01]  /*bfda0*/  STL [R1+0x3c7c], R35 ;  /* 0x003c7c2301007387 */ /* 0x000fe20000100800 */
[----:B-1----:R-:W-:Y:S01]  /*bfdb0*/  IMAD.MOV.U32 R14, RZ, RZ, R34 ;  /* 0x000000ffff0e7224 */ /* 0x002fe200078e0022 */
[----:B------:R-:W-:Y:S02]  /*bfdc0*/  MOV R15, R48 ;  /* 0x00000030000f7202 */ /* 0x000fe40000000f00 */
[----:B------:R1:W-:Y:S04]  /*bfdd0*/  STL [R1+0x3c70], R47 ;  /* 0x003c702f01007387 */ /* 0x0003e80000100800 */
[----:B------:R-:W3:Y:S01]  /*bfde0*/  LDL.LU R55, [R1+0x3b10] ;  /* 0x003b100001377983 */ /* 0x000ee20000300800 */
[----:B------:R-:W3:Y:S03]  /*bfdf0*/  LDL.LU R49, [R1+0x3b1c] ;  /* 0x003b1c0001317983 */ /* 0x000ee60000300800 */
[----:B------:R1:W-:Y:S02]  /*bfe00*/  LDGSTS.E [R12+0xb180], [R14.64], P4 ;  /* 0x0b1800000e0c7fae */ /* 0x0003e4000a121844 */
[----:B-1----:R-:W-:Y:S01]  /*bfe10*/  IMAD.MOV.U32 R14, RZ, RZ, R46 ;  /* 0x000000ffff0e7224 */ /* 0x002fe200078e002e */
[----:B------:R-:W-:-:S05]  /*bfe20*/  MOV R15, R47 ;  /* 0x0000002f000f7202 */ /* 0x000fca0000000f00 */
[----:B------:R1:W-:Y:S02]  /*bfe30*/  LDGSTS.E [R12+0xb200], [R14.64], P4 ;  /* 0x0b2000000e0c7fae */ /* 0x0003e4000a121844 */
[----:B-1----:R-:W-:Y:S01]  /*bfe40*/  MOV R14, R35 ;  /* 0x00000023000e7202 */ /* 0x002fe20000000f00 */
[----:B--2---:R-:W-:Y:S01]  /*bfe50*/  IMAD.X R38, R38, 0x1, R0, P5 ;  /* 0x0000000126267824 */ /* 0x004fe200028e0600 */
[-C--:B----4-:R-:W-:Y:S02]  /*bfe60*/  IADD3 R51, P3, R51, R252.reuse, RZ ;  /* 0x000000fc33337210 */ /* 0x090fe40007f7e0ff */
[----:B------:R-:W-:-:S03]  /*bfe70*/  IADD3 R13, P5, R13, R252, RZ ;  /* 0x000000fc0d0d7210 */ /* 0x000fc60007fbe0ff */
[----:B------:R-:W-:Y:S01]  /*bfe80*/  STL [R1+0x3c84], R51 ;  /* 0x003c843301007387 */ /* 0x000fe20000100800 */
[----:B------:R-:W-:Y:S01]  /*bfe90*/  IADD3.X R52, R52, R0, RZ, P3, !PT ;  /* 0x0000000034347210 */ /* 0x000fe20001ffe4ff */
[----:B------:R-:W2:Y:S02]  /*bfea0*/  LDL.LU R34, [R1+0x3b24] ;  /* 0x003b240001227983 */ /* 0x000ea40000300800 */
[----:B------:R1:W-:Y:S01]  /*bfeb0*/  STL [R1+0x3c78], R38 ;  /* 0x003c782601007387 */ /* 0x0003e20000100800 */
[----:B------:R-:W4:Y:S01]  /*bfec0*/  LDL.LU R50, [R1+0x3b18] ;  /* 0x003b180001327983 */ /* 0x000f220000300800 */
[----:B------:R-:W-:Y:S02]  /*bfed0*/  STL [R1+0x3c8c], R13 ;  /* 0x003c8c0d01007387 */ /* 0x000fe40000100800 */
[----:B------:R-:W-:Y:S02]  /*bfee0*/  IMAD.X R39, R39, 0x1, R0, P5 ;  /* 0x0000000127277824 */ /* 0x000fe400028e0600 */
[----:B------:R3:W-:Y:S01]  /*bfef0*/  STL [R1+0x3c80], R52 ;  /* 0x003c803401007387 */ /* 0x0007e20000100800 */
[----:B------:R-:W4:Y:S01]  /*bff00*/  LDL.LU R46, [R1+0x3b2c] ;  /* 0x003b2c00012e7983 */ /* 0x000f220000300800 */
[----:B------:R-:W4:Y:S02]  /*bff10*/  LDL.LU R48, [R1+0x3b20] ;  /* 0x003b200001307983 */ /* 0x000f240000300800 */
[----:B------:R-:W4:Y:S02]  /*bff20*/  LDL.LU R47, [R1+0x3b28] ;  /* 0x003b2800012f7983 */ /* 0x000f240000300800 */
[----:B------:R-:W-:Y:S01]  /*bff30*/  IMAD.MOV.U32 R15, RZ, RZ, R38 ;  /* 0x000000ffff0f7224 */ /* 0x000fe200078e0026 */
[----:B------:R3:W-:Y:S01]  /*bff40*/  STL [R1+0x3c88], R39 ;  /* 0x003c882701007387 */ /* 0x0007e20000100800 */
[----:B-1----:R-:W4:Y:S02]  /*bff50*/  LDL.LU R38, [R1+0x3b30] ;  /* 0x003b300001267983 */ /* 0x002f240000300800 */
[----:B------:R-:W4:Y:S02]  /*bff60*/  LDL.LU R35, [R1+0x3b34] ;  /* 0x003b340001237983 */ /* 0x000f240000300800 */
[----:B------:R-:W4:Y:S01]  /*bff70*/  LDL.LU R53, [R1+0x3b3c] ;  /* 0x003b3c0001357983 */ /* 0x000f220000300800 */
[----:B------:R1:W-:Y:S02]  /*bff80*/  LDGSTS.E [R12+0xb280], [R14.64], P4 ;  /* 0x0b2800000e0c7fae */ /* 0x0003e4000a121844 */
[----:B-1----:R-:W-:Y:S01]  /*bff90*/  MOV R14, R51 ;  /* 0x00000033000e7202 */ /* 0x002fe20000000f00 */
[----:B------:R-:W-:-:S05]  /*bffa0*/  IMAD.MOV.U32 R15, RZ, RZ, R52 ;  /* 0x000000ffff0f7224 */ /* 0x000fca00078e0034 */
[----:B------:R1:W-:Y:S01]  /*bffb0*/  LDGSTS.E [R12+0xb300], [R14.64], P4 ;  /* 0x0b3000000e0c7fae */ /* 0x0003e2000a121844 */
[----:B---3--:R-:W-:Y:S01]  /*bffc0*/  IADD3 R54, P3, R54, R252, RZ ;  /* 0x000000fc36367210 */ /* 0x008fe20007f7e0ff */
[----:B------:R-:W-:Y:S02]  /*bffd0*/  HMMA.1688.F32.TF32 R200, R4, R92, R200 ;  /* 0x0000005c04c8723c */ /* 0x000fe400000810c8 */
[----:B------:R-:W3:Y:S01]  /*bffe0*/  LDL.LU R92, [R1+0x3b38] ;  /* 0x003b3800015c7983 */ /* 0x000ee20000300800 */
[----:B------:R-:W-:Y:S01]  /*bfff0*/  ISETP.GT.AND P5, PT, R3, 0x3c, PT ;  /* 0x0000003c0300780c */ /* 0x000fe20003fa4270 */
[----:B------:R-:W3:Y:S01]  /*c0000*/  LDL.LU R52, [R1+0x3b40] ;  /* 0x003b400001347983 */ /* 0x000ee20000300800 */
[----:B-1----:R-:W-:Y:S01]  /*c0010*/  MOV R14, R13 ;  /* 0x0000000d000e7202 */ /* 0x002fe20000000f00 */
[----:B------:R-:W-:-:S05]  /*c0020*/  IMAD.MOV.U32 R15, RZ, RZ, R39 ;  /* 0x000000ffff0f7224 */ /* 0x000fca00078e0027 */
[----:B------:R1:W-:Y:S01]  /*c0030*/  LDGSTS.E [R12+0xb380], [R14.64], P4 ;  /* 0x0b3800000e0c7fae */ /* 0x0003e2000a121844 */
[----:B------:R-:W-:-:S03]  /*c0040*/  ISETP.GT.AND P4, PT, R3, 0x38, PT ;  /* 0x000000380300780c */ /* 0x000fc60003f84270 */
[----:B------:R-:W-:Y:S01]  /*c0050*/  STL [R1+0x3b14], R54 ;  /* 0x003b143601007387 */ /* 0x000fe20000100800 */
[----:B------:R-:W3:Y:S02]  /*c0060*/  LDL.LU R39, [R1+0x3b44] ;  /* 0x003b440001277983 */ /* 0x000ee40000300800 */
[----:B------:R-:W3:Y:S01]  /*c0070*/  LDL.LU R89, [R1+0x3b48] ;  /* 0x003b480001597983 */ /* 0x000ee20000300800 */
[----:B------:R-:W-:Y:S01]  /*c0080*/  SEL R13, RZ, 0x4, !P5 ;  /* 0x00000004ff0d7807 */ /* 0x000fe20006800000 */
[----:B------:R-:W3:Y:S01]  /*c0090*/  LDL.LU R51, [R1+0x3b4c] ;  /* 0x003b4c0001337983 */ /* 0x000ee20000300800 */
[----:B-1----:R-:W-:Y:S02]  /*c00a0*/  SEL R14, RZ, 0x4, !P4 ;  /* 0x00000004ff0e7807 */ /* 0x002fe40006000000 */
[----:B------:R-:W-:Y:S01]  /*c00b0*/  IADD3.X R55, R55, R0, RZ, P3, !PT ;  /* 0x0000000037377210 */ /* 0x000fe20001ffe4ff */
[----:B------:R-:W-:-:S04]  /*c00c0*/  IADD3 R49, P3, R49, R252, RZ ;  /* 0x000000fc31317210 */ /* 0x000fc80007f7e0ff */
[----:B------:R1:W-:Y:S01]  /*c00d0*/  STL [R1+0x3b10], R55 ;  /* 0x003b103701007387 */ /* 0x0003e20000100800 */
[----:B------:R1:W-:Y:S01]  /*c00e0*/  STL [R1+0x3b1c], R49 ;  /* 0x003b1c3101007387 */ /* 0x0003e20000100800 */
[----:B------:R-:W-:Y:S02]  /*c00f0*/  MOV R15, R55 ;  /* 0x00000037000f7202 */ /* 0x000fe40000000f00 */
[-C--:B--2---:R-:W-:Y:S01]  /*c0100*/  IADD3 R34, P6, R34, R252.reuse, RZ ;  /* 0x000000fc22227210 */ /* 0x084fe20007fde0ff */
[--C-:B----4-:R-:W-:Y:S01]  /*c0110*/  IMAD.X R50, R50, 0x1, R0.reuse, P3 ;  /* 0x0000000132327824 */ /* 0x110fe200018e0600 */
[----:B------:R-:W-:Y:S02]  /*c0120*/  IADD3 R46, P4, R46, R252, RZ ;  /* 0x000000fc2e2e7210 */ /* 0x000fe40007f9e0ff */
[----:B------:R-:W-:Y:S01]  /*c0130*/  IADD3.X R48, R48, R0, RZ, P6, !PT ;  /* 0x0000000030307210 */ /* 0x000fe200037fe4ff */
[----:B------:R-:W-:Y:S01]  /*c0140*/  STL [R1+0x3b24], R34 ;  /* 0x003b242201007387 */ /* 0x000fe20000100800 */
[----:B------:R-:W-:Y:S01]  /*c0150*/  IADD3 R35, P5, R35, R252, RZ ;  /* 0x000000fc23237210 */ /* 0x000fe20007fbe0ff */
[----:B------:R-:W-:-:S02]  /*c0160*/  IMAD.X R47, R47, 0x1, R0, P4 ;  /* 0x000000012f2f7824 */ /* 0x000fc400020e0600 */
[----:B------:R2:W-:Y:S01]  /*c0170*/  STL [R1+0x3b18], R50 ;  /* 0x003b183201007387 */ /* 0x0005e20000100800 */
[----:B------:R-:W-:Y:S01]  /*c0180*/  STL [R1+0x3b2c], R46 ;  /* 0x003b2c2e01007387 */ /* 0x000fe20000100800 */
[----:B------:R-:W-:Y:S01]  /*c0190*/  IADD3.X R38, R38, R0, RZ, P5, !PT ;  /* 0x0000000026267210 */ /* 0x000fe20002ffe4ff */
[----:B------:R-:W-:Y:S01]  /*c01a0*/  STL [R1+0x3b34], R35 ;  /* 0x003b342301007387 */ /* 0x000fe20000100800 */
[----:B------:R-:W-:Y:S01]  /*c01b0*/  IADD3 R53, P5, R53, R252, RZ ;  /* 0x000000fc35357210 */ /* 0x000fe20007fbe0ff */
[----:B------:R2:W-:Y:S01]  /*c01c0*/  STL [R1+0x3b20], R48 ;  /* 0x003b203001007387 */ /* 0x0005e20000100800 */
[----:B------:R-:W-:Y:S02]  /*c01d0*/  STL [R1+0x3b28], R47 ;  /* 0x003b282f01007387 */ /* 0x000fe40000100800 */
[----:B------:R2:W-:Y:S02]  /*c01e0*/  STL [R1+0x3b30], R38 ;  /* 0x003b302601007387 */ /* 0x0005e40000100800 */
[----:B------:R-:W4:Y:S01]  /*c01f0*/  LDL.LU R88, [R1+0x3a10] ;  /* 0x003a100001587983 */ /* 0x000f220000300800 */
[----:B------:R-:W-:Y:S01]  /*c0200*/  STL [R1+0x3b3c], R53 ;  /* 0x003b3c3501007387 */ /* 0x000fe20000100800 */
[----:B-1----:R-:W4:Y:S01]  /*c0210*/  LDL.LU R55, [R1+0x3a14] ;  /* 0x003a140001377983 */ /* 0x002f220000300800 */
[----:B------:R-:W-:-:S04]  /*c0220*/  SEL R14, R14, RZ, !P0 ;  /* 0x000000ff0e0e7207 */ /* 0x000fc80004000000 */
[----:B------:R-:W-:Y:S01]  /*c0230*/  ISETP.NE.U32.AND P3, PT, R14, RZ, PT ;  /* 0x000000ff0e00720c */ /* 0x000fe20003f65070 */
[----:B------:R-:W-:-:S05]  /*c0240*/  IMAD.MOV.U32 R14, RZ, RZ, R54 ;  /* 0x000000ffff0e7224 */ /* 0x000fca00078e0036 */
[----:B------:R1:W-:Y:S02]  /*c0250*/  LDGSTS.E [R12+0xc000], [R14.64], P1 ;  /* 0x0c0000000e0c7fae */ /* 0x0003e40008921844 */
[----:B-1----:R-:W-:Y:S01]  /*c0260*/  MOV R14, R49 ;  /* 0x00000031000e7202 */ /* 0x002fe20000000f00 */
[----:B------:R-:W-:Y:S02]  /*c0270*/  IMAD.MOV.U32 R15, RZ, RZ, R50 ;  /* 0x000000ffff0f7224 */ /* 0x000fe400078e0032 */
[----:B---3--:R-:W-:Y:S01]  /*c0280*/  IMAD.X R92, R92, 0x1, R0, P5 ;  /* 0x000000015c5c7824 */ /* 0x008fe200028e0600 */
[----:B------:R-:W3:Y:S04]  /*c0290*/  LDL.LU R49, [R1+0x3a1c] ;  /* 0x003a1c0001317983 */ /* 0x000ee80000300800 */
[----:B------:R1:W-:Y:S01]  /*c02a0*/  LDGSTS.E [R12+0xc080], [R14.64], P1 ;  /* 0x0c0800000e0c7fae */ /* 0x0003e20008921844 */
[----:B------:R-:W-:-:S02]  /*c02b0*/  IADD3 R39, P5, R39, R252, RZ ;  /* 0x000000fc27277210 */ /* 0x000fc40007fbe0ff */
[----:B-1----:R-:W-:Y:S01]  /*c02c0*/  MOV R14, R34 ;  /* 0x00000022000e7202 */ /* 0x002fe20000000f00 */
[----:B------:R-:W-:-:S05]  /*c02d0*/  IMAD.MOV.U32 R15, RZ, RZ, R48 ;  /* 0x000000ffff0f7224 */ /* 0x000fca00078e0030 */
[----:B------:R1:W-:Y:S04]  /*c02e0*/  LDGSTS.E [R12+0xc100], [R14.64], P1 ;  /* 0x0c1000000e0c7fae */ /* 0x0003e80008921844 */
[----:B------:R-:W-:Y:S01]  /*c02f0*/  STL [R1+0x3b38], R92 ;  /* 0x003b385c01007387 */ /* 0x000fe20000100800 */
[----:B------:R1:W-:Y:S02]  /*c0300*/  STL [R1+0x3b44], R39 ;  /* 0x003b442701007387 */ /* 0x0003e40000100800 */
[----:B------:R-:W3:Y:S01]  /*c0310*/  LDL.LU R54, [R1+0x3a18] ;  /* 0x003a180001367983 */ /* 0x000ee20000300800 */
[----:B------:R-:W-:Y:S01]  /*c0320*/  IADD3.X R52, R52, R0, RZ, P5, !PT ;  /* 0x0000000034347210 */ /* 0x000fe20002ffe4ff */
[----:B--2---:R-:W2:Y:S01]  /*c0330*/  LDL.LU R50, [R1+0x3a20] ;  /* 0x003a200001327983 */ /* 0x004ea20000300800 */
[----:B-1----:R-:W-:Y:S01]  /*c0340*/  IMAD.MOV.U32 R14, RZ, RZ, R46 ;  /* 0x000000ffff0e7224 */ /* 0x002fe200078e002e */
[----:B------:R-:W-:-:S02]  /*c0350*/  MOV R15, R47 ;  /* 0x0000002f000f7202 */ /* 0x000fc40000000f00 */
[----:B------:R-:W-:Y:S01]  /*c0360*/  IADD3 R51, P5, R51, R252, RZ ;  /* 0x000000fc33337210 */ /* 0x000fe20007fbe0ff */
[----:B------:R-:W2:Y:S04]  /*c0370*/  LDL.LU R48, [R1+0x3a24] ;  /* 0x003a240001307983 */ /* 0x000ea80000300800 */
[----:B------:R1:W-:Y:S01]  /*c0380*/  LDGSTS.E [R12+0xc180], [R14.64], P1 ;  /* 0x0c1800000e0c7fae */ /* 0x0003e20008921844 */
[----:B------:R-:W2:Y:S02]  /*c0390*/  LDL.LU R34, [R1+0x3a2c] ;  /* 0x003a2c0001227983 */ /* 0x000ea40000300800 */
[----:B------:R-:W2:Y:S02]  /*c03a0*/  LDL.LU R46, [R1+0x3a34] ;  /* 0x003a3400012e7983 */ /* 0x000ea40000300800 */
[----:B------:R4:W-:Y:S02]  /*c03b0*/  STL [R1+0x3b40], R52 ;  /* 0x003b403401007387 */ /* 0x0009e40000100800 */
[----:B------:R-:W-:-:S02]  /*c03c0*/  IMAD.X R89, R89, 0x1, R0, P5 ;  /* 0x0000000159597824 */ /* 0x000fc400028e0600 */
[----:B-1----:R-:W-:Y:S01]  /*c03d0*/  IMAD.MOV.U32 R14, RZ, RZ, R35 ;  /* 0x000000ffff0e7224 */ /* 0x002fe200078e0023 */
[----:B------:R-:W-:Y:S01]  /*c03e0*/  MOV R15, R38 ;  /* 0x00000026000f7202 */ /* 0x000fe20000000f00 */
[----:B------:R1:W-:Y:S01]  /*c03f0*/  STL [R1+0x3b4c], R51 ;  /* 0x003b4c3301007387 */ /* 0x0003e20000100800 */
[----:B------:R-:W2:Y:S02]  /*c0400*/  LDL.LU R38, [R1+0x3a28] ;  /* 0x003a280001267983 */ /* 0x000ea40000300800 */
[----:B------:R-:W2:Y:S02]  /*c0410*/  LDL.LU R47, [R1+0x3a30] ;  /* 0x003a3000012f7983 */ /* 0x000ea40000300800 */
[----:B------:R-:W2:Y:S01]  /*c0420*/  LDL.LU R35, [R1+0x3a3c] ;  /* 0x003a3c0001237983 */ /* 0x000ea20000300800 */
[----:B------:R1:W-:Y:S04]  /*c0430*/  LDGSTS.E [R12+0xc200], [R14.64], P1 ;  /* 0x0c2000000e0c7fae */ /* 0x0003e80008921844 */
[----:B------:R-:W-:Y:S01]  /*c0440*/  STL [R1+0x3b48], R89 ;  /* 0x003b485901007387 */ /* 0x000fe20000100800 */
[----:B------:R-:W-:-:S02]  /*c0450*/  SEL R13, R13, RZ, !P0 ;  /* 0x000000ff0d0d7207 */ /* 0x000fc40004000000 */
[----:B-1----:R-:W-:Y:S01]  /*c0460*/  MOV R14, R53 ;  /* 0x00000035000e7202 */ /* 0x002fe20000000f00 */
[----:B------:R-:W-:-:S05]  /*c0470*/  IMAD.MOV.U32 R15, RZ, RZ, R92 ;  /* 0x000000ffff0f7224 */ /* 0x000fca00078e005c */
[----:B------:R1:W-:Y:S01]  /*c0480*/  LDGSTS.E [R12+0xc280], [R14.64], P1 ;  /* 0x0c2800000e0c7fae */ /* 0x0003e20008921844 */
[----:B------:R-:W-:Y:S02]  /*c0490*/  ISETP.NE.U32.AND P4, PT, R13, RZ, PT ;  /* 0x000000ff0d00720c */ /* 0x000fe40003f85070 */
[----:B-1----:R-:W-:Y:S01]  /*c04a0*/  MOV R14, R39 ;  /* 0x00000027000e7202 */ /* 0x002fe20000000f00 */
[----:B------:R-:W-:-:S05]  /*c04b0*/  IMAD.MOV.U32 R15, RZ, RZ, R52 ;  /* 0x000000ffff0f7224 */ /* 0x000fca00078e0034 */
[----:B------:R1:W-:Y:S02]  /*c04c0*/  LDGSTS.E [R12+0xc300], [R14.64], P1 ;  /* 0x0c3000000e0c7fae */ /* 0x0003e40008921844 */
[----:B-1----:R-:W-:Y:S01]  /*c04d0*/  IMAD.MOV.U32 R14, RZ, RZ, R51 ;  /* 0x000000ffff0e7224 */ /* 0x002fe200078e0033 */
[----:B----4-:R-:W-:-:S04]  /*c04e0*/  IADD3 R55, P5, R55, R252, RZ ;  /* 0x000000fc37377210 */ /* 0x010fc80007fbe0ff */
[----:B------:R-:W-:Y:S01]  /*c04f0*/  IADD3.X R88, R88, R0, RZ, P5, !PT ;  /* 0x0000000058587210 */ /* 0x000fe20002ffe4ff */
[----:B------:R-:W-:Y:S01]  /*c0500*/  STL [R1+0x3a14], R55 ;  /* 0x003a143701007387 */ /* 0x000fe20000100800 */
[----:B------:R-:W4:Y:S02]  /*c0510*/  LDL.LU R39, [R1+0x3a38] ;  /* 0x003a380001277983 */ /* 0x000f240000300800 */
[----:B------:R-:W4:Y:S02]  /*c0520*/  LDL.LU R53, [R1+0x3a40] ;  /* 0x003a400001357983 */ /* 0x000f240000300800 */
[----:B------:R-:W4:Y:S01]  /*c0530*/  LDL.LU R52, [R1+0x3a44] ;  /* 0x003a440001347983 */ /* 0x000f220000300800 */
[----:B------:R-:W4:Y:S01]  /*c0540*/  LDL.LU R51, [R1+0x3a48] ;  /* 0x003a480001337983 */ /* 0x000f220000300800 */
[----:B------:R-:W-:Y:S02]  /*c0550*/  STL [R1+0x3a10], R88 ;  /* 0x003a105801007387 */ /* 0x000fe40000100800 */
[----:B------:R-:W4:Y:S01]  /*c0560*/  LDL.LU R13, [R1+0x3a4c] ;  /* 0x003a4c00010d7983 */ /* 0x000f220000300800 */
[----:B------:R-:W-:-:S05]  /*c0570*/  MOV R15, R89 ;  /* 0x00000059000f7202 */ /* 0x000fca0000000f00 */
[----:B------:R1:W-:Y:S01]  /*c0580*/  LDGSTS.E [R12+0xc380], [R14.64], P1 ;  /* 0x0c3800000e0c7fae */ /* 0x0003e20008921844 */
[----:B---3--:R-:W-:Y:S02]  /*c0590*/  IADD3 R49, P5, R49, R252, RZ ;  /* 0x000000fc31317210 */ /* 0x008fe40007fbe0ff */
[----:B-1----:R-:W-:Y:S01]  /*c05a0*/  MOV R14, R55 ;  /* 0x00000037000e7202 */ /* 0x002fe20000000f00 */
[----:B------:R-:W-:Y:S02]  /*c05b0*/  IMAD.MOV.U32 R15, RZ, RZ, R88 ;  /* 0x000000ffff0f7224 */ /* 0x000fe400078e0058 */
[----:B------:R1:W-:Y:S04]  /*c05c0*/  STL [R1+0x3a1c], R49 ;  /* 0x003a1c3101007387 */ /* 0x0003e80000100800 */
[----:B------:R3:W-:Y:S01]  /*c05d0*/  LDGSTS.E [R12+0xd000], [R14.64], P2 ;  /* 0x0d0000000e0c7fae */ /* 0x0007e20009121844 */
[----:B------:R-:W-:-:S02]  /*c05e0*/  IMAD.X R54, R54, 0x1, R0, P5 ;  /* 0x0000000136367824 */ /* 0x000fc400028e0600 */
[----:B---3--:R-:W-:-:S03]  /*c05f0*/  IMAD.MOV.U32 R14, RZ, RZ, R49 ;  /* 0x000000ffff0e7224 */ /* 0x008fc600078e0031 */
[----:B------:R-:W-:-:S05]  /*c0600*/  MOV R15, R54 ;  /* 0x00000036000f7202 */ /* 0x000fca0000000f00 */
[----:B------:R3:W-:Y:S01]  /*c0610*/  LDGSTS.E [R12+0xd080], [R14.64], P2 ;  /* 0x0d0800000e0c7fae */ /* 0x0007e20009121844 */
[-C--:B--2---:R-:W-:Y:S02]  /*c0620*/  IADD3 R48, P1, R48, R252.reuse, RZ ;  /* 0x000000fc30307210 */ /* 0x084fe40007f3e0ff */
[----:B------:R-:W-:Y:S02]  /*c0630*/  IADD3 R34, P5, R34, R252, RZ ;  /* 0x000000fc22227210 */ /* 0x000fe40007fbe0ff */
[----:B------:R-:W-:Y:S01]  /*c0640*/  IADD3.X R50, R50, R0, RZ, P1, !PT ;  /* 0x0000000032327210 */ /* 0x000fe20000ffe4ff */
[----:B------:R-:W-:Y:S01]  /*c0650*/  IADD3 R46, P1, R46, R252, RZ ;  /* 0x000000fc2e2e7210 */ /* 0x000fe20007f3e0ff */
[----:B------:R-:W-:Y:S01]  /*c0660*/  STL [R1+0x3a24], R48 ;  /* 0x003a243001007387 */ /* 0x000fe20000100800 */
[----:B------:R-:W-:Y:S02]  /*c0670*/  STL [R1+0x3a18], R54 ;  /* 0x003a183601007387 */ /* 0x000fe40000100800 */
[----:B-1----:R-:W2:Y:S02]  /*c0680*/  LDL.LU R49, [R1+0x3914] ;  /* 0x0039140001317983 */ /* 0x002ea40000300800 */
[----:B------:R-:W-:Y:S01]  /*c0690*/  STL [R1+0x3a2c], R34 ;  /* 0x003a2c2201007387 */ /* 0x000fe20000100800 */
[----:B---3--:R-:W-:Y:S01]  /*c06a0*/  MOV R14, R48 ;  /* 0x00000030000e7202 */ /* 0x008fe20000000f00 */
[----:B------:R-:W-:Y:S01]  /*c06b0*/  IMAD.MOV.U32 R15, RZ, RZ, R50 ;  /* 0x000000ffff0f7224 */ /* 0x000fe200078e0032 */
[----:B------:R1:W-:Y:S01]  /*c06c0*/  STL [R1+0x3a20], R50 ;  /* 0x003a203201007387 */ /* 0x0003e20000100800 */
[----:B------:R-:W-:Y:S01]  /*c06d0*/  IMAD.X R38, R38, 0x1, R0, P5 ;  /* 0x0000000126267824 */ /* 0x000fe200028e0600 */
[----:B------:R-:W-:-:S02]  /*c06e0*/  IADD3.X R47, R47, R0, RZ, P1, !PT ;  /* 0x000000002f2f7210 */ /* 0x000fc40000ffe4ff */
[----:B------:R-:W-:Y:S01]  /*c06f0*/  IADD3 R35, P5, R35, R252, RZ ;  /* 0x000000fc23237210 */ /* 0x000fe20007fbe0ff */
[----:B------:R-:W-:Y:S01]  /*c0700*/  STL [R1+0x3a34], R46 ;  /* 0x003a342e01007387 */ /* 0x000fe20000100800 */
[----:B------:R3:W-:Y:S03]  /*c0710*/  STL [R1+0x3a28], R38 ;  /* 0x003a282601007387 */ /* 0x0007e60000100800 */
[----:B------:R3:W-:Y:S04]  /*c0720*/  LDGSTS.E [R12+0xd100], [R14.64], P2 ;  /* 0x0d1000000e0c7fae */ /* 0x0007e80009121844 */
[----:B------:R-:W-:Y:S01]  /*c0730*/  STL [R1+0x3a3c], R35 ;  /* 0x003a3c2301007387 */ /* 0x000fe20000100800 */
[----:B------:R3:W-:Y:S02]  /*c0740*/  STL [R1+0x3a30], R47 ;  /* 0x003a302f01007387 */ /* 0x0007e40000100800 */
[----:B-1----:R-:W2:Y:S02]  /*c0750*/  LDL.LU R50, [R1+0x3910] ;  /* 0x0039100001327983 */ /* 0x002ea40000300800 */
[----:B---3--:R-:W-:Y:S01]  /*c0760*/  IMAD.MOV.U32 R14, RZ, RZ, R34 ;  /* 0x000000ffff0e7224 */ /* 0x008fe200078e0022 */
[----:B------:R-:W-:Y:S01]  /*c0770*/  MOV R15, R38 ;  /* 0x00000026000f7202 */ /* 0x000fe20000000f00 */
[----:B------:R-:W3:Y:S04]  /*c0780*/  LDL.LU R34, [R1+0x391c] ;  /* 0x00391c0001227983 */ /* 0x000ee80000300800 */
[----:B------:R1:W-:Y:S02]  /*c0790*/  LDGSTS.E [R12+0xd180], [R14.64], P2 ;  /* 0x0d1800000e0c7fae */ /* 0x0003e40009121844 */
[----:B-1----:R-:W-:Y:S01]  /*c07a0*/  IMAD.MOV.U32 R14, RZ, RZ, R46 ;  /* 0x000000ffff0e7224 */ /* 0x002fe200078e002e */
[----:B------:R-:W-:-:S05]  /*c07b0*/  MOV R15, R47 ;  /* 0x0000002f000f7202 */ /* 0x000fca0000000f00 */
[----:B------:R1:W-:Y:S02]  /*c07c0*/  LDGSTS.E [R12+0xd200], [R14.64], P2 ;  /* 0x0d2000000e0c7fae */ /* 0x0003e40009121844 */
[----:B-1----:R-:W-:Y:S01]  /*c07d0*/  MOV R14, R35 ;  /* 0x00000023000e7202 */ /* 0x002fe20000000f00 */
[--C-:B----4-:R-:W-:Y:S01]  /*c07e0*/  IMAD.X R39, R39, 0x1, R0.reuse, P5 ;  /* 0x0000000127277824 */ /* 0x110fe200028e0600 */
[-C--:B------:R-:W-:Y:S02]  /*c07f0*/  IADD3 R52, P1, R52, R252.reuse, RZ ;  /* 0x000000fc34347210 */ /* 0x080fe40007f3e0ff */
[----:B------:R-:W-:Y:S02]  /*c0800*/  IADD3 R13, P5, R13, R252, RZ ;  /* 0x000000fc0d0d7210 */ /* 0x000fe40007fbe0ff */
[----:B------:R-:W-:Y:S01]  /*c0810*/  IADD3.X R53, R53, R0, RZ, P1, !PT ;  /* 0x0000000035357210 */ /* 0x000fe20000ffe4ff */
[----:B------:R-:W-:Y:S01]  /*c0820*/  STL [R1+0x3a44], R52 ;  /* 0x003a443401007387 */ /* 0x000fe20000100800 */
[----:B------:R-:W4:Y:S02]  /*c0830*/  LDL.LU R38, [R1+0x3924] ;  /* 0x0039240001267983 */ /* 0x000f240000300800 */
[----:B------:R1:W-:Y:S02]  /*c0840*/  STL [R1+0x3a38], R39 ;  /* 0x003a382701007387 */ /* 0x0003e40000100800 */
[----:B------:R-:W4:Y:S01]  /*c0850*/  LDL.LU R48, [R1+0x3918] ;  /* 0x0039180001307983 */ /* 0x000f220000300800 */
[----:B------:R2:W-:Y:S01]  /*c0860*/  STL [R1+0x3a4c], R13 ;  /* 0x003a4c0d01007387 */ /* 0x0005e20000100800 */
[----:B------:R-:W-:-:S02]  /*c0870*/  IMAD.X R51, R51, 0x1, R0, P5 ;  /* 0x0000000133337824 */ /* 0x000fc400028e0600 */
[----:B------:R2:W-:Y:S02]  /*c0880*/  STL [R1+0x3a40], R53 ;  /* 0x003a403501007387 */ /* 0x0005e40000100800 */
[----:B------:R-:W4:Y:S01]  /*c0890*/  LDL.LU R47, [R1+0x392c] ;  /* 0x00392c00012f7983 */ /* 0x000f220000300800 */
[----:B------:R-:W4:Y:S01]  /*c08a0*/  LDL.LU R46, [R1+0x3920] ;  /* 0x00392000012e7983 */ /* 0x000f220000300800 */
[----:B------:R-:W4:Y:S02]  /*c08b0*/  LDL.LU R93, [R1+0x3928] ;  /* 0x00392800015d7983 */ /* 0x000f240000300800 */
[----:B------:R-:W-:Y:S02]  /*c08c0*/  IMAD.MOV.U32 R15, RZ, RZ, R39 ;  /* 0x000000ffff0f7224 */ /* 0x000fe400078e0027 */
[----:B------:R2:W-:Y:S01]  /*c08d0*/  STL [R1+0x3a48], R51 ;  /* 0x003a483301007387 */ /* 0x0005e20000100800 */
[----:B-1----:R-:W4:Y:S01]  /*c08e0*/  LDL.LU R39, [R1+0x3930] ;  /* 0x0039300001277983 */ /* 0x002f220000300800 */
[----:B------:R-:W4:Y:S02]  /*c08f0*/  LDL.LU R35, [R1+0x3934] ;  /* 0x0039340001237983 */ /* 0x000f240000300800 */
[----:B------:R-:W4:Y:S02]  /*c0900*/  LDL.LU R92, [R1+0x3938] ;  /* 0x00393800015c7983 */ /* 0x000f240000300800 */
[----:B------:R-:W4:Y:S01]  /*c0910*/  LDL.LU R89, [R1+0x393c] ;  /* 0x00393c0001597983 */ /* 0x000f220000300800 */
[----:B------:R-:W4:Y:S04]  /*c0920*/  LDL.LU R55, [R1+0x3944] ;  /* 0x0039440001377983 */ /* 0x000f280000300800 */
[----:B------:R1:W-:Y:S01]  /*c0930*/  LDGSTS.E [R12+0xd280], [R14.64], P2 ;  /* 0x0d2800000e0c7fae */ /* 0x0003e20009121844 */
[----:B------:R-:W-:Y:S01]  /*c0940*/  ISETP.GT.AND P5, PT, R3, 0x44, PT ;  /* 0x000000440300780c */ /* 0x000fe20003fa4270 */
[----:B------:R-:W4:Y:S02]  /*c0950*/  LDL.LU R88, [R1+0x3940] ;  /* 0x0039400001587983 */ /* 0x000f240000300800 */
[----:B------:R-:W4:Y:S01]  /*c0960*/  LDL.LU R54, [R1+0x3948] ;  /* 0x0039480001367983 */ /* 0x000f220000300800 */
[----:B-1----:R-:W-:Y:S01]  /*c0970*/  MOV R14, R52 ;  /* 0x00000034000e7202 */ /* 0x002fe20000000f00 */
[----:B------:R-:W-:-:S05]  /*c0980*/  IMAD.MOV.U32 R15, RZ, RZ, R53 ;  /* 0x000000ffff0f7224 */ /* 0x000fca00078e0035 */
[----:B------:R1:W-:Y:S02]  /*c0990*/  LDGSTS.E [R12+0xd300], [R14.64], P2 ;  /* 0x0d3000000e0c7fae */ /* 0x0003e40009121844 */
[----:B-1----:R-:W-:Y:S01]  /*c09a0*/  MOV R14, R13 ;  /* 0x0000000d000e7202 */ /* 0x002fe20000000f00 */
[----:B------:R-:W-:-:S05]  /*c09b0*/  IMAD.MOV.U32 R15, RZ, RZ, R51 ;  /* 0x000000ffff0f7224 */ /* 0x000fca00078e0033 */
[----:B------:R1:W-:Y:S01]  /*c09c0*/  LDGSTS.E [R12+0xd380], [R14.64], P2 ;  /* 0x0d3800000e0c7fae */ /* 0x0003e20009121844 */
[----:B--2---:R-:W-:Y:S02]  /*c09d0*/  IADD3 R49, P1, R49, R252, RZ ;  /* 0x000000fc31317210 */ /* 0x004fe40007f3e0ff */
[----:B------:R-:W-:Y:S02]  /*c09e0*/  ISETP.GT.AND P2, PT, R3, 0x40, PT ;  /* 0x000000400300780c */ /* 0x000fe40003f44270 */
[----:B------:R-:W-:Y:S01]  /*c09f0*/  SEL R13, RZ, 0x4, !P5 ;  /* 0x00000004ff0d7807 */ /* 0x000fe20006800000 */
[----:B------:R2:W-:Y:S01]  /*c0a00*/  STL [R1+0x3914], R49 ;  /* 0x0039143101007387 */ /* 0x0005e20000100800 */
[----:B------:R-:W2:Y:S02]  /*c0a10*/  LDL.LU R53, [R1+0x394c] ;  /* 0x00394c0001357983 */ /* 0x000ea40000300800 */
[----:B------:R-:W2:Y:S01]  /*c0a20*/  LDL.LU R51, [R1+0x3814] ;  /* 0x0038140001337983 */ /* 0x000ea20000300800 */
[----:B-1----:R-:W-:-:S02]  /*c0a30*/  SEL R14, RZ, 0x4, !P2 ;  /* 0x00000004ff0e7807 */ /* 0x002fc40005000000 */
[----:B------:R-:W-:Y:S02]  /*c0a40*/  IADD3.X R50, R50, R0, RZ, P1, !PT ;  /* 0x0000000032327210 */ /* 0x000fe40000ffe4ff */
[----:B---3--:R-:W-:-:S03]  /*c0a50*/  IADD3 R34, P1, R34, R252, RZ ;  /* 0x000000fc22227210 */ /* 0x008fc60007f3e0ff */
[----:B------:R-:W-:Y:S04]  /*c0a60*/  STL [R1+0x3910], R50 ;  /* 0x0039103201007387 */ /* 0x000fe80000100800 */
[----:B------:R1:W-:Y:S01]  /*c0a70*/  STL [R1+0x391c], R34 ;  /* 0x00391c2201007387 */ /* 0x0003e20000100800 */
        /* <DEDUP_REMOVED lines=8> */
[----:B------:R-:W-:Y:S07]  /*c0b00*/  HMMA.1688.F32.TF32 R172, R4, R128, R172 ;  /* 0x0000008004ac723c */ /* 0x000fee00000810ac */
[----:B------:R-:W-:Y:S01]  /*c0b10*/  IMAD.MOV.U32 R4, RZ, RZ, R49 ;  /* 0x000000ffff047224 */ /* 0x000fe200078e0031 */
[----:B------:R-:W-:-:S05]  /*c0b20*/  MOV R5, R50 ;  /* 0x0000003200057202 */ /* 0x000fca0000000f00 */
[----:B------:R3:W-:Y:S02]  /*c0b30*/  LDGSTS.E [R12+0xe000], [R4.64], P3 ;  /* 0x0e000000040c7fae */ /* 0x0007e40009921844 */
[----:B---3--:R-:W-:Y:S02]  /*c0b40*/  MOV R4, R34 ;  /* 0x0000002200047202 */ /* 0x008fe40000000f00 */
[-C--:B----4-:R-:W-:Y:S01]  /*c0b50*/  IADD3 R38, P6, R38, R252.reuse, RZ ;  /* 0x000000fc26267210 */ /* 0x090fe20007fde0ff */
[--C-:B------:R-:W-:Y:S01]  /*c0b60*/  IMAD.X R48, R48, 0x1, R0.reuse, P1 ;  /* 0x0000000130307824 */ /* 0x100fe200008e0600 */
        /* <DEDUP_REMOVED lines=8> */
[----:B------:R-:W-:Y:S01]  /*c0bf0*/  IADD3 R89, P5, R89, R252, RZ ;  /* 0x000000fc59597210 */ /* 0x000fe20007fbe0ff */
[----:B------:R-:W-:Y:S01]  /*c0c00*/  STL [R1+0x3934], R35 ;  /* 0x0039342301007387 */ /* 0x000fe20000100800 */
[----:B------:R4:W-:Y:S02]  /*c0c10*/  STL [R1+0x3920], R46 ;  /* 0x0039202e01007387 */ /* 0x0009e40000100800 */
[----:B------:R-:W-:Y:S02]  /*c0c20*/  STL [R1+0x3928], R93 ;  /* 0x0039285d01007387 */ /* 0x000fe40000100800 */
[----:B------:R2:W-:Y:S02]  /*c0c30*/  STL [R1+0x3930], R39 ;  /* 0x0039302701007387 */ /* 0x0005e40000100800 */
[----:B--2---:R-:W2:Y:S01]  /*c0c40*/  LDL.LU R49, [R1+0x381c] ;  /* 0x00381c0001317983 */ /* 0x004ea20000300800 */
[----:B------:R-:W-:-:S02]  /*c0c50*/  IMAD.X R92, R92, 0x1, R0, P5 ;  /* 0x000000015c5c7824 */ /* 0x000fc400028e0600 */
[----:B------:R-:W-:Y:S01]  /*c0c60*/  STL [R1+0x393c], R89 ;  /* 0x00393c5901007387 */ /* 0x000fe20000100800 */
[----:B------:R-:W-:Y:S01]  /*c0c70*/  IADD3 R55, P5, R55, R252, RZ ;  /* 0x000000fc37377210 */ /* 0x000fe20007fbe0ff */
[----:B------:R-:W2:Y:S01]  /*c0c80*/  LDL.LU R52, [R1+0x3810] ;  /* 0x0038100001347983 */ /* 0x000ea20000300800 */
[----:B------:R-:W-:Y:S02]  /*c0c90*/  STL [R1+0x3938], R92 ;  /* 0x0039385c01007387 */ /* 0x000fe40000100800 */
[----:B------:R-:W-:Y:S02]  /*c0ca0*/  IMAD.MOV.U32 R5, RZ, RZ, R48 ;  /* 0x000000ffff057224 */ /* 0x000fe400078e0030 */
[----:B-1----:R-:W2:Y:S01]  /*c0cb0*/  LDL.LU R34, [R1+0x3824] ;  /* 0x0038240001227983 */ /* 0x002ea20000300800 */
[----:B------:R-:W-:Y:S01]  /*c0cc0*/  STL [R1+0x3944], R55 ;  /* 0x0039443701007387 */ /* 0x000fe20000100800 */
[----:B------:R-:W2:Y:S03]  /*c0cd0*/  LDL.LU R50, [R1+0x3818] ;  /* 0x0038180001327983 */ /* 0x000ea60000300800 */
[----:B------:R1:W-:Y:S01]  /*c0ce0*/  LDGSTS.E [R12+0xe080], [R4.64], P3 ;  /* 0x0e080000040c7fae */ /* 0x0003e20009921844 */
[----:B---3--:R-:W3:Y:S02]  /*c0cf0*/  LDL.LU R48, [R1+0x3820] ;  /* 0x0038200001307983 */ /* 0x008ee40000300800 */
[----:B-1----:R-:W-:-:S02]  /*c0d00*/  IMAD.MOV.U32 R5, RZ, RZ, R46 ;  /* 0x000000ffff057224 */ /* 0x002fc400078e002e */
[----:B----4-:R-:W4:Y:S01]  /*c0d10*/  LDL.LU R46, [R1+0x382c] ;  /* 0x00382c00012e7983 */ /* 0x010f220000300800 */
[----:B------:R-:W-:Y:S02]  /*c0d20*/  MOV R4, R38 ;  /* 0x0000002600047202 */ /* 0x000fe40000000f00 */
[----:B------:R-:W-:Y:S02]  /*c0d30*/  IADD3.X R88, R88, R0, RZ, P5, !PT ;  /* 0x0000000058587210 */ /* 0x000fe40002ffe4ff */
[----:B------:R-:W-:Y:S01]  /*c0d40*/  SEL R13, R13, RZ, !P0 ;  /* 0x000000ff0d0d7207 */ /* 0x000fe20004000000 */
[----:B------:R-:W4:Y:S04]  /*c0d50*/  LDL.LU R38, [R1+0x3834] ;  /* 0x0038340001267983 */ /* 0x000f280000300800 */
[----:B------:R1:W-:Y:S02]  /*c0d60*/  LDGSTS.E [R12+0xe100], [R4.64], P3 ;  /* 0x0e100000040c7fae */ /* 0x0003e40009921844 */
[----:B-1----:R-:W-:Y:S01]  /*c0d70*/  IMAD.MOV.U32 R4, RZ, RZ, R47 ;  /* 0x000000ffff047224 */ /* 0x002fe200078e002f */
[----:B------:R-:W-:-:S02]  /*c0d80*/  MOV R5, R93 ;  /* 0x0000005d00057202 */ /* 0x000fc40000000f00 */
[----:B------:R-:W-:Y:S01]  /*c0d90*/  IADD3 R53, P5, R53, R252, RZ ;  /* 0x000000fc35357210 */ /* 0x000fe20007fbe0ff */
[----:B------:R-:W4:Y:S04]  /*c0da0*/  LDL.LU R47, [R1+0x3828] ;  /* 0x00382800012f7983 */ /* 0x000f280000300800 */
[----:B------:R1:W-:Y:S02]  /*c0db0*/  LDGSTS.E [R12+0xe180], [R4.64], P3 ;  /* 0x0e180000040c7fae */ /* 0x0003e40009921844 */
[----:B-1----:R-:W-:Y:S01]  /*c0dc0*/  IMAD.MOV.U32 R4, RZ, RZ, R35 ;  /* 0x000000ffff047224 */ /* 0x002fe200078e0023 */
[----:B------:R-:W-:-:S05]  /*c0dd0*/  MOV R5, R39 ;  /* 0x0000002700057202 */ /* 0x000fca0000000f00 */
[----:B------:R1:W-:Y:S01]  /*c0de0*/  LDGSTS.E [R12+0xe200], [R4.64], P3 ;  /* 0x0e200000040c7fae */ /* 0x0003e20009921844 */
[----:B------:R-:W-:Y:S01]  /*c0df0*/  IMAD.X R54, R54, 0x1, R0, P5 ;  /* 0x0000000136367824 */ /* 0x000fe200028e0600 */
[----:B------:R-:W-:Y:S02]  /*c0e00*/  IADD3 R51, P5, R51, R252, RZ ;  /* 0x000000fc33337210 */ /* 0x000fe40007fbe0ff */
[----:B-1----:R-:W-:Y:S01]  /*c0e10*/  MOV R4, R89 ;  /* 0x0000005900047202 */ /* 0x002fe20000000f00 */
[----:B------:R-:W-:-:S05]  /*c0e20*/  IMAD.MOV.U32 R5, RZ, RZ, R92 ;  /* 0x000000ffff057224 */ /* 0x000fca00078e005c */
[----:B------:R1:W-:Y:S04]  /*c0e30*/  LDGSTS.E [R12+0xe280], [R4.64], P3 ;  /* 0x0e280000040c7fae */ /* 0x0003e80009921844 */
[----:B------:R-:W-:Y:S01]  /*c0e40*/  STL [R1+0x3940], R88 ;  /* 0x0039405801007387 */ /* 0x000fe20000100800 */
[----:B------:R-:W-:Y:S01]  /*c0e50*/  SEL R14, R14, RZ, !P0 ;  /* 0x000000ff0e0e7207 */ /* 0x000fe20004000000 */
[----:B------:R-:W4:Y:S01]  /*c0e60*/  LDL.LU R15, [R1+0x383c] ;  /* 0x00383c00010f7983 */ /* 0x000f220000300800 */
[----:B-1----:R-:W-:Y:S01]  /*c0e70*/  MOV R4, R55 ;  /* 0x0000003700047202 */ /* 0x002fe20000000f00 */
[----:B------:R-:W-:-:S05]  /*c0e80*/  IMAD.MOV.U32 R5, RZ, RZ, R88 ;  /* 0x000000ffff057224 */ /* 0x000fca00078e0058 */
[----:B------:R1:W-:Y:S01]  /*c0e90*/  LDGSTS.E [R12+0xe300], [R4.64], P3 ;  /* 0x0e300000040c7fae */ /* 0x0003e20009921844 */
[----:B------:R-:W-:-:S03]  /*c0ea0*/  ISETP.NE.U32.AND P2, PT, R13, RZ, PT ;  /* 0x000000ff0d00720c */ /* 0x000fc60003f45070 */
[----:B------:R-:W-:Y:S01]  /*c0eb0*/  STL [R1+0x394c], R53 ;  /* 0x00394c3501007387 */ /* 0x000fe20000100800 */
[----:B------:R-:W4:Y:S02]  /*c0ec0*/  LDL.LU R13, [R1+0x3844] ;  /* 0x00384400010d7983 */ /* 0x000f240000300800 */
[----:B------:R-:W4:Y:S02]  /*c0ed0*/  LDL.LU R39, [R1+0x3830] ;  /* 0x0038300001277983 */ /* 0x000f240000300800 */
[----:B------:R-:W4:Y:S01]  /*c0ee0*/  LDL.LU R35, [R1+0x3838] ;  /* 0x0038380001237983 */ /* 0x000f220000300800 */
[----:B------:R-:W-:Y:S01]  /*c0ef0*/  ISETP.NE.U32.AND P1, PT, R14, RZ, PT ;  /* 0x000000ff0e00720c */ /* 0x000fe20003f25070 */
[----:B------:R-:W4:Y:S01]  /*c0f00*/  LDL.LU R6, [R1+0x384c] ;  /* 0x00384c0001067983 */ /* 0x000f220000300800 */
[----:B------:R-:W4:Y:S02]  /*c0f10*/  LDL.LU R14, [R1+0x3840] ;  /* 0x00384000010e7983 */ /* 0x000f240000300800 */
[----:B-1----:R-:W-:Y:S01]  /*c0f20*/  IMAD.MOV.U32 R4, RZ, RZ, R53 ;  /* 0x000000ffff047224 */ /* 0x002fe200078e0035 */
[----:B------:R-:W-:-:S05]  /*c0f30*/  MOV R5, R54 ;  /* 0x0000003600057202 */ /* 0x000fca0000000f00 */
[----:B------:R1:W-:Y:S04]  /*c0f40*/  LDGSTS.E [R12+0xe380], [R4.64], P3 ;  /* 0x0e380000040c7fae */ /* 0x0003e80009921844 */
[----:B------:R-:W-:Y:S01]  /*c0f50*/  STL [R1+0x3948], R54 ;  /* 0x0039483601007387 */ /* 0x000fe20000100800 */
[----:B------:R-:W-:Y:S02]  /*c0f60*/  STL [R1+0x3814], R51 ;  /* 0x0038143301007387 */ /* 0x000fe40000100800 */
[----:B------:R-:W4:Y:S01]  /*c0f70*/  LDL.LU R7, [R1+0x3848] ;  /* 0x0038480001077983 */ /* 0x000f220000300800 */
[----:B-1----:R-:W-:Y:S02]  /*c0f80*/  MOV R4, R51 ;  /* 0x0000003300047202 */ /* 0x002fe40000000f00 */
[----:B--2---:R-:W-:Y:S01]  /*c0f90*/  IADD3.X R52, R52, R0, RZ, P5, !PT ;  /* 0x0000000034347210 */ /* 0x004fe20002ffe4ff */
[----:B------:R-:W-:-:S04]  /*c0fa0*/  IADD3 R49, P5, R49, R252, RZ ;  /* 0x000000fc31317210 */ /* 0x000fc80007fbe0ff */
[----:B------:R-:W-:Y:S02]  /*c0fb0*/  IMAD.MOV.U32 R5, RZ, RZ, R52 ;  /* 0x000000ffff057224 */ /* 0x000fe400078e0034 */
[----:B------:R-:W-:Y:S01]  /*c0fc0*/  IMAD.X R50, R50, 0x1, R0, P5 ;  /* 0x0000000132327824 */ /* 0x000fe200028e0600 */
[----:B------:R-:W-:Y:S01]  /*c0fd0*/  IADD3 R34, P3, R34, R252, RZ ;  /* 0x000000fc22227210 */ /* 0x000fe20007f7e0ff */
[----:B------:R-:W-:Y:S04]  /*c0fe0*/  STL [R1+0x3810], R52 ;  /* 0x0038103401007387 */ /* 0x000fe80000100800 */
[----:B------:R1:W-:Y:S01]  /*c0ff0*/  LDGSTS.E [R12+0xf000], [R4.64], P4 ;  /* 0x0f000000040c7fae */ /* 0x0003e2000a121844 */
[----:B------:R-:W-:Y:S01]  /*c1000*/  STL [R1+0x381c], R49 ;  /* 0x00381c3101007387 */ /* 0x000fe20000100800 */
[----:B---3--:R-:W-:Y:S01]  /*c1010*/  IADD3.X R48, R48, R0, RZ, P3, !PT ;  /* 0x0000000030307210 */ /* 0x008fe20001ffe4ff */
[----:B------:R2:W-:Y:S01]  /*c1020*/  STL [R1+0x3824], R34 ;  /* 0x0038242201007387 */ /* 0x0005e20000100800 */
[----:B------:R-:W-:Y:S01]  /*c1030*/  STL [R1+0x3818], R50 ;  /* 0x0038183201007387 */ /* 0x000fe20000100800 */
[----:B----4-:R-:W-:Y:S01]  /*c1040*/  IADD3 R46, P5, R46, R252, RZ ;  /* 0x000000fc2e2e7210 */ /* 0x010fe20007fbe0ff */
[----:B-1----:R-:W-:Y:S01]  /*c1050*/  IMAD.MOV.U32 R4, RZ, RZ, R49 ;  /* 0x000000ffff047224 */ /* 0x002fe200078e0031 */
[----:B------:R-:W-:-:S03]  /*c1060*/  MOV R5, R50 ;  /* 0x0000003200057202 */ /* 0x000fc60000000f00 */
[----:B------:R-:W-:Y:S04]  /*c1070*/  STL [R1+0x382c], R46 ;  /* 0x00382c2e01007387 */ /* 0x000fe80000100800 */
[----:B------:R1:W-:Y:S01]  /*c1080*/  LDGSTS.E [R12+0xf080], [R4.64], P4 ;  /* 0x0f080000040c7fae */ /* 0x0003e2000a121844 */
[----:B------:R-:W-:Y:S01]  /*c1090*/  STL [R1+0x3820], R48 ;  /* 0x0038203001007387 */ /* 0x000fe20000100800 */
[----:B-1----:R-:W-:Y:S02]  /*c10a0*/  MOV R4, R34 ;  /* 0x0000002200047202 */ /* 0x002fe40000000f00 */
[----:B--2---:R-:W2:Y:S01]  /*c10b0*/  LDL.LU R34, [R1+0x2bb0] ;  /* 0x002bb00001227983 */ /* 0x004ea20000300800 */
[----:B------:R-:W-:Y:S02]  /*c10c0*/  IMAD.MOV.U32 R5, RZ, RZ, R48 ;  /* 0x000000ffff057224 */ /* 0x000fe400078e0030 */
[----:B------:R-:W-:Y:S01]  /*c10d0*/  IMAD.X R47, R47, 0x1, R0, P5 ;  /* 0x000000012f2f7824 */ /* 0x000fe200028e0600 */
[----:B------:R-:W-:-:S02]  /*c10e0*/  IADD3 R38, P3, R38, R252, RZ ;  /* 0x000000fc26267210 */ /* 0x000fc40007f7e0ff */
[----:B------:R1:W-:Y:S04]  /*c10f0*/  LDGSTS.E [R12+0xf100], [R4.64], P4 ;  /* 0x0f100000040c7fae */ /* 0x0003e8000a121844 */
[----:B------:R-:W-:Y:S01]  /*c1100*/  STL [R1+0x3834], R38 ;  /* 0x0038342601007387 */ /* 0x000fe20000100800 */
[----:B------:R3:W-:Y:S02]  /*c1110*/  STL [R1+0x3828], R47 ;  /* 0x0038282f01007387 */ /* 0x0007e40000100800 */
[----:B-1----:R-:W-:Y:S01]  /*c1120*/  IMAD.MOV.U32 R4, RZ, RZ, R46 ;  /* 0x000000ffff047224 */ /* 0x002fe200078e002e */
[----:B------:R-:W-:-:S05]  /*c1130*/  MOV R5, R47 ;  /* 0x0000002f00057202 */ /* 0x000fca0000000f00 */
[----:B------:R1:W-:Y:S01]  /*c1140*/  LDGSTS.E [R12+0xf180], [R4.64], P4 ;  /* 0x0f180000040c7fae */ /* 0x0003e2000a121844 */
[----:B------:R-:W-:Y:S01]  /*c1150*/  IADD3 R15, P5, R15, R252, RZ ;  /* 0x000000fc0f0f7210 */ /* 0x000fe20007fbe0ff */
[----:B-1----:R-:W-:-:S04]  /*c1160*/  IMAD.MOV.U32 R4, RZ, RZ, R38 ;  /* 0x000000ffff047224 */ /* 0x002fc800078e0026 */
[----:B------:R-:W-:Y:S01]  /*c1170*/  STL [R1+0x383c], R15 ;  /* 0x00383c0f01007387 */ /* 0x000fe20000100800 */
[----:B------:R-:W-:Y:S01]  /*c1180*/  IADD3.X R39, R39, R0, RZ, P3, !PT ;  /* 0x0000000027277210 */ /* 0x000fe20001ffe4ff */
[--C-:B------:R-:W-:Y:S01]  /*c1190*/  IMAD.X R35, R35, 0x1, R0.reuse, P5 ;  /* 0x0000000123237824 */ /* 0x100fe200028e0600 */
[-C--:B------:R-:W-:Y:S02]  /*c11a0*/  IADD3 R13, P3, R13, R252.reuse, RZ ;  /* 0x000000fc0d0d7210 */ /* 0x080fe40007f7e0ff */
[----:B------:R-:W-:Y:S02]  /*c11b0*/  IADD3 R6, P5, R6, R252, RZ ;  /* 0x000000fc06067210 */ /* 0x000fe40007fbe0ff */
[----:B------:R-:W-:Y:S01]  /*c11c0*/  MOV R5, R39 ;  /* 0x0000002700057202 */ /* 0x000fe20000000f00 */
[----:B------:R1:W-:Y:S01]  /*c11d0*/  STL [R1+0x3830], R39 ;  /* 0x0038302701007387 */ /* 0x0003e20000100800 */
[----:B------:R-:W-:Y:S01]  /*c11e0*/  IADD3.X R14, R14, R0, RZ, P3, !PT ;  /* 0x000000000e0e7210 */ /* 0x000fe20001ffe4ff */
[----:B------:R4:W-:Y:S02]  /*c11f0*/  STL [R1+0x3844], R13 ;  /* 0x0038440d01007387 */ /* 0x0009e40000100800 */
[----:B------:R-:W-:Y:S01]  /*c1200*/  STL [R1+0x3838], R35 ;  /* 0x0038382301007387 */ /* 0x000fe20000100800 */
[----:B------:R1:W-:Y:S04]  /*c1210*/  LDGSTS.E [R12+0xf200], [R4.64], P4 ;  /* 0x0f200000040c7fae */ /* 0x0003e8000a121844 */
[----:B------:R-:W-:Y:S01]  /*c1220*/  STL [R1+0x384c], R6 ;  /* 0x00384c0601007387 */ /* 0x000fe20000100800 */
[----:B------:R1:W-:Y:S02]  /*c1230*/  STL [R1+0x3840], R14 ;  /* 0x0038400e01007387 */ /* 0x0003e40000100800 */
[----:B------:R-:W-:Y:S01]  /*c1240*/  IMAD.X R7, R7, 0x1, R0, P5 ;  /* 0x0000000107077824 */ /* 0x000fe200028e0600 */
[----:B-1----:R-:W-:Y:S01]  /*c1250*/  MOV R4, R15 ;  /* 0x0000000f00047202 */ /* 0x002fe20000000f00 */
[----:B------:R-:W-:-:S03]  /*c1260*/  IMAD.MOV.U32 R5, RZ, RZ, R35 ;  /* 0x000000ffff057224 */ /* 0x000fc600078e0023 */
[----:B------:R1:W-:Y:S01]  /*c1270*/  STL [R1+0x3848], R7 ;  /* 0x0038480701007387 */ /* 0x0003e20000100800 */
[----:B---3--:R-:W3:Y:S02]  /*c1280*/  LDL.LU R47, [R1+0x2bac] ;  /* 0x002bac00012f7983 */ /* 0x008ee40000300800 */
[----:B------:R-:W3:Y:S02]  /*c1290*/  LDL.LU R46, [R1+0x2bb4] ;  /* 0x002bb400012e7983 */ /* 0x000ee40000300800 */
[----:B------:R-:W3:Y:S01]  /*c12a0*/  LDL.LU R38, [R1+0x2bb8] ;  /* 0x002bb80001267983 */ /* 0x000ee20000300800 */
[----:B------:R1:W-:Y:S02]  /*c12b0*/  LDGSTS.E [R12+0xf280], [R4.64], P4 ;  /* 0x0f280000040c7fae */ /* 0x0003e4000a121844 */
[----:B-1----:R-:W-:Y:S01]  /*c12c0*/  MOV R4, R13 ;  /* 0x0000000d00047202 */ /* 0x002fe20000000f00 */
[----:B------:R-:W-:-:S05]  /*c12d0*/  IMAD.MOV.U32 R5, RZ, RZ, R14 ;  /* 0x000000ffff057224 */ /* 0x000fca00078e000e */
[----:B------:R1:W-:Y:S02]  /*c12e0*/  LDGSTS.E [R12+0xf300], [R4.64], P4 ;  /* 0x0f300000040c7fae */ /* 0x0003e4000a121844 */
[----:B-1----:R-:W-:Y:S02]  /*c12f0*/  MOV R4, R6 ;  /* 0x0000000600047202 */ /* 0x002fe40000000f00 */
[----:B--2---:R-:W-:-:S05]  /*c1300*/  IADD3 R34, P3, R34, R252, RZ ;  /* 0x000000fc22227210 */ /* 0x004fca0007f7e0ff */
[----:B------:R1:W-:Y:S01]  /*c1310*/  STL [R1+0x2bb0], R34 ;  /* 0x002bb02201007387 */ /* 0x0003e20000100800 */
[----:B------:R-:W2:Y:S02]  /*c1320*/  LDL.LU R39, [R1+0x2bbc] ;  /* 0x002bbc0001277983 */ /* 0x000ea40000300800 */
[----:B----4-:R-:W4:Y:S02]  /*c1330*/  LDL.LU R13, [R1+0x2bc0] ;  /* 0x002bc000010d7983 */ /* 0x010f240000300800 */
        /* <DEDUP_REMOVED lines=10> */
[----:B------:R-:W2:Y:S02]  /*c13e0*/  LDL.LU R7, [R1+0x2be8] ;  /* 0x002be80001077983 */ /* 0x000ea40000300800 */
[----:B------:R-:W2:Y:S01]  /*c13f0*/  LDL.LU R51, [R1+0x2cb0] ;  /* 0x002cb00001337983 */ /* 0x000ea20000300800 */
[----:B------:R-:W-:Y:S01]  /*c1400*/  HMMA.1688.F32.TF32 R176, R8, R70, R176 ;  /* 0x0000004608b0723c */ /* 0x000fe200000810b0 */
[----:B------:R1:W-:Y:S01]  /*c1410*/  LDGSTS.E [R12+0xf380], [R4.64], P4 ;  /* 0x0f380000040c7fae */ /* 0x0003e2000a121844 */
[----:B------:R-:W-:-:S02]  /*c1420*/  ISETP.GT.AND P4, PT, R3, 0x48, PT ;  /* 0x000000480300780c */ /* 0x000fc40003f84270 */
[----:B------:R-:W-:Y:S02]  /*c1430*/  ISETP.GT.AND P5, PT, R3, 0x4c, PT ;  /* 0x0000004c0300780c */ /* 0x000fe40003fa4270 */
[----:B-1----:R-:W-:Y:S02]  /*c1440*/  SEL R5, RZ, 0x4, !P4 ;  /* 0x00000004ff057807 */ /* 0x002fe40006000000 */
[----:B------:R-:W-:Y:S02]  /*c1450*/  SEL R4, RZ, 0x4, !P5 ;  /* 0x00000004ff047807 */ /* 0x000fe40006800000 */
[----:B------:R-:W-:Y:S02]  /*c1460*/  SEL R5, R5, RZ, !P0 ;  /* 0x000000ff05057207 */ /* 0x000fe40004000000 */
[----:B------:R-:W-:Y:S02]  /*c1470*/  SEL R4, R4, RZ, !P0 ;  /* 0x000000ff04047207 */ /* 0x000fe40004000000 */
[----:B---3--:R-:W-:-:S02]  /*c1480*/  IADD3.X R47, R47, R0, RZ, P3, !PT ;  /* 0x000000002f2f7210 */ /* 0x008fc40001ffe4ff */
[----:B------:R-:W-:-:S03]  /*c1490*/  IADD3 R38, P3, R38, R252, RZ ;  /* 0x000000fc26267210 */ /* 0x000fc60007f7e0ff */
[----:B------:R-:W-:Y:S02]  /*c14a0*/  STL [R1+0x2bac], R47 ;  /* 0x002bac2f01007387 */ /* 0x000fe40000100800 */
[----:B------:R-:W-:Y:S02]  /*c14b0*/  IMAD.X R46, R46, 0x1, R0, P3 ;  /* 0x000000012e2e7824 */ /* 0x000fe400018e0600 */
[----:B------:R1:W-:Y:S01]  /*c14c0*/  STL [R1+0x2bb8], R38 ;  /* 0x002bb82601007387 */ /* 0x0003e20000100800 */
[----:B------:R-:W-:Y:S01]  /*c14d0*/  ISETP.NE.U32.AND P3, PT, R5, RZ, PT ;  /* 0x000000ff0500720c */ /* 0x000fe20003f65070 */
[----:B------:R-:W-:Y:S01]  /*c14e0*/  MOV R5, R47 ;  /* 0x0000002f00057202 */ /* 0x000fe20000000f00 */
[-C--:B----4-:R-:W-:Y:S02]  /*c14f0*/  IADD3 R13, P6, R13, R252.reuse, RZ ;  /* 0x000000fc0d0d7210 */ /* 0x090fe40007fde0ff */
[-C--:B--2---:R-:W-:Y:S02]  /*c1500*/  IADD3 R14, P4, R14, R252.reuse, RZ ;  /* 0x000000fc0e0e7210 */ /* 0x084fe40007f9e0ff */
[----:B------:R-:W-:-:S02]  /*c1510*/  IADD3 R49, P5, R49, R252, RZ ;  /* 0x000000fc31317210 */ /* 0x000fc40007fbe0ff */
[-C--:B------:R-:W-:Y:S01]  /*c1520*/  IADD3.X R39, R39, R0.reuse, RZ, P6, !PT ;  /* 0x0000000027277210 */ /* 0x080fe200037fe4ff */
[----:B------:R-:W-:Y:S01]  /*c1530*/  STL [R1+0x2bc0], R13 ;  /* 0x002bc00d01007387 */ /* 0x000fe20000100800 */
[----:B------:R-:W-:Y:S02]  /*c1540*/  IMAD.X R15, R15, 0x1, R0, P4 ;  /* 0x000000010f0f7824 */ /* 0x000fe400020e0600 */
[----:B------:R-:W-:Y:S01]  /*c1550*/  STL [R1+0x2bb4], R46 ;  /* 0x002bb42e01007387 */ /* 0x000fe20000100800 */
[----:B------:R-:W-:Y:S01]  /*c1560*/  IADD3.X R55, R55, R0, RZ, P5, !PT ;  /* 0x0000000037377210 */ /* 0x000fe20002ffe4ff */
[----:B------:R-:W-:Y:S01]  /*c1570*/  STL [R1+0x2bc8], R14 ;  /* 0x002bc80e01007387 */ /* 0x000fe20000100800 */
[----:B------:R-:W-:Y:S02]  /*c1580*/  STL [R1+0x2bd0], R49 ;  /* 0x002bd03101007387 */ /* 0x000fe40000100800 */
[----:B------:R2:W-:Y:S01]  /*c1590*/  STL [R1+0x2bbc], R39 ;  /* 0x002bbc2701007387 */ /* 0x0005e20000100800 */
[----:B------:R-:W-:-:S02]  /*c15a0*/  IADD3 R6, P5, R6, R252, RZ ;  /* 0x000000fc06067210 */ /* 0x000fc40007fbe0ff */
[----:B------:R-:W-:Y:S01]  /*c15b0*/  ISETP.NE.U32.AND P4, PT, R4, RZ, PT ;  /* 0x000000ff0400720c */ /* 0x000fe20003f85070 */
[----:B------:R3:W-:Y:S01]  /*c15c0*/  STL [R1+0x2bc4], R15 ;  /* 0x002bc40f01007387 */ /* 0x0007e20000100800 */
[----:B------:R-:W-:Y:S02]  /*c15d0*/  IMAD.MOV.U32 R4, RZ, RZ, R34 ;  /* 0x000000ffff047224 */ /* 0x000fe400078e0022 */
[----:B------:R-:W-:Y:S02]  /*c15e0*/  STL [R1+0x2bcc], R55 ;  /* 0x002bcc3701007387 */ /* 0x000fe40000100800 */
[----:B------:R-:W-:Y:S01]  /*c15f0*/  STL.64 [R1+0x300], R176 ;  /* 0x000300b001007387 */ /* 0x000fe20000100a00 */
[----:B------:R-:W-:Y:S01]  /*c1600*/  STL.64 [R1+0x308], R178 ;  /* 0x000308b201007387 */ /* 0x000fe20000100a00 */
[----:B------:R-:W4:Y:S02]  /*c1610*/  LDL.LU R52, [R1+0x2cac] ;  /* 0x002cac0001347983 */ /* 0x000f240000300800 */
[----:B------:R-:W-:-:S02]  /*c1620*/  IMAD.X R54, R54, 0x1, R0, P5 ;  /* 0x0000000136367824 */ /* 0x000fc400028e0600 */
[----:B------:R1:W-:Y:S01]  /*c1630*/  STL [R1+0x2bd8], R6 ;  /* 0x002bd80601007387 */ /* 0x0003e20000100800 */
[----:B------:R-:W-:Y:S01]  /*c1640*/  IADD3 R35, P5, R35, R252, RZ ;  /* 0x000000fc23237210 */ /* 0x000fe20007fbe0ff */
[----:B------:R-:W4:Y:S04]  /*c1650*/  LDL.LU R34, [R1+0x2cb8] ;  /* 0x002cb80001227983 */ /* 0x000f280000300800 */
[----:B------:R1:W-:Y:S02]  /*c1660*/  LDGSTS.E [R12+0x10000], [R4.64], P1 ;  /* 0x10000000040c7fae */ /* 0x0003e40008921844 */
[----:B-1----:R-:W-:Y:S02]  /*c1670*/  MOV R4, R38 ;  /* 0x0000002600047202 */ /* 0x002fe40000000f00 */
[----:B------:R-:W4:Y:S01]  /*c1680*/  LDL.LU R38, [R1+0x2cc0] ;  /* 0x002cc00001267983 */ /* 0x000f220000300800 */
[----:B------:R-:W-:Y:S02]  /*c1690*/  STL [R1+0x2bd4], R54 ;  /* 0x002bd43601007387 */ /* 0x000fe40000100800 */
[----:B------:R1:W-:Y:S02]  /*c16a0*/  STL [R1+0x2be0], R35 ;  /* 0x002be02301007387 */ /* 0x0003e40000100800 */
[----:B------:R-:W4:Y:S02]  /*c16b0*/  LDL.LU R50, [R1+0x2cb4] ;  /* 0x002cb40001327983 */ /* 0x000f240000300800 */
[----:B------:R-:W-:-:S05]  /*c16c0*/  IMAD.MOV.U32 R5, RZ, RZ, R46 ;  /* 0x000000ffff057224 */ /* 0x000fca00078e002e */
[----:B------:R1:W-:Y:S01]  /*c16d0*/  LDGSTS.E [R12+0x10080], [R4.64], P1 ;  /* 0x10080000040c7fae */ /* 0x0003e20008921844 */
[----:B------:R-:W-:Y:S02]  /*c16e0*/  IADD3.X R48, R48, R0, RZ, P5, !PT ;  /* 0x0000000030307210 */ /* 0x000fe40002ffe4ff */
[----:B-1----:R-:W-:Y:S01]  /*c16f0*/  MOV R4, R13 ;  /* 0x0000000d00047202 */ /* 0x002fe20000000f00 */
[----:B------:R-:W-:Y:S01]  /*c1700*/  IMAD.MOV.U32 R5, RZ, RZ, R39 ;  /* 0x000000ffff057224 */ /* 0x000fe200078e0027 */
[----:B------:R-:W-:Y:S01]  /*c1710*/  IADD3 R7, P5, R7, R252, RZ ;  /* 0x000000fc07077210 */ /* 0x000fe20007fbe0ff */
[----:B--2---:R-:W2:Y:S04]  /*c1720*/  LDL.LU R39, [R1+0x2cbc] ;  /* 0x002cbc0001277983 */ /* 0x004ea80000300800 */
[----:B------:R1:W-:Y:S01]  /*c1730*/  LDGSTS.E [R12+0x10100], [R4.64], P1 ;  /* 0x10100000040c7fae */ /* 0x0003e20008921844 */
[----:B------:R-:W2:Y:S02]  /*c1740*/  LDL.LU R13, [R1+0x2cc8] ;  /* 0x002cc800010d7983 */ /* 0x000ea40000300800 */
[----:B------:R-:W2:Y:S02]  /*c1750*/  LDL.LU R46, [R1+0x2cd0] ;  /* 0x002cd000012e7983 */ /* 0x000ea40000300800 */
[----:B-1----:R-:W-:Y:S01]  /*c1760*/  IMAD.MOV.U32 R4, RZ, RZ, R14 ;  /* 0x000000ffff047224 */ /* 0x002fe200078e000e */
[----:B------:R-:W-:Y:S01]  /*c1770*/  MOV R5, R15 ;  /* 0x0000000f00057202 */ /* 0x000fe20000000f00 */
[----:B------:R-:W2:Y:S04]  /*c1780*/  LDL.LU R14, [R1+0x2cc4] ;  /* 0x002cc400010e7983 */ /* 0x000ea80000300800 */
[----:B------:R1:W-:Y:S01]  /*c1790*/  LDGSTS.E [R12+0x10180], [R4.64], P1 ;  /* 0x10180000040c7fae */ /* 0x0003e20008921844 */
[----:B------:R1:W-:Y:S02]  /*c17a0*/  STL [R1+0x2bdc], R48 ;  /* 0x002bdc3001007387 */ /* 0x0003e40000100800 */
[----:B---3--:R-:W4:Y:S02]  /*c17b0*/  LDL.LU R15, [R1+0x2cd8] ;  /* 0x002cd800010f7983 */ /* 0x008f240000300800 */
[----:B------:R1:W-:Y:S01]  /*c17c0*/  STL [R1+0x2be8], R7 ;  /* 0x002be80701007387 */ /* 0x0003e20000100800 */
[----:B------:R-:W4:Y:S01]  /*c17d0*/  LDL.LU R47, [R1+0x2ce0] ;  /* 0x002ce000012f7983 */ /* 0x000f220000300800 */
[----:B------:R-:W-:-:S02]  /*c17e0*/  IMAD.X R53, R53, 0x1, R0, P5 ;  /* 0x0000000135357824 */ /* 0x000fc400028e0600 */
[----:B-1----:R-:W-:Y:S01]  /*c17f0*/  IMAD.MOV.U32 R4, RZ, RZ, R49 ;  /* 0x000000ffff047224 */ /* 0x002fe200078e0031 */
[----:B------:R-:W-:Y:S01]  /*c1800*/  MOV R5, R55 ;  /* 0x0000003700057202 */ /* 0x000fe20000000f00 */
[----:B------:R-:W4:Y:S01]  /*c1810*/  LDL.LU R49, [R1+0x2ccc] ;  /* 0x002ccc0001317983 */ /* 0x000f220000300800 */
[----:B------:R-:W-:-:S03]  /*c1820*/  IADD3 R51, P5, R51, R252, RZ ;  /* 0x000000fc33337210 */ /* 0x000fc60007fbe0ff */
[----:B------:R1:W-:Y:S02]  /*c1830*/  LDGSTS.E [R12+0x10200], [R4.64], P1 ;  /* 0x10200000040c7fae */ /* 0x0003e40008921844 */
[----:B-1----:R-:W-:Y:S01]  /*c1840*/  MOV R4, R6 ;  /* 0x0000000600047202 */ /* 0x002fe20000000f00 */
[----:B------:R-:W-:Y:S01]  /*c1850*/  IMAD.MOV.U32 R5, RZ, RZ, R54 ;  /* 0x000000ffff057224 */ /* 0x000fe200078e0036 */
[----:B------:R-:W4:Y:S01]  /*c1860*/  LDL.LU R6, [R1+0x2ce8] ;  /* 0x002ce80001067983 */ /* 0x000f220000300800 */
[----:B------:R-:W-:Y:S02]  /*c1870*/  STL [R1+0x2be4], R53 ;  /* 0x002be43501007387 */ /* 0x000fe40000100800 */
[----:B------:R-:W-:Y:S01]  /*c1880*/  STL [R1+0x2cb0], R51 ;  /* 0x002cb03301007387 */ /* 0x000fe20000100800 */
[----:B------:R1:W-:Y:S02]  /*c1890*/  LDGSTS.E [R12+0x10280], [R4.64], P1 ;  /* 0x10280000040c7fae */ /* 0x0003e40008921844 */
[----:B-1----:R-:W-:Y:S01]  /*c18a0*/  MOV R4, R35 ;  /* 0x0000002300047202 */ /* 0x002fe20000000f00 */
[----:B------:R-:W-:Y:S01]  /*c18b0*/  IMAD.MOV.U32 R5, RZ, RZ, R48 ;  /* 0x000000ffff057224 */ /* 0x000fe200078e0030 */
[----:B------:R-:W4:Y:S01]  /*c18c0*/  LDL.LU R35, [R1+0x2cd4] ;  /* 0x002cd40001237983 */ /* 0x000f220000300800 */
[----:B------:R-:W4:Y:S03]  /*c18d0*/  LDL.LU R48, [R1+0x2cdc] ;  /* 0x002cdc0001307983 */ /* 0x000f260000300800 */
[----:B------:R1:W-:Y:S02]  /*c18e0*/  LDGSTS.E [R12+0x10300], [R4.64], P1 ;  /* 0x10300000040c7fae */ /* 0x0003e40008921844 */
[----:B-1----:R-:W-:-:S02]  /*c18f0*/  IMAD.MOV.U32 R4, RZ, RZ, R7 ;  /* 0x000000ffff047224 */ /* 0x002fc400078e0007 */
[----:B------:R-:W4:Y:S01]  /*c1900*/  LDL.LU R7, [R1+0x2ce4] ;  /* 0x002ce40001077983 */ /* 0x000f220000300800 */
[----:B------:R-:W-:-:S05]  /*c1910*/  MOV R5, R53 ;  /* 0x0000003500057202 */ /* 0x000fca0000000f00 */
[----:B------:R1:W-:Y:S02]  /*c1920*/  LDGSTS.E [R12+0x10380], [R4.64], P1 ;  /* 0x10380000040c7fae */ /* 0x0003e40008921844 */
[----:B-1----:R-:W-:Y:S02]  /*c1930*/  MOV R4, R51 ;  /* 0x0000003300047202 */ /* 0x002fe40000000f00 */
[----:B----4-:R-:W-:Y:S02]  /*c1940*/  IADD3.X R52, R52, R0, RZ, P5, !PT ;  /* 0x0000000034347210 */ /* 0x010fe40002ffe4ff */
[----:B------:R-:W-:-:S03]  /*c1950*/  IADD3 R34, P5, R34, R252, RZ ;  /* 0x000000fc22227210 */ /* 0x000fc60007fbe0ff */
[----:B------:R-:W-:Y:S01]  /*c1960*/  IMAD.MOV.U32 R5, RZ, RZ, R52 ;  /* 0x000000ffff057224 */ /* 0x000fe200078e0034 */
[----:B------:R-:W-:Y:S01]  /*c1970*/  STL [R1+0x2cac], R52 ;  /* 0x002cac3401007387 */ /* 0x000fe20000100800 */
[----:B------:R1:W-:Y:S03]  /*c1980*/  STL [R1+0x2cb8], R34 ;  /* 0x002cb82201007387 */ /* 0x0003e60000100800 */
[----:B------:R4:W-:Y:S01]  /*c1990*/  LDGSTS.E [R12+0x11000], [R4.64], P2 ;  /* 0x11000000040c7fae */ /* 0x0009e20009121844 */
[----:B------:R-:W-:Y:S01]  /*c19a0*/  IADD3 R38, P1, R38, R252, RZ ;  /* 0x000000fc26267210 */ /* 0x000fe20007f3e0ff */
[----:B------:R-:W-:Y:S02]  /*c19b0*/  IMAD.X R50, R50, 0x1, R0, P5 ;  /* 0x0000000132327824 */ /* 0x000fe400028e0600 */
[----:B----4-:R-:W-:Y:S02]  /*c19c0*/  IMAD.MOV.U32 R4, RZ, RZ, R34 ;  /* 0x000000ffff047224 */ /* 0x010fe400078e0022 */
[----:B------:R4:W-:Y:S01]  /*c19d0*/  STL [R1+0x2cc0], R38 ;  /* 0x002cc02601007387 */ /* 0x0009e20000100800 */
[----:B------:R-:W-:Y:S02]  /*c19e0*/  STL [R1+0x2cb4], R50 ;  /* 0x002cb43201007387 */ /* 0x000fe40000100800 */
[----:B-1----:R-:W3:Y:S01]  /*c19f0*/  LDL.LU R34, [R1+0x2db0] ;  /* 0x002db00001227983 */ /* 0x002ee20000300800 */
[----:B------:R-:W-:-:S05]  /*c1a00*/  MOV R5, R50 ;  /* 0x0000003200057202 */ /* 0x000fca0000000f00 */
[----:B------:R1:W-:Y:S01]  /*c1a10*/  LDGSTS.E [R12+0x11080], [R4.64], P2 ;  /* 0x11080000040c7fae */ /* 0x0003e20009121844 */
[----:B--2---:R-:W-:Y:S02]  /*c1a20*/  IADD3.X R39, R39, R0, RZ, P1, !PT ;  /* 0x0000000027277210 */ /* 0x004fe40000ffe4ff */
[-C--:B------:R-:W-:Y:S02]  /*c1a30*/  IADD3 R13, P5, R13, R252.reuse, RZ ;  /* 0x000000fc0d0d7210 */ /* 0x080fe40007fbe0ff */
[----:B------:R-:W-:Y:S02]  /*c1a40*/  IADD3 R46, P1, R46, R252, RZ ;  /* 0x000000fc2e2e7210 */ /* 0x000fe40007f3e0ff */
[----:B-1----:R-:W-:Y:S01]  /*c1a50*/  MOV R4, R38 ;  /* 0x0000002600047202 */ /* 0x002fe20000000f00 */
[----:B------:R-:W-:Y:S01]  /*c1a60*/  IMAD.MOV.U32 R5, RZ, RZ, R39 ;  /* 0x000000ffff057224 */ /* 0x000fe200078e0027 */
[----:B------:R-:W-:Y:S01]  /*c1a70*/  STL [R1+0x2cc8], R13 ;  /* 0x002cc80d01007387 */ /* 0x000fe20000100800 */
[----:B------:R1:W-:Y:S03]  /*c1a80*/  STL [R1+0x2cbc], R39 ;  /* 0x002cbc2701007387 */ /* 0x0003e60000100800 */
[----:B------:R2:W-:Y:S01]  /*c1a90*/  LDGSTS.E [R12+0x11100], [R4.64], P2 ;  /* 0x11100000040c7fae */ /* 0x0005e20009121844 */
[----:B------:R-:W-:Y:S02]  /*c1aa0*/  STL [R1+0x2cd0], R46 ;  /* 0x002cd02e01007387 */ /* 0x000fe40000100800 */
[----:B------:R-:W-:Y:S01]  /*c1ab0*/  IMAD.X R14, R14, 0x1, R0, P5 ;  /* 0x000000010e0e7824 */ /* 0x000fe200028e0600 */
[----:B----4-:R-:W-:-:S04]  /*c1ac0*/  IADD3 R15, P5, R15, R252, RZ ;  /* 0x000000fc0f0f7210 */ /* 0x010fc80007fbe0ff */
[----:B------:R4:W-:Y:S01]  /*c1ad0*/  STL [R1+0x2cc4], R14 ;  /* 0x002cc40e01007387 */ /* 0x0009e20000100800 */
[----:B--2---:R-:W-:Y:S01]  /*c1ae0*/  IMAD.MOV.U32 R4, RZ, RZ, R13 ;  /* 0x000000ffff047224 */ /* 0x004fe200078e000d */
[----:B------:R-:W-:Y:S02]  /*c1af0*/  MOV R5, R14 ;  /* 0x0000000e00057202 */ /* 0x000fe40000000f00 */
[----:B------:R2:W-:Y:S04]  /*c1b00*/  STL [R1+0x2cd8], R15 ;  /* 0x002cd80f01007387 */ /* 0x0005e80000100800 */
[----:B------:R1:W-:Y:S01]  /*c1b10*/  LDGSTS.E [R12+0x11180], [R4.64], P2 ;  /* 0x11180000040c7fae */ /* 0x0003e20009121844 */
[----:B------:R-:W-:Y:S01]  /*c1b20*/  IADD3.X R49, R49, R0, RZ, P1, !PT ;  /* 0x0000000031317210 */ /* 0x000fe20000ffe4ff */
[----:B------:R-:W-:-:S04]  /*c1b30*/  IADD3 R47, P1, R47, R252, RZ ;  /* 0x000000fc2f2f7210 */ /* 0x000fc80007f3e0ff */
[----:B------:R-:W-:Y:S01]  /*c1b40*/  STL [R1+0x2ccc], R49 ;  /* 0x002ccc3101007387 */ /* 0x000fe20000100800 */
[----:B------:R-:W3:Y:S02]  /*c1b50*/  LDL.LU R38, [R1+0x2dac] ;  /* 0x002dac0001267983 */ /* 0x000ee40000300800 */
[----:B-1----:R-:W3:Y:S01]  /*c1b60*/  LDL.LU R39, [R1+0x2db8] ;  /* 0x002db80001277983 */ /* 0x002ee20000300800 */
[----:B------:R-:W-:Y:S04]  /*c1b70*/  STL [R1+0x2ce0], R47 ;  /* 0x002ce02f01007387 */ /* 0x000fe80000100800 */
[----:B------:R-:W3:Y:S01]  /*c1b80*/  LDL.LU R13, [R1+0x2dc0] ;  /* 0x002dc000010d7983 */ /* 0x000ee20000300800 */
[----:B------:R-:W-:Y:S01]  /*c1b90*/  IMAD.MOV.U32 R4, RZ, RZ, R46 ;  /* 0x000000ffff047224 */ /* 0x000fe200078e002e */
[----:B------:R-:W-:Y:S01]  /*c1ba0*/  MOV R5, R49 ;  /* 0x0000003100057202 */ /* 0x000fe20000000f00 */
[----:B----4-:R-:W4:Y:S04]  /*c1bb0*/  LDL.LU R14, [R1+0x2dc8] ;  /* 0x002dc800010e7983 */ /* 0x010f280000300800 */
[----:B------:R1:W-:Y:S01]  /*c1bc0*/  LDGSTS.E [R12+0x11200], [R4.64], P2 ;  /* 0x11200000040c7fae */ /* 0x0003e20009121844 */
[----:B------:R-:W-:Y:S01]  /*c1bd0*/  IMAD.X R35, R35, 0x1, R0, P5 ;  /* 0x0000000123237824 */ /* 0x000fe200028e0600 */
[----:B------:R-:W-:-:S02]  /*c1be0*/  IADD3 R6, P5, R6, R252, RZ ;  /* 0x000000fc06067210 */ /* 0x000fc40007fbe0ff */
[----:B------:R-:W-:Y:S02]  /*c1bf0*/  IADD3.X R48, R48, R0, RZ, P1, !PT ;  /* 0x0000000030307210 */ /* 0x000fe40000ffe4ff */
[----:B------:R2:W-:Y:S01]  /*c1c00*/  STL [R1+0x2cd4], R35 ;  /* 0x002cd42301007387 */ /* 0x0005e20000100800 */
[----:B------:R-:W4:Y:S02]  /*c1c10*/  LDL.LU R46, [R1+0x2db4] ;  /* 0x002db400012e7983 */ /* 0x000f240000300800 */
[----:B------:R3:W-:Y:S02]  /*c1c20*/  STL [R1+0x2ce8], R6 ;  /* 0x002ce80601007387 */ /* 0x0007e40000100800 */
[----:B------:R3:W-:Y:S01]  /*c1c30*/  STL [R1+0x2cdc], R48 ;  /* 0x002cdc3001007387 */ /* 0x0007e20000100800 */
[----:B------:R-:W4:Y:S01]  /*c1c40*/  LDL.LU R51, [R1+0x2dd0] ;  /* 0x002dd00001337983 */ /* 0x000f220000300800 */
[----:B-1----:R-:W-:Y:S01]  /*c1c50*/  MOV R4, R15 ;  /* 0x0000000f00047202 */ /* 0x002fe20000000f00 */
[----:B------:R-:W-:-:S02]  /*c1c60*/  IMAD.MOV.U32 R5, RZ, RZ, R35 ;  /* 0x000000ffff057224 */ /* 0x000fc400078e0023 */
[----:B--2---:R-:W2:Y:S04]  /*c1c70*/  LDL.LU R15, [R1+0x2dbc] ;  /* 0x002dbc00010f7983 */ /* 0x004ea80000300800 */
[----:B------:R-:W2:Y:S04]  /*c1c80*/  LDL.LU R35, [R1+0x2dc4] ;  /* 0x002dc40001237983 */ /* 0x000ea80000300800 */
[----:B------:R1:W-:Y:S01]  /*c1c90*/  LDGSTS.E [R12+0x11280], [R4.64], P2 ;  /* 0x11280000040c7fae */ /* 0x0003e20009121844 */
[----:B------:R-:W-:-:S05]  /*c1ca0*/  IMAD.X R7, R7, 0x1, R0, P5 ;  /* 0x0000000107077824 */ /* 0x000fca00028e0600 */
[----:B------:R3:W-:Y:S01]  /*c1cb0*/  STL [R1+0x2ce4], R7 ;  /* 0x002ce40701007387 */ /* 0x0007e20000100800 */
[----:B------:R-:W2:Y:S02]  /*c1cc0*/  LDL.LU R55, [R1+0x2dcc] ;  /* 0x002dcc0001377983 */ /* 0x000ea40000300800 */
[----:B------:R-:W2:Y:S02]  /*c1cd0*/  LDL.LU R53, [R1+0x2dd8] ;  /* 0x002dd80001357983 */ /* 0x000ea40000300800 */
[----:B------:R-:W2:Y:S01]  /*c1ce0*/  LDL.LU R54, [R1+0x2dd4] ;  /* 0x002dd40001367983 */ /* 0x000ea20000300800 */
[----:B------:R-:W2:Y:S01]  /*c1cf0*/  LDL.LU R52, [R1+0x2ddc] ;  /* 0x002ddc0001347983 */ /* 0x000ea20000300800 */
[----:B-1----:R-:W-:Y:S01]  /*c1d00*/  MOV R4, R47 ;  /* 0x0000002f00047202 */ /* 0x002fe20000000f00 */
[----:B------:R-:W-:-:S05]  /*c1d10*/  IMAD.MOV.U32 R5, RZ, RZ, R48 ;  /* 0x000000ffff057224 */ /* 0x000fca00078e0030 */
[----:B------:R1:W-:Y:S02]  /*c1d20*/  LDGSTS.E [R12+0x11300], [R4.64], P2 ;  /* 0x11300000040c7fae */ /* 0x0003e40009121844 */
[----:B-1----:R-:W-:Y:S02]  /*c1d30*/  MOV R4, R6 ;  /* 0x0000000600047202 */ /* 0x002fe40000000f00 */
[----:B---3--:R-:W-:-:S05]  /*c1d40*/  IADD3 R34, P1, R34, R252, RZ ;  /* 0x000000fc22227210 */ /* 0x008fca0007f3e0ff */
[----:B------:R1:W-:Y:S01]  /*c1d50*/  STL [R1+0x2db0], R34 ;  /* 0x002db02201007387 */ /* 0x0003e20000100800 */
[----:B------:R-:W3:Y:S02]  /*c1d60*/  LDL.LU R6, [R1+0x2de0] ;  /* 0x002de00001067983 */ /* 0x000ee40000300800 */
[----:B------:R-:W-:Y:S01]  /*c1d70*/  IMAD.MOV.U32 R5, RZ, RZ, R7 ;  /* 0x000000ffff057224 */ /* 0x000fe200078e0007 */
[----:B------:R-:W-:Y:S01]  /*c1d80*/  HMMA.1688.F32.TF32 R176, R8, R74, R180 ;  /* 0x0000004a08b0723c */ /* 0x000fe200000810b4 */
[C---:B------:R-:W-:Y:S01]  /*c1d90*/  ISETP.GT.AND P5, PT, R3.reuse, 0x54, PT ;  /* 0x000000540300780c */ /* 0x040fe20003fa4270 */
[----:B------:R-:W3:Y:S04]  /*c1da0*/  LDL.LU R49, [R1+0x2de4] ;  /* 0x002de40001317983 */ /* 0x000ee80000300800 */
[----:B------:R1:W-:Y:S01]  /*c1db0*/  LDGSTS.E [R12+0x11380], [R4.64], P2 ;  /* 0x11380000040c7fae */ /* 0x0003e20009121844 */
[----:B------:R-:W-:Y:S01]  /*c1dc0*/  ISETP.GT.AND P2, PT, R3, 0x50, PT ;  /* 0x000000500300780c */ /* 0x000fe20003f44270 */
[----:B------:R-:W3:Y:S02]  /*c1dd0*/  LDL.LU R48, [R1+0x2de8] ;  /* 0x002de80001307983 */ /* 0x000ee40000300800 */
[----:B------:R-:W3:Y:S01]  /*c1de0*/  LDL.LU R7, [R1+0x2eb0] ;  /* 0x002eb00001077983 */ /* 0x000ee20000300800 */
[----:B-1----:R-:W-:-:S02]  /*c1df0*/  SEL R5, RZ, 0x4, !P2 ;  /* 0x00000004ff057807 */ /* 0x002fc40005000000 */
[----:B------:R-:W-:Y:S02]  /*c1e00*/  SEL R4, RZ, 0x4, !P5 ;  /* 0x00000004ff047807 */ /* 0x000fe40006800000 */
[----:B------:R-:W-:Y:S01]  /*c1e10*/  IADD3.X R38, R38, R0, RZ, P1, !PT ;  /* 0x0000000026267210 */ /* 0x000fe20000ffe4ff */
[-C--:B------:R-:W-:Y:S01]  /*c1e20*/  IADD3 R39, P1, R39, R252.reuse, RZ ;  /* 0x000000fc27277210 */ /* 0x080fe20007f3e0ff */
[-C--:B------:R-:W-:Y:S02]  /*c1e30*/  IADD3 R13, P6, R13, R252.reuse, RZ ;  /* 0x000000fc0d0d7210 */ /* 0x080fe40007fde0ff */
[----:B----4-:R-:W-:Y:S01]  /*c1e40*/  IADD3 R14, P2, R14, R252, RZ ;  /* 0x000000fc0e0e7210 */ /* 0x010fe20007f5e0ff */
[----:B------:R1:W-:Y:S01]  /*c1e50*/  STL [R1+0x2dac], R38 ;  /* 0x002dac2601007387 */ /* 0x0003e20000100800 */
[----:B------:R-:W-:Y:S02]  /*c1e60*/  STL [R1+0x2db8], R39 ;  /* 0x002db82701007387 */ /* 0x000fe40000100800 */
[----:B------:R-:W-:Y:S01]  /*c1e70*/  STL [R1+0x2dc0], R13 ;  /* 0x002dc00d01007387 */ /* 0x000fe20000100800 */
[----:B------:R-:W-:-:S02]  /*c1e80*/  SEL R5, R5, RZ, !P0 ;  /* 0x000000ff05057207 */ /* 0x000fc40004000000 */
[----:B------:R-:W-:Y:S01]  /*c1e90*/  SEL R4, R4, RZ, !P0 ;  /* 0x000000ff04047207 */ /* 0x000fe20004000000 */
[--C-:B------:R-:W-:Y:S01]  /*c1ea0*/  IMAD.X R46, R46, 0x1, R0.reuse, P1 ;  /* 0x000000012e2e7824 */ /* 0x100fe200008e0600 */
[----:B------:R-:W-:Y:S02]  /*c1eb0*/  IADD3 R51, P5, R51, R252, RZ ;  /* 0x000000fc33337210 */ /* 0x000fe40007fbe0ff */
[-C--:B--2---:R-:W-:Y:S02]  /*c1ec0*/  IADD3.X R15, R15, R0.reuse, RZ, P6, !PT ;  /* 0x000000000f0f7210 */ /* 0x084fe400037fe4ff */
[----:B------:R2:W-:Y:S01]  /*c1ed0*/  STL [R1+0x2db4], R46 ;  /* 0x002db42e01007387 */ /* 0x0005e20000100800 */
[----:B------:R-:W-:Y:S02]  /*c1ee0*/  IMAD.X R35, R35, 0x1, R0, P2 ;  /* 0x0000000123237824 */ /* 0x000fe400010e0600 */
[----:B------:R-:W-:Y:S01]  /*c1ef0*/  STL [R1+0x2dc8], R14 ;  /* 0x002dc80e01007387 */ /* 0x000fe20000100800 */
[----:B------:R-:W-:Y:S01]  /*c1f00*/  STL [R1+0x2dd0], R51 ;  /* 0x002dd03301007387 */ /* 0x000fe20000100800 */
[----:B------:R4:W-:Y:S02]  /*c1f10*/  STL [R1+0x2dbc], R15 ;  /* 0x002dbc0f01007387 */ /* 0x0009e40000100800 */
[----:B------:R1:W-:Y:S01]  /*c1f20*/  STL [R1+0x2dc4], R35 ;  /* 0x002dc42301007387 */ /* 0x0003e20000100800 */
[----:B------:R-:W-:-:S05]  /*c1f30*/  IADD3.X R55, R55, R0, RZ, P5, !PT ;  /* 0x0000000037377210 */ /* 0x000fca0002ffe4ff */
[----:B------:R-:W-:Y:S01]  /*c1f40*/  STL [R1+0x2dcc], R55 ;  /* 0x002dcc3701007387 */ /* 0x000fe20000100800 */
[----:B------:R-:W-:Y:S02]  /*c1f50*/  STL.64 [R1+0x2d0], R176 ;  /* 0x0002d0b001007387 */ /* 0x000fe40000100a00 */
[----:B------:R-:W-:Y:S02]  /*c1f60*/  STL.64 [R1+0x2d8], R178 ;  /* 0x0002d8b201007387 */ /* 0x000fe40000100a00 */
[----:B------:R-:W4:Y:S01]  /*c1f70*/  LDL.LU R50, [R1+0x2eac] ;  /* 0x002eac0001327983 */ /* 0x000f220000300800 */
[----:B------:R-:W-:Y:S02]  /*c1f80*/  IADD3 R53, P5, R53, R252, RZ ;  /* 0x000000fc35357210 */ /* 0x000fe40007fbe0ff */
[----:B------:R-:W-:Y:S02]  /*c1f90*/  ISETP.NE.U32.AND P1, PT, R5, RZ, PT ;  /* 0x000000ff0500720c */ /* 0x000fe40003f25070 */
[----:B------:R-:W-:Y:S01]  /*c1fa0*/  ISETP.NE.U32.AND P2, PT, R4, RZ, PT ;  /* 0x000000ff0400720c */ /* 0x000fe20003f45070 */
[----:B------:R-:W-:Y:S01]  /*c1fb0*/  IMAD.MOV.U32 R4, RZ, RZ, R34 ;  /* 0x000000ffff047224 */ /* 0x000fe200078e0022 */
[----:B------:R-:W-:Y:S01]  /*c1fc0*/  MOV R5, R38 ;  /* 0x0000002600057202 */ /* 0x000fe20000000f00 */
[----:B------:R-:W-:Y:S01]  /*c1fd0*/  IMAD.X R54, R54, 0x1, R0, P5 ;  /* 0x0000000136367824 */ /* 0x000fe200028e0600 */
[----:B------:R-:W-:Y:S01]  /*c1fe0*/  STL [R1+0x2dd8], R53 ;  /* 0x002dd83501007387 */ /* 0x000fe20000100800 */
[----:B------:R-:W4:Y:S02]  /*c1ff0*/  LDL.LU R34, [R1+0x2eb8] ;  /* 0x002eb80001227983 */ /* 0x000f240000300800 */
[----:B-1----:R-:W4:Y:S01]  /*c2000*/  LDL.LU R38, [R1+0x2ec0] ;  /* 0x002ec00001267983 */ /* 0x002f220000300800 */
[----:B------:R1:W-:Y:S04]  /*c2010*/  LDGSTS.E [R12+0x12000], [R4.64], P3 ;  /* 0x12000000040c7fae */ /* 0x0003e80009921844 */
[----:B------:R-:W-:Y:S01]  /*c2020*/  STL [R1+0x2dd4], R54 ;  /* 0x002dd43601007387 */ /* 0x000fe20000100800 */
[----:B-1----:R-:W-:Y:S01]  /*c2030*/  IMAD.MOV.U32 R5, RZ, RZ, R46 ;  /* 0x000000ffff057224 */ /* 0x002fe200078e002e */
[----:B---3--:R-:W-:-:S05]  /*c2040*/  IADD3 R6, P5, R6, R252, RZ ;  /* 0x000000fc06067210 */ /* 0x008fca0007fbe0ff */
[----:B------:R1:W-:Y:S01]  /*c2050*/  STL [R1+0x2de0], R6 ;  /* 0x002de00601007387 */ /* 0x0003e20000100800 */
[----:B--2---:R-:W2:Y:S01]  /*c2060*/  LDL.LU R46, [R1+0x2eb4] ;  /* 0x002eb400012e7983 */ /* 0x004ea20000300800 */
[----:B------:R-:W-:Y:S02]  /*c2070*/  MOV R4, R39 ;  /* 0x0000002700047202 */ /* 0x000fe40000000f00 */
[----:B------:R-:W-:Y:S01]  /*c2080*/  IADD3.X R52, R52, R0, RZ, P5, !PT ;  /* 0x0000000034347210 */ /* 0x000fe20002ffe4ff */
[----:B------:R-:W3:Y:S04]  /*c2090*/  LDL.LU R39, [R1+0x2ebc] ;  /* 0x002ebc0001277983 */ /* 0x000ee80000300800 */
[----:B------:R1:W-:Y:S02]  /*c20a0*/  LDGSTS.E [R12+0x12080], [R4.64], P3 ;  /* 0x12080000040c7fae */ /* 0x0003e40009921844 */
[----:B-1----:R-:W-:Y:S01]  /*c20b0*/  MOV R4, R13 ;  /* 0x0000000d00047202 */ /* 0x002fe20000000f00 */
[----:B------:R-:W-:Y:S01]  /*c20c0*/  IMAD.MOV.U32 R5, RZ, RZ, R15 ;  /* 0x000000ffff057224 */ /* 0x000fe200078e000f */
[----:B------:R-:W3:Y:S01]  /*c20d0*/  LDL.LU R13, [R1+0x2ec8] ;  /* 0x002ec800010d7983 */ /* 0x000ee20000300800 */
[----:B------:R-:W-:Y:S01]  /*c20e0*/  IADD3 R48, P5, R48, R252, RZ ;  /* 0x000000fc30307210 */ /* 0x000fe20007fbe0ff */
[----:B----4-:R-:W4:Y:S02]  /*c20f0*/  LDL.LU R15, [R1+0x2ed0] ;  /* 0x002ed000010f7983 */ /* 0x010f240000300800 */
[----:B------:R1:W-:Y:S02]  /*c2100*/  LDGSTS.E [R12+0x12100], [R4.64], P3 ;  /* 0x12100000040c7fae */ /* 0x0003e40009921844 */
[----:B-1----:R-:W-:Y:S01]  /*c2110*/  IMAD.MOV.U32 R4, RZ, RZ, R14 ;  /* 0x000000ffff047224 */ /* 0x002fe200078e000e */
[----:B------:R-:W-:Y:S01]  /*c2120*/  MOV R5, R35 ;  /* 0x0000002300057202 */ /* 0x000fe20000000f00 */
[----:B------:R-:W4:Y:S04]  /*c2130*/  LDL.LU R14, [R1+0x2ec4] ;  /* 0x002ec400010e7983 */ /* 0x000f280000300800 */
[----:B------:R1:W-:Y:S01]  /*c2140*/  LDGSTS.E [R12+0x12180], [R4.64], P3 ;  /* 0x12180000040c7fae */ /* 0x0003e20009921844 */
[----:B------:R-:W-:Y:S02]  /*c2150*/  STL [R1+0x2ddc], R52 ;  /* 0x002ddc3401007387 */ /* 0x000fe40000100800 */
[----:B------:R-:W4:Y:S02]  /*c2160*/  LDL.LU R35, [R1+0x2ed8] ;  /* 0x002ed80001237983 */ /* 0x000f240000300800 */
[----:B------:R-:W-:Y:S01]  /*c2170*/  STL [R1+0x2de8], R48 ;  /* 0x002de83001007387 */ /* 0x000fe20000100800 */
[----:B------:R-:W4:Y:S01]  /*c2180*/  LDL.LU R47, [R1+0x2ee0] ;  /* 0x002ee000012f7983 */ /* 0x000f220000300800 */
[----:B-1----:R-:W-:Y:S01]  /*c2190*/  IMAD.MOV.U32 R4, RZ, RZ, R51 ;  /* 0x000000ffff047224 */ /* 0x002fe200078e0033 */
[----:B------:R-:W-:-:S02]  /*c21a0*/  MOV R5, R55 ;  /* 0x0000003700057202 */ /* 0x000fc40000000f00 */
[----:B------:R-:W4:Y:S04]  /*c21b0*/  LDL.LU R51, [R1+0x2ecc] ;  /* 0x002ecc0001337983 */ /* 0x000f280000300800 */
[----:B------:R1:W-:Y:S01]  /*c21c0*/  LDGSTS.E [R12+0x12200], [R4.64], P3 ;  /* 0x12200000040c7fae */ /* 0x0003e20009921844 */
[----:B------:R-:W-:Y:S01]  /*c21d0*/  IMAD.X R49, R49, 0x1, R0, P5 ;  /* 0x0000000131317824 */ /* 0x000fe200028e0600 */
[----:B------:R-:W-:Y:S02]  /*c21e0*/  IADD3 R7, P5, R7, R252, RZ ;  /* 0x000000fc07077210 */ /* 0x000fe40007fbe0ff */
[----:B-1----:R-:W-:Y:S01]  /*c21f0*/  MOV R4, R53 ;  /* 0x0000003500047202 */ /* 0x002fe20000000f00 */
[----:B------:R-:W-:-:S05]  /*c2200*/  IMAD.MOV.U32 R5, RZ, RZ, R54 ;  /* 0x000000ffff057224 */ /* 0x000fca00078e0036 */
[----:B------:R1:W-:Y:S04]  /*c2210*/  LDGSTS.E [R12+0x12280], [R4.64], P3 ;  /* 0x12280000040c7fae */ /* 0x0003e80009921844 */
[----:B------:R1:W-:Y:S01]  /*c2220*/  STL [R1+0x2de4], R49 ;  /* 0x002de43101007387 */ /* 0x0003e20000100800 */
[----:B------:R1:W-:Y:S02]  /*c2230*/  STL [R1+0x2eb0], R7 ;  /* 0x002eb00701007387 */ /* 0x0003e40000100800 */
[----:B-1----:R-:W-:Y:S01]  /*c2240*/  MOV R4, R6 ;  /* 0x0000000600047202 */ /* 0x002fe20000000f00 */
[----:B------:R-:W-:Y:S01]  /*c2250*/  IMAD.MOV.U32 R5, RZ, RZ, R52 ;  /* 0x000000ffff057224 */ /* 0x000fe200078e0034 */
[----:B------:R-:W4:Y:S04]  /*c2260*/  LDL.LU R6, [R1+0x2ee8] ;  /* 0x002ee80001067983 */ /* 0x000f280000300800 */
[----:B------:R1:W-:Y:S01]  /*c2270*/  LDGSTS.E [R12+0x12300], [R4.64], P3 ;  /* 0x12300000040c7fae */ /* 0x0003e20009921844 */
[----:B------:R-:W-:-:S02]  /*c2280*/  IADD3.X R50, R50, R0, RZ, P5, !PT ;  /* 0x0000000032327210 */ /* 0x000fc40002ffe4ff */
[----:B-1----:R-:W-:Y:S02]  /*c2290*/  MOV R5, R49 ;  /* 0x0000003100057202 */ /* 0x002fe40000000f00 */
[----:B------:R-:W4:Y:S01]  /*c22a0*/  LDL.LU R49, [R1+0x2ed4] ;  /* 0x002ed40001317983 */ /* 0x000f220000300800 */
[----:B------:R-:W-:Y:S02]  /*c22b0*/  IMAD.MOV.U32 R4, RZ, RZ, R48 ;  /* 0x000000ffff047224 */ /* 0x000fe400078e0030 */
[----:B------:R-:W-:Y:S02]  /*c22c0*/  STL [R1+0x2eac], R50 ;  /* 0x002eac3201007387 */ /* 0x000fe40000100800 */
[----:B------:R-:W4:Y:S01]  /*c22d0*/  LDL.LU R48, [R1+0x2edc] ;  /* 0x002edc0001307983 */ /* 0x000f220000300800 */
[-C--:B------:R-:W-:Y:S01]  /*c22e0*/  IADD3 R34, P5, R34, R252.reuse, RZ ;  /* 0x000000fc22227210 */ /* 0x080fe20007fbe0ff */
[----:B------:R1:W-:Y:S01]  /*c22f0*/  LDGSTS.E [R12+0x12380], [R4.64], P3 ;  /* 0x12380000040c7fae */ /* 0x0003e20009921844 */
[----:B------:R-:W-:-:S03]  /*c2300*/  IADD3 R38, P3, R38, R252, RZ ;  /* 0x000000fc26267210 */ /* 0x000fc60007f7e0ff */
[----:B------:R2:W-:Y:S01]  /*c2310*/  STL [R1+0x2eb8], R34 ;  /* 0x002eb82201007387 */ /* 0x0005e20000100800 */
[----:B-1----:R-:W-:Y:S01]  /*c2320*/  MOV R4, R7 ;  /* 0x0000000700047202 */ /* 0x002fe20000000f00 */
[----:B------:R-:W-:Y:S02]  /*c2330*/  IMAD.MOV.U32 R5, RZ, RZ, R50 ;  /* 0x000000ffff057224 */ /* 0x000fe400078e0032 */
[----:B------:R-:W4:Y:S01]  /*c2340*/  LDL.LU R7, [R1+0x2ee4] ;  /* 0x002ee40001077983 */ /* 0x000f220000300800 */
[----:B------:R1:W-:Y:S03]  /*c2350*/  STL [R1+0x2ec0], R38 ;  /* 0x002ec02601007387 */ /* 0x0003e60000100800 */
[----:B------:R1:W-:Y:S02]  /*c2360*/  LDGSTS.E [R12+0x13000], [R4.64], P4 ;  /* 0x13000000040c7fae */ /* 0x0003e4000a121844 */
[----:B-1----:R-:W-:-:S02]  /*c2370*/  IMAD.MOV.U32 R4, RZ, RZ, R34 ;  /* 0x000000ffff047224 */ /* 0x002fc400078e0022 */
[----:B--2---:R-:W-:-:S05]  /*c2380*/  IMAD.X R46, R46, 0x1, R0, P5 ;  /* 0x000000012e2e7824 */ /* 0x004fca00028e0600 */
[----:B------:R1:W-:Y:S01]  /*c2390*/  STL [R1+0x2eb4], R46 ;  /* 0x002eb42e01007387 */ /* 0x0003e20000100800 */
[----:B------:R-:W2:Y:S01]  /*c23a0*/  LDL.LU R34, [R1+0x2fb0] ;  /* 0x002fb00001227983 */ /* 0x000ea20000300800 */
[----:B------:R-:W-:Y:S02]  /*c23b0*/  MOV R5, R46 ;  /* 0x0000002e00057202 */ /* 0x000fe40000000f00 */
[----:B---3--:R-:W-:-:S03]  /*c23c0*/  IADD3.X R39, R39, R0, RZ, P3, !PT ;  /* 0x0000000027277210 */ /* 0x008fc60001ffe4ff */
[----:B------:R3:W-:Y:S01]  /*c23d0*/  LDGSTS.E [R12+0x13080], [R4.64], P4 ;  /* 0x13080000040c7fae */ /* 0x0007e2000a121844 */
[-C--:B------:R-:W-:Y:S02]  /*c23e0*/  IADD3 R13, P5, R13, R252.reuse, RZ ;  /* 0x000000fc0d0d7210 */ /* 0x080fe40007fbe0ff */
[----:B----4-:R-:W-:-:S03]  /*c23f0*/  IADD3 R15, P3, R15, R252, RZ ;  /* 0x000000fc0f0f7210 */ /* 0x010fc60007f7e0ff */
[----:B------:R-:W-:Y:S01]  /*c2400*/  STL [R1+0x2ec8], R13 ;  /* 0x002ec80d01007387 */ /* 0x000fe20000100800 */
[----:B---3--:R-:W-:Y:S01]  /*c2410*/  MOV R4, R38 ;  /* 0x0000002600047202 */ /* 0x008fe20000000f00 */
[----:B------:R-:W-:Y:S02]  /*c2420*/  IMAD.MOV.U32 R5, RZ, RZ, R39 ;  /* 0x000000ffff057224 */ /* 0x000fe400078e0027 */
[----:B------:R3:W-:Y:S01]  /*c2430*/  STL [R1+0x2ebc], R39 ;  /* 0x002ebc2701007387 */ /* 0x0007e20000100800 */
[----:B------:R-:W-:Y:S04]  /*c2440*/  STL [R1+0x2ed0], R15 ;  /* 0x002ed00f01007387 */ /* 0x000fe80000100800 */
[----:B------:R4:W-:Y:S01]  /*c2450*/  LDGSTS.E [R12+0x13100], [R4.64], P4 ;  /* 0x13100000040c7fae */ /* 0x0009e2000a121844 */
[----:B------:R-:W-:Y:S01]  /*c2460*/  IMAD.X R14, R14, 0x1, R0, P5 ;  /* 0x000000010e0e7824 */ /* 0x000fe200028e0600 */
[----:B------:R-:W-:-:S04]  /*c2470*/  IADD3 R35, P5, R35, R252, RZ ;  /* 0x000000fc23237210 */ /* 0x000fc80007fbe0ff */
[----:B------:R1:W-:Y:S01]  /*c2480*/  STL [R1+0x2ec4], R14 ;  /* 0x002ec40e01007387 */ /* 0x0003e20000100800 */
[----:B----4-:R-:W-:Y:S01]  /*c2490*/  IMAD.MOV.U32 R4, RZ, RZ, R13 ;  /* 0x000000ffff047224 */ /* 0x010fe200078e000d */
[----:B------:R-:W-:Y:S02]  /*c24a0*/  MOV R5, R14 ;  /* 0x0000000e00057202 */ /* 0x000fe40000000f00 */
[----:B------:R4:W-:Y:S04]  /*c24b0*/  STL [R1+0x2ed8], R35 ;  /* 0x002ed82301007387 */ /* 0x0009e80000100800 */
[----:B------:R1:W-:Y:S01]  /*c24c0*/  LDGSTS.E [R12+0x13180], [R4.64], P4 ;  /* 0x13180000040c7fae */ /* 0x0003e2000a121844 */
[----:B------:R-:W-:Y:S01]  /*c24d0*/  IADD3.X R51, R51, R0, RZ, P3, !PT ;  /* 0x0000000033337210 */ /* 0x000fe20001ffe4ff */
[----:B------:R-:W-:-:S04]  /*c24e0*/  IADD3 R47, P3, R47, R252, RZ ;  /* 0x000000fc2f2f7210 */ /* 0x000fc80007f7e0ff */
[----:B------:R-:W-:Y:S01]  /*c24f0*/  STL [R1+0x2ecc], R51 ;  /* 0x002ecc3301007387 */ /* 0x000fe20000100800 */
[----:B------:R-:W2:Y:S02]  /*c2500*/  LDL.LU R38, [R1+0x2fac] ;  /* 0x002fac0001267983 */ /* 0x000ea40000300800 */
[----:B-1----:R-:W2:Y:S01]  /*c2510*/  LDL.LU R46, [R1+0x2fb4] ;  /* 0x002fb400012e7983 */ /* 0x002ea20000300800 */
[----:B------:R-:W-:Y:S04]  /*c2520*/  STL [R1+0x2ee0], R47 ;  /* 0x002ee02f01007387 */ /* 0x000fe80000100800 */
[----:B---3--:R-:W3:Y:S01]  /*c2530*/  LDL.LU R39, [R1+0x2fb8] ;  /* 0x002fb80001277983 */ /* 0x008ee20000300800 */
[----:B------:R-:W3:Y:S02]  /*c2540*/  LDL.LU R13, [R1+0x2fc0] ;  /* 0x002fc000010d7983 */ /* 0x000ee40000300800 */
[----:B------:R-:W3:Y:S02]  /*c2550*/  LDL.LU R14, [R1+0x2fc8] ;  /* 0x002fc800010e7983 */ /* 0x000ee40000300800 */
[----:B------:R-:W-:Y:S01]  /*c2560*/  IMAD.MOV.U32 R4, RZ, RZ, R15 ;  /* 0x000000ffff047224 */ /* 0x000fe200078e000f */
[----:B------:R-:W-:Y:S01]  /*c2570*/  MOV R5, R51 ;  /* 0x0000003300057202 */ /* 0x000fe20000000f00 */
[----:B------:R-:W3:Y:S04]  /*c2580*/  LDL.LU R50, [R1+0x2fd0] ;  /* 0x002fd00001327983 */ /* 0x000ee80000300800 */
[----:B------:R1:W-:Y:S02]  /*c2590*/  LDGSTS.E [R12+0x13200], [R4.64], P4 ;  /* 0x13200000040c7fae */ /* 0x0003e4000a121844 */
[----:B-1----:R-:W-:Y:S01]  /*c25a0*/  MOV R4, R35 ;  /* 0x0000002300047202 */ /* 0x002fe20000000f00 */
[----:B------:R-:W-:Y:S01]  /*c25b0*/  IMAD.X R49, R49, 0x1, R0, P5 ;  /* 0x0000000131317824 */ /* 0x000fe200028e0600 */
[----:B------:R-:W-:-:S02]  /*c25c0*/  IADD3 R6, P5, R6, R252, RZ ;  /* 0x000000fc06067210 */ /* 0x000fc40007fbe0ff */
[----:B------:R-:W-:Y:S02]  /*c25d0*/  IADD3.X R48, R48, R0, RZ, P3, !PT ;  /* 0x0000000030307210 */ /* 0x000fe40001ffe4ff */
[----:B------:R-:W-:Y:S01]  /*c25e0*/  STL [R1+0x2ed4], R49 ;  /* 0x002ed43101007387 */ /* 0x000fe20000100800 */
[----:B------:R-:W3:Y:S02]  /*c25f0*/  LDL.LU R15, [R1+0x2fbc] ;  /* 0x002fbc00010f7983 */ /* 0x000ee40000300800 */
[----:B------:R1:W-:Y:S02]  /*c2600*/  STL [R1+0x2ee8], R6 ;  /* 0x002ee80601007387 */ /* 0x0003e40000100800 */
[----:B------:R1:W-:Y:S01]  /*c2610*/  STL [R1+0x2edc], R48 ;  /* 0x002edc3001007387 */ /* 0x0003e20000100800 */
[----:B------:R-:W3:Y:S01]  /*c2620*/  LDL.LU R53, [R1+0x2fd8] ;  /* 0x002fd80001357983 */ /* 0x000ee20000300800 */
[----:B----4-:R-:W4:Y:S02]  /*c2630*/  LDL.LU R35, [R1+0x2fc4] ;  /* 0x002fc40001237983 */ /* 0x010f240000300800 */
[----:B------:R-:W4:Y:S02]  /*c2640*/  LDL.LU R55, [R1+0x2fcc] ;  /* 0x002fcc0001377983 */ /* 0x000f240000300800 */
[----:B------:R-:W-:-:S05]  /*c2650*/  IMAD.MOV.U32 R5, RZ, RZ, R49 ;  /* 0x000000ffff057224 */ /* 0x000fca00078e0031 */
[----:B------:R1:W-:Y:S01]  /*c2660*/  LDGSTS.E [R12+0x13280], [R4.64], P4 ;  /* 0x13280000040c7fae */ /* 0x0003e2000a121844 */
[----:B------:R-:W-:-:S05]  /*c2670*/  IMAD.X R7, R7, 0x1, R0, P5 ;  /* 0x0000000107077824 */ /* 0x000fca00028e0600 */
[----:B------:R2:W-:Y:S01]  /*c2680*/  STL [R1+0x2ee4], R7 ;  /* 0x002ee40701007387 */ /* 0x0005e20000100800 */
[----:B------:R-:W4:Y:S02]  /*c2690*/  LDL.LU R54, [R1+0x2fd4] ;  /* 0x002fd40001367983 */ /* 0x000f240000300800 */
[----:B------:R-:W4:Y:S01]  /*c26a0*/  LDL.LU R52, [R1+0x2fdc] ;  /* 0x002fdc0001347983 */ /* 0x000f220000300800 */
[----:B-1----:R-:W-:Y:S01]  /*c26b0*/  MOV R4, R47 ;  /* 0x0000002f00047202 */ /* 0x002fe20000000f00 */
[----:B------:R-:W-:-:S05]  /*c26c0*/  IMAD.MOV.U32 R5, RZ, RZ, R48 ;  /* 0x000000ffff057224 */ /* 0x000fca00078e0030 */
[----:B------:R1:W-:Y:S02]  /*c26d0*/  LDGSTS.E [R12+0x13300], [R4.64], P4 ;  /* 0x13300000040c7fae */ /* 0x0003e4000a121844 */
[----:B-1----:R-:W-:Y:S02]  /*c26e0*/  MOV R4, R6 ;  /* 0x0000000600047202 */ /* 0x002fe40000000f00 */
[----:B--2---:R-:W-:-:S05]  /*c26f0*/  IADD3 R34, P3, R34, R252, RZ ;  /* 0x000000fc22227210 */ /* 0x004fca0007f7e0ff */
[----:B------:R1:W-:Y:S01]  /*c2700*/  STL [R1+0x2fb0], R34 ;  /* 0x002fb02201007387 */ /* 0x0003e20000100800 */
[----:B------:R-:W2:Y:S02]  /*c2710*/  LDL.LU R6, [R1+0x2fe0] ;  /* 0x002fe00001067983 */ /* 0x000ea40000300800 */
[----:B------:R-:W-:Y:S01]  /*c2720*/  IMAD.MOV.U32 R5, RZ, RZ, R7 ;  /* 0x000000ffff057224 */ /* 0x000fe200078e0007 */
[----:B------:R-:W-:Y:S01]  /*c2730*/  HMMA.1688.F32.TF32 R176, R8, R78, R184 ;  /* 0x0000004e08b0723c */ /* 0x000fe200000810b8 */
[C---:B------:R-:W-:Y:S01]  /*c2740*/  ISETP.GT.AND P5, PT, R3.reuse, 0x5c, PT ;  /* 0x0000005c0300780c */ /* 0x040fe20003fa4270 */
[----:B------:R-:W2:Y:S04]  /*c2750*/  LDL.LU R49, [R1+0x2fe4] ;  /* 0x002fe40001317983 */ /* 0x000ea80000300800 */
[----:B------:R1:W-:Y:S01]  /*c2760*/  LDGSTS.E [R12+0x13380], [R4.64], P4 ;  /* 0x13380000040c7fae */ /* 0x0003e2000a121844 */
[----:B------:R-:W-:Y:S01]  /*c2770*/  ISETP.GT.AND P4, PT, R3, 0x58, PT ;  /* 0x000000580300780c */ /* 0x000fe20003f84270 */
[----:B------:R-:W2:Y:S02]  /*c2780*/  LDL.LU R48, [R1+0x2fe8] ;  /* 0x002fe80001307983 */ /* 0x000ea40000300800 */
[----:B------:R-:W2:Y:S01]  /*c2790*/  LDL.LU R7, [R1+0x30b0] ;  /* 0x0030b00001077983 */ /* 0x000ea20000300800 */
[----:B-1----:R-:W-:-:S02]  /*c27a0*/  SEL R5, RZ, 0x4, !P4 ;  /* 0x00000004ff057807 */ /* 0x002fc40006000000 */
[----:B------:R-:W-:Y:S02]  /*c27b0*/  SEL R4, RZ, 0x4, !P5 ;  /* 0x00000004ff047807 */ /* 0x000fe40006800000 */
[----:B------:R-:W-:Y:S02]  /*c27c0*/  SEL R5, R5, RZ, !P0 ;  /* 0x000000ff05057207 */ /* 0x000fe40004000000 */
[----:B------:R-:W-:Y:S02]  /*c27d0*/  IADD3.X R38, R38, R0, RZ, P3, !PT ;  /* 0x0000000026267210 */ /* 0x000fe40001ffe4ff */
[-C--:B---3--:R-:W-:Y:S02]  /*c27e0*/  IADD3 R39, P3, R39, R252.reuse, RZ ;  /* 0x000000fc27277210 */ /* 0x088fe40007f7e0ff */
[-C--:B------:R-:W-:Y:S02]  /*c27f0*/  IADD3 R13, P6, R13, R252.reuse, RZ ;  /* 0x000000fc0d0d7210 */ /* 0x080fe40007fde0ff */
[-C--:B------:R-:W-:Y:S01]  /*c2800*/  IADD3 R14, P4, R14, R252.reuse, RZ ;  /* 0x000000fc0e0e7210 */ /* 0x080fe20007f9e0ff */
[----:B------:R1:W-:Y:S01]  /*c2810*/  STL [R1+0x2fac], R38 ;  /* 0x002fac2601007387 */ /* 0x0003e20000100800 */
[----:B------:R-:W-:Y:S01]  /*c2820*/  IMAD.X R46, R46, 0x1, R0, P3 ;  /* 0x000000012e2e7824 */ /* 0x000fe200018e0600 */
[----:B------:R-:W-:-:S02]  /*c2830*/  IADD3 R50, P5, R50, R252, RZ ;  /* 0x000000fc32327210 */ /* 0x000fc40007fbe0ff */
[----:B------:R-:W-:Y:S01]  /*c2840*/  STL [R1+0x2fb8], R39 ;  /* 0x002fb82701007387 */ /* 0x000fe20000100800 */
[----:B------:R-:W-:Y:S02]  /*c2850*/  STL [R1+0x2fc0], R13 ;  /* 0x002fc00d01007387 */ /* 0x000fe40000100800 */
[----:B------:R3:W-:Y:S02]  /*c2860*/  STL [R1+0x2fb4], R46 ;  /* 0x002fb42e01007387 */ /* 0x0007e40000100800 */
[----:B------:R-:W-:Y:S01]  /*c2870*/  STL [R1+0x2fc8], R14 ;  /* 0x002fc80e01007387 */ /* 0x000fe20000100800 */
[----:B------:R-:W-:Y:S01]  /*c2880*/  STL [R1+0x2fd0], R50 ;  /* 0x002fd03201007387 */ /* 0x000fe20000100800 */
[----:B------:R-:W-:Y:S02]  /*c2890*/  SEL R4, R4, RZ, !P0 ;  /* 0x000000ff04047207 */ /* 0x000fe40004000000 */
[----:B------:R-:W-:Y:S01]  /*c28a0*/  ISETP.NE.U32.AND P3, PT, R5, RZ, PT ;  /* 0x000000ff0500720c */ /* 0x000fe20003f65070 */
[----:B------:R-:W-:Y:S01]  /*c28b0*/  MOV R5, R38 ;  /* 0x0000002600057202 */ /* 0x000fe20000000f00 */
[-C--:B------:R-:W-:Y:S01]  /*c28c0*/  IADD3.X R15, R15, R0.reuse, RZ, P6, !PT ;  /* 0x000000000f0f7210 */ /* 0x080fe200037fe4ff */
[----:B----4-:R-:W-:Y:S01]  /*c28d0*/  IMAD.X R35, R35, 0x1, R0, P4 ;  /* 0x0000000123237824 */ /* 0x010fe200020e0600 */
[----:B------:R-:W-:-:S03]  /*c28e0*/  IADD3.X R55, R55, R0, RZ, P5, !PT ;  /* 0x0000000037377210 */ /* 0x000fc60002ffe4ff */
[----:B------:R4:W-:Y:S01]  /*c28f0*/  STL [R1+0x2fbc], R15 ;  /* 0x002fbc0f01007387 */ /* 0x0009e20000100800 */
[----:B------:R1:W-:Y:S03]  /*c2900*/  STL [R1+0x2fc4], R35 ;  /* 0x002fc42301007387 */ /* 0x0003e60000100800 */
[----:B------:R-:W-:Y:S01]  /*c2910*/  STL [R1+0x2fcc], R55 ;  /* 0x002fcc3701007387 */ /* 0x000fe20000100800 */
[----:B------:R-:W-:Y:S02]  /*c2920*/  STL.64 [R1+0x1c0], R176 ;  /* 0x0001c0b001007387 */ /* 0x000fe40000100a00 */
[----:B------:R-:W-:Y:S02]  /*c2930*/  STL.64 [R1+0x1c8], R178 ;  /* 0x0001c8b201007387 */ /* 0x000fe40000100a00 */
[----:B------:R-:W4:Y:S01]  /*c2940*/  LDL.LU R51, [R1+0x30ac] ;  /* 0x0030ac0001337983 */ /* 0x000f220000300800 */
[----:B------:R-:W-:-:S02]  /*c2950*/  IADD3 R53, P5, R53, R252, RZ ;  /* 0x000000fc35357210 */ /* 0x000fc40007fbe0ff */
[----:B------:R-:W-:Y:S01]  /*c2960*/  ISETP.NE.U32.AND P4, PT, R4, RZ, PT ;  /* 0x000000ff0400720c */ /* 0x000fe20003f85070 */
[----:B------:R-:W-:Y:S02]  /*c2970*/  IMAD.MOV.U32 R4, RZ, RZ, R34 ;  /* 0x000000ffff047224 */ /* 0x000fe400078e0022 */
[----:B------:R-:W-:Y:S01]  /*c2980*/  STL [R1+0x2fd8], R53 ;  /* 0x002fd83501007387 */ /* 0x000fe20000100800 */
[----:B------:R-:W-:Y:S02]  /*c2990*/  IMAD.X R54, R54, 0x1, R0, P5 ;  /* 0x0000000136367824 */ /* 0x000fe400028e0600 */
[----:B------:R-:W4:Y:S02]  /*c29a0*/  LDL.LU R34, [R1+0x30b8] ;  /* 0x0030b80001227983 */ /* 0x000f240000300800 */
[----:B-1----:R-:W4:Y:S01]  /*c29b0*/  LDL.LU R38, [R1+0x30c0] ;  /* 0x0030c00001267983 */ /* 0x002f220000300800 */
[----:B------:R1:W-:Y:S04]  /*c29c0*/  LDGSTS.E [R12+0x14000], [R4.64], P1 ;  /* 0x14000000040c7fae */ /* 0x0003e80008921844 */
[----:B------:R-:W-:Y:S01]  /*c29d0*/  STL [R1+0x2fd4], R54 ;  /* 0x002fd43601007387 */ /* 0x000fe20000100800 */
[----:B-1----:R-:W-:Y:S01]  /*c29e0*/  IMAD.MOV.U32 R5, RZ, RZ, R46 ;  /* 0x000000ffff057224 */ /* 0x002fe200078e002e */
[----:B--2---:R-:W-:-:S05]  /*c29f0*/  IADD3 R6, P5, R6, R252, RZ ;  /* 0x000000fc06067210 */ /* 0x004fca0007fbe0ff */
[----:B------:R1:W-:Y:S01]  /*c2a00*/  STL [R1+0x2fe0], R6 ;  /* 0x002fe00601007387 */ /* 0x0003e20000100800 */
[----:B---3--:R-:W2:Y:S01]  /*c2a10*/  LDL.LU R46, [R1+0x30b4] ;  /* 0x0030b400012e7983 */ /* 0x008ea20000300800 */
        /* <DEDUP_REMOVED lines=32> */
[----:B------:R1:W-:Y:S02]  /*c2c20*/  LDGSTS.E [R12+0x14300], [R4.64], P1 ;  /* 0x14300000040c7fae */ /* 0x0003e40008921844 */
[----:B-1----:R-:W-:-:S02]  /*c2c30*/  MOV R5, R49 ;  /* 0x0000003100057202 */ /* 0x002fc40000000f00 */
[----:B------:R-:W4:Y:S01]  /*c2c40*/  LDL.LU R49, [R1+0x30d4] ;  /* 0x0030d40001317983 */ /* 0x000f220000300800 */
[----:B------:R-:W-:Y:S01]  /*c2c50*/  IADD3.X R51, R51, R0, RZ, P5, !PT ;  /* 0x0000000033337210 */ /* 0x000fe20002ffe4ff */
[----:B------:R-:W-:-:S04]  /*c2c60*/  IMAD.MOV.U32 R4, RZ, RZ, R48 ;  /* 0x000000ffff047224 */ /* 0x000fc800078e0030 */
[----:B------:R-:W-:Y:S01]  /*c2c70*/  STL [R1+0x30ac], R51 ;  /* 0x0030ac3301007387 */ /* 0x000fe20000100800 */
[----:B------:R-:W4:Y:S03]  /*c2c80*/  LDL.LU R48, [R1+0x30dc] ;  /* 0x0030dc0001307983 */ /* 0x000f260000300800 */
[----:B------:R1:W-:Y:S01]  /*c2c90*/  LDGSTS.E [R12+0x14380], [R4.64], P1 ;  /* 0x14380000040c7fae */ /* 0x0003e20008921844 */
[-C--:B------:R-:W-:Y:S02]  /*c2ca0*/  IADD3 R34, P5, R34, R252.reuse, RZ ;  /* 0x000000fc22227210 */ /* 0x080fe40007fbe0ff */
        /* <DEDUP_REMOVED lines=44> */
[----:B------:R-:W-:-:S04]  /*c2f70*/  IADD3 R6, P5, R6, R252, RZ ;  /* 0x000000fc06067210 */ /* 0x000fc80007fbe0ff */
[----:B------:R-:W-:Y:S01]  /*c2f80*/  STL [R1+0x30d4], R49 ;  /* 0x0030d43101007387 */ /* 0x000fe20000100800 */
[----:B------:R-:W3:Y:S01]  /*c2f90*/  LDL.LU R15, [R1+0x31bc] ;  /* 0x0031bc00010f7983 */ /* 0x000ee20000300800 */
[----:B------:R-:W-:Y:S02]  /*c2fa0*/  IADD3.X R48, R48, R0, RZ, P1, !PT ;  /* 0x0000000030307210 */ /* 0x000fe40000ffe4ff */
[----:B------:R1:W-:Y:S04]  /*c2fb0*/  STL [R1+0x30e8], R6 ;  /* 0x0030e80601007387 */ /* 0x0003e80000100800 */
[----:B------:R-:W-:Y:S01]  /*c2fc0*/  STL [R1+0x30dc], R48 ;  /* 0x0030dc3001007387 */ /* 0x000fe20000100800 */
[----:B------:R-:W3:Y:S02]  /*c2fd0*/  LDL.LU R53, [R1+0x31d8] ;  /* 0x0031d80001357983 */ /* 0x000ee40000300800 */
        /* <DEDUP_REMOVED lines=24> */
[----:B------:R-:W-:-:S04]  /*c3160*/  SEL R4, RZ, 0x4, !P5 ;  /* 0x00000004ff047807 */ /* 0x000fc80006800000 */
        /* <DEDUP_REMOVED lines=13> */
[----:B------:R-:W-:-:S04]  /*c3240*/  SEL R5, R5, RZ, !P0 ;  /* 0x000000ff05057207 */ /* 0x000fc80004000000 */
[----:B------:R-:W-:Y:S01]  /*c3250*/  ISETP.NE.U32.AND P1, PT, R5, RZ, PT ;  /* 0x000000ff0500720c */ /* 0x000fe20003f25070 */
[----:B------:R-:W-:Y:S01]  /*c3260*/  MOV R5, R38 ;  /* 0x0000002600057202 */ /* 0x000fe20000000f00 */
[----:B------:R-:W-:-:S05]  /*c3270*/  IADD3.X R15, R15, R0, RZ, P6, !PT ;  /* 0x000000000f0f7210 */ /* 0x000fca00037fe4ff */
[----:B------:R1:W-:Y:S01]  /*c3280*/  STL [R1+0x31bc], R15 ;  /* 0x0031bc0f01007387 */ /* 0x0003e20000100800 */
[----:B----4-:R-:W-:Y:S01]  /*c3290*/  IMAD.X R35, R35, 0x1, R0, P2 ;  /* 0x0000000123237824 */ /* 0x010fe200010e0600 */
[----:B------:R-:W-:-:S04]  /*c32a0*/  IADD3.X R55, R55, R0, RZ, P5, !PT ;  /* 0x0000000037377210 */ /* 0x000fc80002ffe4ff */
[----:B------:R2:W-:Y:S01]  /*c32b0*/  STL [R1+0x31c4], R35 ;  /* 0x0031c42301007387 */ /* 0x0005e20000100800 */
[----:B------:R-:W-:Y:S02]  /*c32c0*/  STL [R1+0x31cc], R55 ;  /* 0x0031cc3701007387 */ /* 0x000fe40000100800 */
[----:B------:R-:W-:Y:S02]  /*c32d0*/  STL.64 [R1+0x1a0], R176 ;  /* 0x0001a0b001007387 */ /* 0x000fe40000100a00 */
[----:B------:R-:W-:Y:S01]  /*c32e0*/  STL.64 [R1+0x1a8], R178 ;  /* 0x0001a8b201007387 */ /* 0x000fe20000100a00 */
[----:B------:R-:W2:Y:S01]  /*c32f0*/  LDL.LU R49, [R1+0x32ac] ;  /* 0x0032ac0001317983 */ /* 0x000ea20000300800 */
[----:B------:R-:W-:Y:S02]  /*c3300*/  IADD3 R53, P5, R53, R252, RZ ;  /* 0x000000fc35357210 */ /* 0x000fe40007fbe0ff */
[----:B------:R-:W-:Y:S01]  /*c3310*/  ISETP.NE.U32.AND P2, PT, R4, RZ, PT ;  /* 0x000000ff0400720c */ /* 0x000fe20003f45070 */
[----:B------:R-:W-:-:S02]  /*c3320*/  IMAD.MOV.U32 R4, RZ, RZ, R34 ;  /* 0x000000ffff047224 */ /* 0x000fc400078e0022 */
[----:B------:R-:W-:Y:S01]  /*c3330*/  IMAD.X R54, R54, 0x1, R0, P5 ;  /* 0x0000000136367824 */ /* 0x000fe200028e0600 */
[----:B------:R-:W-:Y:S01]  /*c3340*/  STL [R1+0x31d8], R53 ;  /* 0x0031d83501007387 */ /* 0x000fe20000100800 */
[----:B------:R-:W2:Y:S02]  /*c3350*/  LDL.LU R34, [R1+0x32b8] ;  /* 0x0032b80001227983 */ /* 0x000ea40000300800 */
[----:B-1----:R-:W2:Y:S01]  /*c3360*/  LDL.LU R38, [R1+0x32c0] ;  /* 0x0032c00001267983 */ /* 0x002ea20000300800 */
[----:B------:R1:W-:Y:S04]  /*c3370*/  LDGSTS.E [R12+0x16000], [R4.64], P3 ;  /* 0x16000000040c7fae */ /* 0x0003e80009921844 */
[----:B------:R-:W-:Y:S01]  /*c3380*/  STL [R1+0x31d4], R54 ;  /* 0x0031d43601007387 */ /* 0x000fe20000100800 */
[----:B--2---:R-:W-:-:S05]  /*c3390*/  IADD3 R6, P5, R6, R252, RZ ;  /* 0x000000fc06067210 */ /* 0x004fca0007fbe0ff */
[----:B------:R2:W-:Y:S01]  /*c33a0*/  STL [R1+0x31e0], R6 ;  /* 0x0031e00601007387 */ /* 0x0005e20000100800 */
[----:B------:R-:W4:Y:S01]  /*c33b0*/  LDL.LU R48, [R1+0x32b4] ;  /* 0x0032b40001307983 */ /* 0x000f220000300800 */
[----:B-1----:R-:W-:Y:S01]  /*c33c0*/  MOV R4, R39 ;  /* 0x0000002700047202 */ /* 0x002fe20000000f00 */
[----:B------:R-:W-:Y:S01]  /*c33d0*/  IMAD.MOV.U32 R5, RZ, RZ, R46 ;  /* 0x000000ffff057224 */ /* 0x000fe200078e002e */
[----:B------:R-:W-:Y:S01]  /*c33e0*/  IADD3.X R52, R52, R0, RZ, P5, !PT ;  /* 0x0000000034347210 */ /* 0x000fe20002ffe4ff */
[----:B---3--:R-:W3:Y:S04]  /*c33f0*/  LDL.LU R46, [R1+0x32bc] ;  /* 0x0032bc00012e7983 */ /* 0x008ee80000300800 */
[----:B------:R1:W-:Y:S02]  /*c3400*/  LDGSTS.E [R12+0x16080], [R4.64], P3 ;  /* 0x16080000040c7fae */ /* 0x0003e40009921844 */
[----:B-1----:R-:W-:Y:S01]  /*c3410*/  MOV R4, R13 ;  /* 0x0000000d00047202 */ /* 0x002fe20000000f00 */
[----:B------:R-:W-:Y:S01]  /*c3420*/  IMAD.MOV.U32 R5, RZ, RZ, R15 ;  /* 0x000000ffff057224 */ /* 0x000fe200078e000f */
[----:B------:R-:W3:Y:S01]  /*c3430*/  LDL.LU R13, [R1+0x32c8] ;  /* 0x0032c800010d7983 */ /* 0x000ee20000300800 */
[----:B------:R-:W-:Y:S01]  /*c3440*/  IADD3 R47, P5, R47, R252, RZ ;  /* 0x000000fc2f2f7210 */ /* 0x000fe20007fbe0ff */
[----:B------:R-:W3:Y:S02]  /*c3450*/  LDL.LU R15, [R1+0x32d0] ;  /* 0x0032d000010f7983 */ /* 0x000ee40000300800 */
[----:B------:R1:W-:Y:S02]  /*c3460*/  LDGSTS.E [R12+0x16100], [R4.64], P3 ;  /* 0x16100000040c7fae */ /* 0x0003e40009921844 */
[----:B-1----:R-:W-:Y:S01]  /*c3470*/  IMAD.MOV.U32 R4, RZ, RZ, R14 ;  /* 0x000000ffff047224 */ /* 0x002fe200078e000e */
[----:B------:R-:W-:Y:S01]  /*c3480*/  MOV R5, R35 ;  /* 0x0000002300057202 */ /* 0x000fe20000000f00 */
[----:B------:R-:W3:Y:S04]  /*c3490*/  LDL.LU R14, [R1+0x32c4] ;  /* 0x0032c400010e7983 */ /* 0x000ee80000300800 */
[----:B------:R1:W-:Y:S01]  /*c34a0*/  LDGSTS.E [R12+0x16180], [R4.64], P3 ;  /* 0x16180000040c7fae */ /* 0x0003e20009921844 */
[----:B------:R-:W-:Y:S02]  /*c34b0*/  STL [R1+0x31dc], R52 ;  /* 0x0031dc3401007387 */ /* 0x000fe40000100800 */
[----:B--2---:R-:W2:Y:S02]  /*c34c0*/  LDL.LU R35, [R1+0x32d8] ;  /* 0x0032d80001237983 */ /* 0x004ea40000300800 */
[----:B------:R-:W-:Y:S01]  /*c34d0*/  STL [R1+0x31e8], R47 ;  /* 0x0031e82f01007387 */ /* 0x000fe20000100800 */
[----:B------:R-:W2:Y:S01]  /*c34e0*/  LDL.LU R39, [R1+0x32e0] ;  /* 0x0032e00001277983 */ /* 0x000ea20000300800 */
[----:B-1----:R-:W-:Y:S01]  /*c34f0*/  IMAD.MOV.U32 R4, RZ, RZ, R51 ;  /* 0x000000ffff047224 */ /* 0x002fe200078e0033 */
[----:B------:R-:W-:-:S02]  /*c3500*/  MOV R5, R55 ;  /* 0x0000003700057202 */ /* 0x000fc40000000f00 */
[----:B------:R-:W2:Y:S04]  /*c3510*/  LDL.LU R51, [R1+0x32cc] ;  /* 0x0032cc0001337983 */ /* 0x000ea80000300800 */
        /* <DEDUP_REMOVED lines=10> */
[----:B------:R-:W2:Y:S04]  /*c35c0*/  LDL.LU R6, [R1+0x32e8] ;  /* 0x0032e80001067983 */ /* 0x000ea80000300800 */
[----:B------:R1:W-:Y:S02]  /*c35d0*/  LDGSTS.E [R12+0x16300], [R4.64], P3 ;  /* 0x16300000040c7fae */ /* 0x0003e40009921844 */
[----:B-1----:R-:W-:-:S02]  /*c35e0*/  MOV R5, R50 ;  /* 0x0000003200057202 */ /* 0x002fc40000000f00 */
[----:B------:R-:W2:Y:S01]  /*c35f0*/  LDL.LU R50, [R1+0x32d4] ;  /* 0x0032d40001327983 */ /* 0x000ea20000300800 */
[----:B------:R-:W-:Y:S01]  /*c3600*/  IADD3.X R49, R49, R0, RZ, P5, !PT ;  /* 0x0000000031317210 */ /* 0x000fe20002ffe4ff */
[----:B------:R-:W-:-:S04]  /*c3610*/  IMAD.MOV.U32 R4, RZ, RZ, R47 ;  /* 0x000000ffff047224 */ /* 0x000fc800078e002f */
[----:B------:R-:W-:Y:S01]  /*c3620*/  STL [R1+0x32ac], R49 ;  /* 0x0032ac3101007387 */ /* 0x000fe20000100800 */
[----:B------:R-:W2:Y:S03]  /*c3630*/  LDL.LU R47, [R1+0x32dc] ;  /* 0x0032dc00012f7983 */ /* 0x000ea60000300800 */
[----:B------:R1:W-:Y:S01]  /*c3640*/  LDGSTS.E [R12+0x16380], [R4.64], P3 ;  /* 0x16380000040c7fae */ /* 0x0003e20009921844 */
[-C--:B------:R-:W-:Y:S02]  /*c3650*/  IADD3 R34, P5, R34, R252.reuse, RZ ;  /* 0x000000fc22227210 */ /* 0x080fe40007fbe0ff */
[----:B------:R-:W-:-:S03]  /*c3660*/  IADD3 R38, P3, R38, R252, RZ ;  /* 0x000000fc26267210 */ /* 0x000fc60007f7e0ff */
[----:B------:R4:W-:Y:S01]  /*c3670*/  STL [R1+0x32b8], R34 ;  /* 0x0032b82201007387 */ /* 0x0009e20000100800 */
[----:B-1----:R-:W-:Y:S01]  /*c3680*/  MOV R4, R7 ;  /* 0x0000000700047202 */ /* 0x002fe20000000f00 */
[----:B------:R-:W-:Y:S02]  /*c3690*/  IMAD.MOV.U32 R5, RZ, RZ, R49 ;  /* 0x000000ffff057224 */ /* 0x000fe400078e0031 */
[----:B------:R-:W2:Y:S01]  /*c36a0*/  LDL.LU R7, [R1+0x32e4] ;  /* 0x0032e40001077983 */ /* 0x000ea20000300800 */
[----:B------:R1:W-:Y:S03]  /*c36b0*/  STL [R1+0x32c0], R38 ;  /* 0x0032c02601007387 */ /* 0x0003e60000100800 */
[----:B------:R1:W-:Y:S02]  /*c36c0*/  LDGSTS.E [R12+0x17000], [R4.64], P4 ;  /* 0x17000000040c7fae */ /* 0x0003e4000a121844 */
[----:B-1----:R-:W-:-:S02]  /*c36d0*/  IMAD.MOV.U32 R4, RZ, RZ, R34 ;  /* 0x000000ffff047224 */ /* 0x002fc400078e0022 */
[----:B----4-:R-:W-:-:S05]  /*c36e0*/  IMAD.X R48, R48, 0x1, R0, P5 ;  /* 0x0000000130307824 */ /* 0x010fca00028e0600 */
[----:B------:R-:W-:Y:S01]  /*c36f0*/  STL [R1+0x32b4], R48 ;  /* 0x0032b43001007387 */ /* 0x000fe20000100800 */
[----:B------:R-:W4:Y:S01]  /*c3700*/  LDL.LU R34, [R1+0x33b0] ;  /* 0x0033b00001227983 */ /* 0x000f220000300800 */
[----:B------:R-:W-:Y:S02]  /*c3710*/  MOV R5, R48 ;  /* 0x0000003000057202 */ /* 0x000fe40000000f00 */
[----:B---3--:R-:W-:-:S03]  /*c3720*/  IADD3.X R46, R46, R0, RZ, P3, !PT ;  /* 0x000000002e2e7210 */ /* 0x008fc60001ffe4ff */
[----:B------:R1:W-:Y:S01]  /*c3730*/  LDGSTS.E [R12+0x17080], [R4.64], P4 ;  /* 0x17080000040c7fae */ /* 0x0003e2000a121844 */
[-C--:B------:R-:W-:Y:S02]  /*c3740*/  IADD3 R13, P5, R13, R252.reuse, RZ ;  /* 0x000000fc0d0d7210 */ /* 0x080fe40007fbe0ff */
[----:B------:R-:W-:Y:S02]  /*c3750*/  IADD3 R15, P3, R15, R252, RZ ;  /* 0x000000fc0f0f7210 */ /* 0x000fe40007f7e0ff */
[----:B-1----:R-:W-:Y:S01]  /*c3760*/  MOV R4, R38 ;  /* 0x0000002600047202 */ /* 0x002fe20000000f00 */
[----:B------:R-:W-:Y:S01]  /*c3770*/  IMAD.MOV.U32 R5, RZ, RZ, R46 ;  /* 0x000000ffff057224 */ /* 0x000fe200078e002e */
[----:B------:R-:W-:Y:S01]  /*c3780*/  STL [R1+0x32c8], R13 ;  /* 0x0032c80d01007387 */ /* 0x000fe20000100800 */
[----:B------:R1:W-:Y:S02]  /*c3790*/  STL [R1+0x32bc], R46 ;  /* 0x0032bc2e01007387 */ /* 0x0003e40000100800 */
[----:B------:R-:W-:Y:S01]  /*c37a0*/  STL [R1+0x32d0], R15 ;  /* 0x0032d00f01007387 */ /* 0x000fe20000100800 */
[----:B------:R3:W-:Y:S01]  /*c37b0*/  LDGSTS.E [R12+0x17100], [R4.64], P4 ;  /* 0x17100000040c7fae */ /* 0x0007e2000a121844 */
[----:B------:R-:W-:Y:S01]  /*c37c0*/  IMAD.X R14, R14, 0x1, R0, P5 ;  /* 0x000000010e0e7824 */ /* 0x000fe200028e0600 */
[----:B--2---:R-:W-:-:S04]  /*c37d0*/  IADD3 R35, P5, R35, R252, RZ ;  /* 0x000000fc23237210 */ /* 0x004fc80007fbe0ff */
[----:B------:R2:W-:Y:S01]  /*c37e0*/  STL [R1+0x32c4], R14 ;  /* 0x0032c40e01007387 */ /* 0x0005e20000100800 */
[----:B---3--:R-:W-:Y:S01]  /*c37f0*/  IMAD.MOV.U32 R4, RZ, RZ, R13 ;  /* 0x000000ffff047224 */ /* 0x008fe200078e000d */
[----:B------:R-:W-:Y:S02]  /*c3800*/  MOV R5, R14 ;  /* 0x0000000e00057202 */ /* 0x000fe40000000f00 */
[----:B------:R3:W-:Y:S04]  /*c3810*/  STL [R1+0x32d8], R35 ;  /* 0x0032d82301007387 */ /* 0x0007e80000100800 */
[----:B------:R1:W-:Y:S01]  /*c3820*/  LDGSTS.E [R12+0x17180], [R4.64], P4 ;  /* 0x17180000040c7fae */ /* 0x0003e2000a121844 */
[----:B------:R-:W-:Y:S01]  /*c3830*/  IADD3.X R51, R51, R0, RZ, P3, !PT ;  /* 0x0000000033337210 */ /* 0x000fe20001ffe4ff */
[----:B------:R-:W-:-:S04]  /*c3840*/  IADD3 R39, P3, R39, R252, RZ ;  /* 0x000000fc27277210 */ /* 0x000fc80007f7e0ff */
[----:B------:R-:W-:Y:S01]  /*c3850*/  STL [R1+0x32cc], R51 ;  /* 0x0032cc3301007387 */ /* 0x000fe20000100800 */
[----:B------:R-:W4:Y:S02]  /*c3860*/  LDL.LU R38, [R1+0x33ac] ;  /* 0x0033ac0001267983 */ /* 0x000f240000300800 */
[----:B------:R-:W4:Y:S02]  /*c3870*/  LDL.LU R49, [R1+0x33b4] ;  /* 0x0033b40001317983 */ /* 0x000f240000300800 */
[----:B------:R-:W-:Y:S01]  /*c3880*/  STL [R1+0x32e0], R39 ;  /* 0x0032e02701007387 */ /* 0x000fe20000100800 */
[----:B-1----:R-:W4:Y:S01]  /*c3890*/  LDL.LU R46, [R1+0x33b8] ;  /* 0x0033b800012e7983 */ /* 0x002f220000300800 */
[----:B--2---:R-:W2:Y:S02]  /*c38a0*/  LDL.LU R14, [R1+0x33c0] ;  /* 0x0033c000010e7983 */ /* 0x004ea40000300800 */
[----:B------:R-:W2:Y:S02]  /*c38b0*/  LDL.LU R13, [R1+0x33c8] ;  /* 0x0033c800010d7983 */ /* 0x000ea40000300800 */
[----:B------:R-:W-:Y:S01]  /*c38c0*/  IMAD.MOV.U32 R4, RZ, RZ, R15 ;  /* 0x000000ffff047224 */ /* 0x000fe200078e000f */
[----:B------:R-:W-:Y:S01]  /*c38d0*/  MOV R5, R51 ;  /* 0x0000003300057202 */ /* 0x000fe20000000f00 */
[----:B------:R-:W2:Y:S04]  /*c38e0*/  LDL.LU R48, [R1+0x33d0] ;  /* 0x0033d00001307983 */ /* 0x000ea80000300800 */
[----:B------:R1:W-:Y:S02]  /*c38f0*/  LDGSTS.E [R12+0x17200], [R4.64], P4 ;  /* 0x17200000040c7fae */ /* 0x0003e4000a121844 */
[----:B-1----:R-:W-:Y:S01]  /*c3900*/  MOV R4, R35 ;  /* 0x0000002300047202 */ /* 0x002fe20000000f00 */
[----:B------:R-:W-:Y:S01]  /*c3910*/  IMAD.X R50, R50, 0x1, R0, P5 ;  /* 0x0000000132327824 */ /* 0x000fe200028e0600 */
[----:B------:R-:W-:-:S04]  /*c3920*/  IADD3 R6, P5, R6, R252, RZ ;  /* 0x000000fc06067210 */ /* 0x000fc80007fbe0ff */
[----:B------:R-:W-:Y:S01]  /*c3930*/  STL [R1+0x32d4], R50 ;  /* 0x0032d43201007387 */ /* 0x000fe20000100800 */
[----:B------:R-:W2:Y:S02]  /*c3940*/  LDL.LU R15, [R1+0x33bc] ;  /* 0x0033bc00010f7983 */ /* 0x000ea40000300800 */
[----:B------:R1:W-:Y:S01]  /*c3950*/  STL [R1+0x32e8], R6 ;  /* 0x0032e80601007387 */ /* 0x0003e20000100800 */
[----:B------:R-:W-:Y:S01]  /*c3960*/  IADD3.X R47, R47, R0, RZ, P3, !PT ;  /* 0x000000002f2f7210 */ /* 0x000fe20001ffe4ff */
[----:B------:R-:W-:-:S04]  /*c3970*/  IMAD.MOV.U32 R5, RZ, RZ, R50 ;  /* 0x000000ffff057224 */ /* 0x000fc800078e0032 */
[----:B------:R1:W-:Y:S01]  /*c3980*/  STL [R1+0x32dc], R47 ;  /* 0x0032dc2f01007387 */ /* 0x0003e20000100800 */
[----:B------:R-:W2:Y:S02]  /*c3990*/  LDL.LU R53, [R1+0x33d8] ;  /* 0x0033d80001357983 */ /* 0x000ea40000300800 */
[----:B---3--:R-:W3:Y:S02]  /*c39a0*/  LDL.LU R35, [R1+0x33c4] ;  /* 0x0033c40001237983 */ /* 0x008ee40000300800 */
[----:B------:R-:W3:Y:S01]  /*c39b0*/  LDL.LU R55, [R1+0x33cc] ;  /* 0x0033cc0001377983 */ /* 0x000ee20000300800 */
[----:B------:R1:W-:Y:S01]  /*c39c0*/  LDGSTS.E [R12+0x17280], [R4.64], P4 ;  /* 0x17280000040c7fae */ /* 0x0003e2000a121844 */
[----:B------:R-:W-:Y:S01]  /*c39d0*/  IMAD.X R7, R7, 0x1, R0, P5 ;  /* 0x0000000107077824 */ /* 0x000fe200028e0600 */
[----:B-1----:R-:W-:Y:S01]  /*c39e0*/  MOV R4, R39 ;  /* 0x0000002700047202 */ /* 0x002fe20000000f00 */
[----:B------:R-:W-:-:S03]  /*c39f0*/  IMAD.MOV.U32 R5, RZ, RZ, R47 ;  /* 0x000000ffff057224 */ /* 0x000fc600078e002f */
[----:B------:R1:W-:Y:S01]  /*c3a00*/  STL [R1+0x32e4], R7 ;  /* 0x0032e40701007387 */ /* 0x0003e20000100800 */
[----:B------:R-:W3:Y:S02]  /*c3a10*/  LDL.LU R54, [R1+0x33d4] ;  /* 0x0033d40001367983 */ /* 0x000ee40000300800 */
[----:B------:R-:W3:Y:S01]  /*c3a20*/  LDL.LU R52, [R1+0x33dc] ;  /* 0x0033dc0001347983 */ /* 0x000ee20000300800 */
[----:B------:R1:W-:Y:S02]  /*c3a30*/  LDGSTS.E [R12+0x17300], [R4.64], P4 ;  /* 0x17300000040c7fae */ /* 0x0003e4000a121844 */
[----:B-1----:R-:W-:Y:S02]  /*c3a40*/  MOV R4, R6 ;  /* 0x0000000600047202 */ /* 0x002fe40000000f00 */
[----:B----4-:R-:W-:-:S05]  /*c3a50*/  IADD3 R34, P3, R34, R252, RZ ;  /* 0x000000fc22227210 */ /* 0x010fca0007f7e0ff */
[----:B------:R1:W-:Y:S01]  /*c3a60*/  STL [R1+0x33b0], R34 ;  /* 0x0033b02201007387 */ /* 0x0003e20000100800 */
[----:B------:R-:W4:Y:S02]  /*c3a70*/  LDL.LU R6, [R1+0x33e0] ;  /* 0x0033e00001067983 */ /* 0x000f240000300800 */
[----:B------:R-:W-:Y:S01]  /*c3a80*/  IMAD.MOV.U32 R5, RZ, RZ, R7 ;  /* 0x000000ffff057224 */ /* 0x000fe200078e0007 */
[----:B------:R-:W-:Y:S01]  /*c3a90*/  HMMA.1688.F32.TF32 R176, R8, R86, R192 ;  /* 0x0000005608b0723c */ /* 0x000fe200000810c0 */
[C---:B------:R-:W-:Y:S01]  /*c3aa0*/  ISETP.GT.AND P5, PT, R3.reuse, 0x6c, PT ;  /* 0x0000006c0300780c */ /* 0x040fe20003fa4270 */
[----:B------:R-:W4:Y:S04]  /*c3ab0*/  LDL.LU R47, [R1+0x33e4] ;  /* 0x0033e400012f7983 */ /* 0x000f280000300800 */
[----:B------:R1:W-:Y:S01]  /*c3ac0*/  LDGSTS.E [R12+0x17380], [R4.64], P4 ;  /* 0x17380000040c7fae */ /* 0x0003e2000a121844 */
[----:B------:R-:W-:Y:S01]  /*c3ad0*/  ISETP.GT.AND P4, PT, R3, 0x68, PT ;  /* 0x000000680300780c */ /* 0x000fe20003f84270 */
[----:B------:R-:W4:Y:S02]  /*c3ae0*/  LDL.LU R39, [R1+0x33e8] ;  /* 0x0033e80001277983 */ /* 0x000f240000300800 */
[----:B------:R-:W4:Y:S01]  /*c3af0*/  LDL.LU R7, [R1+0x34b0] ;  /* 0x0034b00001077983 */ /* 0x000f220000300800 */
[----:B-1----:R-:W-:-:S02]  /*c3b00*/  SEL R5, RZ, 0x4, !P4 ;  /* 0x00000004ff057807 */ /* 0x002fc40006000000 */
[----:B------:R-:W-:-:S04]  /*c3b10*/  SEL R4, RZ, 0x4, !P5 ;  /* 0x00000004ff047807 */ /* 0x000fc80006800000 */
[----:B------:R-:W-:Y:S02]  /*c3b20*/  SEL R4, R4, RZ, !P0 ;  /* 0x000000ff04047207 */ /* 0x000fe40004000000 */
[----:B------:R-:W-:Y:S02]  /*c3b30*/  SEL R5, R5, RZ, !P0 ;  /* 0x000000ff05057207 */ /* 0x000fe40004000000 */
[----:B------:R-:W-:Y:S02]  /*c3b40*/  IADD3.X R38, R38, R0, RZ, P3, !PT ;  /* 0x0000000026267210 */ /* 0x000fe40001ffe4ff */
[-C--:B------:R-:W-:Y:S02]  /*c3b50*/  IADD3 R46, P3, R46, R252.reuse, RZ ;  /* 0x000000fc2e2e7210 */ /* 0x080fe40007f7e0ff */
[-C--:B--2---:R-:W-:Y:S02]  /*c3b60*/  IADD3 R14, P6, R14, R252.reuse, RZ ;  /* 0x000000fc0e0e7210 */ /* 0x084fe40007fde0ff */
        /* <DEDUP_REMOVED lines=9> */
[----:B------:R-:W-:Y:S01]  /*c3c00*/  ISETP.NE.U32.AND P3, PT, R5, RZ, PT ;  /* 0x000000ff0500720c */ /* 0x000fe20003f65070 */
[----:B------:R-:W-:Y:S01]  /*c3c10*/  MOV R5, R38 ;  /* 0x0000002600057202 */ /* 0x000fe20000000f00 */
[----:B------:R-:W-:-:S05]  /*c3c20*/  IADD3.X R15, R15, R0, RZ, P6, !PT ;  /* 0x000000000f0f7210 */ /* 0x000fca00037fe4ff */
[----:B------:R1:W-:Y:S01]  /*c3c30*/  STL [R1+0x33bc], R15 ;  /* 0x0033bc0f01007387 */ /* 0x0003e20000100800 */
[----:B---3--:R-:W-:Y:S01]  /*c3c40*/  IMAD.X R35, R35, 0x1, R0, P4 ;  /* 0x0000000123237824 */ /* 0x008fe200020e0600 */
[----:B------:R-:W-:-:S04]  /*c3c50*/  IADD3.X R55, R55, R0, RZ, P5, !PT ;  /* 0x0000000037377210 */ /* 0x000fc80002ffe4ff */
[----:B------:R4:W-:Y:S01]  /*c3c60*/  STL [R1+0x33c4], R35 ;  /* 0x0033c42301007387 */ /* 0x0009e20000100800 */
[----:B------:R-:W-:Y:S02]  /*c3c70*/  STL [R1+0x33cc], R55 ;  /* 0x0033cc3701007387 */ /* 0x000fe40000100800 */
[----:B------:R-:W-:Y:S02]  /*c3c80*/  STL.64 [R1+0x190], R176 ;  /* 0x000190b001007387 */ /* 0x000fe40000100a00 */
[----:B------:R-:W-:Y:S01]  /*c3c90*/  STL.64 [R1+0x198], R178 ;  /* 0x000198b201007387 */ /* 0x000fe20000100a00 */
[-C--:B------:R-:W-:Y:S01]  /*c3ca0*/  IADD3 R53, P4, R53, R252.reuse, RZ ;  /* 0x000000fc35357210 */ /* 0x080fe20007f9e0ff */
[----:B------:R-:W4:Y:S01]  /*c3cb0*/  LDL.LU R51, [R1+0x34ac] ;  /* 0x0034ac0001337983 */ /* 0x000f220000300800 */
[----:B------:R-:W-:Y:S01]  /*c3cc0*/  ISETP.NE.U32.AND P6, PT, R4, RZ, PT ;  /* 0x000000ff0400720c */ /* 0x000fe20003fc5070 */
[----:B------:R-:W-:Y:S02]  /*c3cd0*/  IMAD.MOV.U32 R4, RZ, RZ, R34 ;  /* 0x000000ffff047224 */ /* 0x000fe400078e0022 */
[----:B------:R-:W-:Y:S01]  /*c3ce0*/  STL [R1+0x33d8], R53 ;  /* 0x0033d83501007387 */ /* 0x000fe20000100800 */
[----:B------:R-:W4:Y:S02]  /*c3cf0*/  LDL.LU R34, [R1+0x34b8] ;  /* 0x0034b80001227983 */ /* 0x000f240000300800 */
[----:B-1----:R-:W4:Y:S02]  /*c3d00*/  LDL.LU R38, [R1+0x34c0] ;  /* 0x0034c00001267983 */ /* 0x002f240000300800 */
[----:B------:R-:W-:Y:S01]  /*c3d10*/  IMAD.X R54, R54, 0x1, R0, P4 ;  /* 0x0000000136367824 */ /* 0x000fe200020e0600 */
[----:B------:R1:W-:Y:S04]  /*c3d20*/  LDGSTS.E [R12+0x18000], [R4.64], P1 ;  /* 0x18000000040c7fae */ /* 0x0003e80008921844 */
[----:B------:R-:W-:Y:S01]  /*c3d30*/  STL [R1+0x33d4], R54 ;  /* 0x0033d43601007387 */ /* 0x000fe20000100800 */
[----:B----4-:R-:W-:-:S05]  /*c3d40*/  IADD3 R6, P4, R6, R252, RZ ;  /* 0x000000fc06067210 */ /* 0x010fca0007f9e0ff */
[----:B------:R4:W-:Y:S01]  /*c3d50*/  STL [R1+0x33e0], R6 ;  /* 0x0033e00601007387 */ /* 0x0009e20000100800 */
[----:B------:R-:W3:Y:S01]  /*c3d60*/  LDL.LU R50, [R1+0x34b4] ;  /* 0x0034b40001327983 */ /* 0x000ee20000300800 */
[----:B-1----:R-:W-:Y:S01]  /*c3d70*/  MOV R4, R46 ;  /* 0x0000002e00047202 */ /* 0x002fe20000000f00 */
[----:B------:R-:W-:Y:S01]  /*c3d80*/  IMAD.MOV.U32 R5, RZ, RZ, R49 ;  /* 0x000000ffff057224 */ /* 0x000fe200078e0031 */
[----:B------:R-:W-:Y:S01]  /*c3d90*/  IADD3.X R52, R52, R0, RZ, P4, !PT ;  /* 0x0000000034347210 */ /* 0x000fe200027fe4ff */
[----:B--2---:R-:W2:Y:S04]  /*c3da0*/  LDL.LU R49, [R1+0x34bc] ;  /* 0x0034bc0001317983 */ /* 0x004ea80000300800 */
[----:B------:R1:W-:Y:S02]  /*c3db0*/  LDGSTS.E [R12+0x18080], [R4.64], P1 ;  /* 0x18080000040c7fae */ /* 0x0003e40008921844 */
[----:B-1----:R-:W-:Y:S01]  /*c3dc0*/  MOV R4, R14 ;  /* 0x0000000e00047202 */ /* 0x002fe20000000f00 */
[----:B------:R-:W-:Y:S01]  /*c3dd0*/  IMAD.MOV.U32 R5, RZ, RZ, R15 ;  /* 0x000000ffff057224 */ /* 0x000fe200078e000f */
[----:B------:R-:W2:Y:S01]  /*c3de0*/  LDL.LU R14, [R1+0x34c8] ;  /* 0x0034c800010e7983 */ /* 0x000ea20000300800 */
[----:B------:R-:W-:Y:S01]  /*c3df0*/  IADD3 R39, P4, R39, R252, RZ ;  /* 0x000000fc27277210 */ /* 0x000fe20007f9e0ff */
[----:B------:R-:W2:Y:S02]  /*c3e00*/  LDL.LU R15, [R1+0x34d0] ;  /* 0x0034d000010f7983 */ /* 0x000ea40000300800 */
[----:B------:R1:W-:Y:S02]  /*c3e10*/  LDGSTS.E [R12+0x18100], [R4.64], P1 ;  /* 0x18100000040c7fae */ /* 0x0003e40008921844 */
[----:B-1----:R-:W-:Y:S01]  /*c3e20*/  IMAD.MOV.U32 R4, RZ, RZ, R13 ;  /* 0x000000ffff047224 */ /* 0x002fe200078e000d */
[----:B------:R-:W-:-:S02]  /*c3e30*/  MOV R5, R35 ;  /* 0x0000002300057202 */ /* 0x000fc40000000f00 */
[----:B----4-:R-:W4:Y:S04]  /*c3e40*/  LDL.LU R35, [R1+0x34c4] ;  /* 0x0034c40001237983 */ /* 0x010f280000300800 */
        /* <DEDUP_REMOVED lines=22> */
[----:B------:R-:W-:-:S05]  /*c3fb0*/  IMAD.MOV.U32 R4, RZ, RZ, R39 ;  /* 0x000000ffff047224 */ /* 0x000fca00078e0027 */
[----:B------:R1:W-:Y:S01]  /*c3fc0*/  LDGSTS.E [R12+0x18380], [R4.64], P1 ;  /* 0x18380000040c7fae */ /* 0x0003e20008921844 */
[----:B------:R-:W-:-:S05]  /*c3fd0*/  IADD3.X R51, R51, R0, RZ, P4, !PT ;  /* 0x0000000033337210 */ /* 0x000fca00027fe4ff */
[----:B------:R-:W-:Y:S01]  /*c3fe0*/  STL [R1+0x34ac], R51 ;  /* 0x0034ac3301007387 */ /* 0x000fe20000100800 */
[----:B------:R-:W4:Y:S01]  /*c3ff0*/  LDL.LU R39, [R1+0x34dc] ;  /* 0x0034dc0001277983 */ /* 0x000f220000300800 */
[-C--:B------:R-:W-:Y:S02]  /*c4000*/  IADD3 R34, P4, R34, R252.reuse, RZ ;  /* 0x000000fc22227210 */ /* 0x080fe40007f9e0ff */
[----:B------:R-:W-:Y:S02]  /*c4010*/  IADD3 R38, P1, R38, R252, RZ ;  /* 0x000000fc26267210 */ /* 0x000fe40007f3e0ff */
[----:B-1----:R-:W-:Y:S01]  /*c4020*/  MOV R4, R7 ;  /* 0x0000000700047202 */ /* 0x002fe20000000f00 */
[----:B------:R-:W-:Y:S01]  /*c4030*/  IMAD.MOV.U32 R5, RZ, RZ, R51 ;  /* 0x000000ffff057224 */ /* 0x000fe200078e0033 */
[----:B------:R1:W-:Y:S01]  /*c4040*/  STL [R1+0x34b8], R34 ;  /* 0x0034b82201007387 */ /* 0x0003e20000100800 */
[----:B------:R-:W4:Y:S02]  /*c4050*/  LDL.LU R7, [R1+0x34e4] ;  /* 0x0034e40001077983 */ /* 0x000f240000300800 */
[----:B------:R-:W-:Y:S01]  /*c4060*/  STL [R1+0x34c0], R38 ;  /* 0x0034c02601007387 */ /* 0x000fe20000100800 */
[----:B------:R1:W-:Y:S02]  /*c4070*/  LDGSTS.E [R12+0x19000], [R4.64], P2 ;  /* 0x19000000040c7fae */ /* 0x0003e40009121844 */
[----:B-1----:R-:W-:-:S02]  /*c4080*/  IMAD.MOV.U32 R4, RZ, RZ, R34 ;  /* 0x000000ffff047224 */ /* 0x002fc400078e0022 */
[----:B---3--:R-:W-:-:S05]  /*c4090*/  IMAD.X R50, R50, 0x1, R0, P4 ;  /* 0x0000000132327824 */ /* 0x008fca00020e0600 */
[----:B------:R-:W-:Y:S01]  /*c40a0*/  STL [R1+0x34b4], R50 ;  /* 0x0034b43201007387 */ /* 0x000fe20000100800 */
[----:B------:R-:W3:Y:S01]  /*c40b0*/  LDL.LU R34, [R1+0x35b0] ;  /* 0x0035b00001227983 */ /* 0x000ee20000300800 */
[----:B------:R-:W-:Y:S02]  /*c40c0*/  MOV R5, R50 ;  /* 0x0000003200057202 */ /* 0x000fe40000000f00 */
[----:B--2---:R-:W-:-:S03]  /*c40d0*/  IADD3.X R49, R49, R0, RZ, P1, !PT ;  /* 0x0000000031317210 */ /* 0x004fc60000ffe4ff */
[----:B------:R1:W-:Y:S01]  /*c40e0*/  LDGSTS.E [R12+0x19080], [R4.64], P2 ;  /* 0x19080000040c7fae */ /* 0x0003e20009121844 */
[-C--:B------:R-:W-:Y:S02]  /*c40f0*/  IADD3 R14, P4, R14, R252.reuse, RZ ;  /* 0x000000fc0e0e7210 */ /* 0x080fe40007f9e0ff */
[----:B------:R-:W-:Y:S02]  /*c4100*/  IADD3 R15, P1, R15, R252, RZ ;  /* 0x000000fc0f0f7210 */ /* 0x000fe40007f3e0ff */
[----:B-1----:R-:W-:Y:S01]  /*c4110*/  MOV R4, R38 ;  /* 0x0000002600047202 */ /* 0x002fe20000000f00 */
[----:B------:R-:W-:Y:S01]  /*c4120*/  IMAD.MOV.U32 R5, RZ, RZ, R49 ;  /* 0x000000ffff057224 */ /* 0x000fe200078e0031 */
[----:B------:R-:W-:Y:S01]  /*c4130*/  STL [R1+0x34c8], R14 ;  /* 0x0034c80e01007387 */ /* 0x000fe20000100800 */
[----:B------:R-:W-:Y:S02]  /*c4140*/  STL [R1+0x34bc], R49 ;  /* 0x0034bc3101007387 */ /* 0x000fe40000100800 */
[----:B------:R-:W-:Y:S01]  /*c4150*/  STL [R1+0x34d0], R15 ;  /* 0x0034d00f01007387 */ /* 0x000fe20000100800 */
[----:B------:R1:W-:Y:S01]  /*c4160*/  LDGSTS.E [R12+0x19100], [R4.64], P2 ;  /* 0x19100000040c7fae */ /* 0x0003e20009121844 */
[----:B----4-:R-:W-:Y:S01]  /*c4170*/  IMAD.X R35, R35, 0x1, R0, P4 ;  /* 0x0000000123237824 */ /* 0x010fe200020e0600 */
[----:B------:R-:W-:-:S04]  /*c4180*/  IADD3 R46, P4, R46, R252, RZ ;  /* 0x000000fc2e2e7210 */ /* 0x000fc80007f9e0ff */
[----:B------:R2:W-:Y:S01]  /*c4190*/  STL [R1+0x34c4], R35 ;  /* 0x0034c42301007387 */ /* 0x0005e20000100800 */
[----:B------:R-:W-:Y:S01]  /*c41a0*/  STL [R1+0x34d8], R46 ;  /* 0x0034d82e01007387 */ /* 0x000fe20000100800 */
[----:B-1----:R-:W-:Y:S01]  /*c41b0*/  MOV R5, R35 ;  /* 0x0000002300057202 */ /* 0x002fe20000000f00 */
[----:B------:R-:W-:-:S05]  /*c41c0*/  IMAD.MOV.U32 R4, RZ, RZ, R14 ;  /* 0x000000ffff047224 */ /* 0x000fca00078e000e */
[----:B------:R1:W-:Y:S01]  /*c41d0*/  LDGSTS.E [R12+0x19180], [R4.64], P2 ;  /* 0x19180000040c7fae */ /* 0x0003e20009121844 */
[----:B------:R-:W-:Y:S01]  /*c41e0*/  IADD3.X R48, R48, R0, RZ, P1, !PT ;  /* 0x0000000030307210 */ /* 0x000fe20000ffe4ff */
[----:B------:R-:W-:-:S04]  /*c41f0*/  IADD3 R13, P1, R13, R252, RZ ;  /* 0x000000fc0d0d7210 */ /* 0x000fc80007f3e0ff */
[----:B------:R4:W-:Y:S01]  /*c4200*/  STL [R1+0x34cc], R48 ;  /* 0x0034cc3001007387 */ /* 0x0009e20000100800 */
[----:B--2---:R-:W2:Y:S02]  /*c4210*/  LDL.LU R35, [R1+0x35ac] ;  /* 0x0035ac0001237983 */ /* 0x004ea40000300800 */
[----:B------:R-:W2:Y:S02]  /*c4220*/  LDL.LU R54, [R1+0x35b4] ;  /* 0x0035b40001367983 */ /* 0x000ea40000300800 */
[----:B------:R-:W-:Y:S01]  /*c4230*/  STL [R1+0x34e0], R13 ;  /* 0x0034e00d01007387 */ /* 0x000fe20000100800 */
[----:B------:R-:W2:Y:S01]  /*c4240*/  LDL.LU R53, [R1+0x35b8] ;  /* 0x0035b80001357983 */ /* 0x000ea20000300800 */
[----:B------:R-:W2:Y:S02]  /*c4250*/  LDL.LU R14, [R1+0x35c0] ;  /* 0x0035c000010e7983 */ /* 0x000ea40000300800 */
[----:B------:R-:W2:Y:S02]  /*c4260*/  LDL.LU R38, [R1+0x35c8] ;  /* 0x0035c80001267983 */ /* 0x000ea40000300800 */
[----:B------:R-:W2:Y:S02]  /*c4270*/  LDL.LU R50, [R1+0x35d0] ;  /* 0x0035d00001327983 */ /* 0x000ea40000300800 */
[----:B-1----:R-:W-:Y:S01]  /*c4280*/  IMAD.MOV.U32 R4, RZ, RZ, R15 ;  /* 0x000000ffff047224 */ /* 0x002fe200078e000f */
[----:B------:R-:W-:-:S05]  /*c4290*/  MOV R5, R48 ;  /* 0x0000003000057202 */ /* 0x000fca0000000f00 */
[----:B------:R1:W-:Y:S02]  /*c42a0*/  LDGSTS.E [R12+0x19200], [R4.64], P2 ;  /* 0x19200000040c7fae */ /* 0x0003e40009121844 */
[----:B-1----:R-:W-:Y:S01]  /*c42b0*/  MOV R4, R46 ;  /* 0x0000002e00047202 */ /* 0x002fe20000000f00 */
[----:B------:R-:W-:Y:S01]  /*c42c0*/  IMAD.X R47, R47, 0x1, R0, P4 ;  /* 0x000000012f2f7824 */ /* 0x000fe200020e0600 */
[----:B------:R-:W-:-:S04]  /*c42d0*/  IADD3 R6, P4, R6, R252, RZ ;  /* 0x000000fc06067210 */ /* 0x000fc80007f9e0ff */
[----:B------:R1:W-:Y:S01]  /*c42e0*/  STL [R1+0x34d4], R47 ;  /* 0x0034d42f01007387 */ /* 0x0003e20000100800 */
[----:B------:R-:W2:Y:S02]  /*c42f0*/  LDL.LU R15, [R1+0x35bc] ;  /* 0x0035bc00010f7983 */ /* 0x000ea40000300800 */
[----:B------:R-:W-:Y:S01]  /*c4300*/  STL [R1+0x34e8], R6 ;  /* 0x0034e80601007387 */ /* 0x000fe20000100800 */
[----:B------:R-:W-:-:S05]  /*c4310*/  IADD3.X R39, R39, R0, RZ, P1, !PT ;  /* 0x0000000027277210 */ /* 0x000fca0000ffe4ff */
[----:B------:R1:W-:Y:S01]  /*c4320*/  STL [R1+0x34dc], R39 ;  /* 0x0034dc2701007387 */ /* 0x0003e20000100800 */
[----:B----4-:R-:W4:Y:S02]  /*c4330*/  LDL.LU R48, [R1+0x35d8] ;  /* 0x0035d80001307983 */ /* 0x010f240000300800 */
[----:B------:R-:W4:Y:S02]  /*c4340*/  LDL.LU R52, [R1+0x35c4] ;  /* 0x0035c40001347983 */ /* 0x000f240000300800 */
[----:B------:R-:W-:Y:S01]  /*c4350*/  IMAD.X R7, R7, 0x1, R0, P4 ;  /* 0x0000000107077824 */ /* 0x000fe200020e0600 */
[----:B------:R-:W4:Y:S01]  /*c4360*/  LDL.LU R51, [R1+0x35cc] ;  /* 0x0035cc0001337983 */ /* 0x000f220000300800 */
[----:B------:R-:W-:-:S03]  /*c4370*/  IMAD.MOV.U32 R5, RZ, RZ, R47 ;  /* 0x000000ffff057224 */ /* 0x000fc600078e002f */
[----:B------:R3:W-:Y:S01]  /*c4380*/  STL [R1+0x34e4], R7 ;  /* 0x0034e40701007387 */ /* 0x0007e20000100800 */
[----:B------:R-:W4:Y:S02]  /*c4390*/  LDL.LU R49, [R1+0x35d4] ;  /* 0x0035d40001317983 */ /* 0x000f240000300800 */
[----:B-1----:R-:W4:Y:S01]  /*c43a0*/  LDL.LU R47, [R1+0x35dc] ;  /* 0x0035dc00012f7983 */ /* 0x002f220000300800 */
[----:B------:R1:W-:Y:S02]  /*c43b0*/  LDGSTS.E [R12+0x19280], [R4.64], P2 ;  /* 0x19280000040c7fae */ /* 0x0003e40009121844 */
[----:B-1----:R-:W-:Y:S01]  /*c43c0*/  MOV R4, R13 ;  /* 0x0000000d00047202 */ /* 0x002fe20000000f00 */
[----:B------:R-:W-:-:S05]  /*c43d0*/  IMAD.MOV.U32 R5, RZ, RZ, R39 ;  /* 0x000000ffff057224 */ /* 0x000fca00078e0027 */
[----:B------:R1:W-:Y:S02]  /*c43e0*/  LDGSTS.E [R12+0x19300], [R4.64], P2 ;  /* 0x19300000040c7fae */ /* 0x0003e40009121844 */
[----:B-1----:R-:W-:Y:S01]  /*c43f0*/  MOV R4, R6 ;  /* 0x0000000600047202 */ /* 0x002fe20000000f00 */
[----:B------:R-:W-:Y:S01]  /*c4400*/  IMAD.MOV.U32 R5, RZ, RZ, R7 ;  /* 0x000000ffff057224 */ /* 0x000fe200078e0007 */
[----:B------:R-:W-:Y:S01]  /*c4410*/  HMMA.1688.F32.TF32 R88, R8, R90, R196 ;  /* 0x0000005a0858723c */ /* 0x000fe200000810c4 */
[C---:B------:R-:W-:Y:S02]  /*c4420*/  ISETP.GT.AND P1, PT, R3.reuse, 0x70, PT ;  /* 0x000000700300780c */ /* 0x040fe40003f24270 */
[----:B------:R-:W-:Y:S01]  /*c4430*/  ISETP.GT.AND P5, PT, R3, 0x74, PT ;  /* 0x000000740300780c */ /* 0x000fe20003fa4270 */
[----:B------:R1:W-:Y:S01]  /*c4440*/  LDGSTS.E [R12+0x19380], [R4.64], P2 ;  /* 0x19380000040c7fae */ /* 0x0003e20009121844 */
[----:B---3--:R-:W-:-:S05]  /*c4450*/  IADD3 R34, P4, R34, R252, RZ ;  /* 0x000000fc22227210 */ /* 0x008fca0007f9e0ff */
[----:B------:R-:W-:Y:S01]  /*c4460*/  STL [R1+0x35b0], R34 ;  /* 0x0035b02201007387 */ /* 0x000fe20000100800 */
[----:B------:R-:W3:Y:S02]  /*c4470*/  LDL.LU R46, [R1+0x35e0] ;  /* 0x0035e000012e7983 */ /* 0x000ee40000300800 */
[----:B------:R-:W3:Y:S02]  /*c4480*/  LDL.LU R39, [R1+0x35e4] ;  /* 0x0035e40001277983 */ /* 0x000ee40000300800 */
[----:B------:R-:W3:Y:S01]  /*c4490*/  LDL.LU R6, [R1+0x35e8] ;  /* 0x0035e80001067983 */ /* 0x000ee20000300800 */
[----:B------:R-:W3:Y:S01]  /*c44a0*/  LDL.LU R7, [R1+0x35f0] ;  /* 0x0035f00001077983 */ /* 0x000ee20000300800 */
[----:B-1----:R-:W-:Y:S02]  /*c44b0*/  SEL R5, RZ, 0x4, !P1 ;  /* 0x00000004ff057807 */ /* 0x002fe40004800000 */
[----:B------:R-:W-:Y:S02]  /*c44c0*/  SEL R4, RZ, 0x4, !P5 ;  /* 0x00000004ff047807 */ /* 0x000fe40006800000 */
[----:B------:R-:W-:-:S02]  /*c44d0*/  SEL R5, R5, RZ, !P0 ;  /* 0x000000ff05057207 */ /* 0x000fc40004000000 */
[----:B------:R-:W-:Y:S02]  /*c44e0*/  SEL R4, R4, RZ, !P0 ;  /* 0x000000ff04047207 */ /* 0x000fe40004000000 */
[----:B------:R-:W-:Y:S02]  /*c44f0*/  ISETP.NE.U32.AND P5, PT, R5, RZ, PT ;  /* 0x000000ff0500720c */ /* 0x000fe40003fa5070 */
[----:B--2---:R-:W-:Y:S02]  /*c4500*/  IADD3.X R35, R35, R0, RZ, P4, !PT ;  /* 0x0000000023237210 */ /* 0x004fe400027fe4ff */
[-C--:B------:R-:W-:Y:S02]  /*c4510*/  IADD3 R53, P2, R53, R252.reuse, RZ ;  /* 0x000000fc35357210 */ /* 0x080fe40007f5e0ff */
[-C--:B------:R-:W-:Y:S02]  /*c4520*/  IADD3 R14, P4, R14, R252.reuse, RZ ;  /* 0x000000fc0e0e7210 */ /* 0x080fe40007f9e0ff */
[-C--:B------:R-:W-:Y:S01]  /*c4530*/  IADD3 R38, P1, R38, R252.reuse, RZ ;  /* 0x000000fc26267210 */ /* 0x080fe20007f3e0ff */
[----:B------:R1:W-:Y:S01]  /*c4540*/  STL [R1+0x35ac], R35 ;  /* 0x0035ac2301007387 */ /* 0x0003e20000100800 */
[----:B------:R-:W-:Y:S01]  /*c4550*/  IMAD.X R54, R54, 0x1, R0, P2 ;  /* 0x0000000136367824 */ /* 0x000fe200010e0600 */
[----:B------:R-:W-:-:S02]  /*c4560*/  IADD3 R50, P2, R50, R252, RZ ;  /* 0x000000fc32327210 */ /* 0x000fc40007f5e0ff */
[----:B------:R-:W-:Y:S01]  /*c4570*/  STL [R1+0x35b8], R53 ;  /* 0x0035b83501007387 */ /* 0x000fe20000100800 */
[----:B------:R-:W-:Y:S02]  /*c4580*/  STL [R1+0x35c0], R14 ;  /* 0x0035c00e01007387 */ /* 0x000fe40000100800 */
[----:B------:R-:W-:Y:S02]  /*c4590*/  STL [R1+0x35b4], R54 ;  /* 0x0035b43601007387 */ /* 0x000fe40000100800 */
[----:B------:R-:W-:Y:S01]  /*c45a0*/  STL [R1+0x35c8], R38 ;  /* 0x0035c82601007387 */ /* 0x000fe20000100800 */
[----:B------:R-:W-:Y:S01]  /*c45b0*/  MOV R5, R35 ;  /* 0x0000002300057202 */ /* 0x000fe20000000f00 */
[----:B------:R-:W-:Y:S01]  /*c45c0*/  STL [R1+0x35d0], R50 ;  /* 0x0035d03201007387 */ /* 0x000fe20000100800 */
[----:B------:R-:W-:Y:S01]  /*c45d0*/  IADD3.X R15, R15, R0, RZ, P4, !PT ;  /* 0x000000000f0f7210 */ /* 0x000fe200027fe4ff */
[----:B------:R-:W-:Y:S02]  /*c45e0*/  ISETP.NE.U32.AND P4, PT, R4, RZ, PT ;  /* 0x000000ff0400720c */ /* 0x000fe40003f85070 */
[----:B------:R-:W-:-:S02]  /*c45f0*/  IMAD.MOV.U32 R4, RZ, RZ, R34 ;  /* 0x000000ffff047224 */ /* 0x000fc400078e0022 */
[----:B------:R2:W-:Y:S04]  /*c4600*/  STL [R1+0x35bc], R15 ;  /* 0x0035bc0f01007387 */ /* 0x0005e80000100800 */
[----:B------:R1:W-:Y:S01]  /*c4610*/  LDGSTS.E [R12+0x1a000], [R4.64], P3 ;  /* 0x1a000000040c7fae */ /* 0x0003e20009921844 */
[----:B----4-:R-:W-:Y:S01]  /*c4620*/  IMAD.X R52, R52, 0x1, R0, P1 ;  /* 0x0000000134347824 */ /* 0x010fe200008e0600 */
[----:B------:R-:W-:Y:S02]  /*c4630*/  IADD3.X R51, R51, R0, RZ, P2, !PT ;  /* 0x0000000033337210 */ /* 0x000fe400017fe4ff */
[----:B------:R-:W-:Y:S02]  /*c4640*/  IADD3 R48, P1, R48, R252, RZ ;  /* 0x000000fc30307210 */ /* 0x000fe40007f3e0ff */
[----:B------:R-:W-:Y:S01]  /*c4650*/  STL [R1+0x35c4], R52 ;  /* 0x0035c43401007387 */ /* 0x000fe20000100800 */
[----:B------:R-:W4:Y:S02]  /*c4660*/  LDL.LU R13, [R1+0x35f8] ;  /* 0x0035f800010d7983 */ /* 0x000f240000300800 */
[----:B------:R2:W-:Y:S02]  /*c4670*/  STL [R1+0x35cc], R51 ;  /* 0x0035cc3301007387 */ /* 0x0005e40000100800 */
[----:B------:R-:W-:Y:S01]  /*c4680*/  STL.64 [R1+0xf0], R88 ;  /* 0x0000f05801007387 */ /* 0x000fe20000100a00 */
[----:B-1----:R-:W-:Y:S01]  /*c4690*/  MOV R4, R53 ;  /* 0x0000003500047202 */ /* 0x002fe20000000f00 */
[----:B------:R-:W-:Y:S01]  /*c46a0*/  IMAD.MOV.U32 R5, RZ, RZ, R54 ;  /* 0x000000ffff057224 */ /* 0x000fe200078e0036 */
[----:B------:R-:W-:Y:S01]  /*c46b0*/  STL.64 [R1+0xf8], R90 ;  /* 0x0000f85a01007387 */ /* 0x000fe20000100a00 */
[----:B------:R-:W-:Y:S02]  /*c46c0*/  STL [R1+0x35d8], R48 ;  /* 0x0035d83001007387 */ /* 0x000fe40000100800 */
[----:B------:R-:W-:-:S02]  /*c46d0*/  IMAD.X R49, R49, 0x1, R0, P1 ;  /* 0x0000000131317824 */ /* 0x000fc400008e0600 */
[----:B------:R-:W4:Y:S01]  /*c46e0*/  LDL.LU R35, [R1+0x35ec] ;  /* 0x0035ec0001237983 */ /* 0x000f220000300800 */
[----:B------:R1:W-:Y:S04]  /*c46f0*/  LDGSTS.E [R12+0x1a080], [R4.64], P3 ;  /* 0x1a080000040c7fae */ /* 0x0003e80009921844 */
[----:B------:R-:W4:Y:S01]  /*c4700*/  LDL.LU R34, [R1+0x3600] ;  /* 0x0036000001227983 */ /* 0x000f220000300800 */
[----:B------:R1:W-:Y:S02]  /*c4710*/  STL [R1+0x35d4], R49 ;  /* 0x0035d43101007387 */ /* 0x0003e40000100800 */
[----:B-1----:R-:W-:Y:S01]  /*c4720*/  MOV R4, R14 ;  /* 0x0000000e00047202 */ /* 0x002fe20000000f00 */
[----:B------:R-:W-:-:S05]  /*c4730*/  IMAD.MOV.U32 R5, RZ, RZ, R15 ;  /* 0x000000ffff057224 */ /* 0x000fca00078e000f */
[----:B------:R1:W-:Y:S02]  /*c4740*/  LDGSTS.E [R12+0x1a100], [R4.64], P3 ;  /* 0x1a100000040c7fae */ /* 0x0003e40009921844 */
[----:B-1----:R-:W-:Y:S01]  /*c4750*/  IMAD.MOV.U32 R4, RZ, RZ, R38 ;  /* 0x000000ffff047224 */ /* 0x002fe200078e0026 */
[----:B------:R-:W-:-:S05]  /*c4760*/  MOV R5, R52 ;  /* 0x0000003400057202 */ /* 0x000fca0000000f00 */
[----:B------:R1:W-:Y:S02]  /*c4770*/  LDGSTS.E [R12+0x1a180], [R4.64], P3 ;  /* 0x1a180000040c7fae */ /* 0x0003e40009921844 */
[----:B-1----:R-:W-:Y:S02]  /*c4780*/  MOV R5, R51 ;  /* 0x0000003300057202 */ /* 0x002fe40000000f00 */
[----:B---3--:R-:W-:-:S05]  /*c4790*/  IADD3 R46, P1, R46, R252, RZ ;  /* 0x000000fc2e2e7210 */ /* 0x008fca0007f3e0ff */
[----:B------:R-:W-:Y:S01]  /*c47a0*/  STL [R1+0x35e0], R46 ;  /* 0x0035e02e01007387 */ /* 0x000fe20000100800 */
[----:B--2---:R-:W2:Y:S02]  /*c47b0*/  LDL.LU R15, [R1+0x35f4] ;  /* 0x0035f400010f7983 */ /* 0x004ea40000300800 */
[----:B------:R-:W3:Y:S01]  /*c47c0*/  LDL.LU R14, [R1+0x3608] ;  /* 0x00360800010e7983 */ /* 0x000ee20000300800 */
[----:B------:R-:W-:Y:S01]  /*c47d0*/  IADD3.X R47, R47, R0, RZ, P1, !PT ;  /* 0x000000002f2f7210 */ /* 0x000fe20000ffe4ff */
[-C--:B------:R-:W-:Y:S01]  /*c47e0*/  IADD3 R6, P1, R6, R252.reuse, RZ ;  /* 0x000000fc06067210 */ /* 0x080fe20007f3e0ff */
[----:B------:R-:W3:Y:S03]  /*c47f0*/  LDL.LU R38, [R1+0x35fc] ;  /* 0x0035fc0001267983 */ /* 0x000ee60000300800 */
[----:B------:R-:W-:Y:S02]  /*c4800*/  STL [R1+0x35dc], R47 ;  /* 0x0035dc2f01007387 */ /* 0x000fe40000100800 */
[----:B------:R-:W-:Y:S01]  /*c4810*/  IMAD.X R39, R39, 0x1, R0, P1 ;  /* 0x0000000127277824 */ /* 0x000fe200008e0600 */
[----:B------:R-:W-:Y:S01]  /*c4820*/  IADD3 R7, P1, R7, R252, RZ ;  /* 0x000000fc07077210 */ /* 0x000fe20007f3e0ff */
[----:B------:R1:W-:Y:S01]  /*c4830*/  STL [R1+0x35e8], R6 ;  /* 0x0035e80601007387 */ /* 0x0003e20000100800 */
[----:B------:R-:W3:Y:S02]  /*c4840*/  LDL.LU R53, [R1+0x3610] ;  /* 0x0036100001357983 */ /* 0x000ee40000300800 */
[----:B------:R-:W-:Y:S01]  /*c4850*/  STL [R1+0x35e4], R39 ;  /* 0x0035e42701007387 */ /* 0x000fe20000100800 */
[----:B------:R1:W-:Y:S01]  /*c4860*/  STL [R1+0x35f0], R7 ;  /* 0x0035f00701007387 */ /* 0x0003e20000100800 */
[----:B------:R-:W3:Y:S02]  /*c4870*/  LDL.LU R55, [R1+0x3604] ;  /* 0x0036040001377983 */ /* 0x000ee40000300800 */
[----:B------:R-:W3:Y:S02]  /*c4880*/  LDL.LU R54, [R1+0x360c] ;  /* 0x00360c0001367983 */ /* 0x000ee40000300800 */
[----:B------:R-:W3:Y:S02]  /*c4890*/  LDL.LU R51, [R1+0x3618] ;  /* 0x0036180001337983 */ /* 0x000ee40000300800 */
[----:B------:R-:W-:-:S05]  /*c48a0*/  IMAD.MOV.U32 R4, RZ, RZ, R50 ;  /* 0x000000ffff047224 */ /* 0x000fca00078e0032 */
[----:B------:R1:W-:Y:S02]  /*c48b0*/  LDGSTS.E [R12+0x1a200], [R4.64], P3 ;  /* 0x1a200000040c7fae */ /* 0x0003e40009921844 */
[----:B-1----:R-:W-:Y:S01]  /*c48c0*/  MOV R4, R48 ;  /* 0x0000003000047202 */ /* 0x002fe20000000f00 */
[----:B------:R-:W-:Y:S02]  /*c48d0*/  IMAD.MOV.U32 R5, RZ, RZ, R49 ;  /* 0x000000ffff057224 */ /* 0x000fe400078e0031 */
[----:B------:R-:W3:Y:S04]  /*c48e0*/  LDL.LU R49, [R1+0x3620] ;  /* 0x0036200001317983 */ /* 0x000ee80000300800 */
[----:B------:R1:W-:Y:S01]  /*c48f0*/  LDGSTS.E [R12+0x1a280], [R4.64], P3 ;  /* 0x1a280000040c7fae */ /* 0x0003e20009921844 */
[----:B------:R-:W3:Y:S01]  /*c4900*/  LDL.LU R52, [R1+0x3614] ;  /* 0x0036140001347983 */ /* 0x000ee20000300800 */
[----:B-1----:R-:W-:Y:S01]  /*c4910*/  MOV R4, R46 ;  /* 0x0000002e00047202 */ /* 0x002fe20000000f00 */
[----:B------:R-:W-:-:S05]  /*c4920*/  IMAD.MOV.U32 R5, RZ, RZ, R47 ;  /* 0x000000ffff057224 */ /* 0x000fca00078e002f */
[----:B------:R1:W-:Y:S02]  /*c4930*/  LDGSTS.E [R12+0x1a300], [R4.64], P3 ;  /* 0x1a300000040c7fae */ /* 0x0003e40009921844 */
[----:B-1----:R-:W-:Y:S01]  /*c4940*/  IMAD.MOV.U32 R4, RZ, RZ, R6 ;  /* 0x000000ffff047224 */ /* 0x002fe200078e0006 */
[----:B------:R-:W-:-:S05]  /*c4950*/  MOV R5, R39 ;  /* 0x0000002700057202 */ /* 0x000fca0000000f00 */
[----:B------:R1:W-:Y:S02]  /*c4960*/  LDGSTS.E [R12+0x1a380], [R4.64], P3 ;  /* 0x1a380000040c7fae */ /* 0x0003e40009921844 */
[----:B-1----:R-:W-:Y:S02]  /*c4970*/  MOV R4, R7 ;  /* 0x0000000700047202 */ /* 0x002fe40000000f00 */
[----:B----4-:R-:W-:Y:S01]  /*c4980*/  IADD3.X R35, R35, R0, RZ, P1, !PT ;  /* 0x0000000023237210 */ /* 0x010fe20000ffe4ff */
[-C--:B------:R-:W-:Y:S01]  /*c4990*/  IADD3 R13, P1, R13, R252.reuse, RZ ;  /* 0x000000fc0d0d7210 */ /* 0x080fe20007f3e0ff */
[----:B------:R-:W-:-:S03]  /*c49a0*/  IADD3 R34, P2, R34, R252, RZ ;  /* 0x000000fc22227210 */ /* 0x000fc60007f5e0ff */
[----:B------:R1:W-:Y:S01]  /*c49b0*/  STL [R1+0x35ec], R35 ;  /* 0x0035ec2301007387 */ /* 0x0003e20000100800 */
[----:B------:R-:W4:Y:S02]  /*c49c0*/  LDL.LU R50, [R1+0x361c] ;  /* 0x00361c0001327983 */ /* 0x000f240000300800 */
[----:B------:R-:W-:Y:S02]  /*c49d0*/  STL [R1+0x35f8], R13 ;  /* 0x0035f80d01007387 */ /* 0x000fe40000100800 */
[----:B------:R-:W4:Y:S01]  /*c49e0*/  LDL.LU R6, [R1+0x3628] ;  /* 0x0036280001067983 */ /* 0x000f220000300800 */
[----:B------:R-:W4:Y:S01]  /*c49f0*/  LDL.LU R48, [R1+0x3624] ;  /* 0x0036240001307983 */ /* 0x000f220000300800 */
[----:B------:R-:W-:Y:S02]  /*c4a00*/  STL [R1+0x3600], R34 ;  /* 0x0036002201007387 */ /* 0x000fe40000100800 */
[----:B------:R-:W-:-:S05]  /*c4a10*/  IMAD.MOV.U32 R5, RZ, RZ, R35 ;  /* 0x000000ffff057224 */ /* 0x000fca00078e0023 */
[----:B------:R1:W-:Y:S02]  /*c4a20*/  LDGSTS.E [R12+0x1b000], [R4.64], P6 ;  /* 0x1b000000040c7fae */ /* 0x0003e4000b121844 */
[----:B-1----:R-:W-:Y:S02]  /*c4a30*/  IMAD.MOV.U32 R4, RZ, RZ, R13 ;  /* 0x000000ffff047224 */ /* 0x002fe400078e000d */
[----:B--2---:R-:W-:Y:S01]  /*c4a40*/  IMAD.X R15, R15, 0x1, R0, P1 ;  /* 0x000000010f0f7824 */ /* 0x004fe200008e0600 */
[----:B---3--:R-:W-:Y:S02]  /*c4a50*/  IADD3 R14, P1, R14, R252, RZ ;  /* 0x000000fc0e0e7210 */ /* 0x008fe40007f3e0ff */
[----:B------:R-:W-:Y:S02]  /*c4a60*/  IADD3.X R38, R38, R0, RZ, P2, !PT ;  /* 0x0000000026267210 */ /* 0x000fe400017fe4ff */
[----:B------:R1:W-:Y:S01]  /*c4a70*/  STL [R1+0x35f4], R15 ;  /* 0x0035f40f01007387 */ /* 0x0003e20000100800 */
[----:B------:R-:W2:Y:S02]  /*c4a80*/  LDL.LU R7, [R1+0x3630] ;  /* 0x0036300001077983 */ /* 0x000ea40000300800 */
[----:B------:R-:W3:Y:S02]  /*c4a90*/  LDL.LU R47, [R1+0x362c] ;  /* 0x00362c00012f7983 */ /* 0x000ee40000300800 */
[----:B------:R-:W-:Y:S01]  /*c4aa0*/  STL [R1+0x3608], R14 ;  /* 0x0036080e01007387 */ /* 0x000fe20000100800 */
[----:B------:R1:W-:Y:S01]  /*c4ab0*/  STL [R1+0x35fc], R38 ;  /* 0x0035fc2601007387 */ /* 0x0003e20000100800 */
[----:B------:R-:W3:Y:S02]  /*c4ac0*/  LDL.LU R46, [R1+0x3634] ;  /* 0x00363400012e7983 */ /* 0x000ee40000300800 */
[----:B------:R-:W3:Y:S01]  /*c4ad0*/  LDL.LU R39, [R1+0x3638] ;  /* 0x0036380001277983 */ /* 0x000ee20000300800 */
[----:B------:R-:W-:-:S02]  /*c4ae0*/  MOV R5, R15 ;  /* 0x0000000f00057202 */ /* 0x000fc40000000f00 */
[-C--:B------:R-:W-:Y:S01]  /*c4af0*/  IADD3 R53, P2, R53, R252.reuse, RZ ;  /* 0x000000fc35357210 */ /* 0x080fe20007f5e0ff */
[----:B------:R-:W3:Y:S01]  /*c4b00*/  LDL.LU R35, [R1+0x3640] ;  /* 0x0036400001237983 */ /* 0x000ee20000300800 */
[----:B------:R-:W-:Y:S02]  /*c4b10*/  IMAD.X R55, R55, 0x1, R0, P1 ;  /* 0x0000000137377824 */ /* 0x000fe400008e0600 */
[----:B-1----:R-:W3:Y:S01]  /*c4b20*/  LDL.LU R15, [R1+0x3648] ;  /* 0x00364800010f7983 */ /* 0x002ee20000300800 */
[----:B------:R1:W-:Y:S01]  /*c4b30*/  LDGSTS.E [R12+0x1b080], [R4.64], P6 ;  /* 0x1b080000040c7fae */ /* 0x0003e2000b121844 */
[----:B------:R-:W3:Y:S01]  /*c4b40*/  LDL.LU R13, [R1+0x3650] ;  /* 0x00365000010d7983 */ /* 0x000ee20000300800 */
[----:B------:R-:W-:Y:S02]  /*c4b50*/  IADD3 R51, P1, R51, R252, RZ ;  /* 0x000000fc33337210 */ /* 0x000fe40007f3e0ff */
[----:B------:R-:W-:Y:S01]  /*c4b60*/  IADD3.X R54, R54, R0, RZ, P2, !PT ;  /* 0x0000000036367210 */ /* 0x000fe200017fe4ff */
[----:B-1----:R-:W-:Y:S01]  /*c4b70*/  IMAD.MOV.U32 R5, RZ, RZ, R38 ;  /* 0x000000ffff057224 */ /* 0x002fe200078e0026 */
[----:B------:R-:W-:Y:S01]  /*c4b80*/  MOV R4, R34 ;  /* 0x0000002200047202 */ /* 0x000fe20000000f00 */
[----:B------:R-:W3:Y:S01]  /*c4b90*/  LDL.LU R38, [R1+0x363c] ;  /* 0x00363c0001267983 */ /* 0x000ee20000300800 */
[----:B------:R-:W-:Y:S02]  /*c4ba0*/  STL [R1+0x3610], R53 ;  /* 0x0036103501007387 */ /* 0x000fe40000100800 */
[----:B------:R-:W-:Y:S02]  /*c4bb0*/  STL [R1+0x3604], R55 ;  /* 0x0036043701007387 */ /* 0x000fe40000100800 */
[----:B------:R-:W3:Y:S01]  /*c4bc0*/  LDL.LU R34, [R1+0x3644] ;  /* 0x0036440001227983 */ /* 0x000ee20000300800 */
[----:B------:R1:W-:Y:S04]  /*c4bd0*/  LDGSTS.E [R12+0x1b100], [R4.64], P6 ;  /* 0x1b100000040c7fae */ /* 0x0003e8000b121844 */
[----:B------:R-:W-:Y:S01]  /*c4be0*/  STL [R1+0x3618], R51 ;  /* 0x0036183301007387 */ /* 0x000fe20000100800 */
[----:B------:R-:W-:Y:S02]  /*c4bf0*/  STL [R1+0x360c], R54 ;  /* 0x00360c3601007387 */ /* 0x000fe40000100800 */
[----:B-1----:R-:W-:-:S02]  /*c4c00*/  IMAD.MOV.U32 R4, RZ, RZ, R14 ;  /* 0x000000ffff047224 */ /* 0x002fc400078e000e */
[----:B------:R-:W3:Y:S01]  /*c4c10*/  LDL.LU R14, [R1+0x364c] ;  /* 0x00364c00010e7983 */ /* 0x000ee20000300800 */
[----:B------:R-:W-:Y:S01]  /*c4c20*/  MOV R5, R55 ;  /* 0x0000003700057202 */ /* 0x000fe20000000f00 */
[----:B------:R-:W-:-:S04]  /*c4c30*/  IMAD.X R52, R52, 0x1, R0, P1 ;  /* 0x0000000134347824 */ /* 0x000fc800008e0600 */
[----:B------:R1:W-:Y:S01]  /*c4c40*/  LDGSTS.E [R12+0x1b180], [R4.64], P6 ;  /* 0x1b180000040c7fae */ /* 0x0003e2000b121844 */
[----:B------:R-:W-:Y:S01]  /*c4c50*/  IADD3 R49, P2, R49, R252, RZ ;  /* 0x000000fc31317210 */ /* 0x000fe20007f5e0ff */
[----:B-1----:R-:W-:Y:S01]  /*c4c60*/  IMAD.MOV.U32 R4, RZ, RZ, R53 ;  /* 0x000000ffff047224 */ /* 0x002fe200078e0035 */
[----:B------:R-:W-:-:S05]  /*c4c70*/  MOV R5, R54 ;  /* 0x0000003600057202 */ /* 0x000fca0000000f00 */
[----:B------:R1:W-:Y:S04]  /*c4c80*/  LDGSTS.E [R12+0x1b200], [R4.64], P6 ;  /* 0x1b200000040c7fae */ /* 0x0003e8000b121844 */
[----:B------:R-:W-:Y:S01]  /*c4c90*/  STL [R1+0x3620], R49 ;  /* 0x0036203101007387 */ /* 0x000fe20000100800 */
[----:B------:R-:W-:Y:S01]  /*c4ca0*/  STL [R1+0x3614], R52 ;  /* 0x0036143401007387 */ /* 0x000fe20000100800 */
[----:B-1----:R-:W-:Y:S01]  /*c4cb0*/  MOV R4, R51 ;  /* 0x0000003300047202 */ /* 0x002fe20000000f00 */
[----:B------:R-:W-:-:S05]  /*c4cc0*/  IMAD.MOV.U32 R5, RZ, RZ, R52 ;  /* 0x000000ffff057224 */ /* 0x000fca00078e0034 */
[----:B------:R1:W-:Y:S02]  /*c4cd0*/  LDGSTS.E [R12+0x1b280], [R4.64], P6 ;  /* 0x1b280000040c7fae */ /* 0x0003e4000b121844 */
[----:B-1----:R-:W-:Y:S02]  /*c4ce0*/  MOV R4, R49 ;  /* 0x0000003100047202 */ /* 0x002fe40000000f00 */
[----:B----4-:R-:W-:Y:S02]  /*c4cf0*/  IADD3.X R50, R50, R0, RZ, P2, !PT ;  /* 0x0000000032327210 */ /* 0x010fe400017fe4ff */
[----:B------:R-:W-:-:S03]  /*c4d00*/  IADD3 R6, P1, R6, R252, RZ ;  /* 0x000000fc06067210 */ /* 0x000fc60007f3e0ff */
[----:B------:R-:W-:Y:S02]  /*c4d10*/  IMAD.MOV.U32 R5, RZ, RZ, R50 ;  /* 0x000000ffff057224 */ /* 0x000fe400078e0032 */
[----:B------:R-:W-:Y:S01]  /*c4d20*/  IMAD.X R48, R48, 0x1, R0, P1 ;  /* 0x0000000130307824 */ /* 0x000fe200008e0600 */
[----:B------:R-:W-:Y:S01]  /*c4d30*/  STL [R1+0x3628], R6 ;  /* 0x0036280601007387 */ /* 0x000fe20000100800 */
[----:B------:R-:W-:Y:S03]  /*c4d40*/  STL [R1+0x361c], R50 ;  /* 0x00361c3201007387 */ /* 0x000fe60000100800 */
[----:B------:R1:W-:Y:S04]  /*c4d50*/  LDGSTS.E [R12+0x1b300], [R4.64], P6 ;  /* 0x1b300000040c7fae */ /* 0x0003e8000b121844 */
[----:B------:R4:W-:Y:S01]  /*c4d60*/  STL [R1+0x3624], R48 ;  /* 0x0036243001007387 */ /* 0x0009e20000100800 */
[----:B-1----:R-:W-:Y:S01]  /*c4d70*/  IMAD.MOV.U32 R5, RZ, RZ, R48 ;  /* 0x000000ffff057224 */ /* 0x002fe200078e0030 */
[----:B------:R-:W-:Y:S01]  /*c4d80*/  MOV R4, R6 ;  /* 0x0000000600047202 */ /* 0x000fe20000000f00 */
[C---:B----4-:R-:W-:Y:S04]  /*c4d90*/  HMMA.1688.F32.TF32 R48, R8.reuse, R94, R200 ;  /* 0x0000005e0830723c */ /* 0x050fe800000810c8 */
[----:B------:R1:W-:Y:S04]  /*c4da0*/  LDGSTS.E [R12+0x1b380], [R4.64], P6 ;  /* 0x1b380000040c7fae */ /* 0x0003e8000b121844 */
[----:B------:R-:W-:Y:S01]  /*c4db0*/  HMMA.1688.F32.TF32 R88, R8, R102, R136 ;  /* 0x000000660858723c */ /* 0x000fe20000081088 */
[----:B------:R-:W-:Y:S01]  /*c4dc0*/  IMAD.MOV.U32 R52, RZ, RZ, R233 ;  /* 0x000000ffff347224 */ /* 0x000fe200078e00e9 */
[----:B------:R-:W-:-:S02]  /*c4dd0*/  MOV R53, R232 ;  /* 0x000000e800357202 */ /* 0x000fc40000000f00 */
[-C--:B--2---:R-:W-:Y:S02]  /*c4de0*/  IADD3 R7, P1, R7, R252.reuse, RZ ;  /* 0x000000fc07077210 */ /* 0x084fe40007f3e0ff */
[----:B---3--:R-:W-:Y:S02]  /*c4df0*/  IADD3 R39, P2, R39, R252, RZ ;  /* 0x000000fc27277210 */ /* 0x008fe40007f5e0ff */
[----:B------:R-:W-:Y:S02]  /*c4e00*/  IADD3.X R47, R47, R0, RZ, P1, !PT ;  /* 0x000000002f2f7210 */ /* 0x000fe40000ffe4ff */
[-C--:B------:R-:W-:Y:S01]  /*c4e10*/  IADD3 R35, P3, R35, R252.reuse, RZ ;  /* 0x000000fc23237210 */ /* 0x080fe20007f7e0ff */
[----:B------:R-:W-:Y:S01]  /*c4e20*/  IMAD.X R46, R46, 0x1, R0, P2 ;  /* 0x000000012e2e7824 */ /* 0x000fe200010e0600 */
[----:B------:R-:W-:Y:S02]  /*c4e30*/  IADD3 R15, P2, R15, R252, RZ ;  /* 0x000000fc0f0f7210 */ /* 0x000fe40007f5e0ff */
[----:B------:R-:W-:-:S04]  /*c4e40*/  ISETP.GT.AND P1, PT, R3, 0x78, PT ;  /* 0x000000780300780c */ /* 0x000fc80003f24270 */
[----:B-1----:R-:W-:Y:S01]  /*c4e50*/  SEL R5, RZ, 0x4, !P1 ;  /* 0x00000004ff057807 */ /* 0x002fe20004800000 */
[----:B------:R-:W-:Y:S01]  /*c4e60*/  IADD3 R13, P1, R13, R252, RZ ;  /* 0x000000fc0d0d7210 */ /* 0x000fe20007f3e0ff */
[----:B------:R-:W-:Y:S01]  /*c4e70*/  IADD3.X R38, R38, R0, RZ, P3, !PT ;  /* 0x0000000026267210 */ /* 0x000fe20001ffe4ff */
[C---:B------:R-:W-:Y:S02]  /*c4e80*/  ISETP.GT.AND P3, PT, R3.reuse, 0x7c, PT ;  /* 0x0000007c0300780c */ /* 0x040fe40003f64270 */
[----:B------:R-:W-:Y:S01]  /*c4e90*/  IMAD.X R34, R34, 0x1, R0, P2 ;  /* 0x0000000122227824 */ /* 0x000fe200010e0600 */
[----:B------:R-:W-:Y:S02]  /*c4ea0*/  ISETP.GT.AND P2, PT, R3, 0x1, PT ;  /* 0x000000010300780c */ /* 0x000fe40003f44270 */
[----:B------:R-:W-:Y:S02]  /*c4eb0*/  SEL R4, RZ, 0x4, !P3 ;  /* 0x00000004ff047807 */ /* 0x000fe40005800000 */
[----:B------:R-:W-:-:S02]  /*c4ec0*/  SEL R5, R5, RZ, !P0 ;  /* 0x000000ff05057207 */ /* 0x000fc40004000000 */
[----:B------:R-:W-:Y:S01]  /*c4ed0*/  SEL R6, RZ, 0x4, !P2 ;  /* 0x00000004ff067807 */ /* 0x000fe20005000000 */
[----:B------:R1:W-:Y:S01]  /*c4ee0*/  STL [R1+0x3630], R7 ;  /* 0x0036300701007387 */ /* 0x0003e20000100800 */
[----:B------:R-:W-:Y:S01]  /*c4ef0*/  SEL R4, R4, RZ, !P0 ;  /* 0x000000ff04047207 */ /* 0x000fe20004000000 */
[----:B------:R-:W-:Y:S01]  /*c4f00*/  STL [R1+0x3638], R39 ;  /* 0x0036382701007387 */ /* 0x000fe20000100800 */
[----:B------:R-:W-:Y:S01]  /*c4f10*/  ISETP.GT.AND P2, PT, R3, 0x9, PT ;  /* 0x000000090300780c */ /* 0x000fe20003f44270 */
[----:B------:R-:W-:Y:S01]  /*c4f20*/  STL [R1+0x362c], R47 ;  /* 0x00362c2f01007387 */ /* 0x000fe20000100800 */
[----:B------:R-:W-:Y:S02]  /*c4f30*/  ISETP.NE.U32.AND P3, PT, R5, RZ, PT ;  /* 0x000000ff0500720c */ /* 0x000fe40003f65070 */
[----:B------:R-:W-:Y:S01]  /*c4f40*/  IADD3.X R14, R14, R0, RZ, P1, !PT ;  /* 0x000000000e0e7210 */ /* 0x000fe20000ffe4ff */
[----:B------:R-:W-:Y:S01]  /*c4f50*/  ISETP.GT.AND P1, PT, R3, 0x5, PT ;  /* 0x000000050300780c */ /* 0x000fe20003f24270 */
[----:B------:R-:W-:Y:S01]  /*c4f60*/  SEL R6, R6, RZ, !P0 ;  /* 0x000000ff06067207 */ /* 0x000fe20004000000 */
[----:B------:R-:W-:Y:S01]  /*c4f70*/  STL [R1+0x3640], R35 ;  /* 0x0036402301007387 */ /* 0x000fe20000100800 */
[----:B------:R-:W-:Y:S01]  /*c4f80*/  STL [R1+0x3634], R46 ;  /* 0x0036342e01007387 */ /* 0x000fe20000100800 */
[----:B------:R-:W-:Y:S01]  /*c4f90*/  SEL R5, RZ, 0x4, !P1 ;  /* 0x00000004ff057807 */ /* 0x000fe20004800000 */
[----:B------:R-:W-:Y:S01]  /*c4fa0*/  ISETP.NE.U32.AND P1, PT, R4, RZ, PT ;  /* 0x000000ff0400720c */ /* 0x000fe20003f25070 */
[----:B------:R-:W-:Y:S01]  /*c4fb0*/  STL [R1+0x3648], R15 ;  /* 0x0036480f01007387 */ /* 0x000fe20000100800 */
[----:B------:R-:W-:Y:S01]  /*c4fc0*/  SEL R4, RZ, 0x4, !P2 ;  /* 0x00000004ff047807 */ /* 0x000fe20005000000 */
[----:B------:R-:W-:Y:S01]  /*c4fd0*/  STL [R1+0x363c], R38 ;  /* 0x00363c2601007387 */ /* 0x000fe20000100800 */
[----:B------:R-:W-:Y:S01]  /*c4fe0*/  ISETP.NE.U32.AND P2, PT, R6, RZ, PT ;  /* 0x000000ff0600720c */ /* 0x000fe20003f45070 */
[----:B------:R-:W-:Y:S01]  /*c4ff0*/  STL [R1+0x3650], R13 ;  /* 0x0036500d01007387 */ /* 0x000fe20000100800 */
[----:B------:R-:W-:-:S02]  /*c5000*/  IMAD.MOV.U32 R6, RZ, RZ, R7 ;  /* 0x000000ffff067224 */ /* 0x000fc400078e0007 */
[----:B------:R-:W-:Y:S01]  /*c5010*/  STL [R1+0x3644], R34 ;  /* 0x0036442201007387 */ /* 0x000fe20000100800 */
[----:B-1----:R-:W-:Y:S01]  /*c5020*/  MOV R7, R47 ;  /* 0x0000002f00077202 */ /* 0x002fe20000000f00 */
[----:B------:R-:W-:Y:S01]  /*c5030*/  STL.64 [R1+0xb0], R48 ;  /* 0x0000b03001007387 */ /* 0x000fe20000100a00 */
[----:B------:R1:W-:Y:S03]  /*c5040*/  STL.64 [R1+0xb8], R50 ;  /* 0x0000b83201007387 */ /* 0x0003e60000100a00 */
[----:B------:R2:W-:Y:S01]  /*c5050*/  LDGSTS.E [R12+0x1c000], [R6.64], P5 ;  /* 0x1c000000060c7fae */ /* 0x0005e2000a921844 */
[----:B-1----:R-:W-:Y:S01]  /*c5060*/  HMMA.1688.F32.TF32 R48, R8, R98, R132 ;  /* 0x000000620830723c */ /* 0x002fe20000081084 */
[----:B--2---:R-:W-:Y:S01]  /*c5070*/  IMAD.MOV.U32 R6, RZ, RZ, R39 ;  /* 0x000000ffff067224 */ /* 0x004fe200078e0027 */
[----:B------:R-:W-:-:S05]  /*c5080*/  MOV R7, R46 ;  /* 0x0000002e00077202 */ /* 0x000fca0000000f00 */
[----:B------:R1:W-:Y:S01]  /*c5090*/  LDGSTS.E [R12+0x1c080], [R6.64], P5 ;  /* 0x1c080000060c7fae */ /* 0x0003e2000a921844 */
[----:B------:R-:W-:Y:S01]  /*c50a0*/  MOV R39, R238 ;  /* 0x000000ee00277202 */ /* 0x000fe20000000f00 */
[----:B-1----:R-:W-:Y:S01]  /*c50b0*/  IMAD.MOV.U32 R6, RZ, RZ, R35 ;  /* 0x000000ffff067224 */ /* 0x002fe200078e0023 */
[----:B------:R-:W-:-:S05]  /*c50c0*/  MOV R7, R38 ;  /* 0x0000002600077202 */ /* 0x000fca0000000f00 */
[----:B------:R1:W-:Y:S01]  /*c50d0*/  LDGSTS.E [R12+0x1c100], [R6.64], P5 ;  /* 0x1c100000060c7fae */ /* 0x0003e2000a921844 */
[----:B------:R-:W-:-:S03]  /*c50e0*/  IMAD.MOV.U32 R38, RZ, RZ, R239 ;  /* 0x000000ffff267224 */ /* 0x000fc600078e00ef */
[----:B------:R-:W-:Y:S01]  /*c50f0*/  STL [R1+0x364c], R14 ;  /* 0x00364c0e01007387 */ /* 0x000fe20000100800 */
[----:B------:R-:W-:-:S03]  /*c5100*/  MOV R35, R240 ;  /* 0x000000f000237202 */ /* 0x000fc60000000f00 */
[----:B------:R2:W-:Y:S02]  /*c5110*/  STL.64 [R1+0xa0], R48 ;  /* 0x0000a03001007387 */ /* 0x0005e40000100a00 */
[----:B-1----:R-:W-:Y:S01]  /*c5120*/  IMAD.MOV.U32 R6, RZ, RZ, R15 ;  /* 0x000000ffff067224 */ /* 0x002fe200078e000f */
[----:B------:R-:W-:Y:S01]  /*c5130*/  MOV R7, R34 ;  /* 0x0000002200077202 */ /* 0x000fe20000000f00 */
[----:B------:R-:W-:Y:S01]  /*c5140*/  IMAD.MOV.U32 R34, RZ, RZ, R241 ;  /* 0x000000ffff227224 */ /* 0x000fe200078e00f1 */
[----:B------:R-:W-:-:S03]  /*c5150*/  MOV R15, R230 ;  /* 0x000000e6000f7202 */ /* 0x000fc60000000f00 */
[----:B------:R1:W-:Y:S04]  /*c5160*/  LDGSTS.E [R12+0x1c180], [R6.64], P5 ;  /* 0x1c180000060c7fae */ /* 0x0003e8000a921844 */
[----:B------:R3:W-:Y:S01]  /*c5170*/  STL.64 [R1+0xa8], R50 ;  /* 0x0000a83201007387 */ /* 0x0007e20000100a00 */
[----:B------:R4:W-:Y:S02]  /*c5180*/  STL.64 [R1+0x1b50], R38 ;  /* 0x001b502601007387 */ /* 0x0009e40000100a00 */
[----:B------:R3:W-:Y:S02]  /*c5190*/  STL.64 [R1+0x1b48], R34 ;  /* 0x001b482201007387 */ /* 0x0007e40000100a00 */
[----:B--2---:R-:W-:Y:S01]  /*c51a0*/  IMAD.MOV.U32 R48, RZ, RZ, R237 ;  /* 0x000000ffff307224 */ /* 0x004fe200078e00ed */
[----:B------:R-:W-:-:S02]  /*c51b0*/  MOV R49, R236 ;  /* 0x000000ec00317202 */ /* 0x000fc40000000f00 */
[----:B-1----:R-:W-:Y:S01]  /*c51c0*/  MOV R7, R14 ;  /* 0x0000000e00077202 */ /* 0x002fe20000000f00 */
[----:B------:R-:W-:Y:S02]  /*c51d0*/  IMAD.MOV.U32 R6, RZ, RZ, R13 ;  /* 0x000000ffff067224 */ /* 0x000fe400078e000d */
[----:B------:R-:W-:Y:S02]  /*c51e0*/  IMAD.MOV.U32 R14, RZ, RZ, R231 ;  /* 0x000000ffff0e7224 */ /* 0x000fe400078e00e7 */
[----:B---3--:R-:W-:Y:S01]  /*c51f0*/  IMAD.MOV.U32 R50, RZ, RZ, R235 ;  /* 0x000000ffff327224 */ /* 0x008fe200078e00eb */
[----:B------:R-:W-:Y:S01]  /*c5200*/  MOV R51, R234 ;  /* 0x000000ea00337202 */ /* 0x000fe20000000f00 */
[----:B------:R-:W-:Y:S01]  /*c5210*/  IMAD.MOV.U32 R46, RZ, RZ, R223 ;  /* 0x000000ffff2e7224 */ /* 0x000fe200078e00df */
[----:B------:R1:W-:Y:S04]  /*c5220*/  LDGSTS.E [R12+0x1c200], [R6.64], P5 ;  /* 0x1c200000060c7fae */ /* 0x0003e8000a921844 */
[----:B------:R2:W-:Y:S01]  /*c5230*/  STL.64 [R1+0x1b80], R14 ;  /* 0x001b800e01007387 */ /* 0x0005e20000100a00 */
[----:B------:R4:W-:Y:S02]  /*c5240*/  LDGSTS.E [R12+0x1c280], [R38.64], P5 ;  /* 0x1c280000260c7fae */ /* 0x0009e4000a921844 */
[----:B------:R-:W-:Y:S01]  /*c5250*/  STL.64 [R1+0x60], R88 ;  /* 0x0000605801007387 */ /* 0x000fe20000100a00 */
[----:B------:R-:W-:Y:S01]  /*c5260*/  MOV R47, R222 ;  /* 0x000000de002f7202 */ /* 0x000fe20000000f00 */
[----:B------:R-:W-:Y:S04]  /*c5270*/  STL.64 [R1+0x68], R90 ;  /* 0x0000685a01007387 */ /* 0x000fe80000100a00 */
[----:B------:R3:W-:Y:S01]  /*c5280*/  LDGSTS.E [R12+0x1c300], [R34.64], P5 ;  /* 0x1c300000220c7fae */ /* 0x0007e2000a921844 */
[----:B------:R2:W-:Y:S02]  /*c5290*/  STL.64 [R1+0x1b00], R52 ;  /* 0x001b003401007387 */ /* 0x0005e40000100a00 */
[----:B------:R2:W-:Y:S02]  /*c52a0*/  LDGSTS.E [R12+0x1c380], [R14.64], P5 ;  /* 0x1c3800000e0c7fae */ /* 0x0005e4000a921844 */
[----:B------:R2:W-:Y:S01]  /*c52b0*/  STL.64 [R1+0x1af8], R50 ;  /* 0x001af83201007387 */ /* 0x0005e20000100a00 */
[----:B------:R2:W-:Y:S04]  /*c52c0*/  STL.64 [R1+0x1af0], R48 ;  /* 0x001af03001007387 */ /* 0x0005e80000100a00 */
[----:B------:R2:W-:Y:S01]  /*c52d0*/  LDGSTS.E [R12+0x1d000], [R52.64], P4 ;  /* 0x1d000000340c7fae */ /* 0x0005e2000a121844 */
[----:B-1----:R-:W-:Y:S01]  /*c52e0*/  IMAD.MOV.U32 R6, RZ, RZ, R227 ;  /* 0x000000ffff067224 */ /* 0x002fe200078e00e3 */
[----:B------:R-:W-:Y:S01]  /*c52f0*/  MOV R7, R226 ;  /* 0x000000e200077202 */ /* 0x000fe20000000f00 */
[----:B----4-:R-:W-:Y:S01]  /*c5300*/  IMAD.MOV.U32 R38, RZ, RZ, R225 ;  /* 0x000000ffff267224 */ /* 0x010fe200078e00e1 */
[----:B------:R-:W-:Y:S01]  /*c5310*/  MOV R39, R224 ;  /* 0x000000e000277202 */ /* 0x000fe20000000f00 */
[----:B------:R-:W-:Y:S04]  /*c5320*/  STL.64 [R1+0x1b40], R46 ;  /* 0x001b402e01007387 */ /* 0x000fe80000100a00 */
[----:B------:R1:W-:Y:S01]  /*c5330*/  LDGSTS.E [R12+0x1d080], [R50.64], P4 ;  /* 0x1d080000320c7fae */ /* 0x0003e2000a121844 */
[----:B---3--:R-:W-:Y:S01]  /*c5340*/  IMAD.MOV.U32 R34, RZ, RZ, R229 ;  /* 0x000000ffff227224 */ /* 0x008fe200078e00e5 */
[----:B------:R-:W-:Y:S01]  /*c5350*/  MOV R35, R228 ;  /* 0x000000e400237202 */ /* 0x000fe20000000f00 */
[----:B--2---:R-:W-:Y:S01]  /*c5360*/  IMAD.MOV.U32 R14, RZ, RZ, R33 ;  /* 0x000000ffff0e7224 */ /* 0x004fe200078e0021 */
[----:B------:R-:W-:Y:S01]  /*c5370*/  MOV R15, R32 ;  /* 0x00000020000f7202 */ /* 0x000fe20000000f00 */
[----:B------:R-:W-:Y:S04]  /*c5380*/  STL.64 [R1+0x1b38], R38 ;  /* 0x001b382601007387 */ /* 0x000fe80000100a00 */
[----:B------:R2:W-:Y:S01]  /*c5390*/  LDGSTS.E [R12+0x1d100], [R48.64], P4 ;  /* 0x1d100000300c7fae */ /* 0x0005e2000a121844 */
[----:B------:R3:W-:Y:S02]  /*c53a0*/  STL.64 [R1+0x1b30], R6 ;  /* 0x001b300601007387 */ /* 0x0007e40000100a00 */
[----:B------:R4:W-:Y:S02]  /*c53b0*/  LDGSTS.E [R12+0x1d180], [R46.64], P4 ;  /* 0x1d1800002e0c7fae */ /* 0x0009e4000a121844 */
[----:B------:R-:W-:Y:S01]  /*c53c0*/  STL.64 [R1+0x1b28], R34 ;  /* 0x001b282201007387 */ /* 0x000fe20000100a00 */
[----:B------:R3:W-:Y:S04]  /*c53d0*/  LDGSTS.E [R12+0x1d200], [R38.64], P4 ;  /* 0x1d200000260c7fae */ /* 0x0007e8000a121844 */
[----:B------:R3:W-:Y:S01]  /*c53e0*/  STL.64 [R1+0x1b78], R14 ;  /* 0x001b780e01007387 */ /* 0x0007e20000100a00 */
[----:B------:R3:W-:Y:S02]  /*c53f0*/  LDGSTS.E [R12+0x1d280], [R6.64], P4 ;  /* 0x1d280000060c7fae */ /* 0x0007e4000a121844 */
[----:B------:R-:W-:Y:S01]  /*c5400*/  IMAD.MOV.U32 R70, RZ, RZ, R217 ;  /* 0x000000ffff467224 */ /* 0x000fe200078e00d9 */
[----:B------:R-:W-:Y:S01]  /*c5410*/  MOV R71, R216 ;  /* 0x000000d800477202 */ /* 0x000fe20000000f00 */
[----:B------:R-:W-:Y:S01]  /*c5420*/  IMAD.MOV.U32 R54, RZ, RZ, R219 ;  /* 0x000000ffff367224 */ /* 0x000fe200078e00db */
[----:B------:R-:W-:Y:S01]  /*c5430*/  MOV R55, R218 ;  /* 0x000000da00377202 */ /* 0x000fe20000000f00 */
[----:B------:R-:W-:Y:S01]  /*c5440*/  IMAD.MOV.U32 R52, RZ, RZ, R221 ;  /* 0x000000ffff347224 */ /* 0x000fe200078e00dd */
[----:B------:R-:W-:Y:S01]  /*c5450*/  MOV R53, R220 ;  /* 0x000000dc00357202 */ /* 0x000fe20000000f00 */
[----:B-1----:R-:W-:Y:S01]  /*c5460*/  IMAD.MOV.U32 R50, RZ, RZ, R209 ;  /* 0x000000ffff327224 */ /* 0x002fe200078e00d1 */
[----:B------:R-:W-:Y:S01]  /*c5470*/  MOV R51, R208 ;  /* 0x000000d000337202 */ /* 0x000fe20000000f00 */
[----:B--2---:R-:W-:Y:S01]  /*c5480*/  IMAD.MOV.U32 R48, RZ, RZ, R211 ;  /* 0x000000ffff307224 */ /* 0x004fe200078e00d3 */
[----:B------:R-:W-:Y:S01]  /*c5490*/  MOV R49, R210 ;  /* 0x000000d200317202 */ /* 0x000fe20000000f00 */
[----:B------:R1:W-:Y:S04]  /*c54a0*/  LDGSTS.E [R12+0x1d300], [R34.64], P4 ;  /* 0x1d300000220c7fae */ /* 0x0003e8000a121844 */
[----:B---3--:R-:W2:Y:S01]  /*c54b0*/  LDL.LU R6, [R1+0x47cc] ;  /* 0x0047cc0001067983 */ /* 0x008ea20000300800 */
[----:B------:R-:W-:Y:S02]  /*c54c0*/  STL.64 [R1+0x1ae8], R70 ;  /* 0x001ae84601007387 */ /* 0x000fe40000100a00 */
[----:B----4-:R-:W-:Y:S01]  /*c54d0*/  IMAD.MOV.U32 R46, RZ, RZ, R213 ;  /* 0x000000ffff2e7224 */ /* 0x010fe200078e00d5 */
[----:B------:R-:W-:Y:S01]  /*c54e0*/  MOV R47, R212 ;  /* 0x000000d4002f7202 */ /* 0x000fe20000000f00 */
[----:B------:R3:W-:Y:S04]  /*c54f0*/  LDGSTS.E [R12+0x1d380], [R14.64], P4 ;  /* 0x1d3800000e0c7fae */ /* 0x0007e8000a121844 */
[----:B------:R4:W-:Y:S01]  /*c5500*/  STL.64 [R1+0x1ae0], R54 ;  /* 0x001ae03601007387 */ /* 0x0009e20000100a00 */
[----:B------:R-:W-:Y:S01]  /*c5510*/  IMAD.MOV.U32 R38, RZ, RZ, R215 ;  /* 0x000000ffff267224 */ /* 0x000fe200078e00d7 */
[----:B------:R-:W-:Y:S01]  /*c5520*/  MOV R39, R214 ;  /* 0x000000d600277202 */ /* 0x000fe20000000f00 */
[----:B------:R1:W-:Y:S01]  /*c5530*/  STL.64 [R1+0x1ad8], R52 ;  /* 0x001ad83401007387 */ /* 0x0003e20000100a00 */
[----:B------:R1:W-:Y:S01]  /*c5540*/  STL.64 [R1+0x1b20], R50 ;  /* 0x001b203201007387 */ /* 0x0003e20000100a00 */
[----:B------:R-:W-:Y:S02]  /*c5550*/  STL.64 [R1+0x1b18], R48 ;  /* 0x001b183001007387 */ /* 0x000fe40000100a00 */
[----:B------:R-:W-:Y:S02]  /*c5560*/  STL.64 [R1+0x1b10], R46 ;  /* 0x001b102e01007387 */ /* 0x000fe40000100a00 */
[----:B------:R-:W-:Y:S01]  /*c5570*/  STL.64 [R1+0x1b08], R38 ;  /* 0x001b082601007387 */ /* 0x000fe20000100a00 */
[----:B------:R1:W-:Y:S01]  /*c5580*/  LDGSTS.E [R12+0x1e000], [R70.64], P3 ;  /* 0x1e000000460c7fae */ /* 0x0003e20009921844 */
[----:B------:R4:W-:Y:S02]  /*c5590*/  LDGSTS.E [R12+0x1e080], [R54.64], P3 ;  /* 0x1e080000360c7fae */ /* 0x0009e40009921844 */
[----:B------:R1:W-:Y:S02]  /*c55a0*/  LDGSTS.E [R12+0x1e100], [R52.64], P3 ;  /* 0x1e100000340c7fae */ /* 0x0003e40009921844 */
[----:B---3--:R-:W-:Y:S01]  /*c55b0*/  IMAD.MOV.U32 R14, RZ, RZ, R41 ;  /* 0x000000ffff0e7224 */ /* 0x008fe200078e0029 */
[----:B------:R-:W-:Y:S01]  /*c55c0*/  MOV R15, R40 ;  /* 0x00000028000f7202 */ /* 0x000fe20000000f00 */
[----:B------:R3:W-:Y:S01]  /*c55d0*/  LDGSTS.E [R12+0x1e180], [R50.64], P3 ;  /* 0x1e180000320c7fae */ /* 0x0007e20009921844 */
[----:B------:R3:W-:Y:S02]  /*c55e0*/  LDGSTS.E [R12+0x1e200], [R48.64], P3 ;  /* 0x1e200000300c7fae */ /* 0x0007e40009921844 */
[----:B------:R3:W-:Y:S02]  /*c55f0*/  LDGSTS.E [R12+0x1e280], [R46.64], P3 ;  /* 0x1e2800002e0c7fae */ /* 0x0007e40009921844 */
[----:B------:R3:W-:Y:S01]  /*c5600*/  LDGSTS.E [R12+0x1e300], [R38.64], P3 ;  /* 0x1e300000260c7fae */ /* 0x0007e20009921844 */
[----:B------:R3:W-:Y:S01]  /*c5610*/  STL.64 [R1+0x1b70], R14 ;  /* 0x001b700e01007387 */ /* 0x0007e20000100a00 */
[----:B------:R-:W2:Y:S03]  /*c5620*/  LDL.LU R7, [R1+0x4784] ;  /* 0x0047840001077983 */ /* 0x000ea60000300800 */
[----:B------:R3:W-:Y:S04]  /*c5630*/  LDGSTS.E [R12+0x1e380], [R14.64], P3 ;  /* 0x1e3800000e0c7fae */ /* 0x0007e80009921844 */
[----:B----4-:R-:W4:Y:S01]  /*c5640*/  LDL.LU R55, [R1+0x477c] ;  /* 0x00477c0001377983 */ /* 0x010f220000300800 */
[----:B------:R-:W4:Y:S02]  /*c5650*/  LDL.LU R54, [R1+0x4788] ;  /* 0x0047880001367983 */ /* 0x000f240000300800 */
[----:B-1----:R-:W4:Y:S02]  /*c5660*/  LDL.LU R53, [R1+0x4774] ;  /* 0x0047740001357983 */ /* 0x002f240000300800 */
[----:B------:R-:W4:Y:S01]  /*c5670*/  LDL.LU R52, [R1+0x4780] ;  /* 0x0047800001347983 */ /* 0x000f220000300800 */
[----:B---3--:R-:W3:Y:S04]  /*c5680*/  LDL.LU R51, [R1+0x476c] ;  /* 0x00476c0001337983 */ /* 0x008ee80000300800 */
[----:B------:R-:W3:Y:S01]  /*c5690*/  LDL.LU R14, [R1+0x4778] ;  /* 0x00477800010e7983 */ /* 0x000ee20000300800 */
[----:B------:R-:W3:Y:S02]  /*c56a0*/  LDL.LU R50, [R1+0x4764] ;  /* 0x0047640001327983 */ /* 0x000ee40000300800 */
[----:B------:R-:W3:Y:S01]  /*c56b0*/  LDL.LU R49, [R1+0x4770] ;  /* 0x0047700001317983 */ /* 0x000ee20000300800 */
[----:B------:R-:W-:-:S02]  /*c56c0*/  LOP3.LUT R45, R45, R44, RZ, 0x3c, !PT ;  /* 0x0000002c2d2d7212 */ /* 0x000fc400078e3cff */
[----:B------:R-:W-:Y:S02]  /*c56d0*/  LOP3.LUT R25, R25, R24, RZ, 0x3c, !PT ;  /* 0x0000001819197212 */ /* 0x000fe400078e3cff */
[----:B------:R-:W-:Y:S02]  /*c56e0*/  LOP3.LUT R37, R37, R36, RZ, 0x3c, !PT ;  /* 0x0000002425257212 */ /* 0x000fe400078e3cff */
[----:B------:R-:W-:Y:S02]  /*c56f0*/  LOP3.LUT R17, R17, R16, RZ, 0x3c, !PT ;  /* 0x0000001011117212 */ /* 0x000fe400078e3cff */
[----:B------:R-:W-:Y:S02]  /*c5700*/  LOP3.LUT R44, R45, R44, RZ, 0x3c, !PT ;  /* 0x0000002c2d2c7212 */ /* 0x000fe400078e3cff */
[----:B------:R-:W-:Y:S02]  /*c5710*/  SEL R5, R5, RZ, !P0 ;  /* 0x000000ff05057207 */ /* 0x000fe40004000000 */
[----:B------:R-:W-:-:S02]  /*c5720*/  SEL R4, R4, RZ, !P0 ;  /* 0x000000ff04047207 */ /* 0x000fc40004000000 */
[----:B------:R-:W-:Y:S02]  /*c5730*/  LOP3.LUT R24, R25, R24, RZ, 0x3c, !PT ;  /* 0x0000001819187212 */ /* 0x000fe400078e3cff */
[----:B------:R-:W-:Y:S02]  /*c5740*/  LOP3.LUT R21, R21, R20, RZ, 0x3c, !PT ;  /* 0x0000001415157212 */ /* 0x000fe400078e3cff */
[----:B------:R-:W-:Y:S01]  /*c5750*/  LOP3.LUT R45, R45, R44, RZ, 0x3c, !PT ;  /* 0x0000002c2d2d7212 */ /* 0x000fe200078e3cff */
[----:B------:R-:W-:Y:S01]  /*c5760*/  IMAD.MOV.U32 R40, RZ, RZ, R205 ;  /* 0x000000ffff287224 */ /* 0x000fe200078e00cd */
[----:B------:R-:W-:Y:S02]  /*c5770*/  MOV R41, R204 ;  /* 0x000000cc00297202 */ /* 0x000fe40000000f00 */
[----:B------:R-:W-:Y:S01]  /*c5780*/  LOP3.LUT R36, R37, R36, RZ, 0x3c, !PT ;  /* 0x0000002425247212 */ /* 0x000fe200078e3cff */
[----:B------:R-:W-:Y:S01]  /*c5790*/  IMAD.MOV.U32 R38, RZ, RZ, R207 ;  /* 0x000000ffff267224 */ /* 0x000fe200078e00cf */
[----:B------:R-:W-:-:S02]  /*c57a0*/  MOV R39, R206 ;  /* 0x000000ce00277202 */ /* 0x000fc40000000f00 */
[----:B------:R-:W-:Y:S02]  /*c57b0*/  LOP3.LUT R16, R17, R16, RZ, 0x3c, !PT ;  /* 0x0000001011107212 */ /* 0x000fe400078e3cff */
[----:B------:R-:W-:Y:S02]  /*c57c0*/  ISETP.NE.U32.AND P5, PT, R5, RZ, PT ;  /* 0x000000ff0500720c */ /* 0x000fe40003fa5070 */
[----:B------:R-:W-:Y:S01]  /*c57d0*/  ISETP.NE.U32.AND P4, PT, R4, RZ, PT ;  /* 0x000000ff0400720c */ /* 0x000fe20003f85070 */
[----:B------:R-:W3:Y:S01]  /*c57e0*/  LDL.LU R47, [R1+0x4768] ;  /* 0x00476800012f7983 */ /* 0x000ee20000300800 */
[----:B------:R-:W-:Y:S02]  /*c57f0*/  LOP3.LUT R25, R25, R24, RZ, 0x3c, !PT ;  /* 0x0000001819197212 */ /* 0x000fe400078e3cff */
[----:B------:R-:W-:Y:S01]  /*c5800*/  LOP3.LUT R20, R21, R20, RZ, 0x3c, !PT ;  /* 0x0000001415147212 */ /* 0x000fe200078e3cff */
[----:B------:R-:W-:Y:S01]  /*c5810*/  IMAD.MOV.U32 R4, RZ, RZ, R29 ;  /* 0x000000ffff047224 */ /* 0x000fe200078e001d */
[----:B------:R-:W-:-:S02]  /*c5820*/  MOV R5, R28 ;  /* 0x0000001c00057202 */ /* 0x000fc40000000f00 */
[----:B------:R-:W-:Y:S02]  /*c5830*/  LOP3.LUT R37, R37, R36, RZ, 0x3c, !PT ;  /* 0x0000002425257212 */ /* 0x000fe400078e3cff */
[----:B------:R-:W-:Y:S02]  /*c5840*/  LOP3.LUT R17, R17, R16, RZ, 0x3c, !PT ;  /* 0x0000001011117212 */ /* 0x000fe400078e3cff */
[----:B------:R-:W-:Y:S01]  /*c5850*/  LOP3.LUT R21, R21, R20, RZ, 0x3c, !PT ;  /* 0x0000001415157212 */ /* 0x000fe200078e3cff */
[----:B------:R1:W-:Y:S01]  /*c5860*/  LDGSTS.E [R12+0x1f000], [R44.64], P1 ;  /* 0x1f0000002c0c7fae */ /* 0x0003e20008921844 */
[----:B------:R1:W-:Y:S02]  /*c5870*/  LDGSTS.E [R12+0x1f080], [R40.64], P1 ;  /* 0x1f080000280c7fae */ /* 0x0003e40008921844 */
[----:B------:R1:W-:Y:S02]  /*c5880*/  LDGSTS.E [R12+0x1f100], [R38.64], P1 ;  /* 0x1f100000260c7fae */ /* 0x0003e40008921844 */
[----:B------:R1:W-:Y:S01]  /*c5890*/  LDGSTS.E [R12+0x1f180], [R24.64], P1 ;  /* 0x1f180000180c7fae */ /* 0x0003e20008921844 */
[----:B------:R1:W-:Y:S01]  /*c58a0*/  LDGSTS.E [R12+0x1f200], [R4.64], P1 ;  /* 0x1f200000040c7fae */ /* 0x0003e20008921844 */
[----:B------:R1:W-:Y:S02]  /*c58b0*/  LDGSTS.E [R12+0x1f280], [R36.64], P1 ;  /* 0x1f280000240c7fae */ /* 0x0003e40008921844 */
[----:B------:R1:W-:Y:S02]  /*c58c0*/  LDGSTS.E [R12+0x1f300], [R16.64], P1 ;  /* 0x1f300000100c7fae */ /* 0x0003e40008921844 */
[----:B------:R1:W-:Y:S01]  /*c58d0*/  LDGSTS.E [R12+0x1f380], [R20.64], P1 ;  /* 0x1f380000140c7fae */ /* 0x0003e20008921844 */
[----:B--2---:R-:W-:-:S05]  /*c58e0*/  IADD3 R6, P3, R6, R252, RZ ;  /* 0x000000fc06067210 */ /* 0x004fca0007f7e0ff */
[----:B------:R-:W-:Y:S01]  /*c58f0*/  STL [R1+0x47cc], R6 ;  /* 0x0047cc0601007387 */ /* 0x000fe20000100800 */
[----:B------:R-:W-:Y:S02]  /*c5900*/  STL.64 [R1+0x1b68], R44 ;  /* 0x001b682c01007387 */ /* 0x000fe40000100a00 */
[----:B------:R-:W-:Y:S02]  /*c5910*/  STL.64 [R1+0x1b60], R40 ;  /* 0x001b602801007387 */ /* 0x000fe40000100a00 */
[----:B------:R-:W-:Y:S01]  /*c5920*/  STL.64 [R1+0x1b58], R38 ;  /* 0x001b582601007387 */ /* 0x000fe20000100a00 */
[----:B------:R-:W-:Y:S01]  /*c5930*/  STL.64 [R1+0x1b98], R24 ;  /* 0x001b981801007387 */ /* 0x000fe20000100a00 */
[----:B------:R1:W-:Y:S02]  /*c5940*/  STL.64 [R1+0x1b90], R4 ;  /* 0x001b900401007387 */ /* 0x0003e40000100a00 */
[----:B------:R-:W-:Y:S02]  /*c5950*/  STL.64 [R1+0x1b88], R36 ;  /* 0x001b882401007387 */ /* 0x000fe40000100a00 */
[----:B------:R-:W-:Y:S01]  /*c5960*/  STL.64 [R1+0x1ba8], R16 ;  /* 0x001ba81001007387 */ /* 0x000fe20000100a00 */
[----:B------:R3:W-:Y:S04]  /*c5970*/  STL.64 [R1+0x1ba0], R20 ;  /* 0x001ba01401007387 */ /* 0x0007e80000100a00 */
[----:B-1----:R-:W2:Y:S01]  /*c5980*/  LDL.LU R5, [R1+0x4760] ;  /* 0x0047600001057983 */ /* 0x002ea20000300800 */
[----:B------:R-:W2:Y:S01]  /*c5990*/  LDL.LU R48, [R1+0x475c] ;  /* 0x00475c0001307983 */ /* 0x000ea20000300800 */
[----:B------:R-:W-:Y:S01]  /*c59a0*/  ISETP.GT.AND P1, PT, R3, 0xd, PT ;  /* 0x0000000d0300780c */ /* 0x000fe20003f24270 */
[--C-:B------:R-:W-:Y:S01]  /*c59b0*/  IMAD.X R7, R7, 0x1, R0.reuse, P3 ;  /* 0x0000000107077824 */ /* 0x100fe200018e0600 */
[-C--:B----4-:R-:W-:Y:S01]  /*c59c0*/  IADD3 R54, P3, R54, R252.reuse, RZ ;  /* 0x000000fc36367210 */ /* 0x090fe20007f7e0ff */
[----:B------:R-:W4:Y:S01]  /*c59d0*/  LDL.LU R46, [R1+0x4754] ;  /* 0x00475400012e7983 */ /* 0x000f220000300800 */
[----:B------:R-:W-:Y:S01]  /*c59e0*/  SEL R4, RZ, 0x4, !P1 ;  /* 0x00000004ff047807 */ /* 0x000fe20004800000 */
[----:B------:R-:W-:Y:S01]  /*c59f0*/  IADD3 R52, P1, R52, R252, RZ ;  /* 0x000000fc34347210 */ /* 0x000fe20007f3e0ff */
[----:B------:R-:W-:Y:S01]  /*c5a00*/  IADD3.X R55, R55, R0, RZ, P3, !PT ;  /* 0x0000000037377210 */ /* 0x000fe20001ffe4ff */
[----:B------:R-:W4:Y:S01]  /*c5a10*/  LDL.LU R28, [R1+0x4758] ;  /* 0x00475800011c7983 */ /* 0x000f220000300800 */
[----:B------:R-:W4:Y:S02]  /*c5a20*/  LDL.LU R15, [R1+0x4690] ;  /* 0x00469000010f7983 */ /* 0x000f240000300800 */
[----:B------:R1:W-:Y:S02]  /*c5a30*/  STL [R1+0x4784], R7 ;  /* 0x0047840701007387 */ /* 0x0003e40000100800 */
[----:B------:R-:W-:Y:S01]  /*c5a40*/  IMAD.X R53, R53, 0x1, R0, P1 ;  /* 0x0000000135357824 */ /* 0x000fe200008e0600 */
[-C--:B---3--:R-:W-:Y:S01]  /*c5a50*/  IADD3 R14, P3, R14, R252.reuse, RZ ;  /* 0x000000fc0e0e7210 */ /* 0x088fe20007f7e0ff */
[----:B------:R-:W-:Y:S01]  /*c5a60*/  STL [R1+0x4788], R54 ;  /* 0x0047883601007387 */ /* 0x000fe20000100800 */
[----:B------:R-:W-:Y:S01]  /*c5a70*/  IADD3 R49, P6, R49, R252, RZ ;  /* 0x000000fc31317210 */ /* 0x000fe20007fde0ff */
[----:B------:R-:W-:Y:S01]  /*c5a80*/  STL [R1+0x4780], R52 ;  /* 0x0047803401007387 */ /* 0x000fe20000100800 */
[-C--:B------:R-:W-:Y:S01]  /*c5a90*/  IADD3.X R51, R51, R0.reuse, RZ, P3, !PT ;  /* 0x0000000033337210 */ /* 0x080fe20001ffe4ff */
[----:B------:R-:W-:Y:S01]  /*c5aa0*/  STL [R1+0x477c], R55 ;  /* 0x00477c3701007387 */ /* 0x000fe20000100800 */
[----:B------:R3:W-:Y:S02]  /*c5ab0*/  STL [R1+0x4778], R14 ;  /* 0x0047780e01007387 */ /* 0x0007e40000100800 */
[----:B------:R-:W-:Y:S02]  /*c5ac0*/  STL [R1+0x4774], R53 ;  /* 0x0047743501007387 */ /* 0x000fe40000100800 */
[----:B------:R-:W-:Y:S01]  /*c5ad0*/  STL [R1+0x4770], R49 ;  /* 0x0047703101007387 */ /* 0x000fe20000100800 */
[----:B------:R-:W-:Y:S01]  /*c5ae0*/  STL [R1+0x476c], R51 ;  /* 0x00476c3301007387 */ /* 0x000fe20000100800 */
[----:B------:R-:W-:Y:S01]  /*c5af0*/  IADD3.X R50, R50, R0, RZ, P6, !PT ;  /* 0x0000000032327210 */ /* 0x000fe200037fe4ff */
[----:B------:R-:W3:Y:S04]  /*c5b00*/  LDL.LU R29, [R1+0x474c] ;  /* 0x00474c00011d7983 */ /* 0x000ee80000300800 */
[----:B------:R-:W-:Y:S01]  /*c5b10*/  STL [R1+0x4764], R50 ;  /* 0x0047643201007387 */ /* 0x000fe20000100800 */
[----:B------:R-:W3:Y:S01]  /*c5b20*/  LDL.LU R45, [R1+0x4684] ;  /* 0x00468400012d7983 */ /* 0x000ee20000300800 */
[----:B------:R-:W-:-:S02]  /*c5b30*/  SEL R4, R4, RZ, !P0 ;  /* 0x000000ff04047207 */ /* 0x000fc40004000000 */
[----:B------:R-:W-:Y:S02]  /*c5b40*/  LOP3.LUT R13, R43, 0x20, RZ, 0x3c, !PT ;  /* 0x000000202b0d7812 */ /* 0x000fe400078e3cff */
[-C--:B------:R-:W-:Y:S02]  /*c5b50*/  IADD3 R47, P3, R47, R252.reuse, RZ ;  /* 0x000000fc2f2f7210 */ /* 0x080fe40007f7e0ff */
[----:B------:R-:W-:Y:S01]  /*c5b60*/  ISETP.NE.U32.AND P1, PT, R4, RZ, PT ;  /* 0x000000ff0400720c */ /* 0x000fe20003f25070 */
[----:B------:R-:W-:Y:S02]  /*c5b70*/  IMAD R4, R42, 0x20000, R13 ;  /* 0x000200002a047824 */ /* 0x000fe400078e020d */
[----:B------:R-:W-:Y:S01]  /*c5b80*/  STL [R1+0x4768], R47 ;  /* 0x0047682f01007387 */ /* 0x000fe20000100800 */
[----:B------:R-:W3:Y:S02]  /*c5b90*/  LDL.LU R13, [R1+0x4688] ;  /* 0x00468800010d7983 */ /* 0x000ee40000300800 */
[----:B------:R-:W3:Y:S01]  /*c5ba0*/  LDL.LU R20, [R1+0x4680] ;  /* 0x0046800001147983 */ /* 0x000ee20000300800 */
[----:B------:R1:W-:Y:S01]  /*c5bb0*/  LDGSTS.E [R4+0x400], [R6.64], P2 ;  /* 0x0040000006047fae */ /* 0x0003e20009121844 */
[----:B--2---:R-:W-:Y:S01]  /*c5bc0*/  IMAD.X R48, R48, 0x1, R0, P3 ;  /* 0x0000000130307824 */ /* 0x004fe200018e0600 */
[----:B------:R-:W-:-:S04]  /*c5bd0*/  IADD3 R5, P3, R5, R252, RZ ;  /* 0x000000fc05057210 */ /* 0x000fc80007f7e0ff */
[----:B------:R-:W-:Y:S01]  /*c5be0*/  STL [R1+0x475c], R48 ;  /* 0x00475c3001007387 */ /* 0x000fe20000100800 */
[----:B------:R3:W-:Y:S02]  /*c5bf0*/  STL [R1+0x4760], R5 ;  /* 0x0047600501007387 */ /* 0x0007e40000100800 */
[----:B------:R-:W2:Y:S01]  /*c5c00*/  LDL.LU R24, [R1+0x467c] ;  /* 0x00467c0001187983 */ /* 0x000ea20000300800 */
[----:B-1----:R-:W-:Y:S01]  /*c5c10*/  MOV R6, R54 ;  /* 0x0000003600067202 */ /* 0x002fe20000000f00 */
[----:B------:R-:W-:Y:S01]  /*c5c20*/  IMAD.MOV.U32 R7, RZ, RZ, R55 ;  /* 0x000000ffff077224 */ /* 0x000fe200078e0037 */
[----:B----4-:R-:W-:Y:S01]  /*c5c30*/  IADD3.X R46, R46, R0, RZ, P3, !PT ;  /* 0x000000002e2e7210 */ /* 0x010fe20001ffe4ff */
[----:B------:R-:W4:Y:S04]  /*c5c40*/  LDL.LU R21, [R1+0x4674] ;  /* 0x0046740001157983 */ /* 0x000f280000300800 */
[----:B------:R1:W-:Y:S01]  /*c5c50*/  LDGSTS.E [R4+0x480], [R6.64], P2 ;  /* 0x0048000006047fae */ /* 0x0003e20009121844 */
[----:B------:R-:W4:Y:S01]  /*c5c60*/  LDL.LU R12, [R1+0x4678] ;  /* 0x00467800010c7983 */ /* 0x000f220000300800 */
[----:B------:R-:W-:Y:S01]  /*c5c70*/  IADD3 R28, P3, R28, R252, RZ ;  /* 0x000000fc1c1c7210 */ /* 0x000fe20007f7e0ff */
[----:B------:R-:W4:Y:S01]  /*c5c80*/  LDL.LU R17, [R1+0x4670] ;  /* 0x0046700001117983 */ /* 0x000f220000300800 */
[----:B-1----:R-:W-:Y:S01]  /*c5c90*/  MOV R6, R52 ;  /* 0x0000003400067202 */ /* 0x002fe20000000f00 */
[----:B------:R-:W-:-:S05]  /*c5ca0*/  IMAD.MOV.U32 R7, RZ, RZ, R53 ;  /* 0x000000ffff077224 */ /* 0x000fca00078e0035 */
[----:B------:R1:W-:Y:S02]  /*c5cb0*/  LDGSTS.E [R4+0x500], [R6.64], P2 ;  /* 0x0050000006047fae */ /* 0x0003e40009121844 */
[----:B-1----:R-:W-:Y:S01]  /*c5cc0*/  IMAD.MOV.U32 R6, RZ, RZ, R14 ;  /* 0x000000ffff067224 */ /* 0x002fe200078e000e */
[----:B------:R-:W-:Y:S01]  /*c5cd0*/  MOV R7, R51 ;  /* 0x0000003300077202 */ /* 0x000fe20000000f00 */
[----:B---3--:R-:W3:Y:S04]  /*c5ce0*/  LDL.LU R14, [R1+0x466c] ;  /* 0x00466c00010e7983 */ /* 0x008ee80000300800 */
[----:B------:R1:W-:Y:S01]  /*c5cf0*/  LDGSTS.E [R4+0x580], [R6.64], P2 ;  /* 0x0058000006047fae */ /* 0x0003e20009121844 */
[----:B------:R-:W-:Y:S02]  /*c5d00*/  STL [R1+0x4754], R46 ;  /* 0x0047542e01007387 */ /* 0x000fe40000100800 */
[----:B------:R-:W3:Y:S02]  /*c5d10*/  LDL.LU R16, [R1+0x4668] ;  /* 0x0046680001107983 */ /* 0x000ee40000300800 */
[----:B------:R-:W-:Y:S01]  /*c5d20*/  STL [R1+0x4758], R28 ;  /* 0x0047581c01007387 */ /* 0x000fe20000100800 */
[----:B------:R-:W3:Y:S01]  /*c5d30*/  LDL.LU R25, [R1+0x4660] ;  /* 0x0046600001197983 */ /* 0x000ee20000300800 */
[----:B------:R-:W3:Y:S02]  /*c5d40*/  LDL.LU R44, [R1+0x4664] ;  /* 0x00466400012c7983 */ /* 0x000ee40000300800 */
        /* <DEDUP_REMOVED lines=8> */
[----:B------:R1:W-:Y:S01]  /*c5dd0*/  STL [R1+0x474c], R29 ;  /* 0x00474c1d01007387 */ /* 0x0003e20000100800 */
[----:B------:R-:W-:Y:S01]  /*c5de0*/  IADD3.X R45, R45, R0, RZ, P3, !PT ;  /* 0x000000002d2d7210 */ /* 0x000fe20001ffe4ff */
[----:B------:R1:W-:Y:S02]  /*c5df0*/  STL [R1+0x4690], R15 ;  /* 0x0046900f01007387 */ /* 0x0003e40000100800 */
[----:B-1----:R-:W-:Y:S01]  /*c5e00*/  MOV R6, R5 ;  /* 0x0000000500067202 */ /* 0x002fe20000000f00 */
[----:B------:R-:W-:Y:S01]  /*c5e10*/  IMAD.MOV.U32 R7, RZ, RZ, R46 ;  /* 0x000000ffff077224 */ /* 0x000fe200078e002e */
[----:B------:R-:W3:Y:S04]  /*c5e20*/  LDL.LU R5, [R1+0x4658] ;  /* 0x0046580001057983 */ /* 0x000ee80000300800 */
[----:B------:R1:W-:Y:S02]  /*c5e30*/  LDGSTS.E [R4+0x700], [R6.64], P2 ;  /* 0x0070000006047fae */ /* 0x0003e40009121844 */
[----:B-1----:R-:W-:-:S02]  /*c5e40*/  MOV R7, R29 ;  /* 0x0000001d00077202 */ /* 0x002fc40000000f00 */
[----:B------:R-:W3:Y:S01]  /*c5e50*/  LDL.LU R29, [R1+0x465c] ;  /* 0x00465c00011d7983 */ /* 0x000ee20000300800 */
[----:B------:R-:W-:Y:S02]  /*c5e60*/  IMAD.MOV.U32 R6, RZ, RZ, R28 ;  /* 0x000000ffff067224 */ /* 0x000fe400078e001c */
[----:B------:R-:W-:Y:S02]  /*c5e70*/  STL [R1+0x4684], R45 ;  /* 0x0046842d01007387 */ /* 0x000fe40000100800 */
[----:B------:R-:W3:Y:S01]  /*c5e80*/  LDL.LU R28, [R1+0x4654] ;  /* 0x00465400011c7983 */ /* 0x000ee20000300800 */
[-C--:B------:R-:W-:Y:S01]  /*c5e90*/  IADD3 R13, P3, R13, R252.reuse, RZ ;  /* 0x000000fc0d0d7210 */ /* 0x080fe20007f7e0ff */
[----:B------:R1:W-:Y:S01]  /*c5ea0*/  LDGSTS.E [R4+0x780], [R6.64], P2 ;  /* 0x0078000006047fae */ /* 0x0003e20009121844 */
[----:B------:R-:W-:-:S03]  /*c5eb0*/  IADD3 R20, P2, R20, R252, RZ ;  /* 0x000000fc14147210 */ /* 0x000fc60007f5e0ff */
[----:B------:R1:W-:Y:S02]  /*c5ec0*/  STL [R1+0x4688], R13 ;  /* 0x0046880d01007387 */ /* 0x0003e40000100800 */
[----:B-1----:R-:W-:Y:S01]  /*c5ed0*/  MOV R6, R15 ;  /* 0x0000000f00067202 */ /* 0x002fe20000000f00 */
[----:B------:R-:W-:Y:S01]  /*c5ee0*/  IMAD.MOV.U32 R7, RZ, RZ, R45 ;  /* 0x000000ffff077224 */ /* 0x000fe200078e002d */
[----:B------:R-:W3:Y:S01]  /*c5ef0*/  LDL.LU R15, [R1+0x464c] ;  /* 0x00464c00010f7983 */ /* 0x000ee20000300800 */
[----:B------:R1:W-:Y:S03]  /*c5f00*/  STL [R1+0x4680], R20 ;  /* 0x0046801401007387 */ /* 0x0003e60000100800 */
[----:B------:R1:W-:Y:S02]  /*c5f10*/  LDGSTS.E [R4+0x1400], [R6.64], P5 ;  /* 0x0140000006047fae */ /* 0x0003e4000a921844 */
[----:B-1----:R-:W-:-:S02]  /*c5f20*/  IMAD.MOV.U32 R6, RZ, RZ, R13 ;  /* 0x000000ffff067224 */ /* 0x002fc400078e000d */
[----:B--2---:R-:W-:-:S05]  /*c5f30*/  IMAD.X R24, R24, 0x1, R0, P3 ;  /* 0x0000000118187824 */ /* 0x004fca00018e0600 */
[----:B------:R1:W-:Y:S01]  /*c5f40*/  STL [R1+0x467c], R24 ;  /* 0x00467c1801007387 */ /* 0x0003e20000100800 */
[----:B------:R-:W2:Y:S01]  /*c5f50*/  LDL.LU R13, [R1+0x4590] ;  /* 0x00459000010d7983 */ /* 0x000ea20000300800 */
[----:B----4-:R-:W-:Y:S02]  /*c5f60*/  IADD3 R12, P3, R12, R252, RZ ;  /* 0x000000fc0c0c7210 */ /* 0x010fe40007f7e0ff */
[----:B------:R-:W-:Y:S02]  /*c5f70*/  MOV R7, R24 ;  /* 0x0000001800077202 */ /* 0x000fe40000000f00 */
[----:B------:R-:W-:Y:S01]  /*c5f80*/  IADD3.X R21, R21, R0, RZ, P2, !PT ;  /* 0x0000000015157210 */ /* 0x000fe200017fe4ff */
[----:B------:R-:W-:Y:S02]  /*c5f90*/  IADD3 R17, P2, R17, R252, RZ ;  /* 0x000000fc11117210 */ /* 0x000fe40007f5e0ff */
[----:B------:R4:W-:Y:S04]  /*c5fa0*/  LDGSTS.E [R4+0x1480], [R6.64], P5 ;  /* 0x0148000006047fae */ /* 0x0009e8000a921844 */
[----:B------:R-:W-:Y:S01]  /*c5fb0*/  STL [R1+0x4678], R12 ;  /* 0x0046780c01007387 */ /* 0x000fe20000100800 */
[----:B------:R1:W-:Y:S02]  /*c5fc0*/  STL [R1+0x4674], R21 ;  /* 0x0046741501007387 */ /* 0x0003e40000100800 */
[----:B------:R-:W-:Y:S01]  /*c5fd0*/  STL [R1+0x4670], R17 ;  /* 0x0046701101007387 */ /* 0x000fe20000100800 */
[----:B----4-:R-:W-:Y:S01]  /*c5fe0*/  MOV R6, R20 ;  /* 0x0000001400067202 */ /* 0x010fe20000000f00 */
[----:B------:R-:W-:-:S05]  /*c5ff0*/  IMAD.MOV.U32 R7, RZ, RZ, R21 ;  /* 0x000000ffff077224 */ /* 0x000fca00078e0015 */
[----:B------:R4:W-:Y:S01]  /*c6000*/  LDGSTS.E [R4+0x1500], [R6.64], P5 ;  /* 0x0150000006047fae */ /* 0x0009e2000a921844 */
[----:B---3--:R-:W-:Y:S01]  /*c6010*/  IMAD.X R14, R14, 0x1, R0, P3 ;  /* 0x000000010e0e7824 */ /* 0x008fe200018e0600 */
[----:B------:R-:W-:Y:S02]  /*c6020*/  IADD3 R16, P3, R16, R252, RZ ;  /* 0x000000fc10107210 */ /* 0x000fe40007f7e0ff */
[----:B------:R-:W-:Y:S02]  /*c6030*/  IADD3.X R44, R44, R0, RZ, P2, !PT ;  /* 0x000000002c2c7210 */ /* 0x000fe400017fe4ff */
[----:B------:R3:W-:Y:S01]  /*c6040*/  STL [R1+0x466c], R14 ;  /* 0x00466c0e01007387 */ /* 0x0007e20000100800 */
[----:B------:R-:W-:Y:S01]  /*c6050*/  IADD3 R25, P2, R25, R252, RZ ;  /* 0x000000fc19197210 */ /* 0x000fe20007f5e0ff */
[----:B------:R3:W-:Y:S02]  /*c6060*/  STL [R1+0x4668], R16 ;  /* 0x0046681001007387 */ /* 0x0007e40000100800 */
[----:B----4-:R-:W-:Y:S01]  /*c6070*/  IMAD.MOV.U32 R6, RZ, RZ, R12 ;  /* 0x000000ffff067224 */ /* 0x010fe200078e000c */
[----:B------:R-:W-:Y:S01]  /*c6080*/  MOV R7, R14 ;  /* 0x0000000e00077202 */ /* 0x000fe20000000f00 */
[----:B------:R-:W-:Y:S01]  /*c6090*/  STL [R1+0x4664], R44 ;  /* 0x0046642c01007387 */ /* 0x000fe20000100800 */
[----:B------:R-:W4:Y:S02]  /*c60a0*/  LDL.LU R20, [R1+0x4584] ;  /* 0x0045840001147983 */ /* 0x000f240000300800 */
[----:B-1----:R-:W4:Y:S02]  /*c60b0*/  LDL.LU R24, [R1+0x457c] ;  /* 0x00457c0001187983 */ /* 0x002f240000300800 */
[----:B------:R-:W-:Y:S01]  /*c60c0*/  STL [R1+0x4660], R25 ;  /* 0x0046601901007387 */ /* 0x000fe20000100800 */
[----:B------:R-:W4:Y:S01]  /*c60d0*/  LDL.LU R21, [R1+0x4588] ;  /* 0x0045880001157983 */ /* 0x000f220000300800 */
[----:B------:R-:W4:Y:S03]  /*c60e0*/  LDL.LU R12, [R1+0x4580] ;  /* 0x00458000010c7983 */ /* 0x000f260000300800 */
[----:B------:R1:W-:Y:S01]  /*c60f0*/  LDGSTS.E [R4+0x1580], [R6.64], P5 ;  /* 0x0158000006047fae */ /* 0x0003e2000a921844 */
[----:B---3--:R-:W2:Y:S02]  /*c6100*/  LDL.LU R14, [R1+0x4578] ;  /* 0x00457800010e7983 */ /* 0x008ea40000300800 */
[----:B------:R-:W2:Y:S02]  /*c6110*/  LDL.LU R48, [R1+0x4570] ;  /* 0x0045700001307983 */ /* 0x000ea40000300800 */
[----:B-1----:R-:W-:Y:S01]  /*c6120*/  IMAD.MOV.U32 R6, RZ, RZ, R17 ;  /* 0x000000ffff067224 */ /* 0x002fe200078e0011 */
[----:B------:R-:W-:-:S05]  /*c6130*/  MOV R7, R44 ;  /* 0x0000002c00077202 */ /* 0x000fca0000000f00 */
[----:B------:R1:W-:Y:S02]  /*c6140*/  LDGSTS.E [R4+0x1600], [R6.64], P5 ;  /* 0x0160000006047fae */ /* 0x0003e4000a921844 */
[----:B-1----:R-:W-:Y:S01]  /*c6150*/  MOV R6, R16 ;  /* 0x0000001000067202 */ /* 0x002fe20000000f00 */
[--C-:B------:R-:W-:Y:S01]  /*c6160*/  IMAD.X R29, R29, 0x1, R0.reuse, P3 ;  /* 0x000000011d1d7824 */ /* 0x100fe200018e0600 */
[----:B------:R-:W-:Y:S02]  /*c6170*/  IADD3 R5, P3, R5, R252, RZ ;  /* 0x000000fc05057210 */ /* 0x000fe40007f7e0ff */
[----:B------:R-:W-:Y:S02]  /*c6180*/  IADD3.X R28, R28, R0, RZ, P2, !PT ;  /* 0x000000001c1c7210 */ /* 0x000fe400017fe4ff */
[----:B------:R1:W-:Y:S01]  /*c6190*/  STL [R1+0x465c], R29 ;  /* 0x00465c1d01007387 */ /* 0x0003e20000100800 */
[----:B------:R-:W2:Y:S02]  /*c61a0*/  LDL.LU R17, [R1+0x4574] ;  /* 0x0045740001117983 */ /* 0x000ea40000300800 */
[----:B------:R-:W-:Y:S02]  /*c61b0*/  STL [R1+0x4658], R5 ;  /* 0x0046580501007387 */ /* 0x000fe40000100800 */
[----:B------:R1:W-:Y:S01]  /*c61c0*/  STL [R1+0x4654], R28 ;  /* 0x0046541c01007387 */ /* 0x0003e20000100800 */
[----:B------:R-:W2:Y:S01]  /*c61d0*/  LDL.LU R52, [R1+0x4568] ;  /* 0x0045680001347983 */ /* 0x000ea20000300800 */
[----:B------:R-:W2:Y:S02]  /*c61e0*/  LDL.LU R16, [R1+0x456c] ;  /* 0x00456c0001107983 */ /* 0x000ea40000300800 */
[----:B------:R-:W2:Y:S02]  /*c61f0*/  LDL.LU R54, [R1+0x4564] ;  /* 0x0045640001367983 */ /* 0x000ea40000300800 */
[----:B------:R-:W-:-:S05]  /*c6200*/  IMAD.X R15, R15, 0x1, R0, P3 ;  /* 0x000000010f0f7824 */ /* 0x000fca00018e0600 */
[----:B------:R1:W-:Y:S01]  /*c6210*/  STL [R1+0x464c], R15 ;  /* 0x00464c0f01007387 */ /* 0x0003e20000100800 */
[----:B------:R-:W2:Y:S02]  /*c6220*/  LDL.LU R53, [R1+0x455c] ;  /* 0x00455c0001357983 */ /* 0x000ea40000300800 */
[----:B------:R-:W2:Y:S02]  /*c6230*/  LDL.LU R51, [R1+0x4554] ;  /* 0x0045540001337983 */ /* 0x000ea40000300800 */
[----:B--2---:R-:W-:-:S05]  /*c6240*/  IADD3 R13, P2, R13, R252, RZ ;  /* 0x000000fc0d0d7210 */ /* 0x004fca0007f5e0ff */
[----:B------:R2:W-:Y:S01]  /*c6250*/  STL [R1+0x4590], R13 ;  /* 0x0045900d01007387 */ /* 0x0005e20000100800 */
[----:B------:R-:W3:Y:S02]  /*c6260*/  LDL.LU R50, [R1+0x4560] ;  /* 0x0045600001327983 */ /* 0x000ee40000300800 */
[----:B------:R-:W-:Y:S01]  /*c6270*/  IMAD.MOV.U32 R7, RZ, RZ, R29 ;  /* 0x000000ffff077224 */ /* 0x000fe200078e001d */
[----:B------:R-:W-:Y:S01]  /*c6280*/  ISETP.GT.AND P3, PT, R3, 0x11, PT ;  /* 0x000000110300780c */ /* 0x000fe20003f64270 */
[----:B-1----:R-:W3:Y:S04]  /*c6290*/  LDL.LU R29, [R1+0x454c] ;  /* 0x00454c00011d7983 */ /* 0x002ee80000300800 */
[----:B------:R1:W-:Y:S02]  /*c62a0*/  LDGSTS.E [R4+0x1680], [R6.64], P5 ;  /* 0x0168000006047fae */ /* 0x0003e4000a921844 */
[----:B-1----:R-:W-:Y:S01]  /*c62b0*/  MOV R6, R25 ;  /* 0x0000001900067202 */ /* 0x002fe20000000f00 */
[----:B------:R-:W-:-:S02]  /*c62c0*/  IMAD.MOV.U32 R7, RZ, RZ, R28 ;  /* 0x000000ffff077224 */ /* 0x000fc400078e001c */
[----:B------:R-:W3:Y:S04]  /*c62d0*/  LDL.LU R28, [R1+0x4558] ;  /* 0x00455800011c7983 */ /* 0x000ee80000300800 */
[----:B------:R1:W-:Y:S02]  /*c62e0*/  LDGSTS.E [R4+0x1700], [R6.64], P5 ;  /* 0x0170000006047fae */ /* 0x0003e4000a921844 */
[----:B-1----:R-:W-:Y:S01]  /*c62f0*/  MOV R6, R5 ;  /* 0x0000000500067202 */ /* 0x002fe20000000f00 */
[----:B------:R-:W-:Y:S02]  /*c6300*/  IMAD.MOV.U32 R7, RZ, RZ, R15 ;  /* 0x000000ffff077224 */ /* 0x000fe400078e000f */
[----:B------:R-:W3:Y:S04]  /*c6310*/  LDL.LU R15, [R1+0x44d0] ;  /* 0x0044d000010f7983 */ /* 0x000ee80000300800 */
[----:B------:R1:W-:Y:S01]  /*c6320*/  LDGSTS.E [R4+0x1780], [R6.64], P5 ;  /* 0x0178000006047fae */ /* 0x0003e2000a921844 */
[----:B------:R-:W-:-:S02]  /*c6330*/  ISETP.GT.AND P5, PT, R3, 0x15, PT ;  /* 0x000000150300780c */ /* 0x000fc40003fa4270 */
[----:B----4-:R-:W-:Y:S02]  /*c6340*/  IADD3.X R20, R20, R0, RZ, P2, !PT ;  /* 0x0000000014147210 */ /* 0x010fe400017fe4ff */
[-C--:B------:R-:W-:Y:S02]  /*c6350*/  IADD3 R21, P2, R21, R252.reuse, RZ ;  /* 0x000000fc15157210 */ /* 0x080fe40007f5e0ff */
[-C--:B------:R-:W-:Y:S02]  /*c6360*/  IADD3 R12, P6, R12, R252.reuse, RZ ;  /* 0x000000fc0c0c7210 */ /* 0x080fe40007fde0ff */
[----:B------:R-:W-:Y:S02]  /*c6370*/  SEL R5, RZ, 0x4, !P5 ;  /* 0x00000004ff057807 */ /* 0x000fe40006800000 */
[----:B-1----:R-:W-:Y:S01]  /*c6380*/  SEL R6, RZ, 0x4, !P3 ;  /* 0x00000004ff067807 */ /* 0x002fe20005800000 */
[-C--:B--2---:R-:W-:Y:S02]  /*c6390*/  IADD3 R14, P3, R14, R252.reuse, RZ ;  /* 0x000000fc0e0e7210 */ /* 0x084fe40007f7e0ff */
[----:B------:R-:W-:Y:S01]  /*c63a0*/  IMAD.X R24, R24, 0x1, R0, P2 ;  /* 0x0000000118187824 */ /* 0x000fe200010e0600 */
[----:B------:R-:W-:Y:S01]  /*c63b0*/  IADD3 R48, P5, R48, R252, RZ ;  /* 0x000000fc30307210 */ /* 0x000fe20007fbe0ff */
[----:B------:R1:W-:Y:S01]  /*c63c0*/  STL [R1+0x4584], R20 ;  /* 0x0045841401007387 */ /* 0x0003e20000100800 */
[----:B------:R-:W-:Y:S02]  /*c63d0*/  STL [R1+0x4588], R21 ;  /* 0x0045881501007387 */ /* 0x000fe40000100800 */
[----:B------:R-:W-:Y:S02]  /*c63e0*/  STL [R1+0x4580], R12 ;  /* 0x0045800c01007387 */ /* 0x000fe40000100800 */
[----:B------:R2:W-:Y:S01]  /*c63f0*/  STL [R1+0x457c], R24 ;  /* 0x00457c1801007387 */ /* 0x0005e20000100800 */
[----:B------:R-:W-:Y:S01]  /*c6400*/  STL [R1+0x4578], R14 ;  /* 0x0045780e01007387 */ /* 0x000fe20000100800 */
[----:B------:R-:W-:Y:S01]  /*c6410*/  STL [R1+0x4570], R48 ;  /* 0x0045703001007387 */ /* 0x000fe20000100800 */
[----:B------:R-:W-:-:S02]  /*c6420*/  SEL R6, R6, RZ, !P0 ;  /* 0x000000ff06067207 */ /* 0x000fc40004000000 */
[----:B------:R-:W-:Y:S02]  /*c6430*/  MOV R7, R20 ;  /* 0x0000001400077202 */ /* 0x000fe40000000f00 */
[----:B------:R-:W-:Y:S01]  /*c6440*/  ISETP.NE.U32.AND P2, PT, R6, RZ, PT ;  /* 0x000000ff0600720c */ /* 0x000fe20003f45070 */
[----:B------:R-:W-:-:S05]  /*c6450*/  IMAD.MOV.U32 R6, RZ, RZ, R13 ;  /* 0x000000ffff067224 */ /* 0x000fca00078e000d */
[----:B------:R4:W-:Y:S01]  /*c6460*/  LDGSTS.E [R4+0x2400], [R6.64], P4 ;  /* 0x0240000006047fae */ /* 0x0009e2000a121844 */
[-C--:B------:R-:W-:Y:S01]  /*c6470*/  IADD3.X R17, R17, R0.reuse, RZ, P6, !PT ;  /* 0x0000000011117210 */ /* 0x080fe200037fe4ff */
[----:B------:R-:W-:Y:S01]  /*c6480*/  IMAD.X R16, R16, 0x1, R0, P3 ;  /* 0x0000000110107824 */ /* 0x000fe200018e0600 */
[----:B------:R-:W-:-:S03]  /*c6490*/  IADD3.X R54, R54, R0, RZ, P5, !PT ;  /* 0x0000000036367210 */ /* 0x000fc60002ffe4ff */
[----:B------:R1:W-:Y:S01]  /*c64a0*/  STL [R1+0x4574], R17 ;  /* 0x0045741101007387 */ /* 0x0003e20000100800 */
[----:B------:R1:W-:Y:S03]  /*c64b0*/  STL [R1+0x456c], R16 ;  /* 0x00456c1001007387 */ /* 0x0003e60000100800 */
[----:B------:R-:W-:Y:S01]  /*c64c0*/  STL [R1+0x4564], R54 ;  /* 0x0045643601007387 */ /* 0x000fe20000100800 */
[----:B------:R-:W3:Y:S01]  /*c64d0*/  LDL.LU R49, [R1+0x4484] ;  /* 0x0044840001317983 */ /* 0x000ee20000300800 */
[----:B------:R-:W-:-:S05]  /*c64e0*/  IADD3 R52, P5, R52, R252, RZ ;  /* 0x000000fc34347210 */ /* 0x000fca0007fbe0ff */
[----:B------:R-:W-:Y:S01]  /*c64f0*/  STL [R1+0x4568], R52 ;  /* 0x0045683401007387 */ /* 0x000fe20000100800 */
[----:B------:R-:W3:Y:S02]  /*c6500*/  LDL.LU R13, [R1+0x4488] ;  /* 0x00448800010d7983 */ /* 0x000ee40000300800 */
[----:B-1----:R-:W3:Y:S02]  /*c6510*/  LDL.LU R20, [R1+0x4480] ;  /* 0x0044800001147983 */ /* 0x002ee40000300800 */
[----:B------:R-:W-:-:S05]  /*c6520*/  IMAD.X R53, R53, 0x1, R0, P5 ;  /* 0x0000000135357824 */ /* 0x000fca00028e0600 */
[----:B------:R-:W-:Y:S01]  /*c6530*/  STL [R1+0x455c], R53 ;  /* 0x00455c3501007387 */ /* 0x000fe20000100800 */
[----:B---3--:R-:W-:-:S05]  /*c6540*/  IADD3 R50, P5, R50, R252, RZ ;  /* 0x000000fc32327210 */ /* 0x008fca0007fbe0ff */
[----:B------:R-:W-:Y:S01]  /*c6550*/  STL [R1+0x4560], R50 ;  /* 0x0045603201007387 */ /* 0x000fe20000100800 */
[----:B------:R-:W3:Y:S01]  /*c6560*/  LDL.LU R25, [R1+0x447c] ;  /* 0x00447c0001197983 */ /* 0x000ee20000300800 */
[----:B----4-:R-:W-:Y:S01]  /*c6570*/  MOV R6, R21 ;  /* 0x0000001500067202 */ /* 0x010fe20000000f00 */
[----:B------:R-:W-:Y:S01]  /*c6580*/  IMAD.MOV.U32 R7, RZ, RZ, R24 ;  /* 0x000000ffff077224 */ /* 0x000fe200078e0018 */
[----:B------:R-:W-:Y:S01]  /*c6590*/  IADD3.X R51, R51, R0, RZ, P5, !PT ;  /* 0x0000000033337210 */ /* 0x000fe20002ffe4ff */
[----:B--2---:R-:W2:Y:S04]  /*c65a0*/  LDL.LU R24, [R1+0x4474] ;  /* 0x0044740001187983 */ /* 0x004ea80000300800 */
[----:B------:R1:W-:Y:S02]  /*c65b0*/  LDGSTS.E [R4+0x2480], [R6.64], P4 ;  /* 0x0248000006047fae */ /* 0x0003e4000a121844 */
[----:B-1----:R-:W-:Y:S01]  /*c65c0*/  MOV R6, R12 ;  /* 0x0000000c00067202 */ /* 0x002fe20000000f00 */
[----:B------:R-:W-:Y:S01]  /*c65d0*/  IMAD.MOV.U32 R7, RZ, RZ, R17 ;  /* 0x000000ffff077224 */ /* 0x000fe200078e0011 */
[----:B------:R-:W4:Y:S01]  /*c65e0*/  LDL.LU R12, [R1+0x4478] ;  /* 0x00447800010c7983 */ /* 0x000f220000300800 */
[----:B------:R-:W-:Y:S01]  /*c65f0*/  IADD3 R28, P5, R28, R252, RZ ;  /* 0x000000fc1c1c7210 */ /* 0x000fe20007fbe0ff */
[----:B------:R-:W4:Y:S02]  /*c6600*/  LDL.LU R17, [R1+0x4470] ;  /* 0x0044700001117983 */ /* 0x000f240000300800 */
        /* <DEDUP_REMOVED lines=14> */
[----:B------:R-:W-:Y:S02]  /*c66f0*/  SEL R5, R5, RZ, !P0 ;  /* 0x000000ff05057207 */ /* 0x000fe40004000000 */
[----:B------:R-:W-:Y:S02]  /*c6700*/  IADD3 R15, P5, R15, R252, RZ ;  /* 0x000000fc0f0f7210 */ /* 0x000fe40007fbe0ff */
[----:B-1----:R-:W-:Y:S01]  /*c6710*/  MOV R6, R52 ;  /* 0x0000003400067202 */ /* 0x002fe20000000f00 */
[----:B------:R-:W-:-:S05]  /*c6720*/  IMAD.MOV.U32 R7, RZ, RZ, R53 ;  /* 0x000000ffff077224 */ /* 0x000fca00078e0035 */
[----:B------:R1:W-:Y:S04]  /*c6730*/  LDGSTS.E [R4+0x2680], [R6.64], P4 ;  /* 0x0268000006047fae */ /* 0x0003e8000a121844 */
[----:B------:R1:W-:Y:S01]  /*c6740*/  STL [R1+0x454c], R29 ;  /* 0x00454c1d01007387 */ /* 0x0003e20000100800 */
[----:B------:R-:W-:Y:S01]  /*c6750*/  ISETP.NE.U32.AND P3, PT, R5, RZ, PT ;  /* 0x000000ff0500720c */ /* 0x000fe20003f65070 */
[----:B------:R1:W-:Y:S02]  /*c6760*/  STL [R1+0x44d0], R15 ;  /* 0x0044d00f01007387 */ /* 0x0003e40000100800 */
[----:B------:R-:W4:Y:S01]  /*c6770*/  LDL.LU R5, [R1+0x4458] ;  /* 0x0044580001057983 */ /* 0x000f220000300800 */
[----:B-1----:R-:W-:Y:S01]  /*c6780*/  MOV R6, R50 ;  /* 0x0000003200067202 */ /* 0x002fe20000000f00 */
[----:B------:R-:W-:-:S05]  /*c6790*/  IMAD.MOV.U32 R7, RZ, RZ, R51 ;  /* 0x000000ffff077224 */ /* 0x000fca00078e0033 */
[----:B------:R1:W-:Y:S01]  /*c67a0*/  LDGSTS.E [R4+0x2700], [R6.64], P4 ;  /* 0x0270000006047fae */ /* 0x0003e2000a121844 */
[----:B------:R-:W-:Y:S02]  /*c67b0*/  IADD3.X R49, R49, R0, RZ, P5, !PT ;  /* 0x0000000031317210 */ /* 0x000fe40002ffe4ff */
        /* <DEDUP_REMOVED lines=8> */
[----:B------:R1:W-:Y:S02]  /*c6840*/  STL [R1+0x4488], R13 ;  /* 0x0044880d01007387 */ /* 0x0003e40000100800 */
[----:B-1----:R-:W-:Y:S01]  /*c6850*/  MOV R6, R15 ;  /* 0x0000000f00067202 */ /* 0x002fe20000000f00 */
[----:B------:R-:W-:Y:S01]  /*c6860*/  IMAD.MOV.U32 R7, RZ, RZ, R49 ;  /* 0x000000ffff077224 */ /* 0x000fe200078e0031 */
[----:B------:R-:W4:Y:S01]  /*c6870*/  LDL.LU R15, [R1+0x444c] ;  /* 0x00444c00010f7983 */ /* 0x000f220000300800 */
[----:B------:R-:W-:Y:S03]  /*c6880*/  STL [R1+0x4480], R20 ;  /* 0x0044801401007387 */ /* 0x000fe60000100800 */
        /* <DEDUP_REMOVED lines=8> */
[-C--:B----4-:R-:W-:Y:S02]  /*c6910*/  IADD3 R12, P5, R12, R252.reuse, RZ ;  /* 0x000000fc0c0c7210 */ /* 0x090fe40007fbe0ff */
        /* <DEDUP_REMOVED lines=8> */
[----:B------:R-:W-:-:S04]  /*c69a0*/  IADD3 R16, P5, R16, R252, RZ ;  /* 0x000000fc10107210 */ /* 0x000fc80007fbe0ff */
        /* <DEDUP_REMOVED lines=8> */
[----:B-1----:R-:W3:Y:S03]  /*c6a30*/  LDL.LU R24, [R1+0x4384] ;  /* 0x0043840001187983 */ /* 0x002ee60000300800 */
[----:B------:R-:W3:Y:S01]  /*c6a40*/  LDL.LU R25, [R1+0x437c] ;  /* 0x00437c0001197983 */ /* 0x000ee20000300800 */
[----:B------:R1:W-:Y:S03]  /*c6a50*/  STL [R1+0x4460], R21 ;  /* 0x0044601501007387 */ /* 0x0003e60000100800 */
[----:B------:R-:W3:Y:S01]  /*c6a60*/  LDL.LU R20, [R1+0x4388] ;  /* 0x0043880001147983 */ /* 0x000ee20000300800 */
[----:B------:R-:W3:Y:S02]  /*c6a70*/  LDL.LU R12, [R1+0x4380] ;  /* 0x00438000010c7983 */ /* 0x000ee40000300800 */
[----:B----4-:R-:W4:Y:S02]  /*c6a80*/  LDL.LU R14, [R1+0x4378] ;  /* 0x00437800010e7983 */ /* 0x010f240000300800 */
[----:B------:R-:W-:Y:S01]  /*c6a90*/  IMAD.MOV.U32 R6, RZ, RZ, R17 ;  /* 0x000000ffff067224 */ /* 0x000fe200078e0011 */
[----:B------:R-:W-:Y:S01]  /*c6aa0*/  MOV R7, R48 ;  /* 0x0000003000077202 */ /* 0x000fe20000000f00 */
[----:B------:R-:W4:Y:S04]  /*c6ab0*/  LDL.LU R53, [R1+0x4370] ;  /* 0x0043700001357983 */ /* 0x000f280000300800 */
[----:B------:R1:W-:Y:S02]  /*c6ac0*/  LDGSTS.E [R4+0x3600], [R6.64], P1 ;  /* 0x0360000006047fae */ /* 0x0003e40008921844 */
[----:B-1----:R-:W-:Y:S01]  /*c6ad0*/  MOV R6, R16 ;  /* 0x0000001000067202 */ /* 0x002fe20000000f00 */
[----:B------:R-:W-:Y:S01]  /*c6ae0*/  IMAD.X R29, R29, 0x1, R0, P5 ;  /* 0x000000011d1d7824 */ /* 0x000fe200028e0600 */
[----:B------:R-:W-:-:S02]  /*c6af0*/  IADD3 R5, P5, R5, R252, RZ ;  /* 0x000000fc05057210 */ /* 0x000fc40007fbe0ff */
[----:B------:R-:W-:Y:S02]  /*c6b00*/  IADD3.X R28, R28, R0, RZ, P4, !PT ;  /* 0x000000001c1c7210 */ /* 0x000fe400027fe4ff */
[----:B------:R-:W-:Y:S01]  /*c6b10*/  STL [R1+0x445c], R29 ;  /* 0x00445c1d01007387 */ /* 0x000fe20000100800 */
[----:B------:R-:W4:Y:S02]  /*c6b20*/  LDL.LU R17, [R1+0x4374] ;  /* 0x0043740001117983 */ /* 0x000f240000300800 */
[----:B------:R-:W-:Y:S02]  /*c6b30*/  STL [R1+0x4458], R5 ;  /* 0x0044580501007387 */ /* 0x000fe40000100800 */
[----:B------:R-:W-:Y:S01]  /*c6b40*/  STL [R1+0x4454], R28 ;  /* 0x0044541c01007387 */ /* 0x000fe20000100800 */
[----:B------:R-:W4:Y:S01]  /*c6b50*/  LDL.LU R70, [R1+0x4368] ;  /* 0x0043680001467983 */ /* 0x000f220000300800 */
[----:B--2---:R-:W3:Y:S02]  /*c6b60*/  LDL.LU R16, [R1+0x436c] ;  /* 0x00436c0001107983 */ /* 0x004ee40000300800 */
[----:B------:R-:W3:Y:S02]  /*c6b70*/  LDL.LU R74, [R1+0x4364] ;  /* 0x00436400014a7983 */ /* 0x000ee40000300800 */
[----:B------:R-:W-:-:S05]  /*c6b80*/  IMAD.X R15, R15, 0x1, R0, P5 ;  /* 0x000000010f0f7824 */ /* 0x000fca00028e0600 */
[----:B------:R1:W-:Y:S01]  /*c6b90*/  STL [R1+0x444c], R15 ;  /* 0x00444c0f01007387 */ /* 0x0003e20000100800 */
[----:B------:R-:W3:Y:S02]  /*c6ba0*/  LDL.LU R71, [R1+0x435c] ;  /* 0x00435c0001477983 */ /* 0x000ee40000300800 */
[----:B------:R-:W3:Y:S02]  /*c6bb0*/  LDL.LU R55, [R1+0x4354] ;  /* 0x0043540001377983 */ /* 0x000ee40000300800 */
[----:B---3--:R-:W-:-:S05]  /*c6bc0*/  IADD3 R13, P5, R13, R252, RZ ;  /* 0x000000fc0d0d7210 */ /* 0x008fca0007fbe0ff */
[----:B------:R3:W-:Y:S01]  /*c6bd0*/  STL [R1+0x43d0], R13 ;  /* 0x0043d00d01007387 */ /* 0x0007e20000100800 */
[----:B------:R-:W2:Y:S02]  /*c6be0*/  LDL.LU R54, [R1+0x4360] ;  /* 0x0043600001367983 */ /* 0x000ea40000300800 */
[----:B------:R-:W-:Y:S01]  /*c6bf0*/  IMAD.MOV.U32 R7, RZ, RZ, R29 ;  /* 0x000000ffff077224 */ /* 0x000fe200078e001d */
[----:B------:R-:W-:Y:S01]  /*c6c00*/  ISETP.GT.AND P4, PT, R3, 0x19, PT ;  /* 0x000000190300780c */ /* 0x000fe20003f84270 */
[----:B------:R-:W2:Y:S04]  /*c6c10*/  LDL.LU R52, [R1+0x434c] ;  /* 0x00434c0001347983 */ /* 0x000ea80000300800 */
[----:B------:R1:W-:Y:S02]  /*c6c20*/  LDGSTS.E [R4+0x3680], [R6.64], P1 ;  /* 0x0368000006047fae */ /* 0x0003e40008921844 */
[----:B-1----:R-:W-:Y:S01]  /*c6c30*/  MOV R6, R21 ;  /* 0x0000001500067202 */ /* 0x002fe20000000f00 */
[----:B------:R-:W-:Y:S01]  /*c6c40*/  IMAD.MOV.U32 R7, RZ, RZ, R28 ;  /* 0x000000ffff077224 */ /* 0x000fe200078e001c */
[----:B------:R-:W2:Y:S04]  /*c6c50*/  LDL.LU R21, [R1+0x4358] ;  /* 0x0043580001157983 */ /* 0x000ea80000300800 */
[----:B------:R1:W-:Y:S02]  /*c6c60*/  LDGSTS.E [R4+0x3700], [R6.64], P1 ;  /* 0x0370000006047fae */ /* 0x0003e40008921844 */
[----:B-1----:R-:W-:Y:S01]  /*c6c70*/  MOV R6, R5 ;  /* 0x0000000500067202 */ /* 0x002fe20000000f00 */
[----:B------:R-:W-:-:S02]  /*c6c80*/  IMAD.MOV.U32 R7, RZ, RZ, R15 ;  /* 0x000000ffff077224 */ /* 0x000fc400078e000f */
[----:B------:R-:W2:Y:S04]  /*c6c90*/  LDL.LU R15, [R1+0x42d0] ;  /* 0x0042d000010f7983 */ /* 0x000ea80000300800 */
[----:B------:R1:W-:Y:S01]  /*c6ca0*/  LDGSTS.E [R4+0x3780], [R6.64], P1 ;  /* 0x0378000006047fae */ /* 0x0003e20008921844 */
[----:B------:R-:W-:Y:S01]  /*c6cb0*/  IADD3.X R24, R24, R0, RZ, P5, !PT ;  /* 0x0000000018187210 */ /* 0x000fe20002ffe4ff */
[----:B------:R-:W-:Y:S01]  /*c6cc0*/  ISETP.GT.AND P5, PT, R3, 0x1d, PT ;  /* 0x0000001d0300780c */ /* 0x000fe20003fa4270 */
[-C--:B------:R-:W-:Y:S02]  /*c6cd0*/  IADD3 R20, P1, R20, R252.reuse, RZ ;  /* 0x000000fc14147210 */ /* 0x080fe40007f3e0ff */
[----:B-1----:R-:W-:Y:S02]  /*c6ce0*/  SEL R6, RZ, 0x4, !P4 ;  /* 0x00000004ff067807 */ /* 0x002fe40006000000 */
[-C--:B------:R-:W-:Y:S01]  /*c6cf0*/  IADD3 R12, P6, R12, R252.reuse, RZ ;  /* 0x000000fc0c0c7210 */ /* 0x080fe20007fde0ff */
[-C--:B----4-:R-:W-:Y:S01]  /*c6d00*/  IADD3 R14, P4, R14, R252.reuse, RZ ;  /* 0x000000fc0e0e7210 */ /* 0x090fe20007f9e0ff */
[----:B------:R-:W-:Y:S01]  /*c6d10*/  SEL R5, RZ, 0x4, !P5 ;  /* 0x00000004ff057807 */ /* 0x000fe20006800000 */
        /* <DEDUP_REMOVED lines=8> */
[----:B------:R-:W-:-:S04]  /*c6da0*/  SEL R6, R6, RZ, !P0 ;  /* 0x000000ff06067207 */ /* 0x000fc80004000000 */
[----:B------:R-:W-:Y:S01]  /*c6db0*/  ISETP.NE.U32.AND P1, PT, R6, RZ, PT ;  /* 0x000000ff0600720c */ /* 0x000fe20003f25070 */
[----:B------:R-:W-:Y:S01]  /*c6dc0*/  IMAD.MOV.U32 R6, RZ, RZ, R13 ;  /* 0x000000ffff067224 */ /* 0x000fe200078e000d */
[----:B------:R-:W-:-:S05]  /*c6dd0*/  MOV R7, R24 ;  /* 0x0000001800077202 */ /* 0x000fca0000000f00 */
[----:B------:R1:W-:Y:S01]  /*c6de0*/  LDGSTS.E [R4+0x4400], [R6.64], P2 ;  /* 0x0440000006047fae */ /* 0x0003e20009121844 */
[-C--:B------:R-:W-:Y:S01]  /*c6df0*/  IADD3.X R17, R17, R0.reuse, RZ, P6, !PT ;  /* 0x0000000011117210 */ /* 0x080fe200037fe4ff */
[----:B---3--:R-:W-:Y:S01]  /*c6e00*/  IMAD.X R16, R16, 0x1, R0, P4 ;  /* 0x0000000110107824 */ /* 0x008fe200020e0600 */
[----:B------:R-:W-:-:S03]  /*c6e10*/  IADD3.X R74, R74, R0, RZ, P5, !PT ;  /* 0x000000004a4a7210 */ /* 0x000fc60002ffe4ff */
[----:B------:R3:W-:Y:S01]  /*c6e20*/  STL [R1+0x4374], R17 ;  /* 0x0043741101007387 */ /* 0x0007e20000100800 */
[----:B------:R2:W-:Y:S01]  /*c6e30*/  STL [R1+0x436c], R16 ;  /* 0x00436c1001007387 */ /* 0x0005e20000100800 */
[----:B------:R-:W-:Y:S02]  /*c6e40*/  IADD3 R70, P5, R70, R252, RZ ;  /* 0x000000fc46467210 */ /* 0x000fe40007fbe0ff */
[----:B------:R-:W-:Y:S01]  /*c6e50*/  STL [R1+0x4364], R74 ;  /* 0x0043644a01007387 */ /* 0x000fe20000100800 */
[----:B------:R-:W2:Y:S03]  /*c6e60*/  LDL.LU R29, [R1+0x4284] ;  /* 0x00428400011d7983 */ /* 0x000ea60000300800 */
[----:B------:R-:W-:Y:S01]  /*c6e70*/  STL [R1+0x4368], R70 ;  /* 0x0043684601007387 */ /* 0x000fe20000100800 */
[----:B------:R-:W2:Y:S03]  /*c6e80*/  LDL.LU R13, [R1+0x4288] ;  /* 0x00428800010d7983 */ /* 0x000ea60000300800 */
[----:B-1----:R-:W2:Y:S01]  /*c6e90*/  LDL.LU R24, [R1+0x4280] ;  /* 0x0042800001187983 */ /* 0x002ea20000300800 */
[----:B------:R-:W-:-:S05]  /*c6ea0*/  IMAD.X R71, R71, 0x1, R0, P5 ;  /* 0x0000000147477824 */ /* 0x000fca00028e0600 */
[----:B------:R-:W-:Y:S01]  /*c6eb0*/  STL [R1+0x435c], R71 ;  /* 0x00435c4701007387 */ /* 0x000fe20000100800 */
[----:B--2---:R-:W-:-:S05]  /*c6ec0*/  IADD3 R54, P5, R54, R252, RZ ;  /* 0x000000fc36367210 */ /* 0x004fca0007fbe0ff */
[----:B------:R-:W-:Y:S01]  /*c6ed0*/  STL [R1+0x4360], R54 ;  /* 0x0043603601007387 */ /* 0x000fe20000100800 */
[----:B------:R-:W2:Y:S01]  /*c6ee0*/  LDL.LU R28, [R1+0x427c] ;  /* 0x00427c00011c7983 */ /* 0x000ea20000300800 */
[----:B------:R-:W-:Y:S01]  /*c6ef0*/  MOV R6, R20 ;  /* 0x0000001400067202 */ /* 0x000fe20000000f00 */
[----:B------:R-:W-:Y:S01]  /*c6f00*/  IMAD.MOV.U32 R7, RZ, RZ, R25 ;  /* 0x000000ffff077224 */ /* 0x000fe200078e0019 */
[----:B------:R-:W-:Y:S01]  /*c6f10*/  IADD3.X R55, R55, R0, RZ, P5, !PT ;  /* 0x0000000037377210 */ /* 0x000fe20002ffe4ff */
[----:B----4-:R-:W4:Y:S04]  /*c6f20*/  LDL.LU R25, [R1+0x4274] ;  /* 0x0042740001197983 */ /* 0x010f280000300800 */
[----:B------:R1:W-:Y:S02]  /*c6f30*/  LDGSTS.E [R4+0x4480], [R6.64], P2 ;  /* 0x0448000006047fae */ /* 0x0003e40009121844 */
[----:B-1----:R-:W-:Y:S01]  /*c6f40*/  MOV R6, R12 ;  /* 0x0000000c00067202 */ /* 0x002fe20000000f00 */
[----:B------:R-:W-:Y:S01]  /*c6f50*/  IMAD.MOV.U32 R7, RZ, RZ, R17 ;  /* 0x000000ffff077224 */ /* 0x000fe200078e0011 */
[----:B------:R-:W4:Y:S01]  /*c6f60*/  LDL.LU R12, [R1+0x4278] ;  /* 0x00427800010c7983 */ /* 0x000f220000300800 */
[----:B------:R-:W-:Y:S01]  /*c6f70*/  IADD3 R21, P5, R21, R252, RZ ;  /* 0x000000fc15157210 */ /* 0x000fe20007fbe0ff */
[----:B---3--:R-:W3:Y:S02]  /*c6f80*/  LDL.LU R17, [R1+0x4270] ;  /* 0x0042700001117983 */ /* 0x008ee40000300800 */
[----:B------:R1:W-:Y:S02]  /*c6f90*/  LDGSTS.E [R4+0x4500], [R6.64], P2 ;  /* 0x0450000006047fae */ /* 0x0003e40009121844 */
[----:B-1----:R-:W-:Y:S01]  /*c6fa0*/  IMAD.MOV.U32 R6, RZ, RZ, R14 ;  /* 0x000000ffff067224 */ /* 0x002fe200078e000e */
[----:B------:R-:W-:Y:S01]  /*c6fb0*/  MOV R7, R16 ;  /* 0x0000001000077202 */ /* 0x000fe20000000f00 */
[----:B------:R-:W3:Y:S04]  /*c6fc0*/  LDL.LU R14, [R1+0x426c] ;  /* 0x00426c00010e7983 */ /* 0x000ee80000300800 */
[----:B------:R1:W-:Y:S01]  /*c6fd0*/  LDGSTS.E [R4+0x4580], [R6.64], P2 ;  /* 0x0458000006047fae */ /* 0x0003e20009121844 */
[----:B------:R-:W-:Y:S02]  /*c6fe0*/  STL [R1+0x4354], R55 ;  /* 0x0043543701007387 */ /* 0x000fe40000100800 */
[----:B------:R-:W3:Y:S02]  /*c6ff0*/  LDL.LU R16, [R1+0x4268] ;  /* 0x0042680001107983 */ /* 0x000ee40000300800 */
[----:B------:R-:W-:Y:S01]  /*c7000*/  STL [R1+0x4358], R21 ;  /* 0x0043581501007387 */ /* 0x000fe20000100800 */
[----:B------:R-:W3:Y:S01]  /*c7010*/  LDL.LU R20, [R1+0x4260] ;  /* 0x0042600001147983 */ /* 0x000ee20000300800 */
[----:B-1----:R-:W-:Y:S01]  /*c7020*/  IMAD.MOV.U32 R6, RZ, RZ, R53 ;  /* 0x000000ffff067224 */ /* 0x002fe200078e0035 */
[----:B------:R-:W-:-:S02]  /*c7030*/  MOV R7, R74 ;  /* 0x0000004a00077202 */ /* 0x000fc40000000f00 */
[----:B------:R-:W3:Y:S04]  /*c7040*/  LDL.LU R53, [R1+0x4264] ;  /* 0x0042640001357983 */ /* 0x000ee80000300800 */
        /* <DEDUP_REMOVED lines=10> */
[----:B------:R-:W3:Y:S01]  /*c70f0*/  LDL.LU R5, [R1+0x4258] ;  /* 0x0042580001057983 */ /* 0x000ee20000300800 */
[----:B-1----:R-:W-:Y:S01]  /*c7100*/  MOV R6, R54 ;  /* 0x0000003600067202 */ /* 0x002fe20000000f00 */
[----:B------:R-:W-:-:S05]  /*c7110*/  IMAD.MOV.U32 R7, RZ, RZ, R55 ;  /* 0x000000ffff077224 */ /* 0x000fca00078e0037 */
[----:B------:R1:W-:Y:S02]  /*c7120*/  LDGSTS.E [R4+0x4700], [R6.64], P2 ;  /* 0x0470000006047fae */ /* 0x0003e40009121844 */
[----:B-1----:R-:W-:Y:S02]  /*c7130*/  MOV R7, R52 ;  /* 0x0000003400077202 */ /* 0x002fe40000000f00 */
[----:B------:R-:W3:Y:S01]  /*c7140*/  LDL.LU R52, [R1+0x425c] ;  /* 0x00425c0001347983 */ /* 0x000ee20000300800 */
[----:B------:R-:W-:Y:S01]  /*c7150*/  IADD3.X R29, R29, R0, RZ, P5, !PT ;  /* 0x000000001d1d7210 */ /* 0x000fe20002ffe4ff */
[----:B------:R-:W-:Y:S01]  /*c7160*/  IMAD.MOV.U32 R6, RZ, RZ, R21 ;  /* 0x000000ffff067224 */ /* 0x000fe200078e0015 */
[----:B------:R-:W-:-:S03]  /*c7170*/  IADD3 R13, P5, R13, R252, RZ ;  /* 0x000000fc0d0d7210 */ /* 0x000fc60007fbe0ff */
[----:B------:R-:W-:Y:S01]  /*c7180*/  STL [R1+0x4284], R29 ;  /* 0x0042841d01007387 */ /* 0x000fe20000100800 */
[----:B------:R-:W3:Y:S03]  /*c7190*/  LDL.LU R21, [R1+0x4254] ;  /* 0x0042540001157983 */ /* 0x000ee60000300800 */
[----:B------:R1:W-:Y:S01]  /*c71a0*/  LDGSTS.E [R4+0x4780], [R6.64], P2 ;  /* 0x0478000006047fae */ /* 0x0003e20009121844 */
[----:B------:R1:W-:Y:S01]  /*c71b0*/  STL [R1+0x4288], R13 ;  /* 0x0042880d01007387 */ /* 0x0003e20000100800 */
[----:B------:R-:W-:Y:S02]  /*c71c0*/  IADD3 R24, P2, R24, R252, RZ ;  /* 0x000000fc18187210 */ /* 0x000fe40007f5e0ff */
[----:B-1----:R-:W-:Y:S02]  /*c71d0*/  MOV R6, R15 ;  /* 0x0000000f00067202 */ /* 0x002fe40000000f00 */
[----:B------:R-:W3:Y:S01]  /*c71e0*/  LDL.LU R15, [R1+0x424c] ;  /* 0x00424c00010f7983 */ /* 0x000ee20000300800 */
[----:B------:R-:W-:-:S02]  /*c71f0*/  IMAD.MOV.U32 R7, RZ, RZ, R29 ;  /* 0x000000ffff077224 */ /* 0x000fc400078e001d */
[----:B------:R-:W-:Y:S03]  /*c7200*/  STL [R1+0x4280], R24 ;  /* 0x0042801801007387 */ /* 0x000fe60000100800 */
[----:B------:R1:W-:Y:S02]  /*c7210*/  LDGSTS.E [R4+0x5400], [R6.64], P3 ;  /* 0x0540000006047fae */ /* 0x0003e40009921844 */
[----:B-1----:R-:W-:Y:S02]  /*c7220*/  IMAD.MOV.U32 R6, RZ, RZ, R13 ;  /* 0x000000ffff067224 */ /* 0x002fe400078e000d */
[----:B--2---:R-:W-:-:S05]  /*c7230*/  IMAD.X R28, R28, 0x1, R0, P5 ;  /* 0x000000011c1c7824 */ /* 0x004fca00028e0600 */
[----:B------:R1:W-:Y:S01]  /*c7240*/  STL [R1+0x427c], R28 ;  /* 0x00427c1c01007387 */ /* 0x0003e20000100800 */
[----:B------:R-:W2:Y:S01]  /*c7250*/  LDL.LU R13, [R1+0x41d0] ;  /* 0x0041d000010d7983 */ /* 0x000ea20000300800 */
[----:B----4-:R-:W-:Y:S02]  /*c7260*/  IADD3.X R25, R25, R0, RZ, P2, !PT ;  /* 0x0000000019197210 */ /* 0x010fe400017fe4ff */
[----:B------:R-:W-:-:S05]  /*c7270*/  MOV R7, R28 ;  /* 0x0000001c00077202 */ /* 0x000fca0000000f00 */
[----:B------:R4:W-:Y:S01]  /*c7280*/  LDGSTS.E [R4+0x5480], [R6.64], P3 ;  /* 0x0548000006047fae */ /* 0x0009e20009921844 */
[-C--:B------:R-:W-:Y:S02]  /*c7290*/  IADD3 R12, P5, R12, R252.reuse, RZ ;  /* 0x000000fc0c0c7210 */ /* 0x080fe40007fbe0ff */
[----:B---3--:R-:W-:-:S03]  /*c72a0*/  IADD3 R17, P2, R17, R252, RZ ;  /* 0x000000fc11117210 */ /* 0x008fc60007f5e0ff */
[----:B------:R-:W-:Y:S01]  /*c72b0*/  STL [R1+0x4278], R12 ;  /* 0x0042780c01007387 */ /* 0x000fe20000100800 */
[----:B------:R-:W-:Y:S01]  /*c72c0*/  STL [R1+0x4274], R25 ;  /* 0x0042741901007387 */ /* 0x000fe20000100800 */
[----:B----4-:R-:W-:Y:S01]  /*c72d0*/  MOV R6, R24 ;  /* 0x0000001800067202 */ /* 0x010fe20000000f00 */
[----:B------:R-:W-:Y:S01]  /*c72e0*/  IMAD.MOV.U32 R7, RZ, RZ, R25 ;  /* 0x000000ffff077224 */ /* 0x000fe200078e0019 */
[----:B------:R-:W-:Y:S04]  /*c72f0*/  STL [R1+0x4270], R17 ;  /* 0x0042701101007387 */ /* 0x000fe80000100800 */
[----:B------:R3:W-:Y:S01]  /*c7300*/  LDGSTS.E [R4+0x5500], [R6.64], P3 ;  /* 0x0550000006047fae */ /* 0x0007e20009921844 */
[----:B------:R-:W-:Y:S01]  /*c7310*/  IMAD.X R14, R14, 0x1, R0, P5 ;  /* 0x000000010e0e7824 */ /* 0x000fe200028e0600 */
[----:B------:R-:W-:-:S04]  /*c7320*/  IADD3 R16, P5, R16, R252, RZ ;  /* 0x000000fc10107210 */ /* 0x000fc80007fbe0ff */
[----:B------:R4:W-:Y:S01]  /*c7330*/  STL [R1+0x426c], R14 ;  /* 0x00426c0e01007387 */ /* 0x0009e20000100800 */
[----:B---3--:R-:W-:-:S03]  /*c7340*/  IMAD.MOV.U32 R6, RZ, RZ, R12 ;  /* 0x000000ffff067224 */ /* 0x008fc600078e000c */
[----:B------:R3:W-:Y:S01]  /*c7350*/  STL [R1+0x4268], R16 ;  /* 0x0042681001007387 */ /* 0x0007e20000100800 */
[----:B------:R-:W-:Y:S01]  /*c7360*/  IADD3.X R53, R53, R0, RZ, P2, !PT ;  /* 0x0000000035357210 */ /* 0x000fe200017fe4ff */
[----:B------:R-:W-:Y:S01]  /*c7370*/  IADD3 R20, P2, R20, R252, RZ ;  /* 0x000000fc14147210 */ /* 0x000fe20007f5e0ff */
[----:B------:R-:W-:-:S03]  /*c7380*/  MOV R7, R14 ;  /* 0x0000000e00077202 */ /* 0x000fc60000000f00 */
[----:B------:R-:W-:Y:S01]  /*c7390*/  STL [R1+0x4264], R53 ;  /* 0x0042643501007387 */ /* 0x000fe20000100800 */
[----:B------:R-:W2:Y:S02]  /*c73a0*/  LDL.LU R29, [R1+0x4184] ;  /* 0x00418400011d7983 */ /* 0x000ea40000300800 */
[----:B-1----:R-:W2:Y:S02]  /*c73b0*/  LDL.LU R28, [R1+0x417c] ;  /* 0x00417c00011c7983 */ /* 0x002ea40000300800 */
[----:B------:R1:W-:Y:S01]  /*c73c0*/  STL [R1+0x4260], R20 ;  /* 0x0042601401007387 */ /* 0x0003e20000100800 */
[----:B------:R-:W2:Y:S01]  /*c73d0*/  LDL.LU R24, [R1+0x4188] ;  /* 0x0041880001187983 */ /* 0x000ea20000300800 */
[----:B----4-:R-:W4:Y:S03]  /*c73e0*/  LDL.LU R14, [R1+0x4180] ;  /* 0x00418000010e7983 */ /* 0x010f260000300800 */
[----:B------:R1:W-:Y:S01]  /*c73f0*/  LDGSTS.E [R4+0x5580], [R6.64], P3 ;  /* 0x0558000006047fae */ /* 0x0003e20009921844 */
[----:B------:R-:W4:Y:S02]  /*c7400*/  LDL.LU R12, [R1+0x4178] ;  /* 0x00417800010c7983 */ /* 0x000f240000300800 */
[----:B------:R-:W4:Y:S02]  /*c7410*/  LDL.LU R25, [R1+0x4170] ;  /* 0x0041700001197983 */ /* 0x000f240000300800 */
[----:B-1----:R-:W-:Y:S01]  /*c7420*/  IMAD.MOV.U32 R6, RZ, RZ, R17 ;  /* 0x000000ffff067224 */ /* 0x002fe200078e0011 */
[----:B------:R-:W-:-:S05]  /*c7430*/  MOV R7, R53 ;  /* 0x0000003500077202 */ /* 0x000fca0000000f00 */
[----:B------:R1:W-:Y:S02]  /*c7440*/  LDGSTS.E [R4+0x5600], [R6.64], P3 ;  /* 0x0560000006047fae */ /* 0x0003e40009921844 */
[----:B-1----:R-:W-:Y:S01]  /*c7450*/  MOV R6, R16 ;  /* 0x0000001000067202 */ /* 0x002fe20000000f00 */
[----:B------:R-:W-:Y:S01]  /*c7460*/  IMAD.X R52, R52, 0x1, R0, P5 ;  /* 0x0000000134347824 */ /* 0x000fe200028e0600 */
[----:B------:R-:W-:-:S04]  /*c7470*/  IADD3 R5, P5, R5, R252, RZ ;  /* 0x000000fc05057210 */ /* 0x000fc80007fbe0ff */
[----:B------:R-:W-:Y:S01]  /*c7480*/  STL [R1+0x425c], R52 ;  /* 0x00425c3401007387 */ /* 0x000fe20000100800 */
[----:B------:R-:W4:Y:S01]  /*c7490*/  LDL.LU R17, [R1+0x4174] ;  /* 0x0041740001117983 */ /* 0x000f220000300800 */
[----:B------:R-:W-:Y:S01]  /*c74a0*/  IADD3.X R21, R21, R0, RZ, P2, !PT ;  /* 0x0000000015157210 */ /* 0x000fe200017fe4ff */
[----:B------:R-:W-:Y:S02]  /*c74b0*/  STL [R1+0x4258], R5 ;  /* 0x0042580501007387 */ /* 0x000fe40000100800 */
[----:B------:R-:W-:Y:S02]  /*c74c0*/  IMAD.MOV.U32 R7, RZ, RZ, R52 ;  /* 0x000000ffff077224 */ /* 0x000fe400078e0034 */
[----:B------:R1:W-:Y:S01]  /*c74d0*/  STL [R1+0x4254], R21 ;  /* 0x0042541501007387 */ /* 0x0003e20000100800 */
[----:B------:R-:W4:Y:S02]  /*c74e0*/  LDL.LU R78, [R1+0x4168] ;  /* 0x00416800014e7983 */ /* 0x000f240000300800 */
[----:B---3--:R-:W3:Y:S02]  /*c74f0*/  LDL.LU R16, [R1+0x416c] ;  /* 0x00416c0001107983 */ /* 0x008ee40000300800 */
[----:B------:R-:W3:Y:S01]  /*c7500*/  LDL.LU R82, [R1+0x4164] ;  /* 0x0041640001527983 */ /* 0x000ee20000300800 */
[----:B------:R1:W-:Y:S01]  /*c7510*/  LDGSTS.E [R4+0x5680], [R6.64], P3 ;  /* 0x0568000006047fae */ /* 0x0003e20009921844 */
[----:B------:R-:W-:-:S05]  /*c7520*/  IMAD.X R15, R15, 0x1, R0, P5 ;  /* 0x000000010f0f7824 */ /* 0x000fca00028e0600 */
[----:B------:R2:W-:Y:S01]  /*c7530*/  STL [R1+0x424c], R15 ;  /* 0x00424c0f01007387 */ /* 0x0005e20000100800 */
[----:B-1----:R-:W-:-:S03]  /*c7540*/  MOV R6, R20 ;  /* 0x0000001400067202 */ /* 0x002fc60000000f00 */
[----:B------:R-:W3:Y:S01]  /*c7550*/  LDL.LU R20, [R1+0x4160] ;  /* 0x0041600001147983 */ /* 0x000ee20000300800 */
[----:B------:R-:W3:Y:S02]  /*c7560*/  LDL.LU R79, [R1+0x415c] ;  /* 0x00415c00014f7983 */ /* 0x000ee40000300800 */
[----:B------:R-:W-:Y:S02]  /*c7570*/  IMAD.MOV.U32 R7, RZ, RZ, R21 ;  /* 0x000000ffff077224 */ /* 0x000fe400078e0015 */
[----:B------:R-:W3:Y:S04]  /*c7580*/  LDL.LU R21, [R1+0x4154] ;  /* 0x0041540001157983 */ /* 0x000ee80000300800 */
[----:B------:R1:W-:Y:S02]  /*c7590*/  LDGSTS.E [R4+0x5700], [R6.64], P3 ;  /* 0x0570000006047fae */ /* 0x0003e40009921844 */
[----:B-1----:R-:W-:Y:S01]  /*c75a0*/  IMAD.MOV.U32 R7, RZ, RZ, R15 ;  /* 0x000000ffff077224 */ /* 0x002fe200078e000f */
[----:B--2---:R-:W-:-:S05]  /*c75b0*/  IADD3 R13, P2, R13, R252, RZ ;  /* 0x000000fc0d0d7210 */ /* 0x004fca0007f5e0ff */
[----:B------:R1:W-:Y:S01]  /*c75c0*/  STL [R1+0x41d0], R13 ;  /* 0x0041d00d01007387 */ /* 0x0003e20000100800 */
[----:B------:R-:W2:Y:S02]  /*c75d0*/  LDL.LU R75, [R1+0x414c] ;  /* 0x00414c00014b7983 */ /* 0x000ea40000300800 */
[----:B------:R-:W2:Y:S02]  /*c75e0*/  LDL.LU R15, [R1+0x4158] ;  /* 0x00415800010f7983 */ /* 0x000ea40000300800 */
[----:B------:R-:W2:Y:S01]  /*c75f0*/  LDL.LU R71, [R1+0x40d0] ;  /* 0x0040d00001477983 */ /* 0x000ea20000300800 */
[----:B------:R-:W-:-:S05]  /*c7600*/  MOV R6, R5 ;  /* 0x0000000500067202 */ /* 0x000fca0000000f00 */
[----:B------:R1:W-:Y:S01]  /*c7610*/  LDGSTS.E [R4+0x5780], [R6.64], P3 ;  /* 0x0578000006047fae */ /* 0x0003e20009921844 */
[C---:B------:R-:W-:Y:S02]  /*c7620*/  ISETP.GT.AND P3, PT, R3.reuse, 0x21, PT ;  /* 0x000000210300780c */ /* 0x040fe40003f64270 */
[----:B------:R-:W-:Y:S02]  /*c7630*/  ISETP.GT.AND P5, PT, R3, 0x25, PT ;  /* 0x000000250300780c */ /* 0x000fe40003fa4270 */
[----:B-1----:R-:W-:-:S04]  /*c7640*/  SEL R6, RZ, 0x4, !P3 ;  /* 0x00000004ff067807 */ /* 0x002fc80005800000 */
[----:B------:R-:W-:Y:S02]  /*c7650*/  SEL R6, R6, RZ, !P0 ;  /* 0x000000ff06067207 */ /* 0x000fe40004000000 */
[----:B------:R-:W-:Y:S02]  /*c7660*/  SEL R5, RZ, 0x4, !P5 ;  /* 0x00000004ff057807 */ /* 0x000fe40006800000 */
[----:B------:R-:W-:Y:S02]  /*c7670*/  IADD3.X R29, R29, R0, RZ, P2, !PT ;  /* 0x000000001d1d7210 */ /* 0x000fe400017fe4ff */
[-C--:B------:R-:W-:Y:S02]  /*c7680*/  IADD3 R24, P2, R24, R252.reuse, RZ ;  /* 0x000000fc18187210 */ /* 0x080fe40007f5e0ff */
[----:B----4-:R-:W-:Y:S02]  /*c7690*/  IADD3 R14, P6, R14, R252, RZ ;  /* 0x000000fc0e0e7210 */ /* 0x010fe40007fde0ff */
[----:B------:R-:W-:-:S02]  /*c76a0*/  MOV R7, R29 ;  /* 0x0000001d00077202 */ /* 0x000fc40000000f00 */
[-C--:B------:R-:W-:Y:S01]  /*c76b0*/  IADD3 R12, P3, R12, R252.reuse, RZ ;  /* 0x000000fc0c0c7210 */ /* 0x080fe20007f7e0ff */
[----:B------:R-:W-:Y:S01]  /*c76c0*/  IMAD.X R28, R28, 0x1, R0, P2 ;  /* 0x000000011c1c7824 */ /* 0x000fe200010e0600 */
[----:B------:R-:W-:Y:S01]  /*c76d0*/  ISETP.NE.U32.AND P2, PT, R6, RZ, PT ;  /* 0x000000ff0600720c */ /* 0x000fe20003f45070 */
[----:B------:R-:W-:Y:S01]  /*c76e0*/  IMAD.MOV.U32 R6, RZ, RZ, R13 ;  /* 0x000000ffff067224 */ /* 0x000fe200078e000d */
[----:B------:R-:W-:Y:S01]  /*c76f0*/  IADD3 R25, P5, R25, R252, RZ ;  /* 0x000000fc19197210 */ /* 0x000fe20007fbe0ff */
[----:B------:R-:W-:Y:S01]  /*c7700*/  STL [R1+0x4184], R29 ;  /* 0x0041841d01007387 */ /* 0x000fe20000100800 */
[----:B------:R-:W-:Y:S02]  /*c7710*/  STL [R1+0x4188], R24 ;  /* 0x0041881801007387 */ /* 0x000fe40000100800 */
[----:B------:R-:W-:Y:S02]  /*c7720*/  STL [R1+0x4180], R14 ;  /* 0x0041800e01007387 */ /* 0x000fe40000100800 */
[----:B------:R1:W-:Y:S01]  /*c7730*/  STL [R1+0x417c], R28 ;  /* 0x00417c1c01007387 */ /* 0x0003e20000100800 */
[----:B------:R4:W-:Y:S04]  /*c7740*/  LDGSTS.E [R4+0x6400], [R6.64], P1 ;  /* 0x0640000006047fae */ /* 0x0009e80008921844 */
[----:B------:R-:W-:Y:S01]  /*c7750*/  STL [R1+0x4178], R12 ;  /* 0x0041780c01007387 */ /* 0x000fe20000100800 */
[----:B------:R-:W-:Y:S01]  /*c7760*/  STL [R1+0x4170], R25 ;  /* 0x0041701901007387 */ /* 0x000fe20000100800 */
[----:B----4-:R-:W-:Y:S01]  /*c7770*/  MOV R6, R24 ;  /* 0x0000001800067202 */ /* 0x010fe20000000f00 */
[----:B------:R-:W-:-:S05]  /*c7780*/  IMAD.MOV.U32 R7, RZ, RZ, R28 ;  /* 0x000000ffff077224 */ /* 0x000fca00078e001c */
[----:B------:R4:W-:Y:S01]  /*c7790*/  LDGSTS.E [R4+0x6480], [R6.64], P1 ;  /* 0x0648000006047fae */ /* 0x0009e20008921844 */
[-C--:B------:R-:W-:Y:S01]  /*c77a0*/  IADD3.X R17, R17, R0.reuse, RZ, P6, !PT ;  /* 0x0000000011117210 */ /* 0x080fe200037fe4ff */
[----:B---3--:R-:W-:Y:S01]  /*c77b0*/  IMAD.X R16, R16, 0x1, R0, P3 ;  /* 0x0000000110107824 */ /* 0x008fe200018e0600 */
[----:B------:R-:W-:Y:S01]  /*c77c0*/  IADD3.X R82, R82, R0, RZ, P5, !PT ;  /* 0x0000000052527210 */ /* 0x000fe20002ffe4ff */
[----:B------:R-:W-:Y:S02]  /*c77d0*/  IADD3 R78, P5, R78, R252, RZ ;  /* 0x000000fc4e4e7210 */ /* 0x000fe40007fbe0ff */
[----:B------:R-:W-:Y:S01]  /*c77e0*/  STL [R1+0x4174], R17 ;  /* 0x0041741101007387 */ /* 0x000fe20000100800 */
[----:B------:R3:W-:Y:S02]  /*c77f0*/  STL [R1+0x416c], R16 ;  /* 0x00416c1001007387 */ /* 0x0007e40000100800 */
[----:B------:R-:W-:Y:S02]  /*c7800*/  STL [R1+0x4164], R82 ;  /* 0x0041645201007387 */ /* 0x000fe40000100800 */
[----:B------:R-:W2:Y:S01]  /*c7810*/  LDL.LU R74, [R1+0x4084] ;  /* 0x00408400014a7983 */ /* 0x000ea20000300800 */
[----:B------:R-:W-:Y:S01]  /*c7820*/  STL [R1+0x4168], R78 ;  /* 0x0041684e01007387 */ /* 0x000fe20000100800 */
[----:B----4-:R-:W-:Y:S01]  /*c7830*/  MOV R6, R14 ;  /* 0x0000000e00067202 */ /* 0x010fe20000000f00 */
[----:B------:R-:W-:-:S02]  /*c7840*/  IMAD.MOV.U32 R7, RZ, RZ, R17 ;  /* 0x000000ffff077224 */ /* 0x000fc400078e0011 */
[----:B------:R-:W4:Y:S04]  /*c7850*/  LDL.LU R13, [R1+0x4088] ;  /* 0x00408800010d7983 */ /* 0x000f280000300800 */
[----:B-1----:R-:W4:Y:S04]  /*c7860*/  LDL.LU R28, [R1+0x4080] ;  /* 0x00408000011c7983 */ /* 0x002f280000300800 */
[----:B------:R1:W-:Y:S01]  /*c7870*/  LDGSTS.E [R4+0x6500], [R6.64], P1 ;  /* 0x0650000006047fae */ /* 0x0003e20008921844 */
[----:B------:R-:W-:Y:S01]  /*c7880*/  IMAD.X R79, R79, 0x1, R0, P5 ;  /* 0x000000014f4f7824 */ /* 0x000fe200028e0600 */
[----:B------:R-:W-:-:S04]  /*c7890*/  IADD3 R20, P5, R20, R252, RZ ;  /* 0x000000fc14147210 */ /* 0x000fc80007fbe0ff */
[----:B------:R-:W-:Y:S01]  /*c78a0*/  STL [R1+0x415c], R79 ;  /* 0x00415c4f01007387 */ /* 0x000fe20000100800 */
[----:B------:R-:W-:Y:S02]  /*c78b0*/  STL [R1+0x4160], R20 ;  /* 0x0041601401007387 */ /* 0x000fe40000100800 */
[----:B------:R-:W4:Y:S02]  /*c78c0*/  LDL.LU R70, [R1+0x407c] ;  /* 0x00407c0001467983 */ /* 0x000f240000300800 */
[----:B-1----:R-:W-:Y:S01]  /*c78d0*/  IMAD.MOV.U32 R6, RZ, RZ, R12 ;  /* 0x000000ffff067224 */ /* 0x002fe200078e000c */
[----:B------:R-:W-:Y:S02]  /*c78e0*/  MOV R7, R16 ;  /* 0x0000001000077202 */ /* 0x000fe40000000f00 */
[----:B------:R-:W-:Y:S01]  /*c78f0*/  IADD3.X R21, R21, R0, RZ, P5, !PT ;  /* 0x0000000015157210 */ /* 0x000fe20002ffe4ff */
[----:B------:R-:W4:Y:S04]  /*c7900*/  LDL.LU R29, [R1+0x4074] ;  /* 0x00407400011d7983 */ /* 0x000f280000300800 */
[----:B------:R1:W-:Y:S01]  /*c7910*/  LDGSTS.E [R4+0x6580], [R6.64], P1 ;  /* 0x0658000006047fae */ /* 0x0003e20008921844 */
[----:B------:R-:W4:Y:S02]  /*c7920*/  LDL.LU R14, [R1+0x4078] ;  /* 0x00407800010e7983 */ /* 0x000f240000300800 */
[----:B------:R-:W4:Y:S02]  /*c7930*/  LDL.LU R24, [R1+0x4070] ;  /* 0x0040700001187983 */ /* 0x000f240000300800 */
[----:B---3--:R-:W4:Y:S01]  /*c7940*/  LDL.LU R16, [R1+0x406c] ;  /* 0x00406c0001107983 */ /* 0x008f220000300800 */
[----:B------:R2:W-:Y:S01]  /*c7950*/  STL [R1+0x4154], R21 ;  /* 0x0041541501007387 */ /* 0x0005e20000100800 */
[----:B------:R-:W4:Y:S02]  /*c7960*/  LDL.LU R12, [R1+0x4068] ;  /* 0x00406800010c7983 */ /* 0x000f240000300800 */
[----:B-1----:R-:W-:Y:S01]  /*c7970*/  IMAD.MOV.U32 R6, RZ, RZ, R25 ;  /* 0x000000ffff067224 */ /* 0x002fe200078e0019 */
[----:B------:R-:W-:-:S02]  /*c7980*/  MOV R7, R82 ;  /* 0x0000005200077202 */ /* 0x000fc40000000f00 */
[----:B------:R-:W-:-:S03]  /*c7990*/  SEL R5, R5, RZ, !P0 ;  /* 0x000000ff05057207 */ /* 0x000fc60004000000 */
[----:B------:R1:W-:Y:S01]  /*c79a0*/  LDGSTS.E [R4+0x6600], [R6.64], P1 ;  /* 0x0660000006047fae */ /* 0x0003e20008921844 */
[----:B------:R-:W-:Y:S02]  /*c79b0*/  ISETP.NE.U32.AND P3, PT, R5, RZ, PT ;  /* 0x000000ff0500720c */ /* 0x000fe40003f65070 */
[----:B-1----:R-:W-:Y:S01]  /*c79c0*/  MOV R6, R78 ;  /* 0x0000004e00067202 */ /* 0x002fe20000000f00 */
[----:B------:R-:W-:-:S05]  /*c79d0*/  IMAD.MOV.U32 R7, RZ, RZ, R79 ;  /* 0x000000ffff077224 */ /* 0x000fca00078e004f */
[----:B------:R1:W-:Y:S02]  /*c79e0*/  LDGSTS.E [R4+0x6680], [R6.64], P1 ;  /* 0x0668000006047fae */ /* 0x0003e40008921844 */
[----:B-1----:R-:W-:Y:S01]  /*c79f0*/  IMAD.MOV.U32 R7, RZ, RZ, R21 ;  /* 0x000000ffff077224 */ /* 0x002fe200078e0015 */
[----:B------:R-:W-:-:S05]  /*c7a00*/  MOV R6, R20 ;  /* 0x0000001400067202 */ /* 0x000fca0000000f00 */
[----:B------:R1:W-:Y:S01]  /*c7a10*/  LDGSTS.E [R4+0x6700], [R6.64], P1 ;  /* 0x0670000006047fae */ /* 0x0003e20008921844 */
[----:B--2---:R-:W-:-:S05]  /*c7a20*/  IADD3 R15, P5, R15, R252, RZ ;  /* 0x000000fc0f0f7210 */ /* 0x004fca0007fbe0ff */
[----:B------:R2:W-:Y:S01]  /*c7a30*/  STL [R1+0x4158], R15 ;  /* 0x0041580f01007387 */ /* 0x0005e20000100800 */
[----:B------:R-:W3:Y:S02]  /*c7a40*/  LDL.LU R17, [R1+0x4060] ;  /* 0x0040600001117983 */ /* 0x000ee40000300800 */
[----:B------:R-:W-:Y:S02]  /*c7a50*/  IMAD.X R75, R75, 0x1, R0, P5 ;  /* 0x000000014b4b7824 */ /* 0x000fe400028e0600 */
[----:B------:R-:W3:Y:S01]  /*c7a60*/  LDL.LU R25, [R1+0x4064] ;  /* 0x0040640001197983 */ /* 0x000ee20000300800 */
[----:B------:R-:W-:Y:S02]  /*c7a70*/  IADD3 R71, P5, R71, R252, RZ ;  /* 0x000000fc47477210 */ /* 0x000fe40007fbe0ff */
[----:B------:R-:W-:Y:S03]  /*c7a80*/  STL [R1+0x414c], R75 ;  /* 0x00414c4b01007387 */ /* 0x000fe60000100800 */
[----:B------:R-:W-:Y:S02]  /*c7a90*/  STL [R1+0x40d0], R71 ;  /* 0x0040d04701007387 */ /* 0x000fe40000100800 */
[----:B------:R-:W3:Y:S02]  /*c7aa0*/  LDL.LU R21, [R1+0x405c] ;  /* 0x00405c0001157983 */ /* 0x000ee40000300800 */
[----:B------:R-:W3:Y:S01]  /*c7ab0*/  LDL.LU R20, [R1+0x4054] ;  /* 0x0040540001147983 */ /* 0x000ee20000300800 */
[----:B------:R-:W3:Y:S01]  /*c7ac0*/  LDL.LU R5, [R1+0x4058] ;  /* 0x0040580001057983 */ /* 0x000ee20000300800 */
[----:B-1----:R-:W-:-:S02]  /*c7ad0*/  IMAD.MOV.U32 R6, RZ, RZ, R15 ;  /* 0x000000ffff067224 */ /* 0x002fc400078e000f */
[----:B--2---:R-:W3:Y:S01]  /*c7ae0*/  LDL.LU R15, [R1+0x404c] ;  /* 0x00404c00010f7983 */ /* 0x004ee20000300800 */
[----:B------:R-:W-:-:S05]  /*c7af0*/  MOV R7, R75 ;  /* 0x0000004b00077202 */ /* 0x000fca0000000f00 */
[----:B------:R1:W-:Y:S02]  /*c7b00*/  LDGSTS.E [R4+0x6780], [R6.64], P1 ;  /* 0x0678000006047fae */ /* 0x0003e40008921844 */
[----:B-1----:R-:W-:Y:S02]  /*c7b10*/  MOV R6, R71 ;  /* 0x0000004700067202 */ /* 0x002fe40000000f00 */
[----:B------:R-:W-:Y:S02]  /*c7b20*/  IADD3.X R74, R74, R0, RZ, P5, !PT ;  /* 0x000000004a4a7210 */ /* 0x000fe40002ffe4ff */
[----:B----4-:R-:W-:-:S03]  /*c7b30*/  IADD3 R13, P5, R13, R252, RZ ;  /* 0x000000fc0d0d7210 */ /* 0x010fc60007fbe0ff */
[----:B------:R-:W-:Y:S01]  /*c7b40*/  IMAD.MOV.U32 R7, RZ, RZ, R74 ;  /* 0x000000ffff077224 */ /* 0x000fe200078e004a */
[----:B------:R-:W-:-:S04]  /*c7b50*/  IADD3 R28, P1, R28, R252, RZ ;  /* 0x000000fc1c1c7210 */ /* 0x000fc80007f3e0ff */
[----:B------:R1:W-:Y:S01]  /*c7b60*/  LDGSTS.E [R4+0x7400], [R6.64], P4 ;  /* 0x0740000006047fae */ /* 0x0003e2000a121844 */
[----:B------:R-:W-:-:S03]  /*c7b70*/  IMAD.X R70, R70, 0x1, R0, P5 ;  /* 0x0000000146467824 */ /* 0x000fc600028e0600 */
[----:B------:R-:W-:Y:S01]  /*c7b80*/  STL [R1+0x4084], R74 ;  /* 0x0040844a01007387 */ /* 0x000fe20000100800 */
[----:B------:R-:W-:Y:S01]  /*c7b90*/  IADD3.X R29, R29, R0, RZ, P1, !PT ;  /* 0x000000001d1d7210 */ /* 0x000fe20000ffe4ff */
[----:B-1----:R-:W-:Y:S01]  /*c7ba0*/  IMAD.MOV.U32 R6, RZ, RZ, R13 ;  /* 0x000000ffff067224 */ /* 0x002fe200078e000d */
[----:B------:R-:W-:Y:S02]  /*c7bb0*/  MOV R7, R70 ;  /* 0x0000004600077202 */ /* 0x000fe40000000f00 */
[-C--:B------:R-:W-:Y:S01]  /*c7bc0*/  IADD3 R14, P5, R14, R252.reuse, RZ ;  /* 0x000000fc0e0e7210 */ /* 0x080fe20007fbe0ff */
[----:B------:R1:W-:Y:S01]  /*c7bd0*/  STL [R1+0x4088], R13 ;  /* 0x0040880d01007387 */ /* 0x0003e20000100800 */
[-C--:B------:R-:W-:Y:S01]  /*c7be0*/  IADD3 R24, P1, R24, R252.reuse, RZ ;  /* 0x000000fc18187210 */ /* 0x080fe20007f3e0ff */
[----:B------:R-:W-:Y:S02]  /*c7bf0*/  STL [R1+0x4080], R28 ;  /* 0x0040801c01007387 */ /* 0x000fe40000100800 */
[----:B------:R4:W-:Y:S01]  /*c7c00*/  LDGSTS.E [R4+0x7480], [R6.64], P4 ;  /* 0x0748000006047fae */ /* 0x0009e2000a121844 */
[----:B------:R-:W-:Y:S02]  /*c7c10*/  STL [R1+0x407c], R70 ;  /* 0x00407c4601007387 */ /* 0x000fe40000100800 */
[----:B------:R-:W-:Y:S01]  /*c7c20*/  IMAD.X R16, R16, 0x1, R0, P5 ;  /* 0x0000000110107824 */ /* 0x000fe200028e0600 */
[----:B------:R-:W-:Y:S01]  /*c7c30*/  IADD3 R12, P5, R12, R252, RZ ;  /* 0x000000fc0c0c7210 */ /* 0x000fe20007fbe0ff */
[----:B-1----:R-:W2:Y:S01]  /*c7c40*/  LDL.LU R13, [R1+0x3f94] ;  /* 0x003f9400010d7983 */ /* 0x002ea20000300800 */
[----:B------:R-:W-:Y:S02]  /*c7c50*/  STL [R1+0x4078], R14 ;  /* 0x0040780e01007387 */ /* 0x000fe40000100800 */
[----:B------:R-:W-:Y:S01]  /*c7c60*/  STL [R1+0x4074], R29 ;  /* 0x0040741d01007387 */ /* 0x000fe20000100800 */
[----:B----4-:R-:W-:Y:S01]  /*c7c70*/  MOV R6, R28 ;  /* 0x0000001c00067202 */ /* 0x010fe20000000f00 */
[----:B------:R-:W-:Y:S01]  /*c7c80*/  IMAD.MOV.U32 R7, RZ, RZ, R29 ;  /* 0x000000ffff077224 */ /* 0x000fe200078e001d */
[----:B------:R-:W-:Y:S01]  /*c7c90*/  STL [R1+0x4070], R24 ;  /* 0x0040701801007387 */ /* 0x000fe20000100800 */
[----:B------:R1:W-:Y:S02]  /*c7ca0*/  STL [R1+0x406c], R16 ;  /* 0x00406c1001007387 */ /* 0x0003e40000100800 */
[----:B------:R4:W-:Y:S01]  /*c7cb0*/  STL [R1+0x4068], R12 ;  /* 0x0040680c01007387 */ /* 0x0009e20000100800 */
[----:B------:R1:W-:Y:S02]  /*c7cc0*/  LDGSTS.E [R4+0x7500], [R6.64], P4 ;  /* 0x0750000006047fae */ /* 0x0003e4000a121844 */
[----:B-1----:R-:W-:Y:S01]  /*c7cd0*/  IMAD.MOV.U32 R6, RZ, RZ, R14 ;  /* 0x000000ffff067224 */ /* 0x002fe200078e000e */
[----:B------:R-:W-:-:S05]  /*c7ce0*/  MOV R7, R16 ;  /* 0x0000001000077202 */ /* 0x000fca0000000f00 */
[----:B------:R1:W-:Y:S02]  /*c7cf0*/  LDGSTS.E [R4+0x7580], [R6.64], P4 ;  /* 0x0758000006047fae */ /* 0x0003e4000a121844 */
[----:B-1----:R-:W-:Y:S01]  /*c7d00*/  IMAD.MOV.U32 R6, RZ, RZ, R24 ;  /* 0x000000ffff067224 */ /* 0x002fe200078e0018 */
[----:B---3--:R-:W-:Y:S01]  /*c7d10*/  IADD3.X R25, R25, R0, RZ, P1, !PT ;  /* 0x0000000019197210 */ /* 0x008fe20000ffe4ff */
[----:B------:R-:W-:-:S04]  /*c7d20*/  IADD3 R17, P1, R17, R252, RZ ;  /* 0x000000fc11117210 */ /* 0x000fc80007f3e0ff */
[----:B------:R1:W-:Y:S01]  /*c7d30*/  STL [R1+0x4064], R25 ;  /* 0x0040641901007387 */ /* 0x0003e20000100800 */
[----:B------:R-:W3:Y:S02]  /*c7d40*/  LDL.LU R16, [R1+0x3f90] ;  /* 0x003f900001107983 */ /* 0x000ee40000300800 */
[----:B------:R-:W3:Y:S02]  /*c7d50*/  LDL.LU R79, [R1+0x3f9c] ;  /* 0x003f9c00014f7983 */ /* 0x000ee40000300800 */
[----:B------:R-:W-:Y:S01]  /*c7d60*/  IMAD.X R21, R21, 0x1, R0, P5 ;  /* 0x0000000115157824 */ /* 0x000fe200028e0600 */
[----:B------:R-:W-:Y:S01]  /*c7d70*/  STL [R1+0x4060], R17 ;  /* 0x0040601101007387 */ /* 0x000fe20000100800 */
[----:B------:R-:W-:Y:S01]  /*c7d80*/  IADD3 R5, P5, R5, R252, RZ ;  /* 0x000000fc05057210 */ /* 0x000fe20007fbe0ff */
[----:B------:R-:W3:Y:S02]  /*c7d90*/  LDL.LU R14, [R1+0x3fa4] ;  /* 0x003fa400010e7983 */ /* 0x000ee40000300800 */
[----:B------:R-:W3:Y:S01]  /*c7da0*/  LDL.LU R74, [R1+0x3fac] ;  /* 0x003fac00014a7983 */ /* 0x000ee20000300800 */
[----:B------:R-:W-:-:S02]  /*c7db0*/  IADD3.X R20, R20, R0, RZ, P1, !PT ;  /* 0x0000000014147210 */ /* 0x000fc40000ffe4ff */
[----:B------:R-:W-:Y:S01]  /*c7dc0*/  MOV R7, R25 ;  /* 0x0000001900077202 */ /* 0x000fe20000000f00 */
[----:B------:R-:W3:Y:S01]  /*c7dd0*/  LDL.LU R70, [R1+0x3fb4] ;  /* 0x003fb40001467983 */ /* 0x000ee20000300800 */
[----:B------:R1:W-:Y:S02]  /*c7de0*/  STL [R1+0x405c], R21 ;  /* 0x00405c1501007387 */ /* 0x0003e40000100800 */
[----:B------:R-:W3:Y:S02]  /*c7df0*/  LDL.LU R82, [R1+0x3f98] ;  /* 0x003f980001527983 */ /* 0x000ee40000300800 */
[----:B------:R-:W-:Y:S01]  /*c7e00*/  IMAD.X R15, R15, 0x1, R0, P5 ;  /* 0x000000010f0f7824 */ /* 0x000fe200028e0600 */
[----:B------:R-:W-:Y:S01]  /*c7e10*/  STL [R1+0x4058], R5 ;  /* 0x0040580501007387 */ /* 0x000fe20000100800 */
[----:B------:R1:W-:Y:S03]  /*c7e20*/  STL [R1+0x4054], R20 ;  /* 0x0040541401007387 */ /* 0x0003e60000100800 */
[----:B------:R1:W-:Y:S01]  /*c7e30*/  LDGSTS.E [R4+0x7600], [R6.64], P4 ;  /* 0x0760000006047fae */ /* 0x0003e2000a121844 */
[----:B------:R-:W3:Y:S01]  /*c7e40*/  LDL.LU R78, [R1+0x3fa0] ;  /* 0x003fa000014e7983 */ /* 0x000ee20000300800 */
[----:B-1----:R-:W-:-:S02]  /*c7e50*/  MOV R6, R12 ;  /* 0x0000000c00067202 */ /* 0x002fc40000000f00 */
[----:B----4-:R-:W4:Y:S01]  /*c7e60*/  LDL.LU R12, [R1+0x3fbc] ;  /* 0x003fbc00010c7983 */ /* 0x010f220000300800 */
[----:B------:R1:W-:Y:S02]  /*c7e70*/  STL [R1+0x404c], R15 ;  /* 0x00404c0f01007387 */ /* 0x0003e40000100800 */
[----:B------:R-:W4:Y:S02]  /*c7e80*/  LDL.LU R75, [R1+0x3fa8] ;  /* 0x003fa800014b7983 */ /* 0x000f240000300800 */
[----:B------:R-:W4:Y:S02]  /*c7e90*/  LDL.LU R71, [R1+0x3fb0] ;  /* 0x003fb00001477983 */ /* 0x000f240000300800 */
[----:B------:R-:W-:Y:S01]  /*c7ea0*/  IMAD.MOV.U32 R7, RZ, RZ, R21 ;  /* 0x000000ffff077224 */ /* 0x000fe200078e0015 */
[----:B------:R-:W4:Y:S01]  /*c7eb0*/  LDL.LU R29, [R1+0x3fb8] ;  /* 0x003fb800011d7983 */ /* 0x000f220000300800 */
[----:B------:R-:W4:Y:S03]  /*c7ec0*/  LDL.LU R28, [R1+0x3fc0] ;  /* 0x003fc000011c7983 */ /* 0x000f260000300800 */
[----:B------:R1:W-:Y:S01]  /*c7ed0*/  LDGSTS.E [R4+0x7680], [R6.64], P4 ;  /* 0x0768000006047fae */ /* 0x0003e2000a121844 */
[----:B------:R-:W-:-:S02]  /*c7ee0*/  ISETP.GT.AND P1, PT, R3, 0x29, PT ;  /* 0x000000290300780c */ /* 0x000fc40003f24270 */
[----:B-1----:R-:W-:Y:S01]  /*c7ef0*/  MOV R6, R17 ;  /* 0x0000001100067202 */ /* 0x002fe20000000f00 */
[----:B------:R-:W-:-:S05]  /*c7f00*/  IMAD.MOV.U32 R7, RZ, RZ, R20 ;  /* 0x000000ffff077224 */ /* 0x000fca00078e0014 */
[----:B------:R1:W-:Y:S02]  /*c7f10*/  LDGSTS.E [R4+0x7700], [R6.64], P4 ;  /* 0x0770000006047fae */ /* 0x0003e4000a121844 */
[----:B-1----:R-:W-:Y:S01]  /*c7f20*/  MOV R6, R5 ;  /* 0x0000000500067202 */ /* 0x002fe20000000f00 */
[----:B------:R-:W-:-:S05]  /*c7f30*/  IMAD.MOV.U32 R7, RZ, RZ, R15 ;  /* 0x000000ffff077224 */ /* 0x000fca00078e000f */
[----:B------:R1:W-:Y:S02]  /*c7f40*/  LDGSTS.E [R4+0x7780], [R6.64], P4 ;  /* 0x0778000006047fae */ /* 0x0003e4000a121844 */
[----:B-1----:R-:W-:-:S04]  /*c7f50*/  SEL R6, RZ, 0x4, !P1 ;  /* 0x00000004ff067807 */ /* 0x002fc80004800000 */
[----:B------:R-:W-:Y:S02]  /*c7f60*/  SEL R6, R6, RZ, !P0 ;  /* 0x000000ff06067207 */ /* 0x000fe40004000000 */
[----:B--2---:R-:W-:-:S05]  /*c7f70*/  IADD3 R13, P6, R13, R252, RZ ;  /* 0x000000fc0d0d7210 */ /* 0x004fca0007fde0ff */
[----:B------:R-:W-:Y:S01]  /*c7f80*/  STL [R1+0x3f94], R13 ;  /* 0x003f940d01007387 */ /* 0x000fe20000100800 */
[----:B------:R-:W2:Y:S02]  /*c7f90*/  LDL.LU R25, [R1+0x3fc4] ;  /* 0x003fc40001197983 */ /* 0x000ea40000300800 */
[----:B------:R-:W2:Y:S02]  /*c7fa0*/  LDL.LU R24, [R1+0x3fc8] ;  /* 0x003fc80001187983 */ /* 0x000ea40000300800 */
[----:B------:R-:W2:Y:S01]  /*c7fb0*/  LDL.LU R21, [R1+0x3fcc] ;  /* 0x003fcc0001157983 */ /* 0x000ea20000300800 */
[----:B------:R-:W2:Y:S01]  /*c7fc0*/  LDL.LU R20, [R1+0x3e90] ;  /* 0x003e900001147983 */ /* 0x000ea20000300800 */
[----:B------:R-:W2:Y:S02]  /*c7fd0*/  LDL.LU R17, [R1+0x3e94] ;  /* 0x003e940001117983 */ /* 0x000ea40000300800 */
[----:B------:R-:W2:Y:S01]  /*c7fe0*/  LDL.LU R15, [R1+0x3e9c] ;  /* 0x003e9c00010f7983 */ /* 0x000ea20000300800 */
[----:B---3--:R-:W-:-:S02]  /*c7ff0*/  IADD3 R79, P5, R79, R252, RZ ;  /* 0x000000fc4f4f7210 */ /* 0x008fc40007fbe0ff */
[----:B------:R-:W-:Y:S02]  /*c8000*/  IADD3.X R16, R16, R0, RZ, P6, !PT ;  /* 0x0000000010107210 */ /* 0x000fe400037fe4ff */
[-C--:B------:R-:W-:Y:S02]  /*c8010*/  IADD3 R14, P1, R14, R252.reuse, RZ ;  /* 0x000000fc0e0e7210 */ /* 0x080fe40007f3e0ff */
[-C--:B------:R-:W-:Y:S01]  /*c8020*/  IADD3 R74, P4, R74, R252.reuse, RZ ;  /* 0x000000fc4a4a7210 */ /* 0x080fe20007f9e0ff */
[----:B------:R-:W-:Y:S01]  /*c8030*/  STL [R1+0x3f9c], R79 ;  /* 0x003f9c4f01007387 */ /* 0x000fe20000100800 */
[----:B------:R1:W-:Y:S02]  /*c8040*/  STL [R1+0x3f90], R16 ;  /* 0x003f901001007387 */ /* 0x0003e40000100800 */
[----:B------:R-:W-:Y:S01]  /*c8050*/  IMAD.X R82, R82, 0x1, R0, P5 ;  /* 0x0000000152527824 */ /* 0x000fe200028e0600 */
[----:B------:R-:W-:Y:S01]  /*c8060*/  IADD3 R70, P5, R70, R252, RZ ;  /* 0x000000fc46467210 */ /* 0x000fe20007fbe0ff */
[----:B------:R3:W-:Y:S01]  /*c8070*/  STL [R1+0x3fa4], R14 ;  /* 0x003fa40e01007387 */ /* 0x0007e20000100800 */
[----:B------:R-:W-:Y:S01]  /*c8080*/  STL [R1+0x3fac], R74 ;  /* 0x003fac4a01007387 */ /* 0x000fe20000100800 */
[----:B------:R-:W-:-:S02]  /*c8090*/  IADD3.X R78, R78, R0, RZ, P1, !PT ;  /* 0x000000004e4e7210 */ /* 0x000fc40000ffe4ff */
[----:B------:R-:W-:Y:S01]  /*c80a0*/  ISETP.GT.AND P6, PT, R3, 0x2d, PT ;  /* 0x0000002d0300780c */ /* 0x000fe20003fc4270 */
[----:B------:R-:W-:Y:S01]  /*c80b0*/  STL [R1+0x3f98], R82 ;  /* 0x003f985201007387 */ /* 0x000fe20000100800 */
[----:B------:R-:W-:Y:S02]  /*c80c0*/  STL [R1+0x3fb4], R70 ;  /* 0x003fb44601007387 */ /* 0x000fe40000100800 */
[----:B------:R-:W-:Y:S01]  /*c80d0*/  STL [R1+0x3fa0], R78 ;  /* 0x003fa04e01007387 */ /* 0x000fe20000100800 */
[----:B------:R-:W-:Y:S02]  /*c80e0*/  SEL R5, RZ, 0x4, !P6 ;  /* 0x00000004ff057807 */ /* 0x000fe40007000000 */
[----:B------:R-:W-:Y:S01]  /*c80f0*/  MOV R7, R16 ;  /* 0x0000001000077202 */ /* 0x000fe20000000f00 */
[----:B------:R-:W-:Y:S02]  /*c8100*/  ISETP.NE.U32.AND P6, PT, R6, RZ, PT ;  /* 0x000000ff0600720c */ /* 0x000fe40003fc5070 */
[----:B----4-:R-:W-:Y:S01]  /*c8110*/  IMAD.X R75, R75, 0x1, R0, P4 ;  /* 0x000000014b4b7824 */ /* 0x010fe200020e0600 */
[----:B------:R-:W-:-:S02]  /*c8120*/  IADD3.X R71, R71, R0, RZ, P5, !PT ;  /* 0x0000000047477210 */ /* 0x000fc40002ffe4ff */
[----:B------:R-:W-:Y:S02]  /*c8130*/  IADD3 R12, P4, R12, R252, RZ ;  /* 0x000000fc0c0c7210 */ /* 0x000fe40007f9e0ff */
[----:B------:R-:W-:Y:S01]  /*c8140*/  STL [R1+0x3fa8], R75 ;  /* 0x003fa84b01007387 */ /* 0x000fe20000100800 */
[----:B------:R-:W-:Y:S02]  /*c8150*/  STL [R1+0x3fb0], R71 ;  /* 0x003fb04701007387 */ /* 0x000fe40000100800 */
[----:B-1----:R-:W4:Y:S02]  /*c8160*/  LDL.LU R16, [R1+0x3e98] ;  /* 0x003e980001107983 */ /* 0x002f240000300800 */
[----:B------:R-:W-:Y:S01]  /*c8170*/  IMAD.MOV.U32 R6, RZ, RZ, R13 ;  /* 0x000000ffff067224 */ /* 0x000fe200078e000d */
[----:B------:R1:W-:Y:S01]  /*c8180*/  STL [R1+0x3fbc], R12 ;  /* 0x003fbc0c01007387 */ /* 0x0003e20000100800 */
[----:B------:R-:W4:Y:S03]  /*c8190*/  LDL.LU R13, [R1+0x3ea4] ;  /* 0x003ea400010d7983 */ /* 0x000f260000300800 */
[----:B------:R1:W-:Y:S02]  /*c81a0*/  LDGSTS.E [R4+0x8400], [R6.64], P2 ;  /* 0x0840000006047fae */ /* 0x0003e40009121844 */
[----:B-1----:R-:W-:Y:S01]  /*c81b0*/  MOV R6, R79 ;  /* 0x0000004f00067202 */ /* 0x002fe20000000f00 */
[----:B------:R-:W-:-:S05]  /*c81c0*/  IMAD.MOV.U32 R7, RZ, RZ, R82 ;  /* 0x000000ffff077224 */ /* 0x000fca00078e0052 */
[----:B------:R1:W-:Y:S02]  /*c81d0*/  LDGSTS.E [R4+0x8480], [R6.64], P2 ;  /* 0x0848000006047fae */ /* 0x0003e40009121844 */
[----:B-1----:R-:W-:Y:S01]  /*c81e0*/  MOV R6, R14 ;  /* 0x0000000e00067202 */ /* 0x002fe20000000f00 */
[----:B------:R-:W-:-:S05]  /*c81f0*/  IMAD.MOV.U32 R7, RZ, RZ, R78 ;  /* 0x000000ffff077224 */ /* 0x000fca00078e004e */
[----:B------:R1:W-:Y:S01]  /*c8200*/  LDGSTS.E [R4+0x8500], [R6.64], P2 ;  /* 0x0850000006047fae */ /* 0x0003e20009121844 */
[----:B------:R-:W-:Y:S01]  /*c8210*/  IMAD.X R29, R29, 0x1, R0, P4 ;  /* 0x000000011d1d7824 */ /* 0x000fe200020e0600 */
[----:B------:R-:W-:Y:S01]  /*c8220*/  HMMA.1688.F32.TF32 R32, R8, R106, R140 ;  /* 0x0000006a0820723c */ /* 0x000fe2000008108c */
[----:B-1----:R-:W-:Y:S01]  /*c8230*/  IMAD.MOV.U32 R6, RZ, RZ, R74 ;  /* 0x000000ffff067224 */ /* 0x002fe200078e004a */
[----:B------:R-:W-:-:S05]  /*c8240*/  MOV R7, R75 ;  /* 0x0000004b00077202 */ /* 0x000fca0000000f00 */
[----:B------:R1:W-:Y:S01]  /*c8250*/  LDGSTS.E [R4+0x8580], [R6.64], P2 ;  /* 0x0858000006047fae */ /* 0x0003e20009121844 */
[C---:B------:R-:W-:Y:S08]  /*c8260*/  HMMA.1688.F32.TF32 R36, R8.reuse, R110, R144 ;  /* 0x0000006e0824723c */ /* 0x040ff00000081090 */
[C---:B------:R-:W-:Y:S08]  /*c8270*/  HMMA.1688.F32.TF32 R40, R8.reuse, R114, R164 ;  /* 0x000000720828723c */ /* 0x040ff000000810a4 */
[C---:B------:R-:W-:Y:S08]  /*c8280*/  HMMA.1688.F32.TF32 R44, R8.reuse, R118, R152 ;  /* 0x00000076082c723c */ /* 0x040ff00000081098 */
[C---:B------:R-:W-:Y:S08]  /*c8290*/  HMMA.1688.F32.TF32 R48, R8.reuse, R122, R156 ;  /* 0x0000007a0830723c */ /* 0x040ff0000008109c */
[C---:B------:R-:W-:Y:S08]  /*c82a0*/  HMMA.1688.F32.TF32 R52, R8.reuse, R126, R160 ;  /* 0x0000007e0834723c */ /* 0x040ff000000810a0 */
[----:B------:R-:W-:Y:S01]  /*c82b0*/  HMMA.1688.F32.TF32 R128, R8, R130, R172 ;  /* 0x000000820880723c */ /* 0x000fe200000810ac */
[----:B------:R-:W-:Y:S01]  /*c82c0*/  SEL R5, R5, RZ, !P0 ;  /* 0x000000ff05057207 */ /* 0x000fe20004000000 */
[----:B------:R-:W4:Y:S01]  /*c82d0*/  LDL.LU R9, [R1+0x3eac] ;  /* 0x003eac0001097983 */ /* 0x000f220000300800 */
[----:B-1----:R-:W-:Y:S01]  /*c82e0*/  IMAD.MOV.U32 R6, RZ, RZ, R70 ;  /* 0x000000ffff067224 */ /* 0x002fe200078e0046 */
[----:B------:R-:W-:-:S02]  /*c82f0*/  MOV R7, R71 ;  /* 0x0000004700077202 */ /* 0x000fc40000000f00 */
[----:B------:R1:W-:Y:S04]  /*c8300*/  STL [R1+0x3fb8], R29 ;  /* 0x003fb81d01007387 */ /* 0x0003e80000100800 */
[----:B------:R1:W-:Y:S01]  /*c8310*/  LDGSTS.E [R4+0x8600], [R6.64], P2 ;  /* 0x0860000006047fae */ /* 0x0003e20009121844 */
[----:B------:R-:W-:Y:S02]  /*c8320*/  ISETP.NE.U32.AND P1, PT, R5, RZ, PT ;  /* 0x000000ff0500720c */ /* 0x000fe40003f25070 */
[----:B-1----:R-:W-:Y:S01]  /*c8330*/  MOV R6, R12 ;  /* 0x0000000c00067202 */ /* 0x002fe20000000f00 */
[----:B------:R-:W-:-:S05]  /*c8340*/  IMAD.MOV.U32 R7, RZ, RZ, R29 ;  /* 0x000000ffff077224 */ /* 0x000fca00078e001d */
[----:B------:R1:W-:Y:S01]  /*c8350*/  LDGSTS.E [R4+0x8680], [R6.64], P2 ;  /* 0x0868000006047fae */ /* 0x0003e20009121844 */
[----:B--2---:R-:W-:-:S04]  /*c8360*/  IADD3 R25, P4, R25, R252, RZ ;  /* 0x000000fc19197210 */ /* 0x004fc80007f9e0ff */
[----:B------:R-:W-:Y:S01]  /*c8370*/  IADD3.X R28, R28, R0, RZ, P4, !PT ;  /* 0x000000001c1c7210 */ /* 0x000fe200027fe4ff */
[----:B------:R4:W-:Y:S01]  /*c8380*/  STL [R1+0x3fc4], R25 ;  /* 0x003fc41901007387 */ /* 0x0009e20000100800 */
[----:B---3--:R-:W3:Y:S01]  /*c8390*/  LDL.LU R14, [R1+0x3ea0] ;  /* 0x003ea000010e7983 */ /* 0x008ee20000300800 */
[-C--:B------:R-:W-:Y:S01]  /*c83a0*/  IADD3 R21, P4, R21, R252.reuse, RZ ;  /* 0x000000fc15157210 */ /* 0x080fe20007f9e0ff */
[----:B------:R-:W4:Y:S01]  /*c83b0*/  LDL.LU R5, [R1+0x3eb4] ;  /* 0x003eb40001057983 */ /* 0x000f220000300800 */
[----:B------:R-:W4:Y:S01]  /*c83c0*/  LDL.LU R11, [R1+0x3ea8] ;  /* 0x003ea800010b7983 */ /* 0x000f220000300800 */
[----:B-1----:R-:W-:Y:S01]  /*c83d0*/  MOV R6, R25 ;  /* 0x0000001900067202 */ /* 0x002fe20000000f00 */
[----:B------:R-:W-:Y:S02]  /*c83e0*/  IMAD.MOV.U32 R7, RZ, RZ, R28 ;  /* 0x000000ffff077224 */ /* 0x000fe400078e001c */
[----:B------:R-:W-:Y:S01]  /*c83f0*/  IMAD.X R24, R24, 0x1, R0, P4 ;  /* 0x0000000118187824 */ /* 0x000fe200020e0600 */
[----:B------:R1:W-:Y:S01]  /*c8400*/  STL [R1+0x3fc0], R28 ;  /* 0x003fc01c01007387 */ /* 0x0003e20000100800 */
[----:B------:R-:W-:Y:S01]  /*c8410*/  IADD3 R17, P4, R17, R252, RZ ;  /* 0x000000fc11117210 */ /* 0x000fe20007f9e0ff */
[----:B------:R1:W-:Y:S02]  /*c8420*/  STL [R1+0x3fcc], R21 ;  /* 0x003fcc1501007387 */ /* 0x0003e40000100800 */
[----:B------:R-:W4:Y:S01]  /*c8430*/  LDL.LU R8, [R1+0x3ebc] ;  /* 0x003ebc0001087983 */ /* 0x000f220000300800 */
[----:B------:R1:W-:Y:S04]  /*c8440*/  LDGSTS.E [R4+0x8700], [R6.64], P2 ;  /* 0x0870000006047fae */ /* 0x0003e80009121844 */
[----:B------:R-:W4:Y:S01]  /*c8450*/  LDL.LU R12, [R1+0x3eb0] ;  /* 0x003eb000010c7983 */ /* 0x000f220000300800 */
[----:B------:R-:W-:Y:S01]  /*c8460*/  IADD3.X R20, R20, R0, RZ, P4, !PT ;  /* 0x0000000014147210 */ /* 0x000fe200027fe4ff */
[----:B------:R-:W-:-:S02]  /*c8470*/  IADD3 R15, P4, R15, R252, RZ ;  /* 0x000000fc0f0f7210 */ /* 0x000fc40007f9e0ff */
[----:B------:R-:W-:Y:S01]  /*c8480*/  STL [R1+0x3fc8], R24 ;  /* 0x003fc81801007387 */ /* 0x000fe20000100800 */
[----:B------:R4:W-:Y:S01]  /*c8490*/  STL [R1+0x3e94], R17 ;  /* 0x003e941101007387 */ /* 0x0009e20000100800 */
[----:B------:R-:W4:Y:S02]  /*c84a0*/  LDL.LU R71, [R1+0x3ec4] ;  /* 0x003ec40001477983 */ /* 0x000f240000300800 */
[----:B-1----:R-:W-:Y:S01]  /*c84b0*/  IMAD.MOV.U32 R6, RZ, RZ, R21 ;  /* 0x000000ffff067224 */ /* 0x002fe200078e0015 */
[----:B------:R-:W-:Y:S01]  /*c84c0*/  MOV R7, R24 ;  /* 0x0000001800077202 */ /* 0x000fe20000000f00 */
[----:B------:R1:W-:Y:S04]  /*c84d0*/  STL [R1+0x3e90], R20 ;  /* 0x003e901401007387 */ /* 0x0003e80000100800 */
[----:B------:R1:W-:Y:S01]  /*c84e0*/  LDGSTS.E [R4+0x8780], [R6.64], P2 ;  /* 0x0878000006047fae */ /* 0x0003e20009121844 */
[----:B------:R-:W-:Y:S02]  /*c84f0*/  STL [R1+0x3e9c], R15 ;  /* 0x003e9c0f01007387 */ /* 0x000fe40000100800 */
[----:B------:R-:W4:Y:S02]  /*c8500*/  LDL.LU R10, [R1+0x3eb8] ;  /* 0x003eb800010a7983 */ /* 0x000f240000300800 */
[----:B----4-:R-:W-:Y:S01]  /*c8510*/  IMAD.X R16, R16, 0x1, R0, P4 ;  /* 0x0000000110107824 */ /* 0x010fe200020e0600 */
[----:B------:R-:W-:-:S05]  /*c8520*/  IADD3 R13, P2, R13, R252, RZ ;  /* 0x000000fc0d0d7210 */ /* 0x000fca0007f5e0ff */
[----:B------:R-:W-:Y:S01]  /*c8530*/  STL [R1+0x3ea4], R13 ;  /* 0x003ea40d01007387 */ /* 0x000fe20000100800 */
[----:B------:R4:W-:Y:S02]  /*c8540*/  STL [R1+0x3e98], R16 ;  /* 0x003e981001007387 */ /* 0x0009e40000100800 */
[----:B------:R-:W2:Y:S02]  /*c8550*/  LDL.LU R29, [R1+0x3ecc] ;  /* 0x003ecc00011d7983 */ /* 0x000ea40000300800 */
[----:B------:R-:W2:Y:S01]  /*c8560*/  LDL.LU R74, [R1+0x3ec0] ;  /* 0x003ec000014a7983 */ /* 0x000ea20000300800 */
[----:B-1----:R-:W-:Y:S01]  /*c8570*/  MOV R6, R17 ;  /* 0x0000001100067202 */ /* 0x002fe20000000f00 */
[----:B------:R-:W-:-:S05]  /*c8580*/  IMAD.MOV.U32 R7, RZ, RZ, R20 ;  /* 0x000000ffff077224 */ /* 0x000fca00078e0014 */
[----:B------:R1:W-:Y:S02]  /*c8590*/  LDGSTS.E [R4+0x9400], [R6.64], P3 ;  /* 0x0940000006047fae */ /* 0x0003e40009921844 */
[----:B-1----:R-:W-:Y:S01]  /*c85a0*/  IMAD.MOV.U32 R6, RZ, RZ, R15 ;  /* 0x000000ffff067224 */ /* 0x002fe200078e000f */
[----:B------:R-:W-:-:S05]  /*c85b0*/  MOV R7, R16 ;  /* 0x0000001000077202 */ /* 0x000fca0000000f00 */
[----:B------:R1:W-:Y:S02]  /*c85c0*/  LDGSTS.E [R4+0x9480], [R6.64], P3 ;  /* 0x0948000006047fae */ /* 0x0003e40009921844 */
[----:B-1----:R-:W-:Y:S02]  /*c85d0*/  MOV R6, R13 ;  /* 0x0000000d00067202 */ /* 0x002fe40000000f00 */
[----:B------:R-:W-:-:S05]  /*c85e0*/  IADD3 R9, P4, R9, R252, RZ ;  /* 0x000000fc09097210 */ /* 0x000fca0007f9e0ff */
[----:B------:R-:W-:Y:S01]  /*c85f0*/  STL [R1+0x3eac], R9 ;  /* 0x003eac0901007387 */ /* 0x000fe20000100800 */
[----:B---3--:R-:W-:Y:S02]  /*c8600*/  IADD3.X R14, R14, R0, RZ, P2, !PT ;  /* 0x000000000e0e7210 */ /* 0x008fe400017fe4ff */
[-C--:B----4-:R-:W-:Y:S01]  /*c8610*/  IADD3 R5, P2, R5, R252.reuse, RZ ;  /* 0x000000fc05057210 */ /* 0x090fe20007f5e0ff */
[----:B------:R-:W-:Y:S02]  /*c8620*/  IMAD.X R11, R11, 0x1, R0, P4 ;  /* 0x000000010b0b7824 */ /* 0x000fe400020e0600 */
[----:B------:R-:W-:Y:S01]  /*c8630*/  STL [R1+0x3ea0], R14 ;  /* 0x003ea00e01007387 */ /* 0x000fe20000100800 */
[----:B------:R-:W3:Y:S02]  /*c8640*/  LDL.LU R25, [R1+0x3d94] ;  /* 0x003d940001197983 */ /* 0x000ee40000300800 */
[----:B------:R-:W4:Y:S02]  /*c8650*/  LDL.LU R70, [R1+0x3ec8] ;  /* 0x003ec80001467983 */ /* 0x000f240000300800 */
[----:B------:R-:W-:Y:S01]  /*c8660*/  STL [R1+0x3eb4], R5 ;  /* 0x003eb40501007387 */ /* 0x000fe20000100800 */
[----:B------:R1:W-:Y:S01]  /*c8670*/  STL [R1+0x3ea8], R11 ;  /* 0x003ea80b01007387 */ /* 0x0003e20000100800 */
[----:B------:R-:W-:Y:S01]  /*c8680*/  IADD3 R8, P4, R8, R252, RZ ;  /* 0x000000fc08087210 */ /* 0x000fe20007f9e0ff */
[----:B------:R-:W3:Y:S01]  /*c8690*/  LDL.LU R28, [R1+0x3d90] ;  /* 0x003d9000011c7983 */ /* 0x000ee20000300800 */
[----:B------:R-:W-:Y:S01]  /*c86a0*/  IADD3.X R12, R12, R0, RZ, P2, !PT ;  /* 0x000000000c0c7210 */ /* 0x000fe200017fe4ff */
[----:B------:R-:W-:Y:S01]  /*c86b0*/  IMAD.MOV.U32 R7, RZ, RZ, R14 ;  /* 0x000000ffff077224 */ /* 0x000fe200078e000e */
[----:B------:R-:W3:Y:S01]  /*c86c0*/  LDL.LU R21, [R1+0x3d9c] ;  /* 0x003d9c0001157983 */ /* 0x000ee20000300800 */
[----:B------:R-:W3:Y:S02]  /*c86d0*/  LDL.LU R17, [R1+0x3da4] ;  /* 0x003da40001117983 */ /* 0x000ee40000300800 */
[----:B------:R-:W3:Y:S02]  /*c86e0*/  LDL.LU R24, [R1+0x3d98] ;  /* 0x003d980001187983 */ /* 0x000ee40000300800 */
[----:B------:R-:W-:Y:S01]  /*c86f0*/  STL [R1+0x3ebc], R8 ;  /* 0x003ebc0801007387 */ /* 0x000fe20000100800 */
[----:B------:R1:W-:Y:S04]  /*c8700*/  STL [R1+0x3eb0], R12 ;  /* 0x003eb00c01007387 */ /* 0x0003e80000100800 */
[----:B------:R1:W-:Y:S01]  /*c8710*/  LDGSTS.E [R4+0x9500], [R6.64], P3 ;  /* 0x0950000006047fae */ /* 0x0003e20009921844 */
[----:B------:R-:W3:Y:S02]  /*c8720*/  LDL.LU R20, [R1+0x3da0] ;  /* 0x003da00001147983 */ /* 0x000ee40000300800 */
[----:B------:R-:W3:Y:S02]  /*c8730*/  LDL.LU R16, [R1+0x3da8] ;  /* 0x003da80001107983 */ /* 0x000ee40000300800 */
[----:B------:R-:W3:Y:S01]  /*c8740*/  LDL.LU R15, [R1+0x3dac] ;  /* 0x003dac00010f7983 */ /* 0x000ee20000300800 */
[----:B------:R-:W-:Y:S01]  /*c8750*/  IADD3 R71, P2, R71, R252, RZ ;  /* 0x000000fc47477210 */ /* 0x000fe20007f5e0ff */
[----:B------:R-:W3:Y:S01]  /*c8760*/  LDL.LU R13, [R1+0x3db4] ;  /* 0x003db400010d7983 */ /* 0x000ee20000300800 */
[----:B-1----:R-:W-:Y:S01]  /*c8770*/  IMAD.MOV.U32 R6, RZ, RZ, R9 ;  /* 0x000000ffff067224 */ /* 0x002fe200078e0009 */
[----:B------:R-:W-:Y:S01]  /*c8780*/  MOV R7, R11 ;  /* 0x0000000b00077202 */ /* 0x000fe20000000f00 */
[----:B------:R-:W-:Y:S01]  /*c8790*/  IMAD.X R10, R10, 0x1, R0, P4 ;  /* 0x000000010a0a7824 */ /* 0x000fe200020e0600 */
[----:B------:R-:W3:Y:S01]  /*c87a0*/  LDL.LU R11, [R1+0x3dbc] ;  /* 0x003dbc00010b7983 */ /* 0x000ee20000300800 */
[----:B------:R-:W3:Y:S03]  /*c87b0*/  LDL.LU R9, [R1+0x3dc4] ;  /* 0x003dc40001097983 */ /* 0x000ee60000300800 */
[----:B------:R1:W-:Y:S01]  /*c87c0*/  LDGSTS.E [R4+0x9580], [R6.64], P3 ;  /* 0x0958000006047fae */ /* 0x0003e20009921844 */
[----:B------:R-:W3:Y:S02]  /*c87d0*/  LDL.LU R14, [R1+0x3db0] ;  /* 0x003db000010e7983 */ /* 0x000ee40000300800 */
[----:B------:R-:W-:Y:S02]  /*c87e0*/  STL [R1+0x3ec4], R71 ;  /* 0x003ec44701007387 */ /* 0x000fe40000100800 */
[----:B------:R2:W-:Y:S01]  /*c87f0*/  STL [R1+0x3eb8], R10 ;  /* 0x003eb80a01007387 */ /* 0x0005e20000100800 */
[----:B-1----:R-:W-:Y:S01]  /*c8800*/  MOV R6, R5 ;  /* 0x0000000500067202 */ /* 0x002fe20000000f00 */
[----:B------:R-:W-:Y:S01]  /*c8810*/  IMAD.MOV.U32 R7, RZ, RZ, R12 ;  /* 0x000000ffff077224 */ /* 0x000fe200078e000c */
[----:B------:R-:W3:Y:S01]  /*c8820*/  LDL.LU R5, [R1+0x3dcc] ;  /* 0x003dcc0001057983 */ /* 0x000ee20000300800 */
[----:B------:R-:W3:Y:S03]  /*c8830*/  LDL.LU R12, [R1+0x3db8] ;  /* 0x003db800010c7983 */ /* 0x000ee60000300800 */
[----:B------:R1:W-:Y:S02]  /*c8840*/  LDGSTS.E [R4+0x9600], [R6.64], P3 ;  /* 0x0960000006047fae */ /* 0x0003e40009921844 */
[----:B-1----:R-:W-:Y:S01]  /*c8850*/  MOV R7, R10 ;  /* 0x0000000a00077202 */ /* 0x002fe20000000f00 */
[----:B------:R-:W-:-:S05]  /*c8860*/  IMAD.MOV.U32 R6, RZ, RZ, R8 ;  /* 0x000000ffff067224 */ /* 0x000fca00078e0008 */
[----:B------:R1:W-:Y:S01]  /*c8870*/  LDGSTS.E [R4+0x9680], [R6.64], P3 ;  /* 0x0968000006047fae */ /* 0x0003e20009921844 */
[----:B--2---:R-:W-:Y:S02]  /*c8880*/  IADD3 R29, P4, R29, R252, RZ ;  /* 0x000000fc1d1d7210 */ /* 0x004fe40007f9e0ff */
[----:B------:R-:W-:-:S03]  /*c8890*/  IADD3.X R74, R74, R0, RZ, P2, !PT ;  /* 0x000000004a4a7210 */ /* 0x000fc600017fe4ff */
[----:B------:R-:W-:Y:S02]  /*c88a0*/  STL [R1+0x3ecc], R29 ;  /* 0x003ecc1d01007387 */ /* 0x000fe40000100800 */
[----:B------:R-:W-:Y:S02]  /*c88b0*/  STL [R1+0x3ec0], R74 ;  /* 0x003ec04a01007387 */ /* 0x000fe40000100800 */
[----:B------:R-:W2:Y:S02]  /*c88c0*/  LDL.LU R10, [R1+0x3dc0] ;  /* 0x003dc000010a7983 */ /* 0x000ea40000300800 */
[----:B------:R-:W2:Y:S01]  /*c88d0*/  LDL.LU R8, [R1+0x3dc8] ;  /* 0x003dc80001087983 */ /* 0x000ea20000300800 */
[----:B-1----:R-:W-:Y:S01]  /*c88e0*/  MOV R6, R71 ;  /* 0x0000004700067202 */ /* 0x002fe20000000f00 */
[----:B------:R-:W-:-:S05]  /*c88f0*/  IMAD.MOV.U32 R7, RZ, RZ, R74 ;  /* 0x000000ffff077224 */ /* 0x000fca00078e004a */
[----:B------:R1:W-:Y:S02]  /*c8900*/  LDGSTS.E [R4+0x9700], [R6.64], P3 ;  /* 0x0970000006047fae */ /* 0x0003e40009921844 */
[----:B-1----:R-:W-:Y:S02]  /*c8910*/  IMAD.MOV.U32 R6, RZ, RZ, R29 ;  /* 0x000000ffff067224 */ /* 0x002fe400078e001d */
[----:B----4-:R-:W-:Y:S01]  /*c8920*/  IMAD.X R70, R70, 0x1, R0, P4 ;  /* 0x0000000146467824 */ /* 0x010fe200020e0600 */
[----:B---3--:R-:W-:-:S04]  /*c8930*/  IADD3 R25, P2, R25, R252, RZ ;  /* 0x000000fc19197210 */ /* 0x008fc80007f5e0ff */
[----:B------:R-:W-:Y:S02]  /*c8940*/  MOV R7, R70 ;  /* 0x0000004600077202 */ /* 0x000fe40000000f00 */
[----:B------:R-:W-:Y:S02]  /*c8950*/  IADD3.X R28, R28, R0, RZ, P2, !PT ;  /* 0x000000001c1c7210 */ /* 0x000fe400017fe4ff */
[-C--:B------:R-:W-:Y:S02]  /*c8960*/  IADD3 R21, P4, R21, R252.reuse, RZ ;  /* 0x000000fc15157210 */ /* 0x080fe40007f9e0ff */
[----:B------:R-:W-:Y:S01]  /*c8970*/  IADD3 R17, P2, R17, R252, RZ ;  /* 0x000000fc11117210 */ /* 0x000fe20007f5e0ff */
[----:B------:R1:W-:Y:S04]  /*c8980*/  LDGSTS.E [R4+0x9780], [R6.64], P3 ;  /* 0x0978000006047fae */ /* 0x0003e80009921844 */
[----:B------:R-:W-:Y:S01]  /*c8990*/  STL [R1+0x3d94], R25 ;  /* 0x003d941901007387 */ /* 0x000fe20000100800 */
[----:B------:R-:W-:Y:S01]  /*c89a0*/  IMAD.X R24, R24, 0x1, R0, P4 ;  /* 0x0000000118187824 */ /* 0x000fe200020e0600 */
[----:B------:R-:W-:-:S02]  /*c89b0*/  IADD3.X R20, R20, R0, RZ, P2, !PT ;  /* 0x0000000014147210 */ /* 0x000fc400017fe4ff */
[-C--:B------:R-:W-:Y:S01]  /*c89c0*/  IADD3 R15, P3, R15, R252.reuse, RZ ;  /* 0x000000fc0f0f7210 */ /* 0x080fe20007f7e0ff */
[----:B------:R-:W-:Y:S01]  /*c89d0*/  STL [R1+0x3ec8], R70 ;  /* 0x003ec84601007387 */ /* 0x000fe20000100800 */
[-C--:B------:R-:W-:Y:S01]  /*c89e0*/  IADD3 R13, P2, R13, R252.reuse, RZ ;  /* 0x000000fc0d0d7210 */ /* 0x080fe20007f5e0ff */
[----:B------:R-:W-:Y:S02]  /*c89f0*/  STL [R1+0x3d9c], R21 ;  /* 0x003d9c1501007387 */ /* 0x000fe40000100800 */
[----:B------:R-:W-:Y:S02]  /*c8a00*/  STL [R1+0x3d90], R28 ;  /* 0x003d901c01007387 */ /* 0x000fe40000100800 */
[----:B------:R-:W-:Y:S01]  /*c8a10*/  IMAD.X R16, R16, 0x1, R0, P3 ;  /* 0x0000000110107824 */ /* 0x000fe200018e0600 */
[----:B------:R-:W-:Y:S01]  /*c8a20*/  STL [R1+0x3da4], R17 ;  /* 0x003da41101007387 */ /* 0x000fe20000100800 */
[----:B------:R-:W-:Y:S02]  /*c8a30*/  STL [R1+0x3d98], R24 ;  /* 0x003d981801007387 */ /* 0x000fe40000100800 */
[----:B------:R-:W-:Y:S02]  /*c8a40*/  STL [R1+0x3dac], R15 ;  /* 0x003dac0f01007387 */ /* 0x000fe40000100800 */
[----:B------:R-:W-:Y:S01]  /*c8a50*/  STL [R1+0x3da0], R20 ;  /* 0x003da01401007387 */ /* 0x000fe20000100800 */
[----:B------:R-:W-:-:S02]  /*c8a60*/  IADD3 R11, P3, R11, R252, RZ ;  /* 0x000000fc0b0b7210 */ /* 0x000fc40007f7e0ff */
[----:B------:R-:W-:Y:S02]  /*c8a70*/  IADD3 R9, P4, R9, R252, RZ ;  /* 0x000000fc09097210 */ /* 0x000fe40007f9e0ff */
[----:B------:R-:W-:Y:S01]  /*c8a80*/  IADD3.X R14, R14, R0, RZ, P2, !PT ;  /* 0x000000000e0e7210 */ /* 0x000fe200017fe4ff */
[----:B------:R-:W-:Y:S01]  /*c8a90*/  STL [R1+0x3db4], R13 ;  /* 0x003db40d01007387 */ /* 0x000fe20000100800 */
[----:B------:R-:W-:Y:S02]  /*c8aa0*/  STL [R1+0x3da8], R16 ;  /* 0x003da81001007387 */ /* 0x000fe40000100800 */
[----:B------:R-:W-:Y:S01]  /*c8ab0*/  STL [R1+0x3dbc], R11 ;  /* 0x003dbc0b01007387 */ /* 0x000fe20000100800 */
[----:B------:R-:W-:Y:S01]  /*c8ac0*/  STL [R1+0x3db0], R14 ;  /* 0x003db00e01007387 */ /* 0x000fe20000100800 */
[----:B------:R-:W-:Y:S01]  /*c8ad0*/  STL [R1+0x3dc4], R9 ;  /* 0x003dc40901007387 */ /* 0x000fe20000100800 */
[----:B------:R-:W-:Y:S01]  /*c8ae0*/  IADD3 R5, P2, R5, R252, RZ ;  /* 0x000000fc05057210 */ /* 0x000fe20007f5e0ff */
[----:B------:R-:W-:-:S04]  /*c8af0*/  IMAD.X R12, R12, 0x1, R0, P3 ;  /* 0x000000010c0c7824 */ /* 0x000fc800018e0600 */
[----:B------:R3:W-:Y:S01]  /*c8b00*/  STL [R1+0x3dcc], R5 ;  /* 0x003dcc0501007387 */ /* 0x0007e20000100800 */
[----:B------:R4:W-:Y:S01]  /*c8b10*/  STL [R1+0x3db8], R12 ;  /* 0x003db80c01007387 */ /* 0x0009e20000100800 */
[----:B-1----:R-:W-:Y:S01]  /*c8b20*/  MOV R6, R25 ;  /* 0x0000001900067202 */ /* 0x002fe20000000f00 */
[----:B------:R-:W-:-:S05]  /*c8b30*/  IMAD.MOV.U32 R7, RZ, RZ, R28 ;  /* 0x000000ffff077224 */ /* 0x000fca00078e001c */
[----:B------:R1:W-:Y:S02]  /*c8b40*/  LDGSTS.E [R4+0xa400], [R6.64], P6 ;  /* 0x0a40000006047fae */ /* 0x0003e4000b121844 */
[----:B-1----:R-:W-:Y:S01]  /*c8b50*/  IMAD.MOV.U32 R6, RZ, RZ, R21 ;  /* 0x000000ffff067224 */ /* 0x002fe200078e0015 */
[----:B------:R-:W-:-:S05]  /*c8b60*/  MOV R7, R24 ;  /* 0x0000001800077202 */ /* 0x000fca0000000f00 */
[----:B------:R1:W-:Y:S01]  /*c8b70*/  LDGSTS.E [R4+0xa480], [R6.64], P6 ;  /* 0x0a48000006047fae */ /* 0x0003e2000b121844 */
[----:B--2---:R-:W-:Y:S01]  /*c8b80*/  IADD3.X R10, R10, R0, RZ, P4, !PT ;  /* 0x000000000a0a7210 */ /* 0x004fe200027fe4ff */
[----:B------:R-:W-:-:S04]  /*c8b90*/  IMAD.X R8, R8, 0x1, R0, P2 ;  /* 0x0000000108087824 */ /* 0x000fc800010e0600 */
[----:B------:R2:W-:Y:S01]  /*c8ba0*/  STL [R1+0x3dc0], R10 ;  /* 0x003dc00a01007387 */ /* 0x0005e20000100800 */
[----:B------:R2:W-:Y:S02]  /*c8bb0*/  STL [R1+0x3dc8], R8 ;  /* 0x003dc80801007387 */ /* 0x0005e40000100800 */
[----:B------:R-:W2:Y:S02]  /*c8bc0*/  LDL.LU R88, [R1+0x4750] ;  /* 0x0047500001587983 */ /* 0x000ea40000300800 */
[----:B------:R-:W2:Y:S01]  /*c8bd0*/  LDL.LU R160, [R1+0x4748] ;  /* 0x0047480001a07983 */ /* 0x000ea20000300800 */
[----:B-1----:R-:W-:Y:S01]  /*c8be0*/  MOV R6, R17 ;  /* 0x0000001100067202 */ /* 0x002fe20000000f00 */
[----:B------:R-:W-:Y:S01]  /*c8bf0*/  IMAD.MOV.U32 R7, RZ, RZ, R20 ;  /* 0x000000ffff077224 */ /* 0x000fe200078e0014 */
[----:B------:R-:W2:Y:S01]  /*c8c00*/  LDL.LU R171, [R1+0x4740] ;  /* 0x0047400001ab7983 */ /* 0x000ea20000300800 */
[----:B------:R-:W2:Y:S02]  /*c8c10*/  LDL.LU R170, [R1+0x4738] ;  /* 0x0047380001aa7983 */ /* 0x000ea40000300800 */
[----:B------:R-:W2:Y:S01]  /*c8c20*/  LDL.LU R159, [R1+0x4730] ;  /* 0x00473000019f7983 */ /* 0x000ea20000300800 */
[----:B------:R1:W-:Y:S02]  /*c8c30*/  LDGSTS.E [R4+0xa500], [R6.64], P6 ;  /* 0x0a50000006047fae */ /* 0x0003e4000b121844 */
[----:B-1----:R-:W-:Y:S01]  /*c8c40*/  IMAD.MOV.U32 R6, RZ, RZ, R15 ;  /* 0x000000ffff067224 */ /* 0x002fe200078e000f */
[----:B------:R-:W-:-:S05]  /*c8c50*/  MOV R7, R16 ;  /* 0x0000001000077202 */ /* 0x000fca0000000f00 */
[----:B------:R1:W-:Y:S02]  /*c8c60*/  LDGSTS.E [R4+0xa580], [R6.64], P6 ;  /* 0x0a58000006047fae */ /* 0x0003e4000b121844 */
[----:B-1----:R-:W-:Y:S01]  /*c8c70*/  IMAD.MOV.U32 R6, RZ, RZ, R13 ;  /* 0x000000ffff067224 */ /* 0x002fe200078e000d */
[----:B------:R-:W-:-:S05]  /*c8c80*/  MOV R7, R14 ;  /* 0x0000000e00077202 */ /* 0x000fca0000000f00 */
[----:B------:R1:W-:Y:S02]  /*c8c90*/  LDGSTS.E [R4+0xa600], [R6.64], P6 ;  /* 0x0a60000006047fae */ /* 0x0003e4000b121844 */
[----:B-1----:R-:W-:Y:S01]  /*c8ca0*/  MOV R6, R11 ;  /* 0x0000000b00067202 */ /* 0x002fe20000000f00 */
[----:B------:R-:W-:-:S05]  /*c8cb0*/  IMAD.MOV.U32 R7, RZ, RZ, R12 ;  /* 0x000000ffff077224 */ /* 0x000fca00078e000c */
[----:B------:R1:W-:Y:S02]  /*c8cc0*/  LDGSTS.E [R4+0xa680], [R6.64], P6 ;  /* 0x0a68000006047fae */ /* 0x0003e4000b121844 */
[----:B-1----:R-:W-:Y:S01]  /*c8cd0*/  MOV R6, R9 ;  /* 0x0000000900067202 */ /* 0x002fe20000000f00 */
[----:B------:R-:W-:-:S05]  /*c8ce0*/  IMAD.MOV.U32 R7, RZ, RZ, R10 ;  /* 0x000000ffff077224 */ /* 0x000fca00078e000a */
[----:B------:R1:W-:Y:S02]  /*c8cf0*/  LDGSTS.E [R4+0xa700], [R6.64], P6 ;  /* 0x0a70000006047fae */ /* 0x0003e4000b121844 */
[----:B-1----:R-:W-:Y:S02]  /*c8d00*/  MOV R6, R5 ;  /* 0x0000000500067202 */ /* 0x002fe40000000f00 */
[----:B---3--:R-:W3:Y:S01]  /*c8d10*/  LDL.LU R5, [R1+0x4744] ;  /* 0x0047440001057983 */ /* 0x008ee20000300800 */
        /* <DEDUP_REMOVED lines=161> */
[----:B--2---:R-:W2:Y:S02]  /*c9730*/  LDL.LU R10, [R1+0x37c8] ;  /* 0x0037c800010a7983 */ /* 0x004ea40000300800 */
[----:B------:R-:W-:Y:S01]  /*c9740*/  IMAD.MOV.U32 R7, RZ, RZ, R8 ;  /* 0x000000ffff077224 */ /* 0x000fe200078e0008 */
[----:B------:R-:W2:Y:S01]  /*c9750*/  LDL.LU R9, [R1+0x37cc] ;  /* 0x0037cc0001097983 */ /* 0x000ea20000300800 */
[----:B------:R-:W2:Y:S03]  /*c9760*/  LDL.LU R8, [R1+0x37d0] ;  /* 0x0037d00001087983 */ /* 0x000ea60000300800 */
[----:B------:R1:W-:Y:S01]  /*c9770*/  LDGSTS.E [R4+0xa780], [R6.64], P6 ;  /* 0x0a78000006047fae */ /* 0x0003e2000b121844 */
[----:B------:R-:W-:-:S02]  /*c9780*/  IADD3 R88, P5, R88, R252, RZ ;  /* 0x000000fc58587210 */ /* 0x000fc40007fbe0ff */
[----:B------:R-:W-:-:S03]  /*c9790*/  IADD3 R160, P2, R160, R252, RZ ;  /* 0x000000fca0a07210 */ /* 0x000fc60007f5e0ff */
[----:B------:R1:W-:Y:S04]  /*c97a0*/  STL [R1+0x4750], R88 ;  /* 0x0047505801007387 */ /* 0x0003e80000100800 */
[----:B-1----:R-:W2:Y:S01]  /*c97b0*/  LDL.LU R88, [R1+0x4720] ;  /* 0x0047200001587983 */ /* 0x002ea20000300800 */
[----:B------:R1:W-:Y:S03]  /*c97c0*/  STL [R1+0x4748], R160 ;  /* 0x004748a001007387 */ /* 0x0003e60000100800 */
[----:B-1----:R-:W4:Y:S01]  /*c97d0*/  LDL.LU R160, [R1+0x4734] ;  /* 0x0047340001a07983 */ /* 0x002f220000300800 */
[----:B------:R-:W4:Y:S01]  /*c97e0*/  LDL.LU R7, [R1+0x4718] ;  /* 0x0047180001077983 */ /* 0x000f220000300800 */
[----:B------:R-:W-:-:S02]  /*c97f0*/  IADD3 R171, P4, R171, R252, RZ ;  /* 0x000000fcabab7210 */ /* 0x000fc40007f9e0ff */
[-C--:B------:R-:W-:Y:S02]  /*c9800*/  IADD3 R170, P3, R170, R252.reuse, RZ ;  /* 0x000000fcaaaa7210 */ /* 0x080fe40007f7e0ff */
[----:B------:R-:W-:Y:S01]  /*c9810*/  IADD3 R159, P6, R159, R252, RZ ;  /* 0x000000fc9f9f7210 */ /* 0x000fe20007fde0ff */
[----:B------:R-:W4:Y:S01]  /*c9820*/  LDL.LU R6, [R1+0x472c] ;  /* 0x00472c0001067983 */ /* 0x000f220000300800 */
[----:B------:R1:W-:Y:S02]  /*c9830*/  STL [R1+0x4740], R171 ;  /* 0x004740ab01007387 */ /* 0x0003e40000100800 */
[----:B------:R-:W-:Y:S02]  /*c9840*/  STL [R1+0x4738], R170 ;  /* 0x004738aa01007387 */ /* 0x000fe40000100800 */
[----:B------:R-:W4:Y:S01]  /*c9850*/  LDL.LU R243, [R1+0x4710] ;  /* 0x0047100001f37983 */ /* 0x000f220000300800 */
[----:B------:R-:W-:Y:S01]  /*c9860*/  STL [R1+0x4730], R159 ;  /* 0x0047309f01007387 */ /* 0x000fe20000100800 */
[----:B------:R-:W4:Y:S02]  /*c9870*/  LDL.LU R242, [R1+0x4724] ;  /* 0x0047240001f27983 */ /* 0x000f240000300800 */
[----:B------:R-:W4:Y:S01]  /*c9880*/  LDL.LU R178, [R1+0x4708] ;  /* 0x0047080001b27983 */ /* 0x000f220000300800 */
[----:B---3--:R-:W-:Y:S01]  /*c9890*/  IADD3.X R5, R5, R0, RZ, P5, !PT ;  /* 0x0000000005057210 */ /* 0x008fe20002ffe4ff */
[----:B------:R-:W-:-:S04]  /*c98a0*/  IADD3 R13, P5, R13, R252, RZ ;  /* 0x000000fc0d0d7210 */ /* 0x000fc80007fbe0ff */
[----:B------:R3:W-:Y:S01]  /*c98b0*/  STL [R1+0x4744], R5 ;  /* 0x0047440501007387 */ /* 0x0007e20000100800 */
[----:B-1----:R-:W4:Y:S02]  /*c98c0*/  LDL.LU R171, [R1+0x471c] ;  /* 0x00471c0001ab7983 */ /* 0x002f240000300800 */
[----:B------:R-:W-:Y:S01]  /*c98d0*/  IMAD.X R158, R158, 0x1, R0, P2 ;  /* 0x000000019e9e7824 */ /* 0x000fe200010e0600 */
[----:B---3--:R-:W3:Y:S01]  /*c98e0*/  LDL.LU R5, [R1+0x4700] ;  /* 0x0047000001057983 */ /* 0x008ee20000300800 */
[----:B------:R1:W-:Y:S03]  /*c98f0*/  STL [R1+0x4728], R13 ;  /* 0x0047280d01007387 */ /* 0x0003e60000100800 */
[----:B-1----:R-:W3:Y:S01]  /*c9900*/  LDL.LU R13, [R1+0x4714] ;  /* 0x00471400010d7983 */ /* 0x002ee20000300800 */
[----:B------:R-:W3:Y:S02]  /*c9910*/  LDL.LU R159, [R1+0x46f8] ;  /* 0x0046f800019f7983 */ /* 0x000ee40000300800 */
[----:B------:R1:W-:Y:S02]  /*c9920*/  STL [R1+0x473c], R158 ;  /* 0x00473c9e01007387 */ /* 0x0003e40000100800 */
[----:B-1----:R-:W3:Y:S01]  /*c9930*/  LDL.LU R158, [R1+0x470c] ;  /* 0x00470c00019e7983 */ /* 0x002ee20000300800 */
[----:B--2---:R-:W-:-:S05]  /*c9940*/  IADD3 R88, P2, R88, R252, RZ ;  /* 0x000000fc58587210 */ /* 0x004fca0007f5e0ff */
[----:B------:R1:W-:Y:S01]  /*c9950*/  STL [R1+0x4720], R88 ;  /* 0x0047205801007387 */ /* 0x0003e20000100800 */
[----:B----4-:R-:W-:Y:S01]  /*c9960*/  IADD3.X R160, R160, R0, RZ, P4, !PT ;  /* 0x00000000a0a07210 */ /* 0x010fe200027fe4ff */
[-C--:B------:R-:W-:Y:S02]  /*c9970*/  IADD3 R7, P4, R7, R252.reuse, RZ ;  /* 0x000000fc07077210 */ /* 0x080fe40007f9e0ff */
[----:B-1----:R-:W2:Y:S01]  /*c9980*/  LDL.LU R88, [R1+0x46f0] ;  /* 0x0046f00001587983 */ /* 0x002ea20000300800 */
[----:B------:R-:W4:Y:S02]  /*c9990*/  LDL.LU R170, [R1+0x4704] ;  /* 0x0047040001aa7983 */ /* 0x000f240000300800 */
[----:B------:R1:W-:Y:S02]  /*c99a0*/  STL [R1+0x4734], R160 ;  /* 0x004734a001007387 */ /* 0x0003e40000100800 */
[----:B-1----:R-:W4:Y:S01]  /*c99b0*/  LDL.LU R160, [R1+0x46e8] ;  /* 0x0046e80001a07983 */ /* 0x002f220000300800 */
[----:B------:R1:W-:Y:S03]  /*c99c0*/  STL [R1+0x4718], R7 ;  /* 0x0047180701007387 */ /* 0x0003e60000100800 */
[----:B-1----:R-:W4:Y:S01]  /*c99d0*/  LDL.LU R7, [R1+0x46fc] ;  /* 0x0046fc0001077983 */ /* 0x002f220000300800 */
[----:B------:R-:W-:Y:S01]  /*c99e0*/  IMAD.X R6, R6, 0x1, R0, P3 ;  /* 0x0000000106067824 */ /* 0x000fe200018e0600 */
[----:B------:R-:W-:-:S02]  /*c99f0*/  IADD3 R243, P3, R243, R252, RZ ;  /* 0x000000fcf3f37210 */ /* 0x000fc40007f7e0ff */
[----:B------:R-:W-:Y:S02]  /*c9a00*/  IADD3.X R242, R242, R0, RZ, P6, !PT ;  /* 0x00000000f2f27210 */ /* 0x000fe400037fe4ff */
[----:B------:R1:W-:Y:S01]  /*c9a10*/  STL [R1+0x472c], R6 ;  /* 0x00472c0601007387 */ /* 0x0003e20000100800 */
[----:B------:R-:W-:-:S03]  /*c9a20*/  IADD3 R178, P6, R178, R252, RZ ;  /* 0x000000fcb2b27210 */ /* 0x000fc60007fde0ff */
[----:B-1----:R-:W4:Y:S01]  /*c9a30*/  LDL.LU R6, [R1+0x46e0] ;  /* 0x0046e00001067983 */ /* 0x002f220000300800 */
[----:B------:R-:W-:Y:S02]  /*c9a40*/  STL [R1+0x4710], R243 ;  /* 0x004710f301007387 */ /* 0x000fe40000100800 */
[----:B------:R-:W-:Y:S02]  /*c9a50*/  STL [R1+0x4724], R242 ;  /* 0x004724f201007387 */ /* 0x000fe40000100800 */
[----:B------:R-:W-:Y:S01]  /*c9a60*/  IMAD.X R171, R171, 0x1, R0, P5 ;  /* 0x00000001abab7824 */ /* 0x000fe200028e0600 */
[----:B---3--:R-:W-:-:S05]  /*c9a70*/  IADD3 R5, P5, R5, R252, RZ ;  /* 0x000000fc05057210 */ /* 0x008fca0007fbe0ff */
[----:B------:R1:W-:Y:S01]  /*c9a80*/  STL [R1+0x4700], R5 ;  /* 0x0047000501007387 */ /* 0x0003e20000100800 */
[----:B------:R-:W-:Y:S01]  /*c9a90*/  STL [R1+0x4708], R178 ;  /* 0x004708b201007387 */ /* 0x000fe20000100800 */
[----:B------:R-:W-:Y:S02]  /*c9aa0*/  IADD3.X R13, R13, R0, RZ, P2, !PT ;  /* 0x000000000d0d7210 */ /* 0x000fe400017fe4ff */
[----:B-1----:R-:W3:Y:S01]  /*c9ab0*/  LDL.LU R5, [R1+0x46f4] ;  /* 0x0046f40001057983 */ /* 0x002ee20000300800 */
[----:B------:R-:W-:Y:S02]  /*c9ac0*/  STL [R1+0x471c], R171 ;  /* 0x00471cab01007387 */ /* 0x000fe40000100800 */
[----:B------:R1:W-:Y:S01]  /*c9ad0*/  STL [R1+0x4714], R13 ;  /* 0x0047140d01007387 */ /* 0x0003e20000100800 */
[-C--:B------:R-:W-:Y:S01]  /*c9ae0*/  IADD3 R159, P2, R159, R252.reuse, RZ ;  /* 0x000000fc9f9f7210 */ /* 0x080fe20007f5e0ff */
[----:B------:R-:W-:Y:S01]  /*c9af0*/  IMAD.X R158, R158, 0x1, R0, P4 ;  /* 0x000000019e9e7824 */ /* 0x000fe200020e0600 */
[----:B-1----:R-:W3:Y:S04]  /*c9b00*/  LDL.LU R13, [R1+0x46d8] ;  /* 0x0046d800010d7983 */ /* 0x002ee80000300800 */
[----:B------:R1:W-:Y:S02]  /*c9b10*/  STL [R1+0x470c], R158 ;  /* 0x00470c9e01007387 */ /* 0x0003e40000100800 */
[----:B-1----:R-:W3:Y:S01]  /*c9b20*/  LDL.LU R158, [R1+0x46ec] ;  /* 0x0046ec00019e7983 */ /* 0x002ee20000300800 */
[----:B------:R1:W-:Y:S03]  /*c9b30*/  STL [R1+0x46f8], R159 ;  /* 0x0046f89f01007387 */ /* 0x0003e60000100800 */
[----:B-1----:R-:W3:Y:S01]  /*c9b40*/  LDL.LU R159, [R1+0x4650] ;  /* 0x00465000019f7983 */ /* 0x002ee20000300800 */
[----:B--2---:R-:W-:-:S02]  /*c9b50*/  IADD3 R88, P4, R88, R252, RZ ;  /* 0x000000fc58587210 */ /* 0x004fc40007f9e0ff */
[----:B----4-:R-:W-:-:S03]  /*c9b60*/  IADD3.X R170, R170, R0, RZ, P3, !PT ;  /* 0x00000000aaaa7210 */ /* 0x010fc60001ffe4ff */
[----:B------:R1:W-:Y:S04]  /*c9b70*/  STL [R1+0x46f0], R88 ;  /* 0x0046f05801007387 */ /* 0x0003e80000100800 */
[----:B-1----:R-:W2:Y:S01]  /*c9b80*/  LDL.LU R88, [R1+0x46e4] ;  /* 0x0046e40001587983 */ /* 0x002ea20000300800 */
[----:B------:R-:W-:-:S05]  /*c9b90*/  IMAD.X R7, R7, 0x1, R0, P6 ;  /* 0x0000000107077824 */ /* 0x000fca00030e0600 */
[----:B------:R1:W-:Y:S01]  /*c9ba0*/  STL [R1+0x46fc], R7 ;  /* 0x0046fc0701007387 */ /* 0x0003e20000100800 */
[----:B------:R-:W-:Y:S03]  /*c9bb0*/  STL [R1+0x4704], R170 ;  /* 0x004704aa01007387 */ /* 0x000fe60000100800 */
[----:B-1----:R-:W4:Y:S01]  /*c9bc0*/  LDL.LU R7, [R1+0x4648] ;  /* 0x0046480001077983 */ /* 0x002f220000300800 */
[-C--:B------:R-:W-:Y:S02]  /*c9bd0*/  IADD3 R160, P3, R160, R252.reuse, RZ ;  /* 0x000000fca0a07210 */ /* 0x080fe40007f7e0ff */
[----:B------:R-:W-:-:S03]  /*c9be0*/  IADD3 R6, P6, R6, R252, RZ ;  /* 0x000000fc06067210 */ /* 0x000fc60007fde0ff */
[----:B------:R-:W-:Y:S01]  /*c9bf0*/  STL [R1+0x46e8], R160 ;  /* 0x0046e8a001007387 */ /* 0x000fe20000100800 */
[----:B------:R-:W4:Y:S02]  /*c9c00*/  LDL.LU R243, [R1+0x46dc] ;  /* 0x0046dc0001f37983 */ /* 0x000f240000300800 */
[----:B------:R-:W4:Y:S02]  /*c9c10*/  LDL.LU R242, [R1+0x4640] ;  /* 0x0046400001f27983 */ /* 0x000f240000300800 */
[----:B------:R-:W4:Y:S01]  /*c9c20*/  LDL.LU R178, [R1+0x46d4] ;  /* 0x0046d40001b27983 */ /* 0x000f220000300800 */
[----:B------:R1:W-:Y:S01]  /*c9c30*/  STL [R1+0x46e0], R6 ;  /* 0x0046e00601007387 */ /* 0x0003e20000100800 */
[----:B------:R-:W4:Y:S03]  /*c9c40*/  LDL.LU R171, [R1+0x4638] ;  /* 0x0046380001ab7983 */ /* 0x000f260000300800 */
[----:B-1----:R-:W4:Y:S01]  /*c9c50*/  LDL.LU R6, [R1+0x46cc] ;  /* 0x0046cc0001067983 */ /* 0x002f220000300800 */
[----:B---3--:R-:W-:-:S05]  /*c9c60*/  IADD3.X R5, R5, R0, RZ, P5, !PT ;  /* 0x0000000005057210 */ /* 0x008fca0002ffe4ff */
[----:B------:R1:W-:Y:S01]  /*c9c70*/  STL [R1+0x46f4], R5 ;  /* 0x0046f40501007387 */ /* 0x0003e20000100800 */
[----:B------:R-:W-:-:S03]  /*c9c80*/  IADD3 R13, P5, R13, R252, RZ ;  /* 0x000000fc0d0d7210 */ /* 0x000fc60007fbe0ff */
[----:B-1----:R-:W3:Y:S01]  /*c9c90*/  LDL.LU R5, [R1+0x4630] ;  /* 0x0046300001057983 */ /* 0x002ee20000300800 */
[----:B------:R-:W3:Y:S02]  /*c9ca0*/  LDL.LU R160, [R1+0x4644] ;  /* 0x0046440001a07983 */ /* 0x000ee40000300800 */
[----:B------:R1:W-:Y:S02]  /*c9cb0*/  STL [R1+0x46d8], R13 ;  /* 0x0046d80d01007387 */ /* 0x0003e40000100800 */
[----:B------:R-:W-:Y:S01]  /*c9cc0*/  IMAD.X R158, R158, 0x1, R0, P2 ;  /* 0x000000019e9e7824 */ /* 0x000fe200010e0600 */
[----:B-1----:R-:W3:Y:S04]  /*c9cd0*/  LDL.LU R13, [R1+0x4628] ;  /* 0x00462800010d7983 */ /* 0x002ee80000300800 */
[----:B------:R1:W-:Y:S01]  /*c9ce0*/  STL [R1+0x46ec], R158 ;  /* 0x0046ec9e01007387 */ /* 0x0003e20000100800 */
[----:B------:R-:W-:Y:S01]  /*c9cf0*/  IADD3 R159, P2, R159, R252, RZ ;  /* 0x000000fc9f9f7210 */ /* 0x000fe20007f5e0ff */
[----:B-1----:R-:W3:Y:S01]  /*c9d00*/  LDL.LU R158, [R1+0x463c] ;  /* 0x00463c00019e7983 */ /* 0x002ee20000300800 */
[----:B------:R-:W3:Y:S03]  /*c9d10*/  LDL.LU R170, [R1+0x4620] ;  /* 0x0046200001aa7983 */ /* 0x000ee60000300800 */
[----:B------:R1:W-:Y:S02]  /*c9d20*/  STL [R1+0x4650], R159 ;  /* 0x0046509f01007387 */ /* 0x0003e40000100800 */
[----:B-1----:R-:W3:Y:S01]  /*c9d30*/  LDL.LU R159, [R1+0x4634] ;  /* 0x00463400019f7983 */ /* 0x002ee20000300800 */
[----:B--2---:R-:W-:-:S05]  /*c9d40*/  IADD3.X R88, R88, R0, RZ, P4, !PT ;  /* 0x0000000058587210 */ /* 0x004fca00027fe4ff */
[----:B------:R1:W-:Y:S04]  /*c9d50*/  STL [R1+0x46e4], R88 ;  /* 0x0046e45801007387 */ /* 0x0003e80000100800 */
[----:B-1----:R-:W2:Y:S01]  /*c9d60*/  LDL.LU R88, [R1+0x4618] ;  /* 0x0046180001587983 */ /* 0x002ea20000300800 */
[----:B----4-:R-:W-:-:S05]  /*c9d70*/  IADD3 R7, P4, R7, R252, RZ ;  /* 0x000000fc07077210 */ /* 0x010fca0007f9e0ff */
[----:B------:R1:W-:Y:S04]  /*c9d80*/  STL [R1+0x4648], R7 ;  /* 0x0046480701007387 */ /* 0x0003e80000100800 */
[----:B-1----:R-:W4:Y:S01]  /*c9d90*/  LDL.LU R7, [R1+0x462c] ;  /* 0x00462c0001077983 */ /* 0x002f220000300800 */
[--C-:B------:R-:W-:Y:S01]  /*c9da0*/  IMAD.X R243, R243, 0x1, R0.reuse, P3 ;  /* 0x00000001f3f37824 */ /* 0x100fe200018e0600 */
[----:B------:R-:W-:Y:S02]  /*c9db0*/  IADD3 R242, P3, R242, R252, RZ ;  /* 0x000000fcf2f27210 */ /* 0x000fe40007f7e0ff */
[----:B------:R-:W-:Y:S01]  /*c9dc0*/  IADD3.X R178, R178, R0, RZ, P6, !PT ;  /* 0x00000000b2b27210 */ /* 0x000fe200037fe4ff */
[----:B------:R-:W-:Y:S01]  /*c9dd0*/  IMAD.X R6, R6, 0x1, R0, P5 ;  /* 0x0000000106067824 */ /* 0x000fe200028e0600 */
[----:B------:R-:W-:Y:S01]  /*c9de0*/  STL [R1+0x46dc], R243 ;  /* 0x0046dcf301007387 */ /* 0x000fe20000100800 */
[----:B------:R-:W-:Y:S01]  /*c9df0*/  STL [R1+0x4640], R242 ;  /* 0x004640f201007387 */ /* 0x000fe20000100800 */
[----:B------:R-:W-:-:S02]  /*c9e00*/  IADD3 R171, P6, R171, R252, RZ ;  /* 0x000000fcabab7210 */ /* 0x000fc40007fde0ff */
[----:B------:R1:W-:Y:S01]  /*c9e10*/  STL [R1+0x46cc], R6 ;  /* 0x0046cc0601007387 */ /* 0x0003e20000100800 */
[----:B------:R-:W-:Y:S03]  /*c9e20*/  STL [R1+0x46d4], R178 ;  /* 0x0046d4b201007387 */ /* 0x000fe60000100800 */
[----:B-1----:R-:W4:Y:S01]  /*c9e30*/  LDL.LU R6, [R1+0x4610] ;  /* 0x0046100001067983 */ /* 0x002f220000300800 */
[----:B------:R-:W-:Y:S01]  /*c9e40*/  STL [R1+0x4638], R171 ;  /* 0x004638ab01007387 */ /* 0x000fe20000100800 */
[----:B---3--:R-:W-:Y:S02]  /*c9e50*/  IADD3 R5, P5, R5, R252, RZ ;  /* 0x000000fc05057210 */ /* 0x008fe40007fbe0ff */
[----:B------:R-:W-:-:S03]  /*c9e60*/  IADD3.X R160, R160, R0, RZ, P2, !PT ;  /* 0x00000000a0a07210 */ /* 0x000fc600017fe4ff */
[----:B------:R1:W-:Y:S01]  /*c9e70*/  STL [R1+0x4630], R5 ;  /* 0x0046300501007387 */ /* 0x0003e20000100800 */
[----:B------:R-:W-:-:S03]  /*c9e80*/  IADD3 R13, P2, R13, R252, RZ ;  /* 0x000000fc0d0d7210 */ /* 0x000fc60007f5e0ff */
[----:B-1----:R-:W3:Y:S02]  /*c9e90*/  LDL.LU R5, [R1+0x4624] ;  /* 0x0046240001057983 */ /* 0x002ee40000300800 */
[----:B------:R1:W-:Y:S02]  /*c9ea0*/  STL [R1+0x4628], R13 ;  /* 0x0046280d01007387 */ /* 0x0003e40000100800 */
[----:B------:R-:W-:Y:S01]  /*c9eb0*/  IMAD.X R158, R158, 0x1, R0, P4 ;  /* 0x000000019e9e7824 */ /* 0x000fe200020e0600 */
[----:B-1----:R-:W3:Y:S01]  /*c9ec0*/  LDL.LU R13, [R1+0x4608] ;  /* 0x00460800010d7983 */ /* 0x002ee20000300800 */
[----:B------:R1:W-:Y:S01]  /*c9ed0*/  STL [R1+0x4644], R160 ;  /* 0x004644a001007387 */ /* 0x0003e20000100800 */
[----:B------:R-:W-:Y:S02]  /*c9ee0*/  IADD3 R170, P4, R170, R252, RZ ;  /* 0x000000fcaaaa7210 */ /* 0x000fe40007f9e0ff */
[----:B------:R-:W-:Y:S01]  /*c9ef0*/  IADD3.X R159, R159, R0, RZ, P3, !PT ;  /* 0x000000009f9f7210 */ /* 0x000fe20001ffe4ff */
[----:B-1----:R-:W3:Y:S01]  /*c9f00*/  LDL.LU R160, [R1+0x461c] ;  /* 0x00461c0001a07983 */ /* 0x002ee20000300800 */
[----:B------:R1:W-:Y:S03]  /*c9f10*/  STL [R1+0x463c], R158 ;  /* 0x00463c9e01007387 */ /* 0x0003e60000100800 */
[----:B-1----:R-:W3:Y:S01]  /*c9f20*/  LDL.LU R158, [R1+0x4600] ;  /* 0x00460000019e7983 */ /* 0x002ee20000300800 */
[----:B--2---:R-:W-:-:S05]  /*c9f30*/  IADD3 R88, P3, R88, R252, RZ ;  /* 0x000000fc58587210 */ /* 0x004fca0007f7e0ff */
[----:B------:R1:W-:Y:S01]  /*c9f40*/  STL [R1+0x4618], R88 ;  /* 0x0046185801007387 */ /* 0x0003e20000100800 */
[----:B------:R-:W-:Y:S03]  /*c9f50*/  STL [R1+0x4620], R170 ;  /* 0x004620aa01007387 */ /* 0x000fe60000100800 */
[----:B-1----:R-:W2:Y:S01]  /*c9f60*/  LDL.LU R88, [R1+0x4614] ;  /* 0x0046140001587983 */ /* 0x002ea20000300800 */
[----:B------:R-:W-:Y:S02]  /*c9f70*/  STL [R1+0x4634], R159 ;  /* 0x0046349f01007387 */ /* 0x000fe40000100800 */
[----:B------:R-:W2:Y:S02]  /*c9f80*/  LDL.LU R243, [R1+0x45f8] ;  /* 0x0045f80001f37983 */ /* 0x000ea40000300800 */
[----:B------:R-:W2:Y:S01]  /*c9f90*/  LDL.LU R242, [R1+0x460c] ;  /* 0x00460c0001f27983 */ /* 0x000ea20000300800 */
[----:B------:R-:W2:Y:S01]  /*c9fa0*/  LDL.LU R178, [R1+0x45f0] ;  /* 0x0045f00001b27983 */ /* 0x000ea20000300800 */
[----:B----4-:R-:W-:-:S05]  /*c9fb0*/  IMAD.X R7, R7, 0x1, R0, P6 ;  /* 0x0000000107077824 */ /* 0x010fca00030e0600 */
[----:B------:R1:W-:Y:S01]  /*c9fc0*/  STL [R1+0x462c], R7 ;  /* 0x00462c0701007387 */ /* 0x0003e20000100800 */
[----:B------:R-:W4:Y:S03]  /*c9fd0*/  LDL.LU R171, [R1+0x4604] ;  /* 0x0046040001ab7983 */ /* 0x000f260000300800 */
[----:B-1----:R-:W4:Y:S01]  /*c9fe0*/  LDL.LU R7, [R1+0x45e8] ;  /* 0x0045e80001077983 */ /* 0x002f220000300800 */
[----:B------:R-:W-:-:S05]  /*c9ff0*/  IADD3 R6, P6, R6, R252, RZ ;  /* 0x000000fc06067210 */ /* 0x000fca0007fde0ff */
[----:B------:R1:W-:Y:S04]  /*ca000*/  STL [R1+0x4610], R6 ;  /* 0x0046100601007387 */ /* 0x0003e80000100800 */
[----:B-1----:R-:W4:Y:S01]  /*ca010*/  LDL.LU R6, [R1+0x45fc] ;  /* 0x0045fc0001067983 */ /* 0x002f220000300800 */
[----:B------:R-:W4:Y:S01]  /*ca020*/  LDL.LU R159, [R1+0x45e0] ;  /* 0x0045e000019f7983 */ /* 0x000f220000300800 */
[----:B---3--:R-:W-:-:S05]  /*ca030*/  IADD3.X R5, R5, R0, RZ, P5, !PT ;  /* 0x0000000005057210 */ /* 0x008fca0002ffe4ff */
[----:B------:R1:W-:Y:S01]  /*ca040*/  STL [R1+0x4624], R5 ;  /* 0x0046240501007387 */ /* 0x0003e20000100800 */
[----:B------:R-:W-:-:S03]  /*ca050*/  IADD3 R13, P5, R13, R252, RZ ;  /* 0x000000fc0d0d7210 */ /* 0x000fc60007fbe0ff */
[----:B-1----:R-:W3:Y:S02]  /*ca060*/  LDL.LU R5, [R1+0x45f4] ;  /* 0x0045f40001057983 */ /* 0x002ee40000300800 */
[----:B------:R1:W-:Y:S02]  /*ca070*/  STL [R1+0x4608], R13 ;  /* 0x0046080d01007387 */ /* 0x0003e40000100800 */
[----:B------:R-:W-:Y:S01]  /*ca080*/  IMAD.X R160, R160, 0x1, R0, P2 ;  /* 0x00000001a0a07824 */ /* 0x000fe200010e0600 */
[----:B-1----:R-:W3:Y:S01]  /*ca090*/  LDL.LU R13, [R1+0x45d8] ;  /* 0x0045d800010d7983 */ /* 0x002ee20000300800 */
[----:B------:R-:W3:Y:S03]  /*ca0a0*/  LDL.LU R170, [R1+0x45ec] ;  /* 0x0045ec0001aa7983 */ /* 0x000ee60000300800 */
[----:B------:R1:W-:Y:S01]  /*ca0b0*/  STL [R1+0x461c], R160 ;  /* 0x00461ca001007387 */ /* 0x0003e20000100800 */
[----:B------:R-:W-:Y:S01]  /*ca0c0*/  IADD3 R158, P2, R158, R252, RZ ;  /* 0x000000fc9e9e7210 */ /* 0x000fe20007f5e0ff */
[----:B-1----:R-:W3:Y:S04]  /*ca0d0*/  LDL.LU R160, [R1+0x4550] ;  /* 0x0045500001a07983 */ /* 0x002ee80000300800 */
[----:B------:R1:W-:Y:S02]  /*ca0e0*/  STL [R1+0x4600], R158 ;  /* 0x0046009e01007387 */ /* 0x0003e40000100800 */
[----:B-1----:R-:W3:Y:S01]  /*ca0f0*/  LDL.LU R158, [R1+0x45e4] ;  /* 0x0045e400019e7983 */ /* 0x002ee20000300800 */
[----:B--2---:R-:W-:-:S02]  /*ca100*/  IADD3.X R88, R88, R0, RZ, P4, !PT ;  /* 0x0000000058587210 */ /* 0x004fc400027fe4ff */
[----:B------:R-:W-:-:S03]  /*ca110*/  IADD3 R243, P4, R243, R252, RZ ;  /* 0x000000fcf3f37210 */ /* 0x000fc60007f9e0ff */
[----:B------:R1:W-:Y:S01]  /*ca120*/  STL [R1+0x4614], R88 ;  /* 0x0046145801007387 */ /* 0x0003e20000100800 */
[----:B------:R-:W-:Y:S01]  /*ca130*/  IMAD.X R242, R242, 0x1, R0, P3 ;  /* 0x00000001f2f27824 */ /* 0x000fe200018e0600 */
[----:B------:R-:W-:Y:S02]  /*ca140*/  IADD3 R178, P3, R178, R252, RZ ;  /* 0x000000fcb2b27210 */ /* 0x000fe40007f7e0ff */
[----:B-1----:R-:W2:Y:S01]  /*ca150*/  LDL.LU R88, [R1+0x4548] ;  /* 0x0045480001587983 */ /* 0x002ea20000300800 */
[----:B----4-:R-:W-:Y:S01]  /*ca160*/  IADD3.X R171, R171, R0, RZ, P6, !PT ;  /* 0x00000000abab7210 */ /* 0x010fe200037fe4ff */
[----:B------:R-:W-:Y:S02]  /*ca170*/  STL [R1+0x45f8], R243 ;  /* 0x0045f8f301007387 */ /* 0x000fe40000100800 */
[----:B------:R-:W-:Y:S01]  /*ca180*/  STL [R1+0x460c], R242 ;  /* 0x00460cf201007387 */ /* 0x000fe20000100800 */
[----:B------:R-:W-:-:S05]  /*ca190*/  IADD3 R7, P6, R7, R252, RZ ;  /* 0x000000fc07077210 */ /* 0x000fca0007fde0ff */
[----:B------:R1:W-:Y:S01]  /*ca1a0*/  STL [R1+0x45e8], R7 ;  /* 0x0045e80701007387 */ /* 0x0003e20000100800 */
[----:B------:R-:W-:Y:S03]  /*ca1b0*/  STL [R1+0x45f0], R178 ;  /* 0x0045f0b201007387 */ /* 0x000fe60000100800 */
[----:B-1----:R-:W4:Y:S01]  /*ca1c0*/  LDL.LU R7, [R1+0x45dc] ;  /* 0x0045dc0001077983 */ /* 0x002f220000300800 */
[----:B------:R-:W-:Y:S02]  /*ca1d0*/  STL [R1+0x4604], R171 ;  /* 0x004604ab01007387 */ /* 0x000fe40000100800 */
[----:B------:R-:W-:-:S05]  /*ca1e0*/  IMAD.X R6, R6, 0x1, R0, P5 ;  /* 0x0000000106067824 */ /* 0x000fca00028e0600 */
[----:B------:R1:W-:Y:S01]  /*ca1f0*/  STL [R1+0x45fc], R6 ;  /* 0x0045fc0601007387 */ /* 0x0003e20000100800 */
[----:B------:R-:W-:-:S03]  /*ca200*/  IADD3 R159, P5, R159, R252, RZ ;  /* 0x000000fc9f9f7210 */ /* 0x000fc60007fbe0ff */
[----:B-1----:R-:W4:Y:S01]  /*ca210*/  LDL.LU R6, [R1+0x4540] ;  /* 0x0045400001067983 */ /* 0x002f220000300800 */
[----:B---3--:R-:W-:-:S05]  /*ca220*/  IADD3.X R5, R5, R0, RZ, P2, !PT ;  /* 0x0000000005057210 */ /* 0x008fca00017fe4ff */
[----:B------:R1:W-:Y:S01]  /*ca230*/  STL [R1+0x45f4], R5 ;  /* 0x0045f40501007387 */ /* 0x0003e20000100800 */
[----:B------:R-:W-:-:S03]  /*ca240*/  IADD3 R13, P2, R13, R252, RZ ;  /* 0x000000fc0d0d7210 */ /* 0x000fc60007f5e0ff */
[----:B-1----:R-:W3:Y:S01]  /*ca250*/  LDL.LU R5, [R1+0x45d4] ;  /* 0x0045d40001057983 */ /* 0x002ee20000300800 */
[----:B------:R1:W-:Y:S02]  /*ca260*/  STL [R1+0x45e0], R159 ;  /* 0x0045e09f01007387 */ /* 0x0003e40000100800 */
[----:B------:R-:W-:Y:S01]  /*ca270*/  IMAD.X R170, R170, 0x1, R0, P4 ;  /* 0x00000001aaaa7824 */ /* 0x000fe200020e0600 */
[----:B-1----:R-:W3:Y:S01]  /*ca280*/  LDL.LU R159, [R1+0x4538] ;  /* 0x00453800019f7983 */ /* 0x002ee20000300800 */
[----:B------:R1:W-:Y:S01]  /*ca290*/  STL [R1+0x45d8], R13 ;  /* 0x0045d80d01007387 */ /* 0x0003e20000100800 */
[----:B------:R-:W-:Y:S02]  /*ca2a0*/  IADD3 R160, P4, R160, R252, RZ ;  /* 0x000000fca0a07210 */ /* 0x000fe40007f9e0ff */
[----:B------:R-:W-:Y:S01]  /*ca2b0*/  IADD3.X R158, R158, R0, RZ, P3, !PT ;  /* 0x000000009e9e7210 */ /* 0x000fe20001ffe4ff */
[----:B-1----:R-:W3:Y:S04]  /*ca2c0*/  LDL.LU R13, [R1+0x45cc] ;  /* 0x0045cc00010d7983 */ /* 0x002ee80000300800 */
[----:B------:R1:W-:Y:S02]  /*ca2d0*/  STL [R1+0x45e4], R158 ;  /* 0x0045e49e01007387 */ /* 0x0003e40000100800 */
[----:B------:R-:W-:Y:S01]  /*ca2e0*/  STL [R1+0x45ec], R170 ;  /* 0x0045ecaa01007387 */ /* 0x000fe20000100800 */
[----:B-1----:R-:W3:Y:S01]  /*ca2f0*/  LDL.LU R158, [R1+0x4530] ;  /* 0x00453000019e7983 */ /* 0x002ee20000300800 */
[----:B------:R-:W-:Y:S02]  /*ca300*/  STL [R1+0x4550], R160 ;  /* 0x004550a001007387 */ /* 0x000fe40000100800 */
[----:B------:R-:W3:Y:S02]  /*ca310*/  LDL.LU R243, [R1+0x4544] ;  /* 0x0045440001f37983 */ /* 0x000ee40000300800 */
[----:B------:R-:W3:Y:S01]  /*ca320*/  LDL.LU R242, [R1+0x4528] ;  /* 0x0045280001f27983 */ /* 0x000ee20000300800 */
[----:B------:R-:W3:Y:S01]  /*ca330*/  LDL.LU R178, [R1+0x453c] ;  /* 0x00453c0001b27983 */ /* 0x000ee20000300800 */
[----:B--2---:R-:W-:-:S05]  /*ca340*/  IADD3 R88, P3, R88, R252, RZ ;  /* 0x000000fc58587210 */ /* 0x004fca0007f7e0ff */
[----:B------:R1:W-:Y:S01]  /*ca350*/  STL [R1+0x4548], R88 ;  /* 0x0045485801007387 */ /* 0x0003e20000100800 */
[----:B------:R-:W2:Y:S03]  /*ca360*/  LDL.LU R171, [R1+0x4520] ;  /* 0x0045200001ab7983 */ /* 0x000ea60000300800 */
[----:B-1----:R-:W2:Y:S01]  /*ca370*/  LDL.LU R88, [R1+0x4534] ;  /* 0x0045340001587983 */ /* 0x002ea20000300800 */
[----:B----4-:R-:W-:-:S05]  /*ca380*/  IMAD.X R7, R7, 0x1, R0, P6 ;  /* 0x0000000107077824 */ /* 0x010fca00030e0600 */
[----:B------:R1:W-:Y:S04]  /*ca390*/  STL [R1+0x45dc], R7 ;  /* 0x0045dc0701007387 */ /* 0x0003e80000100800 */
[----:B-1----:R-:W4:Y:S01]  /*ca3a0*/  LDL.LU R7, [R1+0x4518] ;  /* 0x0045180001077983 */ /* 0x002f220000300800 */
[----:B------:R-:W4:Y:S01]  /*ca3b0*/  LDL.LU R160, [R1+0x452c] ;  /* 0x00452c0001a07983 */ /* 0x000f220000300800 */
[----:B------:R-:W-:-:S05]  /*ca3c0*/  IADD3 R6, P6, R6, R252, RZ ;  /* 0x000000fc06067210 */ /* 0x000fca0007fde0ff */
[----:B------:R1:W-:Y:S04]  /*ca3d0*/  STL [R1+0x4540], R6 ;  /* 0x0045400601007387 */ /* 0x0003e80000100800 */
        /* <DEDUP_REMOVED lines=11> */
[----:B-1----:R-:W3:Y:S04]  /*ca490*/  LDL.LU R13, [R1+0x4500] ;  /* 0x00450000010d7983 */ /* 0x002ee80000300800 */
[----:B------:R1:W-:Y:S01]  /*ca4a0*/  STL [R1+0x4530], R158 ;  /* 0x0045309e01007387 */ /* 0x0003e20000100800 */
[----:B------:R-:W-:Y:S01]  /*ca4b0*/  IADD3.X R243, R243, R0, RZ, P4, !PT ;  /* 0x00000000f3f37210 */ /* 0x000fe200027fe4ff */
[----:B------:R-:W-:-:S02]  /*ca4c0*/  IADD3 R242, P4, R242, R252, RZ ;  /* 0x000000fcf2f27210 */ /* 0x000fc40007f9e0ff */
[----:B------:R-:W-:Y:S01]  /*ca4d0*/  IMAD.X R178, R178, 0x1, R0, P3 ;  /* 0x00000001b2b27824 */ /* 0x000fe200018e0600 */
[----:B-1----:R-:W3:Y:S01]  /*ca4e0*/  LDL.LU R158, [R1+0x4514] ;  /* 0x00451400019e7983 */ /* 0x002ee20000300800 */
[----:B------:R-:W-:Y:S02]  /*ca4f0*/  STL [R1+0x4544], R243 ;  /* 0x004544f301007387 */ /* 0x000fe40000100800 */
[----:B------:R-:W-:Y:S01]  /*ca500*/  STL [R1+0x4528], R242 ;  /* 0x004528f201007387 */ /* 0x000fe20000100800 */
[----:B--2---:R-:W-:Y:S02]  /*ca510*/  IADD3 R171, P3, R171, R252, RZ ;  /* 0x000000fcabab7210 */ /* 0x004fe40007f7e0ff */
[----:B------:R-:W-:-:S05]  /*ca520*/  IADD3.X R88, R88, R0, RZ, P6, !PT ;  /* 0x0000000058587210 */ /* 0x000fca00037fe4ff */
[----:B------:R1:W-:Y:S01]  /*ca530*/  STL [R1+0x4534], R88 ;  /* 0x0045345801007387 */ /* 0x0003e20000100800 */
[----:B------:R-:W-:Y:S03]  /*ca540*/  STL [R1+0x453c], R178 ;  /* 0x00453cb201007387 */ /* 0x000fe60000100800 */
[----:B-1----:R-:W2:Y:S01]  /*ca550*/  LDL.LU R88, [R1+0x44f8] ;  /* 0x0044f80001587983 */ /* 0x002ea20000300800 */
[----:B------:R-:W-:Y:S01]  /*ca560*/  STL [R1+0x4520], R171 ;  /* 0x004520ab01007387 */ /* 0x000fe20000100800 */
[----:B----4-:R-:W-:-:S05]  /*ca570*/  IADD3 R7, P6, R7, R252, RZ ;  /* 0x000000fc07077210 */ /* 0x010fca0007fde0ff */
[----:B------:R1:W-:Y:S04]  /*ca580*/  STL [R1+0x4518], R7 ;  /* 0x0045180701007387 */ /* 0x0003e80000100800 */
[----:B-1----:R-:W4:Y:S01]  /*ca590*/  LDL.LU R7, [R1+0x450c] ;  /* 0x00450c0001077983 */ /* 0x002f220000300800 */
[----:B------:R-:W-:Y:S01]  /*ca5a0*/  IMAD.X R160, R160, 0x1, R0, P5 ;  /* 0x00000001a0a07824 */ /* 0x000fe200028e0600 */
[----:B------:R-:W-:-:S05]  /*ca5b0*/  IADD3 R6, P5, R6, R252, RZ ;  /* 0x000000fc06067210 */ /* 0x000fca0007fbe0ff */
[----:B------:R1:W-:Y:S04]  /*ca5c0*/  STL [R1+0x4510], R6 ;  /* 0x0045100601007387 */ /* 0x0003e80000100800 */
[----:B-1----:R-:W4:Y:S01]  /*ca5d0*/  LDL.LU R6, [R1+0x44f0] ;  /* 0x0044f00001067983 */ /* 0x002f220000300800 */
[----:B------:R1:W-:Y:S03]  /*ca5e0*/  STL [R1+0x452c], R160 ;  /* 0x00452ca001007387 */ /* 0x0003e60000100800 */
[----:B-1----:R-:W4:Y:S01]  /*ca5f0*/  LDL.LU R160, [R1+0x4504] ;  /* 0x0045040001a07983 */ /* 0x002f220000300800 */
[----:B---3--:R-:W-:Y:S01]  /*ca600*/  IADD3.X R5, R5, R0, RZ, P2, !PT ;  /* 0x0000000005057210 */ /* 0x008fe200017fe4ff */
[----:B------:R-:W-:-:S04]  /*ca610*/  IADD3 R170, P2, R170, R252, RZ ;  /* 0x000000fcaaaa7210 */ /* 0x000fc80007f5e0ff */
[----:B------:R1:W-:Y:S01]  /*ca620*/  STL [R1+0x4524], R5 ;  /* 0x0045240501007387 */ /* 0x0003e20000100800 */
[----:B------:R-:W-:-:S03]  /*ca630*/  IMAD.X R159, R159, 0x1, R0, P4 ;  /* 0x000000019f9f7824 */ /* 0x000fc600020e0600 */
[----:B-1----:R-:W3:Y:S01]  /*ca640*/  LDL.LU R5, [R1+0x44e8] ;  /* 0x0044e80001057983 */ /* 0x002ee20000300800 */
[----:B------:R-:W-:-:S05]  /*ca650*/  IADD3 R13, P4, R13, R252, RZ ;  /* 0x000000fc0d0d7210 */ /* 0x000fca0007f9e0ff */
[----:B------:R1:W-:Y:S01]  /*ca660*/  STL [R1+0x4500], R13 ;  /* 0x0045000d01007387 */ /* 0x0003e20000100800 */
[----:B------:R-:W-:Y:S01]  /*ca670*/  STL [R1+0x4508], R170 ;  /* 0x004508aa01007387 */ /* 0x000fe20000100800 */
[----:B------:R-:W-:Y:S02]  /*ca680*/  IADD3.X R158, R158, R0, RZ, P3, !PT ;  /* 0x000000009e9e7210 */ /* 0x000fe40001ffe4ff */
[----:B-1----:R-:W3:Y:S01]  /*ca690*/  LDL.LU R13, [R1+0x44fc] ;  /* 0x0044fc00010d7983 */ /* 0x002ee20000300800 */
[----:B------:R-:W-:Y:S02]  /*ca6a0*/  STL [R1+0x451c], R159 ;  /* 0x00451c9f01007387 */ /* 0x000fe40000100800 */
[----:B------:R-:W3:Y:S02]  /*ca6b0*/  LDL.LU R243, [R1+0x44e0] ;  /* 0x0044e00001f37983 */ /* 0x000ee40000300800 */
[----:B------:R-:W3:Y:S01]  /*ca6c0*/  LDL.LU R242, [R1+0x44f4] ;  /* 0x0044f40001f27983 */ /* 0x000ee20000300800 */
[----:B------:R-:W3:Y:S01]  /*ca6d0*/  LDL.LU R178, [R1+0x44d8] ;  /* 0x0044d80001b27983 */ /* 0x000ee20000300800 */
[----:B------:R1:W-:Y:S02]  /*ca6e0*/  STL [R1+0x4514], R158 ;  /* 0x0045149e01007387 */ /* 0x0003e40000100800 */
[----:B------:R-:W3:Y:S01]  /*ca6f0*/  LDL.LU R171, [R1+0x44ec] ;  /* 0x0044ec0001ab7983 */ /* 0x000ee20000300800 */
[----:B-1----:R-:W3:Y:S01]  /*ca700*/  LDL.LU R158, [R1+0x4450] ;  /* 0x00445000019e7983 */ /* 0x002ee20000300800 */
[----:B--2---:R-:W-:-:S05]  /*ca710*/  IADD3 R88, P3, R88, R252, RZ ;  /* 0x000000fc58587210 */ /* 0x004fca0007f7e0ff */
[----:B------:R1:W-:Y:S04]  /*ca720*/  STL [R1+0x44f8], R88 ;  /* 0x0044f85801007387 */ /* 0x0003e80000100800 */
[----:B-1----:R-:W2:Y:S01]  /*ca730*/  LDL.LU R88, [R1+0x44e4] ;  /* 0x0044e40001587983 */ /* 0x002ea20000300800 */
[----:B------:R-:W2:Y:S02]  /*ca740*/  LDL.LU R159, [R1+0x4448] ;  /* 0x00444800019f7983 */ /* 0x000ea40000300800 */
[----:B----4-:R-:W-:-:S05]  /*ca750*/  IMAD.X R7, R7, 0x1, R0, P6 ;  /* 0x0000000107077824 */ /* 0x010fca00030e0600 */
[----:B------:R1:W-:Y:S04]  /*ca760*/  STL [R1+0x450c], R7 ;  /* 0x00450c0701007387 */ /* 0x0003e80000100800 */
[----:B-1----:R-:W4:Y:S01]  /*ca770*/  LDL.LU R7, [R1+0x44dc] ;  /* 0x0044dc0001077983 */ /* 0x002f220000300800 */
[----:B------:R-:W-:-:S05]  /*ca780*/  IADD3 R6, P6, R6, R252, RZ ;  /* 0x000000fc06067210 */ /* 0x000fca0007fde0ff */
[----:B------:R1:W-:Y:S01]  /*ca790*/  STL [R1+0x44f0], R6 ;  /* 0x0044f00601007387 */ /* 0x0003e20000100800 */
[----:B------:R-:W-:-:S03]  /*ca7a0*/  IADD3.X R160, R160, R0, RZ, P5, !PT ;  /* 0x00000000a0a07210 */ /* 0x000fc60002ffe4ff */
[----:B-1----:R-:W4:Y:S01]  /*ca7b0*/  LDL.LU R6, [R1+0x4440] ;  /* 0x0044400001067983 */ /* 0x002f220000300800 */
[----:B------:R-:W4:Y:S02]  /*ca7c0*/  LDL.LU R170, [R1+0x44d4] ;  /* 0x0044d40001aa7983 */ /* 0x000f240000300800 */
[----:B------:R1:W-:Y:S02]  /*ca7d0*/  STL [R1+0x4504], R160 ;  /* 0x004504a001007387 */ /* 0x0003e40000100800 */
[----:B-1----:R-:W4:Y:S01]  /*ca7e0*/  LDL.LU R160, [R1+0x4438] ;  /* 0x0044380001a07983 */ /* 0x002f220000300800 */
[----:B---3--:R-:W-:-:S05]  /*ca7f0*/  IADD3 R5, P5, R5, R252, RZ ;  /* 0x000000fc05057210 */ /* 0x008fca0007fbe0ff */
[----:B------:R1:W-:Y:S04]  /*ca800*/  STL [R1+0x44e8], R5 ;  /* 0x0044e80501007387 */ /* 0x0003e80000100800 */
[----:B-1----:R-:W3:Y:S01]  /*ca810*/  LDL.LU R5, [R1+0x448c] ;  /* 0x00448c0001057983 */ /* 0x002ee20000300800 */
[--C-:B------:R-:W-:Y:S01]  /*ca820*/  IMAD.X R13, R13, 0x1, R0.reuse, P2 ;  /* 0x000000010d0d7824 */ /* 0x100fe200010e0600 */
[----:B------:R-:W-:Y:S02]  /*ca830*/  IADD3 R243, P2, R243, R252, RZ ;  /* 0x000000fcf3f37210 */ /* 0x000fe40007f5e0ff */
[----:B------:R-:W-:Y:S02]  /*ca840*/  IADD3.X R242, R242, R0, RZ, P4, !PT ;  /* 0x00000000f2f27210 */ /* 0x000fe400027fe4ff */
[----:B------:R1:W-:Y:S01]  /*ca850*/  STL [R1+0x44fc], R13 ;  /* 0x0044fc0d01007387 */ /* 0x0003e20000100800 */
[----:B------:R-:W-:Y:S01]  /*ca860*/  IMAD.X R171, R171, 0x1, R0, P3 ;  /* 0x00000001abab7824 */ /* 0x000fe200018e0600 */
[----:B------:R-:W-:-:S02]  /*ca870*/  IADD3 R178, P4, R178, R252, RZ ;  /* 0x000000fcb2b27210 */ /* 0x000fc40007f9e0ff */
[----:B-1----:R-:W3:Y:S01]  /*ca880*/  LDL.LU R13, [R1+0x4430] ;  /* 0x00443000010d7983 */ /* 0x002ee20000300800 */
[----:B------:R-:W-:Y:S01]  /*ca890*/  IADD3 R158, P3, R158, R252, RZ ;  /* 0x000000fc9e9e7210 */ /* 0x000fe20007f7e0ff */
[----:B------:R-:W-:Y:S02]  /*ca8a0*/  STL [R1+0x44e0], R243 ;  /* 0x0044e0f301007387 */ /* 0x000fe40000100800 */
[----:B------:R-:W-:Y:S02]  /*ca8b0*/  STL [R1+0x44f4], R242 ;  /* 0x0044f4f201007387 */ /* 0x000fe40000100800 */
[----:B------:R1:W-:Y:S01]  /*ca8c0*/  STL [R1+0x4450], R158 ;  /* 0x0044509e01007387 */ /* 0x0003e20000100800 */
[----:B------:R-:W-:Y:S03]  /*ca8d0*/  STL [R1+0x44d8], R178 ;  /* 0x0044d8b201007387 */ /* 0x000fe60000100800 */
[----:B-1----:R-:W3:Y:S01]  /*ca8e0*/  LDL.LU R158, [R1+0x4444] ;  /* 0x00444400019e7983 */ /* 0x002ee20000300800 */
[----:B------:R-:W-:Y:S01]  /*ca8f0*/  STL [R1+0x44ec], R171 ;  /* 0x0044ecab01007387 */ /* 0x000fe20000100800 */
[----:B--2---:R-:W-:-:S05]  /*ca900*/  IADD3.X R88, R88, R0, RZ, P6, !PT ;  /* 0x0000000058587210 */ /* 0x004fca00037fe4ff */
[----:B------:R1:W-:Y:S04]  /*ca910*/  STL [R1+0x44e4], R88 ;  /* 0x0044e45801007387 */ /* 0x0003e80000100800 */
[----:B-1----:R-:W2:Y:S01]  /*ca920*/  LDL.LU R88, [R1+0x4428] ;  /* 0x0044280001587983 */ /* 0x002ea20000300800 */
[----:B----4-:R-:W-:-:S05]  /*ca930*/  IMAD.X R7, R7, 0x1, R0, P5 ;  /* 0x0000000107077824 */ /* 0x010fca00028e0600 */
[----:B------:R1:W-:Y:S04]  /*ca940*/  STL [R1+0x44dc], R7 ;  /* 0x0044dc0701007387 */ /* 0x0003e80000100800 */
[----:B-1----:R-:W4:Y:S01]  /*ca950*/  LDL.LU R7, [R1+0x443c] ;  /* 0x00443c0001077983 */ /* 0x002f220000300800 */
[-C--:B------:R-:W-:Y:S02]  /*ca960*/  IADD3 R159, P6, R159, R252.reuse, RZ ;  /* 0x000000fc9f9f7210 */ /* 0x080fe40007fde0ff */
[----:B------:R-:W-:-:S03]  /*ca970*/  IADD3 R6, P5, R6, R252, RZ ;  /* 0x000000fc06067210 */ /* 0x000fc60007fbe0ff */
[----:B------:R1:W-:Y:S01]  /*ca980*/  STL [R1+0x4448], R159 ;  /* 0x0044489f01007387 */ /* 0x0003e20000100800 */
[----:B------:R-:W-:-:S03]  /*ca990*/  IADD3.X R170, R170, R0, RZ, P2, !PT ;  /* 0x00000000aaaa7210 */ /* 0x000fc600017fe4ff */
[----:B-1----:R-:W4:Y:S01]  /*ca9a0*/  LDL.LU R159, [R1+0x4420] ;  /* 0x00442000019f7983 */ /* 0x002f220000300800 */
[----:B------:R1:W-:Y:S01]  /*ca9b0*/  STL [R1+0x4440], R6 ;  /* 0x0044400601007387 */ /* 0x0003e20000100800 */
[----:B------:R-:W-:Y:S02]  /*ca9c0*/  IADD3 R160, P2, R160, R252, RZ ;  /* 0x000000fca0a07210 */ /* 0x000fe40007f5e0ff */
[----:B-1----:R-:W4:Y:S01]  /*ca9d0*/  LDL.LU R6, [R1+0x4434] ;  /* 0x0044340001067983 */ /* 0x002f220000300800 */
[----:B---3--:R-:W-:-:S05]  /*ca9e0*/  IMAD.X R5, R5, 0x1, R0, P4 ;  /* 0x0000000105057824 */ /* 0x008fca00020e0600 */
[----:B------:R1:W-:Y:S01]  /*ca9f0*/  STL [R1+0x448c], R5 ;  /* 0x00448c0501007387 */ /* 0x0003e20000100800 */
[----:B------:R-:W-:Y:S03]  /*caa00*/  STL [R1+0x44d4], R170 ;  /* 0x0044d4aa01007387 */ /* 0x000fe60000100800 */
[----:B-1----:R-:W3:Y:S01]  /*caa10*/  LDL.LU R5, [R1+0x4418] ;  /* 0x0044180001057983 */ /* 0x002ee20000300800 */
[----:B------:R-:W-:Y:S02]  /*caa20*/  STL [R1+0x4438], R160 ;  /* 0x004438a001007387 */ /* 0x000fe40000100800 */
[----:B------:R-:W3:Y:S02]  /*caa30*/  LDL.LU R243, [R1+0x442c] ;  /* 0x00442c0001f37983 */ /* 0x000ee40000300800 */
[----:B------:R-:W3:Y:S01]  /*caa40*/  LDL.LU R242, [R1+0x4410] ;  /* 0x0044100001f27983 */ /* 0x000ee20000300800 */
[----:B------:R-:W3:Y:S01]  /*caa50*/  LDL.LU R178, [R1+0x4424] ;  /* 0x0044240001b27983 */ /* 0x000ee20000300800 */
[----:B------:R-:W-:-:S05]  /*caa60*/  IADD3 R13, P4, R13, R252, RZ ;  /* 0x000000fc0d0d7210 */ /* 0x000fca0007f9e0ff */
[----:B------:R1:W-:Y:S01]  /*caa70*/  STL [R1+0x4430], R13 ;  /* 0x0044300d01007387 */ /* 0x0003e20000100800 */
[----:B------:R-:W3:Y:S03]  /*caa80*/  LDL.LU R171, [R1+0x4408] ;  /* 0x0044080001ab7983 */ /* 0x000ee60000300800 */
[----:B-1----:R-:W3:Y:S01]  /*caa90*/  LDL.LU R13, [R1+0x441c] ;  /* 0x00441c00010d7983 */ /* 0x002ee20000300800 */
[----:B------:R-:W-:-:S05]  /*caaa0*/  IADD3.X R158, R158, R0, RZ, P3, !PT ;  /* 0x000000009e9e7210 */ /* 0x000fca0001ffe4ff */
[----:B------:R1:W-:Y:S04]  /*caab0*/  STL [R1+0x4444], R158 ;  /* 0x0044449e01007387 */ /* 0x0003e80000100800 */
[----:B-1----:R-:W3:Y:S01]  /*caac0*/  LDL.LU R158, [R1+0x4400] ;  /* 0x00440000019e7983 */ /* 0x002ee20000300800 */
[----:B------:R-:W3:Y:S01]  /*caad0*/  LDL.LU R160, [R1+0x4414] ;  /* 0x0044140001a07983 */ /* 0x000ee20000300800 */
[----:B--2---:R-:W-:-:S05]  /*caae0*/  IADD3 R88, P3, R88, R252, RZ ;  /* 0x000000fc58587210 */ /* 0x004fca0007f7e0ff */
[----:B------:R1:W-:Y:S04]  /*caaf0*/  STL [R1+0x4428], R88 ;  /* 0x0044285801007387 */ /* 0x0003e80000100800 */
[----:B-1----:R-:W2:Y:S01]  /*cab00*/  LDL.LU R88, [R1+0x43f8] ;  /* 0x0043f80001587983 */ /* 0x002ea20000300800 */
[----:B----4-:R-:W-:-:S05]  /*cab10*/  IMAD.X R7, R7, 0x1, R0, P6 ;  /* 0x0000000107077824 */ /* 0x010fca00030e0600 */
[----:B------:R1:W-:Y:S04]  /*cab20*/  STL [R1+0x443c], R7 ;  /* 0x00443c0701007387 */ /* 0x0003e80000100800 */
[----:B-1----:R-:W4:Y:S01]  /*cab30*/  LDL.LU R7, [R1+0x440c] ;  /* 0x00440c0001077983 */ /* 0x002f220000300800 */
[----:B------:R-:W-:Y:S01]  /*cab40*/  IADD3 R159, P6, R159, R252, RZ ;  /* 0x000000fc9f9f7210 */ /* 0x000fe20007fde0ff */
[----:B------:R-:W4:Y:S04]  /*cab50*/  LDL.LU R170, [R1+0x43f0] ;  /* 0x0043f00001aa7983 */ /* 0x000f280000300800 */
[----:B------:R1:W-:Y:S01]  /*cab60*/  STL [R1+0x4420], R159 ;  /* 0x0044209f01007387 */ /* 0x0003e20000100800 */
[----:B------:R-:W-:-:S03]  /*cab70*/  IADD3.X R6, R6, R0, RZ, P5, !PT ;  /* 0x0000000006067210 */ /* 0x000fc60002ffe4ff */
[----:B-1----:R-:W4:Y:S02]  /*cab80*/  LDL.LU R159, [R1+0x4404] ;  /* 0x00440400019f7983 */ /* 0x002f240000300800 */
[----:B------:R1:W-:Y:S02]  /*cab90*/  STL [R1+0x4434], R6 ;  /* 0x0044340601007387 */ /* 0x0003e40000100800 */
[----:B-1----:R-:W4:Y:S01]  /*caba0*/  LDL.LU R6, [R1+0x43e8] ;  /* 0x0043e80001067983 */ /* 0x002f220000300800 */
[-C--:B---3--:R-:W-:Y:S01]  /*cabb0*/  IADD3 R5, P5, R5, R252.reuse, RZ ;  /* 0x000000fc05057210 */ /* 0x088fe20007fbe0ff */
[----:B------:R-:W-:Y:S01]  /*cabc0*/  IMAD.X R243, R243, 0x1, R0, P2 ;  /* 0x00000001f3f37824 */ /* 0x000fe200010e0600 */
[----:B------:R-:W-:-:S03]  /*cabd0*/  IADD3 R242, P2, R242, R252, RZ ;  /* 0x000000fcf2f27210 */ /* 0x000fc60007f5e0ff */
[----:B------:R1:W-:Y:S01]  /*cabe0*/  STL [R1+0x4418], R5 ;  /* 0x0044180501007387 */ /* 0x0003e20000100800 */
[----:B------:R-:W-:-:S03]  /*cabf0*/  IADD3.X R178, R178, R0, RZ, P4, !PT ;  /* 0x00000000b2b27210 */ /* 0x000fc600027fe4ff */
[----:B-1----:R-:W3:Y:S01]  /*cac00*/  LDL.LU R5, [R1+0x43fc] ;  /* 0x0043fc0001057983 */ /* 0x002ee20000300800 */
[----:B------:R-:W-:Y:S02]  /*cac10*/  STL [R1+0x442c], R243 ;  /* 0x00442cf301007387 */ /* 0x000fe40000100800 */
[----:B------:R-:W-:Y:S02]  /*cac20*/  STL [R1+0x4410], R242 ;  /* 0x004410f201007387 */ /* 0x000fe40000100800 */
[----:B------:R-:W-:Y:S01]  /*cac30*/  IMAD.X R13, R13, 0x1, R0, P3 ;  /* 0x000000010d0d7824 */ /* 0x000fe200018e0600 */
[----:B------:R-:W-:-:S04]  /*cac40*/  IADD3 R171, P4, R171, R252, RZ ;  /* 0x000000fcabab7210 */ /* 0x000fc80007f9e0ff */
[----:B------:R1:W-:Y:S01]  /*cac50*/  STL [R1+0x441c], R13 ;  /* 0x00441c0d01007387 */ /* 0x0003e20000100800 */
[----:B------:R-:W-:Y:S03]  /*cac60*/  STL [R1+0x4424], R178 ;  /* 0x004424b201007387 */ /* 0x000fe60000100800 */
[----:B-1----:R-:W3:Y:S01]  /*cac70*/  LDL.LU R13, [R1+0x43e0] ;  /* 0x0043e000010d7983 */ /* 0x002ee20000300800 */
[----:B------:R-:W-:Y:S01]  /*cac80*/  IADD3 R158, P3, R158, R252, RZ ;  /* 0x000000fc9e9e7210 */ /* 0x000fe20007f7e0ff */
[----:B------:R-:W-:Y:S01]  /*cac90*/  STL [R1+0x4408], R171 ;  /* 0x004408ab01007387 */ /* 0x000fe20000100800 */
[----:B------:R-:W-:-:S03]  /*caca0*/  IADD3.X R160, R160, R0, RZ, P6, !PT ;  /* 0x00000000a0a07210 */ /* 0x000fc600037fe4ff */
[----:B------:R1:W-:Y:S04]  /*cacb0*/  STL [R1+0x4400], R158 ;  /* 0x0044009e01007387 */ /* 0x0003e80000100800 */
[----:B-1----:R-:W3:Y:S01]  /*cacc0*/  LDL.LU R158, [R1+0x43f4] ;  /* 0x0043f400019e7983 */ /* 0x002ee20000300800 */
[----:B--2---:R-:W-:-:S05]  /*cacd0*/  IADD3 R88, P6, R88, R252, RZ ;  /* 0x000000fc58587210 */ /* 0x004fca0007fde0ff */
[----:B------:R1:W-:Y:S04]  /*cace0*/  STL [R1+0x43f8], R88 ;  /* 0x0043f85801007387 */ /* 0x0003e80000100800 */
[----:B-1----:R-:W2:Y:S01]  /*cacf0*/  LDL.LU R88, [R1+0x43d8] ;  /* 0x0043d80001587983 */ /* 0x002ea20000300800 */
[----:B------:R1:W-:Y:S02]  /*cad00*/  STL [R1+0x4414], R160 ;  /* 0x004414a001007387 */ /* 0x0003e40000100800 */
[----:B----4-:R-:W-:Y:S01]  /*cad10*/  IMAD.X R7, R7, 0x1, R0, P5 ;  /* 0x0000000107077824 */ /* 0x010fe200028e0600 */
[----:B-1----:R-:W4:Y:S04]  /*cad20*/  LDL.LU R160, [R1+0x43ec] ;  /* 0x0043ec0001a07983 */ /* 0x002f280000300800 */
[----:B------:R1:W-:Y:S02]  /*cad30*/  STL [R1+0x440c], R7 ;  /* 0x00440c0701007387 */ /* 0x0003e40000100800 */
[----:B-1----:R-:W4:Y:S01]  /*cad40*/  LDL.LU R7, [R1+0x4350] ;  /* 0x0043500001077983 */ /* 0x002f220000300800 */
[----:B------:R-:W-:-:S02]  /*cad50*/  IADD3.X R159, R159, R0, RZ, P2, !PT ;  /* 0x000000009f9f7210 */ /* 0x000fc400017fe4ff */
[-C--:B------:R-:W-:Y:S02]  /*cad60*/  IADD3 R170, P5, R170, R252.reuse, RZ ;  /* 0x000000fcaaaa7210 */ /* 0x080fe40007fbe0ff */
[----:B------:R-:W-:-:S05]  /*cad70*/  IADD3 R6, P2, R6, R252, RZ ;  /* 0x000000fc06067210 */ /* 0x000fca0007f5e0ff */
[----:B------:R1:W-:Y:S01]  /*cad80*/  STL [R1+0x43e8], R6 ;  /* 0x0043e80601007387 */ /* 0x0003e20000100800 */
[----:B------:R-:W-:Y:S03]  /*cad90*/  STL [R1+0x43f0], R170 ;  /* 0x0043f0aa01007387 */ /* 0x000fe60000100800 */
[----:B-1----:R-:W4:Y:S01]  /*cada0*/  LDL.LU R6, [R1+0x43e4] ;  /* 0x0043e40001067983 */ /* 0x002f220000300800 */
[----:B------:R-:W-:Y:S02]  /*cadb0*/  STL [R1+0x4404], R159 ;  /* 0x0044049f01007387 */ /* 0x000fe40000100800 */
[----:B------:R-:W4:Y:S02]  /*cadc0*/  LDL.LU R243, [R1+0x4348] ;  /* 0x0043480001f37983 */ /* 0x000f240000300800 */
[----:B------:R-:W4:Y:S01]  /*cadd0*/  LDL.LU R242, [R1+0x43dc] ;  /* 0x0043dc0001f27983 */ /* 0x000f220000300800 */
[----:B------:R-:W4:Y:S01]  /*cade0*/  LDL.LU R178, [R1+0x4340] ;  /* 0x0043400001b27983 */ /* 0x000f220000300800 */
[----:B---3--:R-:W-:-:S05]  /*cadf0*/  IMAD.X R5, R5, 0x1, R0, P4 ;  /* 0x0000000105057824 */ /* 0x008fca00020e0600 */
[----:B------:R1:W-:Y:S01]  /*cae00*/  STL [R1+0x43fc], R5 ;  /* 0x0043fc0501007387 */ /* 0x0003e20000100800 */
[----:B------:R-:W3:Y:S03]  /*cae10*/  LDL.LU R171, [R1+0x43d4] ;  /* 0x0043d40001ab7983 */ /* 0x000ee60000300800 */
[----:B-1----:R-:W3:Y:S01]  /*cae20*/  LDL.LU R5, [R1+0x4338] ;  /* 0x0043380001057983 */ /* 0x002ee20000300800 */
[----:B------:R-:W-:-:S05]  /*cae30*/  IADD3 R13, P4, R13, R252, RZ ;  /* 0x000000fc0d0d7210 */ /* 0x000fca0007f9e0ff */
[----:B------:R1:W-:Y:S04]  /*cae40*/  STL [R1+0x43e0], R13 ;  /* 0x0043e00d01007387 */ /* 0x0003e80000100800 */
[----:B-1----:R-:W3:Y:S01]  /*cae50*/  LDL.LU R13, [R1+0x438c] ;  /* 0x00438c00010d7983 */ /* 0x002ee20000300800 */
[----:B------:R-:W-:Y:S01]  /*cae60*/  IADD3.X R158, R158, R0, RZ, P3, !PT ;  /* 0x000000009e9e7210 */ /* 0x000fe20001ffe4ff */
[----:B------:R-:W3:Y:S04]  /*cae70*/  LDL.LU R159, [R1+0x4330] ;  /* 0x00433000019f7983 */ /* 0x000ee80000300800 */
[----:B------:R1:W-:Y:S04]  /*cae80*/  STL [R1+0x43f4], R158 ;  /* 0x0043f49e01007387 */ /* 0x0003e80000100800 */
[----:B-1----:R-:W3:Y:S01]  /*cae90*/  LDL.LU R158, [R1+0x4344] ;  /* 0x00434400019e7983 */ /* 0x002ee20000300800 */
[----:B--2---:R-:W-:-:S05]  /*caea0*/  IADD3 R88, P3, R88, R252, RZ ;  /* 0x000000fc58587210 */ /* 0x004fca0007f7e0ff */
[----:B------:R1:W-:Y:S01]  /*caeb0*/  STL [R1+0x43d8], R88 ;  /* 0x0043d85801007387 */ /* 0x0003e20000100800 */
[----:B----4-:R-:W-:-:S03]  /*caec0*/  IMAD.X R160, R160, 0x1, R0, P6 ;  /* 0x00000001a0a07824 */ /* 0x010fc600030e0600 */
[----:B-1----:R-:W2:Y:S01]  /*caed0*/  LDL.LU R88, [R1+0x4328] ;  /* 0x0043280001587983 */ /* 0x002ea20000300800 */
[----:B------:R-:W4:Y:S02]  /*caee0*/  LDL.LU R170, [R1+0x433c] ;  /* 0x00433c0001aa7983 */ /* 0x000f240000300800 */
[----:B------:R1:W-:Y:S01]  /*caef0*/  STL [R1+0x43ec], R160 ;  /* 0x0043eca001007387 */ /* 0x0003e20000100800 */
[----:B------:R-:W-:Y:S01]  /*caf00*/  IADD3 R7, P6, R7, R252, RZ ;  /* 0x000000fc07077210 */ /* 0x000fe20007fde0ff */
[----:B-1----:R-:W4:Y:S04]  /*caf10*/  LDL.LU R160, [R1+0x4320] ;  /* 0x0043200001a07983 */ /* 0x002f280000300800 */
[----:B------:R1:W-:Y:S02]  /*caf20*/  STL [R1+0x4350], R7 ;  /* 0x0043500701007387 */ /* 0x0003e40000100800 */
[----:B-1----:R-:W4:Y:S01]  /*caf30*/  LDL.LU R7, [R1+0x4334] ;  /* 0x0043340001077983 */ /* 0x002f220000300800 */
[----:B------:R-:W-:-:S02]  /*caf40*/  IADD3.X R6, R6, R0, RZ, P5, !PT ;  /* 0x0000000006067210 */ /* 0x000fc40002ffe4ff */
[-C--:B------:R-:W-:Y:S01]  /*caf50*/  IADD3 R243, P5, R243, R252.reuse, RZ ;  /* 0x000000fcf3f37210 */ /* 0x080fe20007fbe0ff */
[----:B------:R-:W-:Y:S02]  /*caf60*/  IMAD.X R242, R242, 0x1, R0, P2 ;  /* 0x00000001f2f27824 */ /* 0x000fe400010e0600 */
[----:B------:R1:W-:Y:S01]  /*caf70*/  STL [R1+0x43e4], R6 ;  /* 0x0043e40601007387 */ /* 0x0003e20000100800 */
[----:B------:R-:W-:-:S03]  /*caf80*/  IADD3 R178, P2, R178, R252, RZ ;  /* 0x000000fcb2b27210 */ /* 0x000fc60007f5e0ff */
[----:B-1----:R-:W4:Y:S01]  /*caf90*/  LDL.LU R6, [R1+0x4318] ;  /* 0x0043180001067983 */ /* 0x002f220000300800 */
[----:B------:R-:W-:Y:S02]  /*cafa0*/  STL [R1+0x4348], R243 ;  /* 0x004348f301007387 */ /* 0x000fe40000100800 */
[----:B------:R-:W-:Y:S01]  /*cafb0*/  STL [R1+0x43dc], R242 ;  /* 0x0043dcf201007387 */ /* 0x000fe20000100800 */
[----:B---3--:R-:W-:Y:S02]  /*cafc0*/  IADD3.X R171, R171, R0, RZ, P4, !PT ;  /* 0x00000000abab7210 */ /* 0x008fe400027fe4ff */
[----:B------:R-:W-:-:S05]  /*cafd0*/  IADD3 R5, P4, R5, R252, RZ ;  /* 0x000000fc05057210 */ /* 0x000fca0007f9e0ff */
[----:B------:R1:W-:Y:S01]  /*cafe0*/  STL [R1+0x4338], R5 ;  /* 0x0043380501007387 */ /* 0x0003e20000100800 */
[----:B------:R-:W-:Y:S03]  /*caff0*/  STL [R1+0x4340], R178 ;  /* 0x004340b201007387 */ /* 0x000fe60000100800 */
[----:B-1----:R-:W3:Y:S01]  /*cb000*/  LDL.LU R5, [R1+0x432c] ;  /* 0x00432c0001057983 */ /* 0x002ee20000300800 */
[----:B------:R-:W-:Y:S02]  /*cb010*/  STL [R1+0x43d4], R171 ;  /* 0x0043d4ab01007387 */ /* 0x000fe40000100800 */
[----:B------:R-:W-:-:S05]  /*cb020*/  IMAD.X R13, R13, 0x1, R0, P3 ;  /* 0x000000010d0d7824 */ /* 0x000fca00018e0600 */
[----:B------:R1:W-:Y:S01]  /*cb030*/  STL [R1+0x438c], R13 ;  /* 0x00438c0d01007387 */ /* 0x0003e20000100800 */
[----:B------:R-:W-:-:S03]  /*cb040*/  IADD3 R159, P3, R159, R252, RZ ;  /* 0x000000fc9f9f7210 */ /* 0x000fc60007f7e0ff */
[----:B-1----:R-:W3:Y:S01]  /*cb050*/  LDL.LU R13, [R1+0x4310] ;  /* 0x00431000010d7983 */ /* 0x002ee20000300800 */
[----:B------:R-:W-:-:S05]  /*cb060*/  IADD3.X R158, R158, R0, RZ, P6, !PT ;  /* 0x000000009e9e7210 */ /* 0x000fca00037fe4ff */
[----:B------:R1:W-:Y:S04]  /*cb070*/  STL [R1+0x4344], R158 ;  /* 0x0043449e01007387 */ /* 0x0003e80000100800 */
[----:B-1----:R-:W3:Y:S01]  /*cb080*/  LDL.LU R158, [R1+0x4324] ;  /* 0x00432400019e7983 */ /* 0x002ee20000300800 */
[----:B------:R1:W-:Y:S03]  /*cb090*/  STL [R1+0x4330], R159 ;  /* 0x0043309f01007387 */ /* 0x0003e60000100800 */
[----:B-1----:R-:W3:Y:S01]  /*cb0a0*/  LDL.LU R159, [R1+0x4308] ;  /* 0x00430800019f7983 */ /* 0x002ee20000300800 */
[----:B--2---:R-:W-:Y:S01]  /*cb0b0*/  IADD3 R88, P6, R88, R252, RZ ;  /* 0x000000fc58587210 */ /* 0x004fe20007fde0ff */
[----:B----4-:R-:W-:-:S04]  /*cb0c0*/  IMAD.X R170, R170, 0x1, R0, P5 ;  /* 0x00000001aaaa7824 */ /* 0x010fc800028e0600 */
[----:B------:R1:W-:Y:S04]  /*cb0d0*/  STL [R1+0x4328], R88 ;  /* 0x0043285801007387 */ /* 0x0003e80000100800 */
[----:B-1----:R-:W2:Y:S01]  /*cb0e0*/  LDL.LU R88, [R1+0x431c] ;  /* 0x00431c0001587983 */ /* 0x002ea20000300800 */
[----:B------:R-:W-:-:S05]  /*cb0f0*/  IADD3.X R7, R7, R0, RZ, P2, !PT ;  /* 0x0000000007077210 */ /* 0x000fca00017fe4ff */
[----:B------:R1:W-:Y:S01]  /*cb100*/  STL [R1+0x4334], R7 ;  /* 0x0043340701007387 */ /* 0x0003e20000100800 */
[----:B------:R-:W-:Y:S03]  /*cb110*/  STL [R1+0x433c], R170 ;  /* 0x00433caa01007387 */ /* 0x000fe60000100800 */
[----:B-1----:R-:W4:Y:S01]  /*cb120*/  LDL.LU R7, [R1+0x4300] ;  /* 0x0043000001077983 */ /* 0x002f220000300800 */
[----:B------:R-:W-:-:S05]  /*cb130*/  IADD3 R160, P5, R160, R252, RZ ;  /* 0x000000fca0a07210 */ /* 0x000fca0007fbe0ff */
[----:B------:R-:W-:Y:S01]  /*cb140*/  STL [R1+0x4320], R160 ;  /* 0x004320a001007387 */ /* 0x000fe20000100800 */
[----:B------:R-:W4:Y:S02]  /*cb150*/  LDL.LU R243, [R1+0x4314] ;  /* 0x0043140001f37983 */ /* 0x000f240000300800 */
[----:B------:R-:W4:Y:S02]  /*cb160*/  LDL.LU R242, [R1+0x42f8] ;  /* 0x0042f80001f27983 */ /* 0x000f240000300800 */
[----:B------:R-:W4:Y:S01]  /*cb170*/  LDL.LU R178, [R1+0x430c] ;  /* 0x00430c0001b27983 */ /* 0x000f220000300800 */
[----:B------:R-:W-:-:S05]  /*cb180*/  IADD3 R6, P2, R6, R252, RZ ;  /* 0x000000fc06067210 */ /* 0x000fca0007f5e0ff */
[----:B------:R1:W-:Y:S01]  /*cb190*/  STL [R1+0x4318], R6 ;  /* 0x0043180601007387 */ /* 0x0003e20000100800 */
[----:B------:R-:W4:Y:S03]  /*cb1a0*/  LDL.LU R171, [R1+0x42f0] ;  /* 0x0042f00001ab7983 */ /* 0x000f260000300800 */
[----:B-1----:R-:W4:Y:S01]  /*cb1b0*/  LDL.LU R6, [R1+0x4304] ;  /* 0x0043040001067983 */ /* 0x002f220000300800 */
[----:B---3--:R-:W-:-:S05]  /*cb1c0*/  IMAD.X R5, R5, 0x1, R0, P4 ;  /* 0x0000000105057824 */ /* 0x008fca00020e0600 */
[----:B------:R1:W-:Y:S04]  /*cb1d0*/  STL [R1+0x432c], R5 ;  /* 0x00432c0501007387 */ /* 0x0003e80000100800 */
[----:B-1----:R-:W3:Y:S01]  /*cb1e0*/  LDL.LU R5, [R1+0x42e8] ;  /* 0x0042e80001057983 */ /* 0x002ee20000300800 */
[----:B------:R-:W3:Y:S01]  /*cb1f0*/  LDL.LU R160, [R1+0x42fc] ;  /* 0x0042fc0001a07983 */ /* 0x000ee20000300800 */
[----:B------:R-:W-:-:S05]  /*cb200*/  IADD3 R13, P4, R13, R252, RZ ;  /* 0x000000fc0d0d7210 */ /* 0x000fca0007f9e0ff */
[----:B------:R1:W-:Y:S04]  /*cb210*/  STL [R1+0x4310], R13 ;  /* 0x0043100d01007387 */ /* 0x0003e80000100800 */
[----:B-1----:R-:W3:Y:S01]  /*cb220*/  LDL.LU R13, [R1+0x42e0] ;  /* 0x0042e000010d7983 */ /* 0x002ee20000300800 */
[----:B------:R-:W-:-:S05]  /*cb230*/  IADD3.X R158, R158, R0, RZ, P3, !PT ;  /* 0x000000009e9e7210 */ /* 0x000fca0001ffe4ff */
[----:B------:R1:W-:Y:S01]  /*cb240*/  STL [R1+0x4324], R158 ;  /* 0x0043249e01007387 */ /* 0x0003e20000100800 */
[----:B------:R-:W-:-:S03]  /*cb250*/  IADD3 R159, P3, R159, R252, RZ ;  /* 0x000000fc9f9f7210 */ /* 0x000fc60007f7e0ff */
[----:B-1----:R-:W3:Y:S01]  /*cb260*/  LDL.LU R158, [R1+0x42f4] ;  /* 0x0042f400019e7983 */ /* 0x002ee20000300800 */
[----:B------:R-:W3:Y:S02]  /*cb270*/  LDL.LU R170, [R1+0x42d8] ;  /* 0x0042d80001aa7983 */ /* 0x000ee40000300800 */
[----:B------:R1:W-:Y:S02]  /*cb280*/  STL [R1+0x4308], R159 ;  /* 0x0043089f01007387 */ /* 0x0003e40000100800 */
[----:B-1----:R-:W3:Y:S01]  /*cb290*/  LDL.LU R159, [R1+0x42ec] ;  /* 0x0042ec00019f7983 */ /* 0x002ee20000300800 */
[----:B--2---:R-:W-:-:S05]  /*cb2a0*/  IMAD.X R88, R88, 0x1, R0, P6 ;  /* 0x0000000158587824 */ /* 0x004fca00030e0600 */
[----:B------:R1:W-:Y:S04]  /*cb2b0*/  STL [R1+0x431c], R88 ;  /* 0x00431c5801007387 */ /* 0x0003e80000100800 */
[----:B-1----:R-:W2:Y:S01]  /*cb2c0*/  LDL.LU R88, [R1+0x4250] ;  /* 0x0042500001587983 */ /* 0x002ea20000300800 */
[----:B----4-:R-:W-:-:S05]  /*cb2d0*/  IADD3 R7, P6, R7, R252, RZ ;  /* 0x000000fc07077210 */ /* 0x010fca0007fde0ff */
[----:B------:R1:W-:Y:S04]  /*cb2e0*/  STL [R1+0x4300], R7 ;  /* 0x0043000701007387 */ /* 0x0003e80000100800 */
[----:B-1----:R-:W4:Y:S01]  /*cb2f0*/  LDL.LU R7, [R1+0x42e4] ;  /* 0x0042e40001077983 */ /* 0x002f220000300800 */
[----:B------:R-:W-:Y:S01]  /*cb300*/  IADD3.X R243, R243, R0, RZ, P5, !PT ;  /* 0x00000000f3f37210 */ /* 0x000fe20002ffe4ff */
[----:B------:R-:W-:Y:S02]  /*cb310*/  IADD3 R242, P5, R242, R252, RZ ;  /* 0x000000fcf2f27210 */ /* 0x000fe40007fbe0ff */
[----:B------:R-:W-:Y:S02]  /*cb320*/  IMAD.X R178, R178, 0x1, R0, P2 ;  /* 0x00000001b2b27824 */ /* 0x000fe400010e0600 */
[----:B------:R-:W-:Y:S01]  /*cb330*/  STL [R1+0x4314], R243 ;  /* 0x004314f301007387 */ /* 0x000fe20000100800 */
[----:B------:R-:W-:Y:S01]  /*cb340*/  STL [R1+0x42f8], R242 ;  /* 0x0042f8f201007387 */ /* 0x000fe20000100800 */
[----:B------:R-:W-:-:S02]  /*cb350*/  IADD3.X R6, R6, R0, RZ, P4, !PT ;  /* 0x0000000006067210 */ /* 0x000fc400027fe4ff */
[----:B------:R-:W-:-:S03]  /*cb360*/  IADD3 R171, P2, R171, R252, RZ ;  /* 0x000000fcabab7210 */ /* 0x000fc60007f5e0ff */
[----:B------:R1:W-:Y:S01]  /*cb370*/  STL [R1+0x4304], R6 ;  /* 0x0043040601007387 */ /* 0x0003e20000100800 */
[----:B------:R-:W-:Y:S03]  /*cb380*/  STL [R1+0x430c], R178 ;  /* 0x00430cb201007387 */ /* 0x000fe60000100800 */
[----:B-1----:R-:W4:Y:S01]  /*cb390*/  LDL.LU R6, [R1+0x4248] ;  /* 0x0042480001067983 */ /* 0x002f220000300800 */
[----:B------:R-:W-:Y:S01]  /*cb3a0*/  STL [R1+0x42f0], R171 ;  /* 0x0042f0ab01007387 */ /* 0x000fe20000100800 */
[----:B---3--:R-:W-:Y:S01]  /*cb3b0*/  IADD3 R5, P4, R5, R252, RZ ;  /* 0x000000fc05057210 */ /* 0x008fe20007f9e0ff */
[----:B------:R-:W-:-:S04]  /*cb3c0*/  IMAD.X R160, R160, 0x1, R0, P3 ;  /* 0x00000001a0a07824 */ /* 0x000fc800018e0600 */
[----:B------:R1:W-:Y:S04]  /*cb3d0*/  STL [R1+0x42e8], R5 ;  /* 0x0042e80501007387 */ /* 0x0003e80000100800 */
[----:B-1----:R-:W3:Y:S01]  /*cb3e0*/  LDL.LU R5, [R1+0x42dc] ;  /* 0x0042dc0001057983 */ /* 0x002ee20000300800 */
[----:B------:R-:W-:-:S05]  /*cb3f0*/  IADD3 R13, P3, R13, R252, RZ ;  /* 0x000000fc0d0d7210 */ /* 0x000fca0007f7e0ff */
[----:B------:R1:W-:Y:S04]  /*cb400*/  STL [R1+0x42e0], R13 ;  /* 0x0042e00d01007387 */ /* 0x0003e80000100800 */
[----:B-1----:R-:W3:Y:S01]  /*cb410*/  LDL.LU R13, [R1+0x4240] ;  /* 0x00424000010d7983 */ /* 0x002ee20000300800 */
[----:B------:R-:W-:Y:S01]  /*cb420*/  IADD3.X R158, R158, R0, RZ, P6, !PT ;  /* 0x000000009e9e7210 */ /* 0x000fe200037fe4ff */
[----:B------:R1:W-:Y:S01]  /*cb430*/  STL [R1+0x42fc], R160 ;  /* 0x0042fca001007387 */ /* 0x0003e20000100800 */
[-C--:B------:R-:W-:Y:S01]  /*cb440*/  IADD3 R170, P6, R170, R252.reuse, RZ ;  /* 0x000000fcaaaa7210 */ /* 0x080fe20007fde0ff */
[----:B-1----:R-:W3:Y:S02]  /*cb450*/  LDL.LU R160, [R1+0x42d4] ;  /* 0x0042d40001a07983 */ /* 0x002ee40000300800 */
[----:B------:R1:W-:Y:S02]  /*cb460*/  STL [R1+0x42f4], R158 ;  /* 0x0042f49e01007387 */ /* 0x0003e40000100800 */
[----:B------:R-:W-:Y:S01]  /*cb470*/  IMAD.X R159, R159, 0x1, R0, P5 ;  /* 0x000000019f9f7824 */ /* 0x000fe200028e0600 */
        /* <DEDUP_REMOVED lines=9> */
[----:B----4-:R-:W-:-:S05]  /*cb510*/  IADD3.X R7, R7, R0, RZ, P2, !PT ;  /* 0x0000000007077210 */ /* 0x010fca00017fe4ff */
[----:B------:R1:W-:Y:S01]  /*cb520*/  STL [R1+0x42e4], R7 ;  /* 0x0042e40701007387 */ /* 0x0003e20000100800 */
[----:B------:R-:W4:Y:S03]  /*cb530*/  LDL.LU R171, [R1+0x423c] ;  /* 0x00423c0001ab7983 */ /* 0x000f260000300800 */
[----:B-1----:R-:W4:Y:S01]  /*cb540*/  LDL.LU R7, [R1+0x4220] ;  /* 0x0042200001077983 */ /* 0x002f220000300800 */
[----:B------:R-:W-:-:S05]  /*cb550*/  IADD3 R6, P2, R6, R252, RZ ;  /* 0x000000fc06067210 */ /* 0x000fca0007f5e0ff */
[----:B------:R1:W-:Y:S04]  /*cb560*/  STL [R1+0x4248], R6 ;  /* 0x0042480601007387 */ /* 0x0003e80000100800 */
[----:B-1----:R-:W4:Y:S01]  /*cb570*/  LDL.LU R6, [R1+0x4234] ;  /* 0x0042340001067983 */ /* 0x002f220000300800 */
[----:B------:R-:W4:Y:S02]  /*cb580*/  LDL.LU R159, [R1+0x4218] ;  /* 0x00421800019f7983 */ /* 0x000f240000300800 */
[----:B---3--:R-:W-:-:S05]  /*cb590*/  IMAD.X R5, R5, 0x1, R0, P4 ;  /* 0x0000000105057824 */ /* 0x008fca00020e0600 */
[----:B------:R1:W-:Y:S04]  /*cb5a0*/  STL [R1+0x42dc], R5 ;  /* 0x0042dc0501007387 */ /* 0x0003e80000100800 */
[----:B-1----:R-:W3:Y:S01]  /*cb5b0*/  LDL.LU R5, [R1+0x422c] ;  /* 0x00422c0001057983 */ /* 0x002ee20000300800 */
[----:B------:R-:W-:-:S05]  /*cb5c0*/  IADD3 R13, P4, R13, R252, RZ ;  /* 0x000000fc0d0d7210 */ /* 0x000fca0007f9e0ff */
[----:B------:R1:W-:Y:S01]  /*cb5d0*/  STL [R1+0x4240], R13 ;  /* 0x0042400d01007387 */ /* 0x0003e20000100800 */
[----:B------:R-:W-:-:S03]  /*cb5e0*/  IADD3.X R160, R160, R0, RZ, P3, !PT ;  /* 0x00000000a0a07210 */ /* 0x000fc60001ffe4ff */
[----:B-1----:R-:W3:Y:S01]  /*cb5f0*/  LDL.LU R13, [R1+0x4210] ;  /* 0x00421000010d7983 */ /* 0x002ee20000300800 */
[----:B------:R-:W3:Y:S02]  /*cb600*/  LDL.LU R170, [R1+0x4224] ;  /* 0x0042240001aa7983 */ /* 0x000ee40000300800 */
[----:B------:R1:W-:Y:S01]  /*cb610*/  STL [R1+0x42d4], R160 ;  /* 0x0042d4a001007387 */ /* 0x0003e20000100800 */
[-C--:B------:R-:W-:Y:S01]  /*cb620*/  IADD3 R158, P3, R158, R252.reuse, RZ ;  /* 0x000000fc9e9e7210 */ /* 0x080fe20007f7e0ff */
[----:B-1----:R-:W3:Y:S04]  /*cb630*/  LDL.LU R160, [R1+0x4208] ;  /* 0x0042080001a07983 */ /* 0x002ee80000300800 */
[----:B------:R1:W-:Y:S02]  /*cb640*/  STL [R1+0x4238], R158 ;  /* 0x0042389e01007387 */ /* 0x0003e40000100800 */
[----:B-1----:R-:W3:Y:S01]  /*cb650*/  LDL.LU R158, [R1+0x421c] ;  /* 0x00421c00019e7983 */ /* 0x002ee20000300800 */
[----:B--2---:R-:W-:Y:S01]  /*cb660*/  IMAD.X R88, R88, 0x1, R0, P6 ;  /* 0x0000000158587824 */ /* 0x004fe200030e0600 */
[----:B------:R-:W-:-:S04]  /*cb670*/  IADD3 R243, P6, R243, R252, RZ ;  /* 0x000000fcf3f37210 */ /* 0x000fc80007fde0ff */
[----:B------:R1:W-:Y:S01]  /*cb680*/  STL [R1+0x428c], R88 ;  /* 0x00428c5801007387 */ /* 0x0003e20000100800 */
[----:B------:R-:W-:Y:S01]  /*cb690*/  IADD3.X R242, R242, R0, RZ, P5, !PT ;  /* 0x00000000f2f27210 */ /* 0x000fe20002ffe4ff */
[-C--:B------:R-:W-:Y:S02]  /*cb6a0*/  IADD3 R178, P5, R178, R252.reuse, RZ ;  /* 0x000000fcb2b27210 */ /* 0x080fe40007fbe0ff */
[----:B-1----:R-:W2:Y:S01]  /*cb6b0*/  LDL.LU R88, [R1+0x4200] ;  /* 0x0042000001587983 */ /* 0x002ea20000300800 */
[----:B----4-:R-:W-:Y:S02]  /*cb6c0*/  IMAD.X R171, R171, 0x1, R0, P2 ;  /* 0x00000001abab7824 */ /* 0x010fe400010e0600 */
[----:B------:R-:W-:Y:S02]  /*cb6d0*/  STL [R1+0x4230], R243 ;  /* 0x004230f301007387 */ /* 0x000fe40000100800 */
[----:B------:R-:W-:Y:S01]  /*cb6e0*/  STL [R1+0x4244], R242 ;  /* 0x004244f201007387 */ /* 0x000fe20000100800 */
[----:B------:R-:W-:-:S05]  /*cb6f0*/  IADD3 R7, P2, R7, R252, RZ ;  /* 0x000000fc07077210 */ /* 0x000fca0007f5e0ff */
[----:B------:R1:W-:Y:S01]  /*cb700*/  STL [R1+0x4220], R7 ;  /* 0x0042200701007387 */ /* 0x0003e20000100800 */
[----:B------:R-:W-:Y:S03]  /*cb710*/  STL [R1+0x4228], R178 ;  /* 0x004228b201007387 */ /* 0x000fe60000100800 */
[----:B-1----:R-:W4:Y:S01]  /*cb720*/  LDL.LU R7, [R1+0x4214] ;  /* 0x0042140001077983 */ /* 0x002f220000300800 */
[----:B------:R-:W-:Y:S01]  /*cb730*/  STL [R1+0x423c], R171 ;  /* 0x00423cab01007387 */ /* 0x000fe20000100800 */
[----:B------:R-:W-:-:S05]  /*cb740*/  IADD3.X R6, R6, R0, RZ, P4, !PT ;  /* 0x0000000006067210 */ /* 0x000fca00027fe4ff */
[----:B------:R1:W-:Y:S01]  /*cb750*/  STL [R1+0x4234], R6 ;  /* 0x0042340601007387 */ /* 0x0003e20000100800 */
[----:B------:R-:W-:-:S03]  /*cb760*/  IADD3 R159, P4, R159, R252, RZ ;  /* 0x000000fc9f9f7210 */ /* 0x000fc60007f9e0ff */
[----:B-1----:R-:W4:Y:S01]  /*cb770*/  LDL.LU R6, [R1+0x41f8] ;  /* 0x0041f80001067983 */ /* 0x002f220000300800 */
[----:B---3--:R-:W-:-:S05]  /*cb780*/  IMAD.X R5, R5, 0x1, R0, P3 ;  /* 0x0000000105057824 */ /* 0x008fca00018e0600 */
[----:B------:R1:W-:Y:S04]  /*cb790*/  STL [R1+0x422c], R5 ;  /* 0x00422c0501007387 */ /* 0x0003e80000100800 */
[----:B-1----:R-:W3:Y:S01]  /*cb7a0*/  LDL.LU R5, [R1+0x420c] ;  /* 0x00420c0001057983 */ /* 0x002ee20000300800 */
[----:B------:R1:W-:Y:S01]  /*cb7b0*/  STL [R1+0x4218], R159 ;  /* 0x0042189f01007387 */ /* 0x0003e20000100800 */
[----:B------:R-:W-:Y:S02]  /*cb7c0*/  IADD3 R13, P3, R13, R252, RZ ;  /* 0x000000fc0d0d7210 */ /* 0x000fe40007f7e0ff */
[----:B-1----:R-:W3:Y:S03]  /*cb7d0*/  LDL.LU R159, [R1+0x41f0] ;  /* 0x0041f000019f7983 */ /* 0x002ee60000300800 */
[----:B------:R1:W-:Y:S01]  /*cb7e0*/  STL [R1+0x4210], R13 ;  /* 0x0042100d01007387 */ /* 0x0003e20000100800 */
[----:B------:R-:W-:Y:S01]  /*cb7f0*/  IADD3.X R170, R170, R0, RZ, P6, !PT ;  /* 0x00000000aaaa7210 */ /* 0x000fe200037fe4ff */
[----:B-1----:R-:W3:Y:S01]  /*cb800*/  LDL.LU R13, [R1+0x4204] ;  /* 0x00420400010d7983 */ /* 0x002ee20000300800 */
[----:B------:R-:W-:Y:S01]  /*cb810*/  IADD3 R160, P6, R160, R252, RZ ;  /* 0x000000fca0a07210 */ /* 0x000fe20007fde0ff */
[----:B------:R-:W-:-:S05]  /*cb820*/  IMAD.X R158, R158, 0x1, R0, P5 ;  /* 0x000000019e9e7824 */ /* 0x000fca00028e0600 */
[----:B------:R1:W-:Y:S01]  /*cb830*/  STL [R1+0x421c], R158 ;  /* 0x00421c9e01007387 */ /* 0x0003e20000100800 */
[----:B------:R-:W-:Y:S03]  /*cb840*/  STL [R1+0x4224], R170 ;  /* 0x004224aa01007387 */ /* 0x000fe60000100800 */
        /* <DEDUP_REMOVED lines=9> */
[----:B----4-:R-:W-:-:S05]  /*cb8e0*/  IADD3.X R7, R7, R0, RZ, P2, !PT ;  /* 0x0000000007077210 */ /* 0x010fca00017fe4ff */
[----:B------:R1:W-:Y:S04]  /*cb8f0*/  STL [R1+0x4214], R7 ;  /* 0x0042140701007387 */ /* 0x0003e80000100800 */
[----:B-1----:R-:W4:Y:S01]  /*cb900*/  LDL.LU R7, [R1+0x4150] ;  /* 0x0041500001077983 */ /* 0x002f220000300800 */
[----:B------:R-:W4:Y:S01]  /*cb910*/  LDL.LU R160, [R1+0x41e4] ;  /* 0x0041e40001a07983 */ /* 0x000f220000300800 */
[----:B------:R-:W-:-:S05]  /*cb920*/  IADD3 R6, P2, R6, R252, RZ ;  /* 0x000000fc06067210 */ /* 0x000fca0007f5e0ff */
[----:B------:R1:W-:Y:S04]  /*cb930*/  STL [R1+0x41f8], R6 ;  /* 0x0041f80601007387 */ /* 0x0003e80000100800 */
[----:B-1----:R-:W4:Y:S01]  /*cb940*/  LDL.LU R6, [R1+0x4148] ;  /* 0x0041480001067983 */ /* 0x002f220000300800 */
[----:B---3--:R-:W-:-:S05]  /*cb950*/  IMAD.X R5, R5, 0x1, R0, P4 ;  /* 0x0000000105057824 */ /* 0x008fca00020e0600 */
[----:B------:R1:W-:Y:S01]  /*cb960*/  STL [R1+0x420c], R5 ;  /* 0x00420c0501007387 */ /* 0x0003e20000100800 */
[----:B------:R-:W-:-:S03]  /*cb970*/  IADD3 R159, P4, R159, R252, RZ ;  /* 0x000000fc9f9f7210 */ /* 0x000fc60007f9e0ff */
[----:B-1----:R-:W3:Y:S01]  /*cb980*/  LDL.LU R5, [R1+0x41dc] ;  /* 0x0041dc0001057983 */ /* 0x002ee20000300800 */
[----:B------:R-:W3:Y:S02]  /*cb990*/  LDL.LU R170, [R1+0x4140] ;  /* 0x0041400001aa7983 */ /* 0x000ee40000300800 */
[----:B------:R1:W-:Y:S01]  /*cb9a0*/  STL [R1+0x41f0], R159 ;  /* 0x0041f09f01007387 */ /* 0x0003e20000100800 */
[----:B------:R-:W-:Y:S01]  /*cb9b0*/  IADD3.X R13, R13, R0, RZ, P3, !PT ;  /* 0x000000000d0d7210 */ /* 0x000fe20001ffe4ff */
[----:B-1----:R-:W3:Y:S04]  /*cb9c0*/  LDL.LU R159, [R1+0x41d4] ;  /* 0x0041d400019f7983 */ /* 0x002ee80000300800 */
[----:B------:R1:W-:Y:S02]  /*cb9d0*/  STL [R1+0x4204], R13 ;  /* 0x0042040d01007387 */ /* 0x0003e40000100800 */
[----:B-1----:R-:W3:Y:S01]  /*cb9e0*/  LDL.LU R13, [R1+0x4138] ;  /* 0x00413800010d7983 */ /* 0x002ee20000300800 */
[-C--:B------:R-:W-:Y:S01]  /*cb9f0*/  IADD3 R158, P3, R158, R252.reuse, RZ ;  /* 0x000000fc9e9e7210 */ /* 0x080fe20007f7e0ff */
[----:B------:R-:W-:Y:S01]  /*cba00*/  IMAD.X R243, R243, 0x1, R0, P6 ;  /* 0x00000001f3f37824 */ /* 0x000fe200030e0600 */
[----:B------:R-:W-:-:S03]  /*cba10*/  IADD3 R242, P6, R242, R252, RZ ;  /* 0x000000fcf2f27210 */ /* 0x000fc60007fde0ff */
[----:B------:R1:W-:Y:S01]  /*cba20*/  STL [R1+0x41e8], R158 ;  /* 0x0041e89e01007387 */ /* 0x0003e20000100800 */
[----:B------:R-:W-:-:S03]  /*cba30*/  IADD3.X R178, R178, R0, RZ, P5, !PT ;  /* 0x00000000b2b27210 */ /* 0x000fc60002ffe4ff */
[----:B-1----:R-:W3:Y:S01]  /*cba40*/  LDL.LU R158, [R1+0x418c] ;  /* 0x00418c00019e7983 */ /* 0x002ee20000300800 */
[----:B------:R-:W-:Y:S02]  /*cba50*/  STL [R1+0x41fc], R243 ;  /* 0x0041fcf301007387 */ /* 0x000fe40000100800 */
[----:B------:R-:W-:Y:S01]  /*cba60*/  STL [R1+0x41e0], R242 ;  /* 0x0041e0f201007387 */ /* 0x000fe20000100800 */
[----:B--2---:R-:W-:Y:S01]  /*cba70*/  IADD3 R171, P5, R171, R252, RZ ;  /* 0x000000fcabab7210 */ /* 0x004fe20007fbe0ff */
[----:B------:R-:W-:-:S05]  /*cba80*/  IMAD.X R88, R88, 0x1, R0, P2 ;  /* 0x0000000158587824 */ /* 0x000fca00010e0600 */
[----:B------:R1:W-:Y:S01]  /*cba90*/  STL [R1+0x41ec], R88 ;  /* 0x0041ec5801007387 */ /* 0x0003e20000100800 */
[----:B------:R-:W-:Y:S03]  /*cbaa0*/  STL [R1+0x41f4], R178 ;  /* 0x0041f4b201007387 */ /* 0x000fe60000100800 */
[----:B-1----:R-:W2:Y:S01]  /*cbab0*/  LDL.LU R88, [R1+0x4130] ;  /* 0x0041300001587983 */ /* 0x002ea20000300800 */
[----:B------:R-:W-:Y:S01]  /*cbac0*/  STL [R1+0x41d8], R171 ;  /* 0x0041d8ab01007387 */ /* 0x000fe20000100800 */
[----:B----4-:R-:W-:-:S05]  /*cbad0*/  IADD3 R7, P2, R7, R252, RZ ;  /* 0x000000fc07077210 */ /* 0x010fca0007f5e0ff */
[----:B------:R1:W-:Y:S04]  /*cbae0*/  STL [R1+0x4150], R7 ;  /* 0x0041500701007387 */ /* 0x0003e80000100800 */
[----:B-1----:R-:W4:Y:S01]  /*cbaf0*/  LDL.LU R7, [R1+0x4144] ;  /* 0x0041440001077983 */ /* 0x002f220000300800 */
[----:B------:R-:W-:Y:S02]  /*cbb00*/  IADD3.X R160, R160, R0, RZ, P4, !PT ;  /* 0x00000000a0a07210 */ /* 0x000fe400027fe4ff */
[----:B------:R-:W-:-:S05]  /*cbb10*/  IADD3 R6, P4, R6, R252, RZ ;  /* 0x000000fc06067210 */ /* 0x000fca0007f9e0ff */
[----:B------:R1:W-:Y:S04]  /*cbb20*/  STL [R1+0x4148], R6 ;  /* 0x0041480601007387 */ /* 0x0003e80000100800 */
[----:B-1----:R-:W4:Y:S01]  /*cbb30*/  LDL.LU R6, [R1+0x4128] ;  /* 0x0041280001067983 */ /* 0x002f220000300800 */
[----:B------:R1:W-:Y:S03]  /*cbb40*/  STL [R1+0x41e4], R160 ;  /* 0x0041e4a001007387 */ /* 0x0003e60000100800 */
[----:B-1----:R-:W4:Y:S01]  /*cbb50*/  LDL.LU R160, [R1+0x413c] ;  /* 0x00413c0001a07983 */ /* 0x002f220000300800 */
[----:B---3--:R-:W-:Y:S01]  /*cbb60*/  IMAD.X R5, R5, 0x1, R0, P3 ;  /* 0x0000000105057824 */ /* 0x008fe200018e0600 */
[----:B------:R-:W-:-:S04]  /*cbb70*/  IADD3 R170, P3, R170, R252, RZ ;  /* 0x000000fcaaaa7210 */ /* 0x000fc80007f7e0ff */
[----:B------:R1:W-:Y:S01]  /*cbb80*/  STL [R1+0x41dc], R5 ;  /* 0x0041dc0501007387 */ /* 0x0003e20000100800 */
[----:B------:R-:W-:-:S03]  /*cbb90*/  IADD3.X R159, R159, R0, RZ, P6, !PT ;  /* 0x000000009f9f7210 */ /* 0x000fc600037fe4ff */
[----:B-1----:R-:W3:Y:S01]  /*cbba0*/  LDL.LU R5, [R1+0x4120] ;  /* 0x0041200001057983 */ /* 0x002ee20000300800 */
[----:B------:R-:W-:-:S05]  /*cbbb0*/  IADD3 R13, P6, R13, R252, RZ ;  /* 0x000000fc0d0d7210 */ /* 0x000fca0007fde0ff */
[----:B------:R1:W-:Y:S01]  /*cbbc0*/  STL [R1+0x4138], R13 ;  /* 0x0041380d01007387 */ /* 0x0003e20000100800 */
[----:B------:R-:W-:Y:S03]  /*cbbd0*/  STL [R1+0x4140], R170 ;  /* 0x004140aa01007387 */ /* 0x000fe60000100800 */
[----:B-1----:R-:W3:Y:S01]  /*cbbe0*/  LDL.LU R13, [R1+0x4134] ;  /* 0x00413400010d7983 */ /* 0x002ee20000300800 */
[----:B------:R-:W-:Y:S02]  /*cbbf0*/  STL [R1+0x41d4], R159 ;  /* 0x0041d49f01007387 */ /* 0x000fe40000100800 */
[----:B------:R-:W3:Y:S02]  /*cbc00*/  LDL.LU R243, [R1+0x4118] ;  /* 0x0041180001f37983 */ /* 0x000ee40000300800 */
[----:B------:R-:W3:Y:S01]  /*cbc10*/  LDL.LU R242, [R1+0x412c] ;  /* 0x00412c0001f27983 */ /* 0x000ee20000300800 */
[----:B------:R-:W3:Y:S01]  /*cbc20*/  LDL.LU R178, [R1+0x4110] ;  /* 0x0041100001b27983 */ /* 0x000ee20000300800 */
[----:B------:R-:W-:-:S05]  /*cbc30*/  IMAD.X R158, R158, 0x1, R0, P5 ;  /* 0x000000019e9e7824 */ /* 0x000fca00028e0600 */
[----:B------:R1:W-:Y:S01]  /*cbc40*/  STL [R1+0x418c], R158 ;  /* 0x00418c9e01007387 */ /* 0x0003e20000100800 */
[----:B------:R-:W3:Y:S03]  /*cbc50*/  LDL.LU R171, [R1+0x4124] ;  /* 0x0041240001ab7983 */ /* 0x000ee60000300800 */
[----:B-1----:R-:W3:Y:S01]  /*cbc60*/  LDL.LU R158, [R1+0x4108] ;  /* 0x00410800019e7983 */ /* 0x002ee20000300800 */
[----:B--2---:R-:W-:-:S05]  /*cbc70*/  IADD3 R88, P5, R88, R252, RZ ;  /* 0x000000fc58587210 */ /* 0x004fca0007fbe0ff */
[----:B------:R1:W-:Y:S04]  /*cbc80*/  STL [R1+0x4130], R88 ;  /* 0x0041305801007387 */ /* 0x0003e80000100800 */
[----:B-1----:R-:W2:Y:S01]  /*cbc90*/  LDL.LU R88, [R1+0x411c] ;  /* 0x00411c0001587983 */ /* 0x002ea20000300800 */
[----:B------:R-:W2:Y:S01]  /*cbca0*/  LDL.LU R159, [R1+0x4100] ;  /* 0x00410000019f7983 */ /* 0x000ea20000300800 */
[----:B----4-:R-:W-:-:S05]  /*cbcb0*/  IADD3.X R7, R7, R0, RZ, P2, !PT ;  /* 0x0000000007077210 */ /* 0x010fca00017fe4ff */
[----:B------:R1:W-:Y:S04]  /*cbcc0*/  STL [R1+0x4144], R7 ;  /* 0x0041440701007387 */ /* 0x0003e80000100800 */
[----:B-1----:R-:W4:Y:S01]  /*cbcd0*/  LDL.LU R7, [R1+0x4114] ;  /* 0x0041140001077983 */ /* 0x002f220000300800 */
[----:B------:R-:W-:-:S05]  /*cbce0*/  IADD3 R6, P2, R6, R252, RZ ;  /* 0x000000fc06067210 */ /* 0x000fca0007f5e0ff */
[----:B------:R1:W-:Y:S01]  /*cbcf0*/  STL [R1+0x4128], R6 ;  /* 0x0041280601007387 */ /* 0x0003e20000100800 */
[----:B------:R-:W-:-:S03]  /*cbd00*/  IMAD.X R160, R160, 0x1, R0, P4 ;  /* 0x00000001a0a07824 */ /* 0x000fc600020e0600 */
[----:B-1----:R-:W4:Y:S01]  /*cbd10*/  LDL.LU R6, [R1+0x40f8] ;  /* 0x0040f80001067983 */ /* 0x002f220000300800 */
[----:B------:R-:W4:Y:S02]  /*cbd20*/  LDL.LU R170, [R1+0x410c] ;  /* 0x00410c0001aa7983 */ /* 0x000f240000300800 */
[----:B------:R1:W-:Y:S02]  /*cbd30*/  STL [R1+0x413c], R160 ;  /* 0x00413ca001007387 */ /* 0x0003e40000100800 */
[----:B-1----:R-:W4:Y:S01]  /*cbd40*/  LDL.LU R160, [R1+0x40f0] ;  /* 0x0040f00001a07983 */ /* 0x002f220000300800 */
[----:B---3--:R-:W-:-:S05]  /*cbd50*/  IADD3 R5, P4, R5, R252, RZ ;  /* 0x000000fc05057210 */ /* 0x008fca0007f9e0ff */
[----:B------:R1:W-:Y:S04]  /*cbd60*/  STL [R1+0x4120], R5 ;  /* 0x0041200501007387 */ /* 0x0003e80000100800 */
[----:B-1----:R-:W3:Y:S01]  /*cbd70*/  LDL.LU R5, [R1+0x4104] ;  /* 0x0041040001057983 */ /* 0x002ee20000300800 */
[----:B------:R-:W-:Y:S02]  /*cbd80*/  IADD3.X R13, R13, R0, RZ, P3, !PT ;  /* 0x000000000d0d7210 */ /* 0x000fe40001ffe4ff */
[-C--:B------:R-:W-:Y:S01]  /*cbd90*/  IADD3 R243, P3, R243, R252.reuse, RZ ;  /* 0x000000fcf3f37210 */ /* 0x080fe20007f7e0ff */
[----:B------:R-:W-:Y:S02]  /*cbda0*/  IMAD.X R242, R242, 0x1, R0, P6 ;  /* 0x00000001f2f27824 */ /* 0x000fe400030e0600 */
[----:B------:R1:W-:Y:S01]  /*cbdb0*/  STL [R1+0x4134], R13 ;  /* 0x0041340d01007387 */ /* 0x0003e20000100800 */
[----:B------:R-:W-:-:S02]  /*cbdc0*/  IADD3 R178, P6, R178, R252, RZ ;  /* 0x000000fcb2b27210 */ /* 0x000fc40007fde0ff */
[----:B------:R-:W-:Y:S01]  /*cbdd0*/  IADD3.X R171, R171, R0, RZ, P5, !PT ;  /* 0x00000000abab7210 */ /* 0x000fe20002ffe4ff */
[----:B-1----:R-:W3:Y:S01]  /*cbde0*/  LDL.LU R13, [R1+0x40e8] ;  /* 0x0040e800010d7983 */ /* 0x002ee20000300800 */
[----:B------:R-:W-:Y:S02]  /*cbdf0*/  STL [R1+0x4118], R243 ;  /* 0x004118f301007387 */ /* 0x000fe40000100800 */
[----:B------:R-:W-:Y:S01]  /*cbe00*/  STL [R1+0x412c], R242 ;  /* 0x00412cf201007387 */ /* 0x000fe20000100800 */
[----:B------:R-:W-:-:S05]  /*cbe10*/  IADD3 R158, P5, R158, R252, RZ ;  /* 0x000000fc9e9e7210 */ /* 0x000fca0007fbe0ff */
[----:B------:R1:W-:Y:S01]  /*cbe20*/  STL [R1+0x4108], R158 ;  /* 0x0041089e01007387 */ /* 0x0003e20000100800 */
[----:B------:R-:W-:Y:S03]  /*cbe30*/  STL [R1+0x4110], R178 ;  /* 0x004110b201007387 */ /* 0x000fe60000100800 */
[----:B-1----:R-:W3:Y:S01]  /*cbe40*/  LDL.LU R158, [R1+0x40fc] ;  /* 0x0040fc00019e7983 */ /* 0x002ee20000300800 */
[----:B------:R-:W-:Y:S02]  /*cbe50*/  STL [R1+0x4124], R171 ;  /* 0x004124ab01007387 */ /* 0x000fe40000100800 */
[----:B--2---:R-:W-:-:S05]  /*cbe60*/  IMAD.X R88, R88, 0x1, R0, P2 ;  /* 0x0000000158587824 */ /* 0x004fca00010e0600 */
[----:B------:R1:W-:Y:S04]  /*cbe70*/  STL [R1+0x411c], R88 ;  /* 0x00411c5801007387 */ /* 0x0003e80000100800 */
[----:B-1----:R-:W2:Y:S01]  /*cbe80*/  LDL.LU R88, [R1+0x40e0] ;  /* 0x0040e00001587983 */ /* 0x002ea20000300800 */
[----:B----4-:R-:W-:-:S05]  /*cbe90*/  IADD3.X R7, R7, R0, RZ, P4, !PT ;  /* 0x0000000007077210 */ /* 0x010fca00027fe4ff */
[----:B------:R1:W-:Y:S04]  /*cbea0*/  STL [R1+0x4114], R7 ;  /* 0x0041140701007387 */ /* 0x0003e80000100800 */
[----:B-1----:R-:W4:Y:S01]  /*cbeb0*/  LDL.LU R7, [R1+0x40f4] ;  /* 0x0040f40001077983 */ /* 0x002f220000300800 */
[----:B------:R-:W-:-:S05]  /*cbec0*/  IADD3 R159, P2, R159, R252, RZ ;  /* 0x000000fc9f9f7210 */ /* 0x000fca0007f5e0ff */
[----:B------:R1:W-:Y:S01]  /*cbed0*/  STL [R1+0x4100], R159 ;  /* 0x0041009f01007387 */ /* 0x0003e20000100800 */
[-C--:B------:R-:W-:Y:S01]  /*cbee0*/  IADD3 R6, P4, R6, R252.reuse, RZ ;  /* 0x000000fc06067210 */ /* 0x080fe20007f9e0ff */
[----:B------:R-:W-:Y:S02]  /*cbef0*/  IMAD.X R170, R170, 0x1, R0, P3 ;  /* 0x00000001aaaa7824 */ /* 0x000fe400018e0600 */
[----:B-1----:R-:W4:Y:S02]  /*cbf00*/  LDL.LU R159, [R1+0x40d8] ;  /* 0x0040d800019f7983 */ /* 0x002f240000300800 */
[----:B------:R1:W-:Y:S01]  /*cbf10*/  STL [R1+0x40f8], R6 ;  /* 0x0040f80601007387 */ /* 0x0003e20000100800 */
[----:B------:R-:W-:Y:S01]  /*cbf20*/  IADD3 R160, P3, R160, R252, RZ ;  /* 0x000000fca0a07210 */ /* 0x000fe20007f7e0ff */
[----:B-1----:R-:W4:Y:S01]  /*cbf30*/  LDL.LU R6, [R1+0x40ec] ;  /* 0x0040ec0001067983 */ /* 0x002f220000300800 */
[----:B---3--:R-:W-:-:S05]  /*cbf40*/  IADD3.X R5, R5, R0, RZ, P6, !PT ;  /* 0x0000000005057210 */ /* 0x008fca00037fe4ff */
        /* <DEDUP_REMOVED lines=11> */
[----:B------:R-:W-:-:S05]  /*cc000*/  IMAD.X R158, R158, 0x1, R0, P5 ;  /* 0x000000019e9e7824 */ /* 0x000fca00028e0600 */
[----:B------:R1:W-:Y:S04]  /*cc010*/  STL [R1+0x40fc], R158 ;  /* 0x0040fc9e01007387 */ /* 0x0003e80000100800 */
[----:B-1----:R-:W3:Y:S01]  /*cc020*/  LDL.LU R158, [R1+0x4038] ;  /* 0x00403800019e7983 */ /* 0x002ee20000300800 */
[----:B------:R-:W3:Y:S01]  /*cc030*/  LDL.LU R160, [R1+0x408c] ;  /* 0x00408c0001a07983 */ /* 0x000ee20000300800 */
[----:B--2---:R-:W-:-:S05]  /*cc040*/  IADD3 R88, P5, R88, R252, RZ ;  /* 0x000000fc58587210 */ /* 0x004fca0007fbe0ff */
[----:B------:R1:W-:Y:S04]  /*cc050*/  STL [R1+0x40e0], R88 ;  /* 0x0040e05801007387 */ /* 0x0003e80000100800 */
[----:B-1----:R-:W2:Y:S01]  /*cc060*/  LDL.LU R88, [R1+0x4030] ;  /* 0x0040300001587983 */ /* 0x002ea20000300800 */
[----:B----4-:R-:W-:-:S05]  /*cc070*/  IADD3.X R7, R7, R0, RZ, P2, !PT ;  /* 0x0000000007077210 */ /* 0x010fca00017fe4ff */
[----:B------:R1:W-:Y:S04]  /*cc080*/  STL [R1+0x40f4], R7 ;  /* 0x0040f40701007387 */ /* 0x0003e80000100800 */
[----:B-1----:R-:W4:Y:S01]  /*cc090*/  LDL.LU R7, [R1+0x4044] ;  /* 0x0040440001077983 */ /* 0x002f220000300800 */
[----:B------:R-:W-:Y:S01]  /*cc0a0*/  IADD3 R159, P2, R159, R252, RZ ;  /* 0x000000fc9f9f7210 */ /* 0x000fe20007f5e0ff */
[----:B------:R-:W4:Y:S04]  /*cc0b0*/  LDL.LU R170, [R1+0x4028] ;  /* 0x0040280001aa7983 */ /* 0x000f280000300800 */
[----:B------:R1:W-:Y:S01]  /*cc0c0*/  STL [R1+0x40d8], R159 ;  /* 0x0040d89f01007387 */ /* 0x0003e20000100800 */
[----:B------:R-:W-:-:S03]  /*cc0d0*/  IMAD.X R6, R6, 0x1, R0, P4 ;  /* 0x0000000106067824 */ /* 0x000fc600020e0600 */
[----:B-1----:R-:W4:Y:S02]  /*cc0e0*/  LDL.LU R159, [R1+0x403c] ;  /* 0x00403c00019f7983 */ /* 0x002f240000300800 */
[----:B------:R1:W-:Y:S02]  /*cc0f0*/  STL [R1+0x40ec], R6 ;  /* 0x0040ec0601007387 */ /* 0x0003e40000100800 */
[----:B-1----:R-:W4:Y:S01]  /*cc100*/  LDL.LU R6, [R1+0x4020] ;  /* 0x0040200001067983 */ /* 0x002f220000300800 */
[----:B---3--:R-:W-:Y:S02]  /*cc110*/  IADD3 R5, P4, R5, R252, RZ ;  /* 0x000000fc05057210 */ /* 0x008fe40007f9e0ff */
[----:B------:R-:W-:Y:S01]  /*cc120*/  IADD3.X R243, R243, R0, RZ, P3, !PT ;  /* 0x00000000f3f37210 */ /* 0x000fe20001ffe4ff */
[----:B------:R-:W-:Y:S02]  /*cc130*/  IADD3 R242, P3, R242, R252, RZ ;  /* 0x000000fcf2f27210 */ /* 0x000fe40007f7e0ff */
[----:B------:R1:W-:Y:S01]  /*cc140*/  STL [R1+0x4050], R5 ;  /* 0x0040500501007387 */ /* 0x0003e20000100800 */
[----:B------:R-:W-:-:S03]  /*cc150*/  IMAD.X R178, R178, 0x1, R0, P6 ;  /* 0x00000001b2b27824 */ /* 0x000fc600030e0600 */
[----:B-1----:R-:W3:Y:S01]  /*cc160*/  LDL.LU R5, [R1+0x4034] ;  /* 0x0040340001057983 */ /* 0x002ee20000300800 */
[----:B------:R-:W-:Y:S02]  /*cc170*/  STL [R1+0x40e4], R243 ;  /* 0x0040e4f301007387 */ /* 0x000fe40000100800 */
[----:B------:R-:W-:Y:S01]  /*cc180*/  STL [R1+0x4048], R242 ;  /* 0x004048f201007387 */ /* 0x000fe20000100800 */
[----:B------:R-:W-:Y:S02]  /*cc190*/  IADD3.X R13, R13, R0, RZ, P5, !PT ;  /* 0x000000000d0d7210 */ /* 0x000fe40002ffe4ff */
[----:B------:R-:W-:-:S03]  /*cc1a0*/  IADD3 R171, P6, R171, R252, RZ ;  /* 0x000000fcabab7210 */ /* 0x000fc60007fde0ff */
[----:B------:R1:W-:Y:S01]  /*cc1b0*/  STL [R1+0x40d4], R13 ;  /* 0x0040d40d01007387 */ /* 0x0003e20000100800 */
[----:B------:R-:W-:Y:S03]  /*cc1c0*/  STL [R1+0x40dc], R178 ;  /* 0x0040dcb201007387 */ /* 0x000fe60000100800 */
[----:B-1----:R-:W3:Y:S01]  /*cc1d0*/  LDL.LU R13, [R1+0x4018] ;  /* 0x00401800010d7983 */ /* 0x002ee20000300800 */
[----:B------:R-:W-:Y:S01]  /*cc1e0*/  STL [R1+0x4040], R171 ;  /* 0x004040ab01007387 */ /* 0x000fe20000100800 */
[----:B------:R-:W-:Y:S01]  /*cc1f0*/  IADD3 R158, P5, R158, R252, RZ ;  /* 0x000000fc9e9e7210 */ /* 0x000fe20007fbe0ff */
[----:B------:R-:W-:-:S04]  /*cc200*/  IMAD.X R160, R160, 0x1, R0, P2 ;  /* 0x00000001a0a07824 */ /* 0x000fc800010e0600 */
[----:B------:R1:W-:Y:S04]  /*cc210*/  STL [R1+0x4038], R158 ;  /* 0x0040389e01007387 */ /* 0x0003e80000100800 */
[----:B-1----:R-:W3:Y:S01]  /*cc220*/  LDL.LU R158, [R1+0x402c] ;  /* 0x00402c00019e7983 */ /* 0x002ee20000300800 */
[----:B--2---:R-:W-:-:S05]  /*cc230*/  IADD3 R88, P2, R88, R252, RZ ;  /* 0x000000fc58587210 */ /* 0x004fca0007f5e0ff */
[----:B------:R1:W-:Y:S04]  /*cc240*/  STL [R1+0x4030], R88 ;  /* 0x0040305801007387 */ /* 0x0003e80000100800 */
[----:B-1----:R-:W2:Y:S01]  /*cc250*/  LDL.LU R88, [R1+0x4010] ;  /* 0x0040100001587983 */ /* 0x002ea20000300800 */
[----:B------:R1:W-:Y:S01]  /*cc260*/  STL [R1+0x408c], R160 ;  /* 0x00408ca001007387 */ /* 0x0003e20000100800 */
[----:B----4-:R-:W-:Y:S02]  /*cc270*/  IADD3.X R7, R7, R0, RZ, P4, !PT ;  /* 0x0000000007077210 */ /* 0x010fe400027fe4ff */
[----:B-1----:R-:W4:Y:S03]  /*cc280*/  LDL.LU R160, [R1+0x4024] ;  /* 0x0040240001a07983 */ /* 0x002f260000300800 */
[----:B------:R1:W-:Y:S02]  /*cc290*/  STL [R1+0x4044], R7 ;  /* 0x0040440701007387 */ /* 0x0003e40000100800 */
[----:B-1----:R-:W4:Y:S01]  /*cc2a0*/  LDL.LU R7, [R1+0x4008] ;  /* 0x0040080001077983 */ /* 0x002f220000300800 */
[----:B------:R-:W-:Y:S01]  /*cc2b0*/  IMAD.X R159, R159, 0x1, R0, P3 ;  /* 0x000000019f9f7824 */ /* 0x000fe200018e0600 */
[----:B------:R-:W-:-:S02]  /*cc2c0*/  IADD3 R170, P4, R170, R252, RZ ;  /* 0x000000fcaaaa7210 */ /* 0x000fc40007f9e0ff */
        /* <DEDUP_REMOVED lines=8> */
[----:B---3--:R-:W-:-:S05]  /*cc350*/  IADD3.X R5, R5, R0, RZ, P6, !PT ;  /* 0x0000000005057210 */ /* 0x008fca00037fe4ff */
[----:B------:R1:W-:Y:S01]  /*cc360*/  STL [R1+0x4034], R5 ;  /* 0x0040340501007387 */ /* 0x0003e20000100800 */
[----:B------:R-:W3:Y:S03]  /*cc370*/  LDL.LU R171, [R1+0x400c] ;  /* 0x00400c0001ab7983 */ /* 0x000ee60000300800 */
[----:B-1----:R-:W3:Y:S01]  /*cc380*/  LDL.LU R5, [R1+0x3ff0] ;  /* 0x003ff00001057983 */ /* 0x002ee20000300800 */
[----:B------:R-:W-:-:S05]  /*cc390*/  IADD3 R13, P6, R13, R252, RZ ;  /* 0x000000fc0d0d7210 */ /* 0x000fca0007fde0ff */
[----:B------:R1:W-:Y:S04]  /*cc3a0*/  STL [R1+0x4018], R13 ;  /* 0x0040180d01007387 */ /* 0x0003e80000100800 */
[----:B-1----:R-:W3:Y:S01]  /*cc3b0*/  LDL.LU R13, [R1+0x4004] ;  /* 0x00400400010d7983 */ /* 0x002ee20000300800 */
[----:B------:R-:W3:Y:S02]  /*cc3c0*/  LDL.LU R159, [R1+0x3fe8] ;  /* 0x003fe800019f7983 */ /* 0x000ee40000300800 */
[----:B------:R-:W-:-:S05]  /*cc3d0*/  IMAD.X R158, R158, 0x1, R0, P5 ;  /* 0x000000019e9e7824 */ /* 0x000fca00028e0600 */
[----:B------:R1:W-:Y:S04]  /*cc3e0*/  STL [R1+0x402c], R158 ;  /* 0x00402c9e01007387 */ /* 0x0003e80000100800 */
[----:B-1----:R-:W3:Y:S01]  /*cc3f0*/  LDL.LU R158, [R1+0x3ffc] ;  /* 0x003ffc00019e7983 */ /* 0x002ee20000300800 */
[----:B--2---:R-:W-:-:S05]  /*cc400*/  IADD3 R88, P5, R88, R252, RZ ;  /* 0x000000fc58587210 */ /* 0x004fca0007fbe0ff */
[----:B------:R1:W-:Y:S01]  /*cc410*/  STL [R1+0x4010], R88 ;  /* 0x0040105801007387 */ /* 0x0003e20000100800 */
[----:B----4-:R-:W-:-:S03]  /*cc420*/  IADD3.X R160, R160, R0, RZ, P2, !PT ;  /* 0x00000000a0a07210 */ /* 0x010fc600017fe4ff */
[----:B-1----:R-:W2:Y:S01]  /*cc430*/  LDL.LU R88, [R1+0x3fe0] ;  /* 0x003fe00001587983 */ /* 0x002ea20000300800 */
[----:B------:R-:W4:Y:S02]  /*cc440*/  LDL.LU R170, [R1+0x3ff4] ;  /* 0x003ff40001aa7983 */ /* 0x000f240000300800 */
[----:B------:R1:W-:Y:S01]  /*cc450*/  STL [R1+0x4024], R160 ;  /* 0x004024a001007387 */ /* 0x0003e20000100800 */
[-C--:B------:R-:W-:Y:S01]  /*cc460*/  IADD3 R7, P2, R7, R252.reuse, RZ ;  /* 0x000000fc07077210 */ /* 0x080fe20007f5e0ff */
[----:B-1----:R-:W4:Y:S04]  /*cc470*/  LDL.LU R160, [R1+0x3fd8] ;  /* 0x003fd80001a07983 */ /* 0x002f280000300800 */
[----:B------:R1:W-:Y:S02]  /*cc480*/  STL [R1+0x4008], R7 ;  /* 0x0040080701007387 */ /* 0x0003e40000100800 */
        /* <DEDUP_REMOVED lines=9> */
[----:B---3--:R-:W-:Y:S01]  /*cc520*/  IMAD.X R171, R171, 0x1, R0, P6 ;  /* 0x00000001abab7824 */ /* 0x008fe200030e0600 */
[----:B------:R-:W-:-:S05]  /*cc530*/  IADD3 R5, P6, R5, R252, RZ ;  /* 0x000000fc05057210 */ /* 0x000fca0007fde0ff */
[----:B------:R1:W-:Y:S01]  /*cc540*/  STL [R1+0x3ff0], R5 ;  /* 0x003ff00501007387 */ /* 0x0003e20000100800 */
[----:B------:R-:W-:Y:S03]  /*cc550*/  STL [R1+0x3ff8], R178 ;  /* 0x003ff8b201007387 */ /* 0x000fe60000100800 */
[----:B-1----:R-:W3:Y:S01]  /*cc560*/  LDL.LU R5, [R1+0x3fe4] ;  /* 0x003fe40001057983 */ /* 0x002ee20000300800 */
[----:B------:R-:W-:Y:S01]  /*cc570*/  STL [R1+0x400c], R171 ;  /* 0x00400cab01007387 */ /* 0x000fe20000100800 */
[----:B------:R-:W-:-:S05]  /*cc580*/  IADD3.X R13, R13, R0, RZ, P5, !PT ;  /* 0x000000000d0d7210 */ /* 0x000fca0002ffe4ff */
[----:B------:R1:W-:Y:S01]  /*cc590*/  STL [R1+0x4004], R13 ;  /* 0x0040040d01007387 */ /* 0x0003e20000100800 */
[----:B------:R-:W-:-:S03]  /*cc5a0*/  IADD3 R159, P5, R159, R252, RZ ;  /* 0x000000fc9f9f7210 */ /* 0x000fc60007fbe0ff */
[----:B-1----:R-:W3:Y:S01]  /*cc5b0*/  LDL.LU R13, [R1+0x3f48] ;  /* 0x003f4800010d7983 */ /* 0x002ee20000300800 */
[----:B------:R-:W-:-:S05]  /*cc5c0*/  IMAD.X R158, R158, 0x1, R0, P2 ;  /* 0x000000019e9e7824 */ /* 0x000fca00010e0600 */
[----:B------:R1:W-:Y:S04]  /*cc5d0*/  STL [R1+0x3ffc], R158 ;  /* 0x003ffc9e01007387 */ /* 0x0003e80000100800 */
[----:B-1----:R-:W3:Y:S01]  /*cc5e0*/  LDL.LU R158, [R1+0x3fdc] ;  /* 0x003fdc00019e7983 */ /* 0x002ee20000300800 */
[----:B------:R1:W-:Y:S03]  /*cc5f0*/  STL [R1+0x3fe8], R159 ;  /* 0x003fe89f01007387 */ /* 0x0003e60000100800 */
[----:B-1----:R-:W3:Y:S01]  /*cc600*/  LDL.LU R159, [R1+0x3f40] ;  /* 0x003f4000019f7983 */ /* 0x002ee20000300800 */
[----:B--2---:R-:W-:Y:S02]  /*cc610*/  IADD3 R88, P2, R88, R252, RZ ;  /* 0x000000fc58587210 */ /* 0x004fe40007f5e0ff */
[----:B----4-:R-:W-:-:S03]  /*cc620*/  IADD3.X R170, R170, R0, RZ, P4, !PT ;  /* 0x00000000aaaa7210 */ /* 0x010fc600027fe4ff */
[----:B------:R1:W-:Y:S04]  /*cc630*/  STL [R1+0x3fe0], R88 ;  /* 0x003fe05801007387 */ /* 0x0003e80000100800 */
[----:B-1----:R-:W2:Y:S01]  /*cc640*/  LDL.LU R88, [R1+0x3fd4] ;  /* 0x003fd40001587983 */ /* 0x002ea20000300800 */
[----:B------:R-:W-:-:S05]  /*cc650*/  IMAD.X R7, R7, 0x1, R0, P3 ;  /* 0x0000000107077824 */ /* 0x000fca00018e0600 */
        /* <DEDUP_REMOVED lines=12> */
[----:B---3--:R-:W-:-:S05]  /*cc720*/  IADD3.X R5, R5, R0, RZ, P6, !PT ;  /* 0x0000000005057210 */ /* 0x008fca00037fe4ff */
[----:B------:R1:W-:Y:S04]  /*cc730*/  STL [R1+0x3fe4], R5 ;  /* 0x003fe40501007387 */ /* 0x0003e80000100800 */
[----:B-1----:R-:W3:Y:S01]  /*cc740*/  LDL.LU R5, [R1+0x3f20] ;  /* 0x003f200001057983 */ /* 0x002ee20000300800 */
[----:B------:R-:W3:Y:S01]  /*cc750*/  LDL.LU R160, [R1+0x3f34] ;  /* 0x003f340001a07983 */ /* 0x000ee20000300800 */
[----:B------:R-:W-:-:S05]  /*cc760*/  IADD3 R13, P6, R13, R252, RZ ;  /* 0x000000fc0d0d7210 */ /* 0x000fca0007fde0ff */
[----:B------:R1:W-:Y:S04]  /*cc770*/  STL [R1+0x3f48], R13 ;  /* 0x003f480d01007387 */ /* 0x0003e80000100800 */
[----:B-1----:R-:W3:Y:S01]  /*cc780*/  LDL.LU R13, [R1+0x3f18] ;  /* 0x003f1800010d7983 */ /* 0x002ee20000300800 */
[----:B------:R-:W-:-:S05]  /*cc790*/  IMAD.X R158, R158, 0x1, R0, P5 ;  /* 0x000000019e9e7824 */ /* 0x000fca00028e0600 */
[----:B------:R1:W-:Y:S01]  /*cc7a0*/  STL [R1+0x3fdc], R158 ;  /* 0x003fdc9e01007387 */ /* 0x0003e20000100800 */
[----:B------:R-:W-:-:S03]  /*cc7b0*/  IADD3 R159, P5, R159, R252, RZ ;  /* 0x000000fc9f9f7210 */ /* 0x000fc60007fbe0ff */
[----:B-1----:R-:W3:Y:S01]  /*cc7c0*/  LDL.LU R158, [R1+0x3f2c] ;  /* 0x003f2c00019e7983 */ /* 0x002ee20000300800 */
[----:B------:R-:W3:Y:S02]  /*cc7d0*/  LDL.LU R170, [R1+0x3f10] ;  /* 0x003f100001aa7983 */ /* 0x000ee40000300800 */
        /* <DEDUP_REMOVED lines=11> */
[----:B------:R-:W-:Y:S01]  /*cc890*/  IADD3 R171, P3, R171, R252, RZ ;  /* 0x000000fcabab7210 */ /* 0x000fe20007f7e0ff */
[----:B------:R-:W-:Y:S01]  /*cc8a0*/  STL [R1+0x3f4c], R243 ;  /* 0x003f4cf301007387 */ /* 0x000fe20000100800 */
[----:B------:R-:W-:Y:S02]  /*cc8b0*/  STL [R1+0x3f30], R242 ;  /* 0x003f30f201007387 */ /* 0x000fe40000100800 */
[----:B------:R-:W-:-:S05]  /*cc8c0*/  IMAD.X R6, R6, 0x1, R0, P6 ;  /* 0x0000000106067824 */ /* 0x000fca00030e0600 */
[----:B------:R1:W-:Y:S01]  /*cc8d0*/  STL [R1+0x3f3c], R6 ;  /* 0x003f3c0601007387 */ /* 0x0003e20000100800 */
[----:B------:R-:W-:Y:S03]  /*cc8e0*/  STL [R1+0x3f44], R178 ;  /* 0x003f44b201007387 */ /* 0x000fe60000100800 */
[----:B-1----:R-:W4:Y:S01]  /*cc8f0*/  LDL.LU R6, [R1+0x3f00] ;  /* 0x003f000001067983 */ /* 0x002f220000300800 */
[----:B------:R-:W-:Y:S01]  /*cc900*/  STL [R1+0x3f28], R171 ;  /* 0x003f28ab01007387 */ /* 0x000fe20000100800 */
[----:B---3--:R-:W-:Y:S02]  /*cc910*/  IADD3 R5, P6, R5, R252, RZ ;  /* 0x000000fc05057210 */ /* 0x008fe40007fde0ff */
[----:B------:R-:W-:-:S03]  /*cc920*/  IADD3.X R160, R160, R0, RZ, P5, !PT ;  /* 0x00000000a0a07210 */ /* 0x000fc60002ffe4ff */
[----:B------:R1:W-:Y:S04]  /*cc930*/  STL [R1+0x3f20], R5 ;  /* 0x003f200501007387 */ /* 0x0003e80000100800 */
[----:B-1----:R-:W3:Y:S01]  /*cc940*/  LDL.LU R5, [R1+0x3f14] ;  /* 0x003f140001057983 */ /* 0x002ee20000300800 */
[----:B------:R-:W-:-:S05]  /*cc950*/  IADD3 R13, P5, R13, R252, RZ ;  /* 0x000000fc0d0d7210 */ /* 0x000fca0007fbe0ff */
[----:B------:R1:W-:Y:S04]  /*cc960*/  STL [R1+0x3f18], R13 ;  /* 0x003f180d01007387 */ /* 0x0003e80000100800 */
[----:B-1----:R-:W3:Y:S01]  /*cc970*/  LDL.LU R13, [R1+0x3ef8] ;  /* 0x003ef800010d7983 */ /* 0x002ee20000300800 */
[----:B------:R1:W-:Y:S02]  /*cc980*/  STL [R1+0x3f34], R160 ;  /* 0x003f34a001007387 */ /* 0x0003e40000100800 */
[----:B------:R-:W-:Y:S01]  /*cc990*/  IMAD.X R158, R158, 0x1, R0, P2 ;  /* 0x000000019e9e7824 */ /* 0x000fe200010e0600 */
[----:B-1----:R-:W3:Y:S04]  /*cc9a0*/  LDL.LU R160, [R1+0x3f0c] ;  /* 0x003f0c0001a07983 */ /* 0x002ee80000300800 */
[----:B------:R1:W-:Y:S01]  /*cc9b0*/  STL [R1+0x3f2c], R158 ;  /* 0x003f2c9e01007387 */ /* 0x0003e20000100800 */
[----:B------:R-:W-:-:S02]  /*cc9c0*/  IADD3 R170, P2, R170, R252, RZ ;  /* 0x000000fcaaaa7210 */ /* 0x000fc40007f5e0ff */
[----:B------:R-:W-:Y:S01]  /*cc9d0*/  IADD3.X R159, R159, R0, RZ, P4, !PT ;  /* 0x000000009f9f7210 */ /* 0x000fe200027fe4ff */
        /* <DEDUP_REMOVED lines=18> */
[----:B------:R1:W-:Y:S04]  /*ccb00*/  STL [R1+0x3f14], R5 ;  /* 0x003f140501007387 */ /* 0x0003e80000100800 */
[----:B-1----:R-:W3:Y:S01]  /*ccb10*/  LDL.LU R5, [R1+0x3ee4] ;  /* 0x003ee40001057983 */ /* 0x002ee20000300800 */
[----:B------:R-:W-:-:S05]  /*ccb20*/  IADD3 R13, P6, R13, R252, RZ ;  /* 0x000000fc0d0d7210 */ /* 0x000fca0007fde0ff */
[----:B------:R1:W-:Y:S01]  /*ccb30*/  STL [R1+0x3ef8], R13 ;  /* 0x003ef80d01007387 */ /* 0x0003e20000100800 */
[----:B------:R-:W-:-:S03]  /*ccb40*/  IMAD.X R160, R160, 0x1, R0, P5 ;  /* 0x00000001a0a07824 */ /* 0x000fc600028e0600 */
[----:B-1----:R-:W3:Y:S01]  /*ccb50*/  LDL.LU R13, [R1+0x3e48] ;  /* 0x003e4800010d7983 */ /* 0x002ee20000300800 */
[----:B------:R-:W3:Y:S02]  /*ccb60*/  LDL.LU R170, [R1+0x3edc] ;  /* 0x003edc0001aa7983 */ /* 0x000ee40000300800 */
        /* <DEDUP_REMOVED lines=19> */
[----:B------:R-:W-:Y:S01]  /*ccca0*/  IMAD.X R6, R6, 0x1, R0, P6 ;  /* 0x0000000106067824 */ /* 0x000fe200030e0600 */
[----:B------:R-:W-:-:S04]  /*cccb0*/  IADD3 R159, P6, R159, R252, RZ ;  /* 0x000000fc9f9f7210 */ /* 0x000fc80007fde0ff */
[----:B------:R1:W-:Y:S04]  /*cccc0*/  STL [R1+0x3eec], R6 ;  /* 0x003eec0601007387 */ /* 0x0003e80000100800 */
[----:B-1----:R-:W4:Y:S01]  /*cccd0*/  LDL.LU R6, [R1+0x3e30] ;  /* 0x003e300001067983 */ /* 0x002f220000300800 */
[----:B---3--:R-:W-:-:S05]  /*ccce0*/  IADD3.X R5, R5, R0, RZ, P5, !PT ;  /* 0x0000000005057210 */ /* 0x008fca0002ffe4ff */
[----:B------:R1:W-:Y:S04]  /*cccf0*/  STL [R1+0x3ee4], R5 ;  /* 0x003ee40501007387 */ /* 0x0003e80000100800 */
[----:B-1----:R-:W3:Y:S01]  /*ccd00*/  LDL.LU R5, [R1+0x3e44] ;  /* 0x003e440001057983 */ /* 0x002ee20000300800 */
[----:B------:R1:W-:Y:S01]  /*ccd10*/  STL [R1+0x3ed0], R159 ;  /* 0x003ed09f01007387 */ /* 0x0003e20000100800 */
[-C--:B------:R-:W-:Y:S02]  /*ccd20*/  IADD3 R13, P5, R13, R252.reuse, RZ ;  /* 0x000000fc0d0d7210 */ /* 0x080fe40007fbe0ff */
[----:B-1----:R-:W3:Y:S03]  /*ccd30*/  LDL.LU R159, [R1+0x3e28] ;  /* 0x003e2800019f7983 */ /* 0x002ee60000300800 */
[----:B------:R1:W-:Y:S02]  /*ccd40*/  STL [R1+0x3e48], R13 ;  /* 0x003e480d01007387 */ /* 0x0003e40000100800 */
[----:B------:R-:W-:Y:S01]  /*ccd50*/  IMAD.X R170, R170, 0x1, R0, P2 ;  /* 0x00000001aaaa7824 */ /* 0x000fe200010e0600 */
[----:B-1----:R-:W3:Y:S01]  /*ccd60*/  LDL.LU R13, [R1+0x3e3c] ;  /* 0x003e3c00010d7983 */ /* 0x002ee20000300800 */
[----:B------:R-:W-:-:S02]  /*ccd70*/  IADD3 R160, P2, R160, R252, RZ ;  /* 0x000000fca0a07210 */ /* 0x000fc40007f5e0ff */
[----:B------:R-:W-:-:S05]  /*ccd80*/  IADD3.X R158, R158, R0, RZ, P4, !PT ;  /* 0x000000009e9e7210 */ /* 0x000fca00027fe4ff */
        /* <DEDUP_REMOVED lines=26> */
[----:B------:R1:W-:Y:S02]  /*ccf30*/  STL [R1+0x3e3c], R13 ;  /* 0x003e3c0d01007387 */ /* 0x0003e40000100800 */
[----:B-1----:R-:W3:Y:S01]  /*ccf40*/  LDL.LU R13, [R1+0x3df0] ;  /* 0x003df000010d7983 */ /* 0x002ee20000300800 */
[----:B------:R-:W-:-:S02]  /*ccf50*/  IADD3 R158, P5, R158, R252, RZ ;  /* 0x000000fc9e9e7210 */ /* 0x000fc40007fbe0ff */
[----:B------:R-:W-:Y:S01]  /*ccf60*/  IADD3.X R243, R243, R0, RZ, P2, !PT ;  /* 0x00000000f3f37210 */ /* 0x000fe200017fe4ff */
[-C--:B------:R-:W-:Y:S02]  /*ccf70*/  IADD3 R242, P2, R242, R252.reuse, RZ ;  /* 0x000000fcf2f27210 */ /* 0x080fe40007f5e0ff */
[----:B------:R-:W-:Y:S01]  /*ccf80*/  IMAD.X R178, R178, 0x1, R0, P4 ;  /* 0x00000001b2b27824 */ /* 0x000fe200020e0600 */
[----:B------:R1:W-:Y:S04]  /*ccf90*/  STL [R1+0x3e20], R158 ;  /* 0x003e209e01007387 */ /* 0x0003e80000100800 */
[----:B-1----:R-:W3:Y:S01]  /*ccfa0*/  LDL.LU R158, [R1+0x3e04] ;  /* 0x003e0400019e7983 */ /* 0x002ee20000300800 */
[----:B------:R-:W-:Y:S02]  /*ccfb0*/  STL [R1+0x3e34], R243 ;  /* 0x003e34f301007387 */ /* 0x000fe40000100800 */
[----:B------:R-:W-:Y:S01]  /*ccfc0*/  STL [R1+0x3e18], R242 ;  /* 0x003e18f201007387 */ /* 0x000fe20000100800 */
[----:B--2---:R-:W-:-:S02]  /*ccfd0*/  IADD3 R171, P4, R171, R252, RZ ;  /* 0x000000fcabab7210 */ /* 0x004fc40007f9e0ff */
        /* <DEDUP_REMOVED lines=21> */
[----:B------:R-:W-:Y:S03]  /*cd130*/  STL [R1+0x3df8], R170 ;  /* 0x003df8aa01007387 */ /* 0x000fe60000100800 */
[----:B-1----:R-:W3:Y:S01]  /*cd140*/  LDL.LU R13, [R1+0x3dec] ;  /* 0x003dec00010d7983 */ /* 0x002ee20000300800 */
[----:B------:R1:W-:Y:S02]  /*cd150*/  STL [R1+0x3e0c], R159 ;  /* 0x003e0c9f01007387 */ /* 0x0003e40000100800 */
[----:B------:R-:W3:Y:S02]  /*cd160*/  LDL.LU R243, [R1+0x3dd0] ;  /* 0x003dd00001f37983 */ /* 0x000ee40000300800 */
[----:B------:R-:W3:Y:S01]  /*cd170*/  LDL.LU R242, [R1+0x3de4] ;  /* 0x003de40001f27983 */ /* 0x000ee20000300800 */
[----:B------:R-:W3:Y:S01]  /*cd180*/  LDL.LU R178, [R1+0x3d48] ;  /* 0x003d480001b27983 */ /* 0x000ee20000300800 */
[----:B------:R-:W-:-:S05]  /*cd190*/  IADD3.X R158, R158, R0, RZ, P4, !PT ;  /* 0x000000009e9e7210 */ /* 0x000fca00027fe4ff */
[----:B------:R-:W-:Y:S01]  /*cd1a0*/  STL [R1+0x3e04], R158 ;  /* 0x003e049e01007387 */ /* 0x000fe20000100800 */
[----:B------:R-:W3:Y:S02]  /*cd1b0*/  LDL.LU R171, [R1+0x3ddc] ;  /* 0x003ddc0001ab7983 */ /* 0x000ee40000300800 */
        /* <DEDUP_REMOVED lines=18> */
[----:B------:R-:W-:-:S05]  /*cd2e0*/  IMAD.X R13, R13, 0x1, R0, P5 ;  /* 0x000000010d0d7824 */ /* 0x000fca00028e0600 */
[----:B------:R1:W-:Y:S01]  /*cd2f0*/  STL [R1+0x3dec], R13 ;  /* 0x003dec0d01007387 */ /* 0x0003e20000100800 */
[----:B------:R-:W-:Y:S02]  /*cd300*/  IADD3 R243, P5, R243, R252, RZ ;  /* 0x000000fcf3f37210 */ /* 0x000fe40007fbe0ff */
[----:B------:R-:W-:Y:S01]  /*cd310*/  IADD3.X R242, R242, R0, RZ, P2, !PT ;  /* 0x00000000f2f27210 */ /* 0x000fe200017fe4ff */
[-C--:B------:R-:W-:Y:S01]  /*cd320*/  IADD3 R178, P2, R178, R252.reuse, RZ ;  /* 0x000000fcb2b27210 */ /* 0x080fe20007f5e0ff */
[----:B-1----:R-:W3:Y:S01]  /*cd330*/  LDL.LU R13, [R1+0x3d20] ;  /* 0x003d2000010d7983 */ /* 0x002ee20000300800 */
[----:B------:R-:W-:Y:S01]  /*cd340*/  IMAD.X R171, R171, 0x1, R0, P4 ;  /* 0x00000001abab7824 */ /* 0x000fe200020e0600 */
[----:B------:R-:W-:Y:S01]  /*cd350*/  IADD3 R159, P4, R159, R252, RZ ;  /* 0x000000fc9f9f7210 */ /* 0x000fe20007f9e0ff */
[----:B------:R-:W-:Y:S01]  /*cd360*/  STL [R1+0x3dd0], R243 ;  /* 0x003dd0f301007387 */ /* 0x000fe20000100800 */
[----:B------:R-:W-:Y:S03]  /*cd370*/  STL [R1+0x3de4], R242 ;  /* 0x003de4f201007387 */ /* 0x000fe60000100800 */
[----:B------:R1:W-:Y:S02]  /*cd380*/  STL [R1+0x3d40], R159 ;  /* 0x003d409f01007387 */ /* 0x0003e40000100800 */
[----:B------:R-:W-:Y:S01]  /*cd390*/  STL [R1+0x3d48], R178 ;  /* 0x003d48b201007387 */ /* 0x000fe20000100800 */
[----:B-1----:R-:W3:Y:S01]  /*cd3a0*/  LDL.LU R159, [R1+0x3d34] ;  /* 0x003d3400019f7983 */ /* 0x002ee20000300800 */
[----:B------:R-:W-:Y:S01]  /*cd3b0*/  STL [R1+0x3ddc], R171 ;  /* 0x003ddcab01007387 */ /* 0x000fe20000100800 */
[----:B--2---:R-:W-:-:S05]  /*cd3c0*/  IADD3.X R88, R88, R0, RZ, P3, !PT ;  /* 0x0000000058587210 */ /* 0x004fca0001ffe4ff */
[----:B------:R1:W-:Y:S01]  /*cd3d0*/  STL [R1+0x3dd4], R88 ;  /* 0x003dd45801007387 */ /* 0x0003e20000100800 */
[----:B------:R-:W-:-:S03]  /*cd3e0*/  IADD3 R158, P3, R158, R252, RZ ;  /* 0x000000fc9e9e7210 */ /* 0x000fc60007f7e0ff */
[----:B-1----:R-:W2:Y:S01]  /*cd3f0*/  LDL.LU R88, [R1+0x3d18] ;  /* 0x003d180001587983 */ /* 0x002ea20000300800 */
[----:B----4-:R-:W-:-:S05]  /*cd400*/  IMAD.X R7, R7, 0x1, R0, P6 ;  /* 0x0000000107077824 */ /* 0x010fca00030e0600 */
[----:B------:R1:W-:Y:S04]  /*cd410*/  STL [R1+0x3d4c], R7 ;  /* 0x003d4c0701007387 */ /* 0x0003e80000100800 */
[----:B-1----:R-:W4:Y:S01]  /*cd420*/  LDL.LU R7, [R1+0x3d2c] ;  /* 0x003d2c0001077983 */ /* 0x002f220000300800 */
[----:B------:R1:W-:Y:S03]  /*cd430*/  STL [R1+0x3d38], R158 ;  /* 0x003d389e01007387 */ /* 0x0003e60000100800 */
[----:B-1----:R-:W4:Y:S01]  /*cd440*/  LDL.LU R158, [R1+0x3d10] ;  /* 0x003d1000019e7983 */ /* 0x002f220000300800 */
[----:B------:R-:W-:Y:S02]  /*cd450*/  IADD3 R6, P6, R6, R252, RZ ;  /* 0x000000fc06067210 */ /* 0x000fe40007fde0ff */
[----:B------:R-:W-:-:S03]  /*cd460*/  IADD3.X R170, R170, R0, RZ, P5, !PT ;  /* 0x00000000aaaa7210 */ /* 0x000fc60002ffe4ff */
[----:B------:R1:W-:Y:S01]  /*cd470*/  STL [R1+0x3d30], R6 ;  /* 0x003d300601007387 */ /* 0x0003e20000100800 */
[----:B------:R-:W-:-:S03]  /*cd480*/  IADD3 R160, P5, R160, R252, RZ ;  /* 0x000000fca0a07210 */ /* 0x000fc60007fbe0ff */
        /* <DEDUP_REMOVED lines=13> */
[----:B------:R-:W-:Y:S01]  /*cd560*/  IADD3.X R159, R159, R0, RZ, P4, !PT ;  /* 0x000000009f9f7210 */ /* 0x000fe200027fe4ff */
[----:B------:R-:W3:Y:S04]  /*cd570*/  LDL.LU R160, [R1+0x3cf0] ;  /* 0x003cf00001a07983 */ /* 0x000ee80000300800 */
[----:B------:R1:W-:Y:S04]  /*cd580*/  STL [R1+0x3d34], R159 ;  /* 0x003d349f01007387 */ /* 0x0003e80000100800 */
[----:B-1----:R-:W3:Y:S01]  /*cd590*/  LDL.LU R159, [R1+0x3d04] ;  /* 0x003d0400019f7983 */ /* 0x002ee20000300800 */
[----:B--2---:R-:W-:-:S05]  /*cd5a0*/  IADD3 R88, P4, R88, R252, RZ ;  /* 0x000000fc58587210 */ /* 0x004fca0007f9e0ff */
[----:B------:R1:W-:Y:S04]  /*cd5b0*/  STL [R1+0x3d18], R88 ;  /* 0x003d185801007387 */ /* 0x0003e80000100800 */
[----:B-1----:R-:W2:Y:S01]  /*cd5c0*/  LDL.LU R88, [R1+0x3ce8] ;  /* 0x003ce80001587983 */ /* 0x002ea20000300800 */
[----:B----4-:R-:W-:-:S05]  /*cd5d0*/  IMAD.X R7, R7, 0x1, R0, P3 ;  /* 0x0000000107077824 */ /* 0x010fca00018e0600 */
[----:B------:R1:W-:Y:S01]  /*cd5e0*/  STL [R1+0x3d2c], R7 ;  /* 0x003d2c0701007387 */ /* 0x0003e20000100800 */
[----:B------:R-:W-:-:S03]  /*cd5f0*/  IADD3 R158, P3, R158, R252, RZ ;  /* 0x000000fc9e9e7210 */ /* 0x000fc60007f7e0ff */
[----:B-1----:R-:W4:Y:S01]  /*cd600*/  LDL.LU R7, [R1+0x3cfc] ;  /* 0x003cfc0001077983 */ /* 0x002f220000300800 */
[----:B------:R-:W4:Y:S02]  /*cd610*/  LDL.LU R170, [R1+0x3ce0] ;  /* 0x003ce00001aa7983 */ /* 0x000f240000300800 */
[----:B------:R1:W-:Y:S02]  /*cd620*/  STL [R1+0x3d10], R158 ;  /* 0x003d109e01007387 */ /* 0x0003e40000100800 */
[----:B-1----:R-:W4:Y:S01]  /*cd630*/  LDL.LU R158, [R1+0x3cf4] ;  /* 0x003cf400019e7983 */ /* 0x002f220000300800 */
[----:B------:R-:W-:-:S05]  /*cd640*/  IADD3.X R6, R6, R0, RZ, P6, !PT ;  /* 0x0000000006067210 */ /* 0x000fca00037fe4ff */
[----:B------:R1:W-:Y:S04]  /*cd650*/  STL [R1+0x3d24], R6 ;  /* 0x003d240601007387 */ /* 0x0003e80000100800 */
[----:B-1----:R-:W4:Y:S01]  /*cd660*/  LDL.LU R6, [R1+0x3c94] ;  /* 0x003c940001067983 */ /* 0x002f220000300800 */
[-C--:B---3--:R-:W-:Y:S01]  /*cd670*/  IADD3 R5, P6, R5, R252.reuse, RZ ;  /* 0x000000fc05057210 */ /* 0x088fe20007fde0ff */
[--C-:B------:R-:W-:Y:S01]  /*cd680*/  IMAD.X R243, R243, 0x1, R0.reuse, P5 ;  /* 0x00000001f3f37824 */ /* 0x100fe200028e0600 */
[----:B------:R-:W-:Y:S02]  /*cd690*/  IADD3 R242, P5, R242, R252, RZ ;  /* 0x000000fcf2f27210 */ /* 0x000fe40007fbe0ff */
[----:B------:R-:W-:Y:S01]  /*cd6a0*/  IADD3.X R178, R178, R0, RZ, P2, !PT ;  /* 0x00000000b2b27210 */ /* 0x000fe200017fe4ff */
[----:B------:R1:W-:Y:S04]  /*cd6b0*/  STL [R1+0x3d08], R5 ;  /* 0x003d080501007387 */ /* 0x0003e80000100800 */
[----:B-1----:R-:W3:Y:S01]  /*cd6c0*/  LDL.LU R5, [R1+0x3c9c] ;  /* 0x003c9c0001057983 */ /* 0x002ee20000300800 */
[----:B------:R-:W-:Y:S02]  /*cd6d0*/  STL [R1+0x3d1c], R243 ;  /* 0x003d1cf301007387 */ /* 0x000fe40000100800 */
[----:B------:R-:W-:Y:S02]  /*cd6e0*/  STL [R1+0x3d00], R242 ;  /* 0x003d00f201007387 */ /* 0x000fe40000100800 */
[----:B------:R-:W-:Y:S01]  /*cd6f0*/  IMAD.X R13, R13, 0x1, R0, P4 ;  /* 0x000000010d0d7824 */ /* 0x000fe200020e0600 */
[----:B------:R-:W-:-:S02]  /*cd700*/  IADD3 R171, P2, R171, R252, RZ ;  /* 0x000000fcabab7210 */ /* 0x000fc40007f5e0ff */
[----:B------:R-:W-:Y:S02]  /*cd710*/  IADD3 R160, P4, R160, R252, RZ ;  /* 0x000000fca0a07210 */ /* 0x000fe40007f9e0ff */
[----:B------:R1:W-:Y:S01]  /*cd720*/  STL [R1+0x3d0c], R13 ;  /* 0x003d0c0d01007387 */ /* 0x0003e20000100800 */
[----:B------:R-:W-:Y:S03]  /*cd730*/  STL [R1+0x3d14], R178 ;  /* 0x003d14b201007387 */ /* 0x000fe60000100800 */
[----:B-1----:R-:W3:Y:S01]  /*cd740*/  LDL.LU R13, [R1+0x3cd8] ;  /* 0x003cd800010d7983 */ /* 0x002ee20000300800 */
[----:B------:R-:W-:Y:S02]  /*cd750*/  STL [R1+0x3cf8], R171 ;  /* 0x003cf8ab01007387 */ /* 0x000fe40000100800 */
[----:B------:R1:W-:Y:S01]  /*cd760*/  STL [R1+0x3cf0], R160 ;  /* 0x003cf0a001007387 */ /* 0x0003e20000100800 */
[----:B------:R-:W-:Y:S01]  /*cd770*/  IADD3.X R159, R159, R0, RZ, P3, !PT ;  /* 0x000000009f9f7210 */ /* 0x000fe20001ffe4ff */
[----:B-1----:R-:W3:Y:S01]  /*cd780*/  LDL.LU R160, [R1+0x3cec] ;  /* 0x003cec0001a07983 */ /* 0x002ee20000300800 */
[----:B--2---:R-:W-:-:S05]  /*cd790*/  IADD3 R88, P3, R88, R252, RZ ;  /* 0x000000fc58587210 */ /* 0x004fca0007f7e0ff */
[----:B------:R1:W-:Y:S04]  /*cd7a0*/  STL [R1+0x3ce8], R88 ;  /* 0x003ce85801007387 */ /* 0x0003e80000100800 */
[----:B-1----:R-:W2:Y:S01]  /*cd7b0*/  LDL.LU R88, [R1+0x3ce4] ;  /* 0x003ce40001587983 */ /* 0x002ea20000300800 */
[----:B------:R1:W-:Y:S02]  /*cd7c0*/  STL [R1+0x3d04], R159 ;  /* 0x003d049f01007387 */ /* 0x0003e40000100800 */
[----:B----4-:R-:W-:Y:S01]  /*cd7d0*/  IMAD.X R7, R7, 0x1, R0, P6 ;  /* 0x0000000107077824 */ /* 0x010fe200030e0600 */
[----:B------:R-:W-:Y:S01]  /*cd7e0*/  IADD3 R170, P6, R170, R252, RZ ;  /* 0x000000fcaaaa7210 */ /* 0x000fe20007fde0ff */
[----:B-1----:R-:W4:Y:S03]  /*cd7f0*/  LDL.LU R159, [R1+0x3cdc] ;  /* 0x003cdc00019f7983 */ /* 0x002f260000300800 */
[----:B------:R1:W-:Y:S01]  /*cd800*/  STL [R1+0x3cfc], R7 ;  /* 0x003cfc0701007387 */ /* 0x0003e20000100800 */
[----:B------:R-:W-:Y:S01]  /*cd810*/  IADD3.X R158, R158, R0, RZ, P5, !PT ;  /* 0x000000009e9e7210 */ /* 0x000fe20002ffe4ff */
[----:B-1----:R-:W4:Y:S01]  /*cd820*/  LDL.LU R7, [R1+0x3c90] ;  /* 0x003c900001077983 */ /* 0x002f220000300800 */
[----:B------:R-:W4:Y:S02]  /*cd830*/  LDL.LU R247, [R1+0x3ca4] ;  /* 0x003ca40001f77983 */ /* 0x000f240000300800 */
[----:B------:R-:W4:Y:S02]  /*cd840*/  LDL.LU R245, [R1+0x3cd4] ;  /* 0x003cd40001f57983 */ /* 0x000f240000300800 */
[----:B------:R-:W-:Y:S01]  /*cd850*/  STL [R1+0x3ce0], R170 ;  /* 0x003ce0aa01007387 */ /* 0x000fe20000100800 */
[----:B------:R-:W4:Y:S01]  /*cd860*/  LDL.LU R243, [R1+0x3cac] ;  /* 0x003cac0001f37983 */ /* 0x000f220000300800 */
[----:B------:R1:W-:Y:S02]  /*cd870*/  STL [R1+0x3cf4], R158 ;  /* 0x003cf49e01007387 */ /* 0x0003e40000100800 */
[----:B------:R-:W4:Y:S02]  /*cd880*/  LDL.LU R242, [R1+0x3c4c] ;  /* 0x003c4c0001f27983 */ /* 0x000f240000300800 */
[----:B------:R-:W4:Y:S01]  /*cd890*/  LDL.LU R178, [R1+0x3cb4] ;  /* 0x003cb40001b27983 */ /* 0x000f220000300800 */
[----:B-1----:R-:W4:Y:S01]  /*cd8a0*/  LDL.LU R158, [R1+0x3cbc] ;  /* 0x003cbc00019e7983 */ /* 0x002f220000300800 */
[----:B---3--:R-:W-:-:S05]  /*cd8b0*/  IADD3 R13, P5, R13, R252, RZ ;  /* 0x000000fc0d0d7210 */ /* 0x008fca0007fbe0ff */
[----:B------:R1:W-:Y:S01]  /*cd8c0*/  STL [R1+0x3cd8], R13 ;  /* 0x003cd80d01007387 */ /* 0x0003e20000100800 */
[----:B------:R-:W-:-:S03]  /*cd8d0*/  IMAD.X R160, R160, 0x1, R0, P2 ;  /* 0x00000001a0a07824 */ /* 0x000fc600010e0600 */
[----:B-1----:R-:W3:Y:S01]  /*cd8e0*/  LDL.LU R13, [R1+0x3c98] ;  /* 0x003c9800010d7983 */ /* 0x002ee20000300800 */
[----:B------:R-:W3:Y:S02]  /*cd8f0*/  LDL.LU R171, [R1+0x3cc4] ;  /* 0x003cc40001ab7983 */ /* 0x000ee40000300800 */
[----:B------:R1:W-:Y:S02]  /*cd900*/  STL [R1+0x3cec], R160 ;  /* 0x003ceca001007387 */ /* 0x0003e40000100800 */
[----:B-1----:R-:W3:Y:S01]  /*cd910*/  LDL.LU R160, [R1+0x3ca0] ;  /* 0x003ca00001a07983 */ /* 0x002ee20000300800 */
[----:B------:R-:W-:Y:S02]  /*cd920*/  IADD3 R6, P2, R6, R252, RZ ;  /* 0x000000fc06067210 */ /* 0x000fe40007f5e0ff */
[----:B--2---:R-:W-:-:S05]  /*cd930*/  IADD3.X R88, R88, R0, RZ, P4, !PT ;  /* 0x0000000058587210 */ /* 0x004fca00027fe4ff */
[----:B------:R1:W-:Y:S01]  /*cd940*/  STL [R1+0x3ce4], R88 ;  /* 0x003ce45801007387 */ /* 0x0003e20000100800 */
[-C--:B------:R-:W-:Y:S01]  /*cd950*/  IADD3 R5, P4, R5, R252.reuse, RZ ;  /* 0x000000fc05057210 */ /* 0x080fe20007f9e0ff */
[----:B----4-:R-:W-:Y:S02]  /*cd960*/  IMAD.X R159, R159, 0x1, R0, P3 ;  /* 0x000000019f9f7824 */ /* 0x010fe400018e0600 */
[----:B-1----:R-:W2:Y:S01]  /*cd970*/  LDL.LU R88, [R1+0x3ccc] ;  /* 0x003ccc0001587983 */ /* 0x002ea20000300800 */
[----:B------:R-:W4:Y:S03]  /*cd980*/  LDL.LU R170, [R1+0x3ca8] ;  /* 0x003ca80001aa7983 */ /* 0x000f260000300800 */
[----:B------:R1:W-:Y:S01]  /*cd990*/  STL [R1+0x3cdc], R159 ;  /* 0x003cdc9f01007387 */ /* 0x0003e20000100800 */
[----:B------:R-:W-:Y:S02]  /*cd9a0*/  IADD3 R247, P3, R247, R252, RZ ;  /* 0x000000fcf7f77210 */ /* 0x000fe40007f7e0ff */
[----:B------:R-:W-:-:S02]  /*cd9b0*/  IADD3.X R245, R245, R0, RZ, P6, !PT ;  /* 0x00000000f5f57210 */ /* 0x000fc400037fe4ff */
[----:B------:R-:W-:Y:S02]  /*cd9c0*/  IADD3.X R7, R7, R0, RZ, P2, !PT ;  /* 0x0000000007077210 */ /* 0x000fe400017fe4ff */
[-C--:B------:R-:W-:Y:S01]  /*cd9d0*/  IADD3 R243, P6, R243, R252.reuse, RZ ;  /* 0x000000fcf3f37210 */ /* 0x080fe20007fde0ff */
[----:B-1----:R-:W4:Y:S01]  /*cd9e0*/  LDL.LU R159, [R1+0x3cd0] ;  /* 0x003cd000019f7983 */ /* 0x002f220000300800 */
[----:B------:R-:W-:Y:S02]  /*cd9f0*/  STL [R1+0x3c94], R6 ;  /* 0x003c940601007387 */ /* 0x000fe40000100800 */
[--C-:B------:R-:W-:Y:S02]  /*cda00*/  IMAD.X R242, R242, 0x1, R0.reuse, P5 ;  /* 0x00000001f2f27824 */ /* 0x100fe400028e0600 */
[----:B------:R-:W-:Y:S01]  /*cda10*/  STL [R1+0x3c9c], R5 ;  /* 0x003c9c0501007387 */ /* 0x000fe20000100800 */
[----:B------:R-:W-:Y:S01]  /*cda20*/  STL [R1+0x3ca4], R247 ;  /* 0x003ca4f701007387 */ /* 0x000fe20000100800 */
[-C--:B------:R-:W-:Y:S01]  /*cda30*/  IADD3 R178, P5, R178, R252.reuse, RZ ;  /* 0x000000fcb2b27210 */ /* 0x080fe20007fbe0ff */
[----:B------:R-:W-:Y:S02]  /*cda40*/  STL [R1+0x3cd4], R245 ;  /* 0x003cd4f501007387 */ /* 0x000fe40000100800 */
[----:B------:R-:W-:Y:S01]  /*cda50*/  STL [R1+0x3cac], R243 ;  /* 0x003cacf301007387 */ /* 0x000fe20000100800 */
[-C--:B------:R-:W-:Y:S01]  /*cda60*/  IADD3 R158, P2, R158, R252.reuse, RZ ;  /* 0x000000fc9e9e7210 */ /* 0x080fe20007f5e0ff */
[----:B------:R-:W-:Y:S04]  /*cda70*/  STL [R1+0x3c4c], R242 ;  /* 0x003c4cf201007387 */ /* 0x000fe80000100800 */
[----:B------:R1:W-:Y:S04]  /*cda80*/  LDGSTS.E [R4+0xb400], [R6.64], P1 ;  /* 0x0b40000006047fae */ /* 0x0003e80008921844 */
[----:B------:R1:W-:Y:S01]  /*cda90*/  STL [R1+0x3cbc], R158 ;  /* 0x003cbc9e01007387 */ /* 0x0003e20000100800 */
[----:B------:R-:W-:Y:S03]  /*cdaa0*/  STL [R1+0x3cb4], R178 ;  /* 0x003cb4b201007387 */ /* 0x000fe60000100800 */
[----:B-1----:R-:W4:Y:S01]  /*cdab0*/  LDL.LU R158, [R1+0x3cb0] ;  /* 0x003cb000019e7983 */ /* 0x002f220000300800 */
[----:B---3--:R-:W-:Y:S01]  /*cdac0*/  IMAD.X R13, R13, 0x1, R0, P4 ;  /* 0x000000010d0d7824 */ /* 0x008fe200020e0600 */
[----:B------:R-:W-:-:S04]  /*cdad0*/  IADD3 R171, P4, R171, R252, RZ ;  /* 0x000000fcabab7210 */ /* 0x000fc80007f9e0ff */
[----:B------:R1:W-:Y:S01]  /*cdae0*/  STL [R1+0x3c98], R13 ;  /* 0x003c980d01007387 */ /* 0x0003e20000100800 */
[----:B------:R-:W-:-:S03]  /*cdaf0*/  IADD3.X R160, R160, R0, RZ, P3, !PT ;  /* 0x00000000a0a07210 */ /* 0x000fc60001ffe4ff */
[----:B-1----:R-:W3:Y:S01]  /*cdb00*/  LDL.LU R13, [R1+0x3c48] ;  /* 0x003c4800010d7983 */ /* 0x002ee20000300800 */
[----:B------:R-:W-:Y:S02]  /*cdb10*/  STL [R1+0x3c90], R7 ;  /* 0x003c900701007387 */ /* 0x000fe40000100800 */
[----:B------:R1:W-:Y:S02]  /*cdb20*/  STL [R1+0x3ca0], R160 ;  /* 0x003ca0a001007387 */ /* 0x0003e40000100800 */
[----:B------:R-:W-:Y:S01]  /*cdb30*/  STL [R1+0x3cc4], R171 ;  /* 0x003cc4ab01007387 */ /* 0x000fe20000100800 */
[----:B-1----:R-:W3:Y:S01]  /*cdb40*/  LDL.LU R160, [R1+0x3cb8] ;  /* 0x003cb80001a07983 */ /* 0x002ee20000300800 */
[----:B--2---:R-:W-:Y:S01]  /*cdb50*/  IADD3 R88, P3, R88, R252, RZ ;  /* 0x000000fc58587210 */ /* 0x004fe20007f7e0ff */
[----:B----4-:R-:W-:-:S04]  /*cdb60*/  IMAD.X R170, R170, 0x1, R0, P6 ;  /* 0x00000001aaaa7824 */ /* 0x010fc800030e0600 */
[----:B------:R1:W-:Y:S01]  /*cdb70*/  STL [R1+0x3ccc], R88 ;  /* 0x003ccc5801007387 */ /* 0x0003e20000100800 */
[----:B------:R-:W-:-:S03]  /*cdb80*/  IADD3 R159, P6, R159, R252, RZ ;  /* 0x000000fc9f9f7210 */ /* 0x000fc60007fde0ff */
[----:B-1----:R-:W2:Y:S01]  /*cdb90*/  LDL.LU R88, [R1+0x3c40] ;  /* 0x003c400001587983 */ /* 0x002ea20000300800 */
        /* <DEDUP_REMOVED lines=8> */
[----:B------:R-:W-:-:S05]  /*cdc20*/  IADD3.X R158, R158, R0, RZ, P5, !PT ;  /* 0x000000009e9e7210 */ /* 0x000fca0002ffe4ff */
[----:B------:R1:W-:Y:S04]  /*cdc30*/  STL [R1+0x3cb0], R158 ;  /* 0x003cb09e01007387 */ /* 0x0003e80000100800 */
[----:B-1----:R-:W4:Y:S01]  /*cdc40*/  LDL.LU R158, [R1+0x3c3c] ;  /* 0x003c3c00019e7983 */ /* 0x002f220000300800 */
[----:B------:R-:W4:Y:S02]  /*cdc50*/  LDL.LU R178, [R1+0x3c20] ;  /* 0x003c200001b27983 */ /* 0x000f240000300800 */
[----:B------:R-:W4:Y:S01]  /*cdc60*/  LDL.LU R171, [R1+0x3c34] ;  /* 0x003c340001ab7983 */ /* 0x000f220000300800 */
[----:B---3--:R-:W-:-:S05]  /*cdc70*/  IADD3 R13, P5, R13, R252, RZ ;  /* 0x000000fc0d0d7210 */ /* 0x008fca0007fbe0ff */
[----:B------:R1:W-:Y:S01]  /*cdc80*/  STL [R1+0x3c48], R13 ;  /* 0x003c480d01007387 */ /* 0x0003e20000100800 */
[----:B------:R-:W-:-:S03]  /*cdc90*/  IMAD.X R160, R160, 0x1, R0, P2 ;  /* 0x00000001a0a07824 */ /* 0x000fc600010e0600 */
[----:B-1----:R-:W3:Y:S02]  /*cdca0*/  LDL.LU R13, [R1+0x3c18] ;  /* 0x003c1800010d7983 */ /* 0x002ee40000300800 */
[----:B------:R1:W-:Y:S02]  /*cdcb0*/  STL [R1+0x3cb8], R160 ;  /* 0x003cb8a001007387 */ /* 0x0003e40000100800 */
[----:B-1----:R-:W3:Y:S01]  /*cdcc0*/  LDL.LU R160, [R1+0x3c2c] ;  /* 0x003c2c0001a07983 */ /* 0x002ee20000300800 */
[----:B------:R-:W3:Y:S01]  /*cdcd0*/  LDL.LU R170, [R1+0x3c10] ;  /* 0x003c100001aa7983 */ /* 0x000ee20000300800 */
[----:B--2---:R-:W-:Y:S02]  /*cdce0*/  IADD3 R88, P2, R88, R252, RZ ;  /* 0x000000fc58587210 */ /* 0x004fe40007f5e0ff */
[----:B----4-:R-:W-:Y:S01]  /*cdcf0*/  IADD3.X R248, R248, R0, RZ, P4, !PT ;  /* 0x00000000f8f87210 */ /* 0x010fe200027fe4ff */
[----:B------:R-:W-:Y:S02]  /*cdd00*/  IADD3 R247, P4, R247, R252, RZ ;  /* 0x000000fcf7f77210 */ /* 0x000fe40007f9e0ff */
[----:B------:R1:W-:Y:S01]  /*cdd10*/  STL [R1+0x3c40], R88 ;  /* 0x003c405801007387 */ /* 0x0003e20000100800 */
[----:B------:R-:W-:Y:S01]  /*cdd20*/  IMAD.X R245, R245, 0x1, R0, P3 ;  /* 0x00000001f5f57824 */ /* 0x000fe200018e0600 */
[----:B------:R-:W-:-:S02]  /*cdd30*/  IADD3.X R242, R242, R0, RZ, P6, !PT ;  /* 0x00000000f2f27210 */ /* 0x000fc400037fe4ff */
[-C--:B------:R-:W-:Y:S01]  /*cdd40*/  IADD3 R243, P3, R243, R252.reuse, RZ ;  /* 0x000000fcf3f37210 */ /* 0x080fe20007f7e0ff */
[----:B-1----:R-:W2:Y:S01]  /*cdd50*/  LDL.LU R88, [R1+0x3c24] ;  /* 0x003c240001587983 */ /* 0x002ea20000300800 */
[----:B------:R-:W-:Y:S01]  /*cdd60*/  IADD3 R159, P6, R159, R252, RZ ;  /* 0x000000fc9f9f7210 */ /* 0x000fe20007fde0ff */
[----:B------:R-:W-:Y:S02]  /*cdd70*/  STL [R1+0x3cc0], R248 ;  /* 0x003cc0f801007387 */ /* 0x000fe40000100800 */
[----:B------:R-:W-:Y:S01]  /*cdd80*/  STL [R1+0x3c38], R247 ;  /* 0x003c38f701007387 */ /* 0x000fe20000100800 */
[----:B------:R-:W-:Y:S01]  /*cdd90*/  STL [R1+0x3cc8], R245 ;  /* 0x003cc8f501007387 */ /* 0x000fe20000100800 */
[----:B------:R1:W-:Y:S02]  /*cdda0*/  STL [R1+0x3c28], R159 ;  /* 0x003c289f01007387 */ /* 0x0003e40000100800 */
[----:B------:R-:W-:Y:S01]  /*cddb0*/  STL [R1+0x3c30], R243 ;  /* 0x003c30f301007387 */ /* 0x000fe20000100800 */
[----:B-1----:R-:W4:Y:S01]  /*cddc0*/  LDL.LU R159, [R1+0x3c08] ;  /* 0x003c0800019f7983 */ /* 0x002f220000300800 */
[----:B------:R-:W-:Y:S02]  /*cddd0*/  STL [R1+0x3c44], R242 ;  /* 0x003c44f201007387 */ /* 0x000fe40000100800 */
[----:B------:R-:W-:-:S05]  /*cdde0*/  IMAD.X R158, R158, 0x1, R0, P5 ;  /* 0x000000019e9e7824 */ /* 0x000fca00028e0600 */
[----:B------:R1:W-:Y:S04]  /*cddf0*/  STL [R1+0x3c3c], R158 ;  /* 0x003c3c9e01007387 */ /* 0x0003e80000100800 */
[----:B-1----:R-:W4:Y:S01]  /*cde00*/  LDL.LU R158, [R1+0x3c1c] ;  /* 0x003c1c00019e7983 */ /* 0x002f220000300800 */
[----:B------:R-:W-:Y:S02]  /*cde10*/  IADD3.X R171, R171, R0, RZ, P2, !PT ;  /* 0x00000000abab7210 */ /* 0x000fe400017fe4ff */
[-C--:B------:R-:W-:Y:S02]  /*cde20*/  IADD3 R178, P5, R178, R252.reuse, RZ ;  /* 0x000000fcb2b27210 */ /* 0x080fe40007fbe0ff */
[----:B---3--:R-:W-:-:S05]  /*cde30*/  IADD3 R13, P2, R13, R252, RZ ;  /* 0x000000fc0d0d7210 */ /* 0x008fca0007f5e0ff */
[----:B------:R1:W-:Y:S01]  /*cde40*/  STL [R1+0x3c18], R13 ;  /* 0x003c180d01007387 */ /* 0x0003e20000100800 */
[----:B------:R-:W-:Y:S02]  /*cde50*/  STL [R1+0x3c20], R178 ;  /* 0x003c20b201007387 */ /* 0x000fe40000100800 */
[----:B------:R-:W-:Y:S01]  /*cde60*/  IMAD.X R160, R160, 0x1, R0, P4 ;  /* 0x00000001a0a07824 */ /* 0x000fe200020e0600 */
[----:B-1----:R-:W3:Y:S01]  /*cde70*/  LDL.LU R13, [R1+0x3c00] ;  /* 0x003c0000010d7983 */ /* 0x002ee20000300800 */
[----:B------:R-:W-:Y:S01]  /*cde80*/  STL [R1+0x3c34], R171 ;  /* 0x003c34ab01007387 */ /* 0x000fe20000100800 */
[----:B------:R-:W-:Y:S02]  /*cde90*/  IADD3 R170, P4, R170, R252, RZ ;  /* 0x000000fcaaaa7210 */ /* 0x000fe40007f9e0ff */
[----:B------:R1:W-:Y:S02]  /*cdea0*/  STL [R1+0x3c2c], R160 ;  /* 0x003c2ca001007387 */ /* 0x0003e40000100800 */
[----:B-1----:R-:W3:Y:S01]  /*cdeb0*/  LDL.LU R160, [R1+0x3c14] ;  /* 0x003c140001a07983 */ /* 0x002ee20000300800 */
[----:B------:R-:W3:Y:S02]  /*cdec0*/  LDL.LU R248, [R1+0x3bf8] ;  /* 0x003bf80001f87983 */ /* 0x000ee40000300800 */
[----:B------:R-:W3:Y:S02]  /*cded0*/  LDL.LU R247, [R1+0x3c0c] ;  /* 0x003c0c0001f77983 */ /* 0x000ee40000300800 */
[----:B------:R-:W-:Y:S01]  /*cdee0*/  STL [R1+0x3c10], R170 ;  /* 0x003c10aa01007387 */ /* 0x000fe20000100800 */
[----:B------:R-:W3:Y:S01]  /*cdef0*/  LDL.LU R245, [R1+0x3bf0] ;  /* 0x003bf00001f57983 */ /* 0x000ee20000300800 */
[----:B--2---:R-:W-:-:S05]  /*cdf00*/  IADD3.X R88, R88, R0, RZ, P3, !PT ;  /* 0x0000000058587210 */ /* 0x004fca0001ffe4ff */
[----:B------:R1:W-:Y:S01]  /*cdf10*/  STL [R1+0x3c24], R88 ;  /* 0x003c245801007387 */ /* 0x0003e20000100800 */
[----:B------:R-:W2:Y:S02]  /*cdf20*/  LDL.LU R243, [R1+0x3c04] ;  /* 0x003c040001f37983 */ /* 0x000ea40000300800 */
[----:B------:R-:W2:Y:S01]  /*cdf30*/  LDL.LU R242, [R1+0x3be8] ;  /* 0x003be80001f27983 */ /* 0x000ea20000300800 */
[----:B-1----:R-:W2:Y:S01]  /*cdf40*/  LDL.LU R88, [R1+0x3bfc] ;  /* 0x003bfc0001587983 */ /* 0x002ea20000300800 */
[----:B----4-:R-:W-:-:S05]  /*cdf50*/  IADD3 R159, P3, R159, R252, RZ ;  /* 0x000000fc9f9f7210 */ /* 0x010fca0007f7e0ff */
[----:B------:R1:W-:Y:S04]  /*cdf60*/  STL [R1+0x3c08], R159 ;  /* 0x003c089f01007387 */ /* 0x0003e80000100800 */
[----:B-1----:R-:W4:Y:S01]  /*cdf70*/  LDL.LU R159, [R1+0x3be0] ;  /* 0x003be000019f7983 */ /* 0x002f220000300800 */
[----:B------:R-:W4:Y:S02]  /*cdf80*/  LDL.LU R178, [R1+0x3bf4] ;  /* 0x003bf40001b27983 */ /* 0x000f240000300800 */
[----:B------:R-:W4:Y:S02]  /*cdf90*/  LDL.LU R171, [R1+0x3bd8] ;  /* 0x003bd80001ab7983 */ /* 0x000f240000300800 */
[----:B------:R-:W-:-:S05]  /*cdfa0*/  IMAD.X R158, R158, 0x1, R0, P6 ;  /* 0x000000019e9e7824 */ /* 0x000fca00030e0600 */
[----:B------:R1:W-:Y:S04]  /*cdfb0*/  STL [R1+0x3c1c], R158 ;  /* 0x003c1c9e01007387 */ /* 0x0003e80000100800 */
[----:B-1----:R-:W4:Y:S01]  /*cdfc0*/  LDL.LU R158, [R1+0x3bec] ;  /* 0x003bec00019e7983 */ /* 0x002f220000300800 */
[----:B---3--:R-:W-:-:S05]  /*cdfd0*/  IADD3 R13, P6, R13, R252, RZ ;  /* 0x000000fc0d0d7210 */ /* 0x008fca0007fde0ff */
[----:B------:R1:W-:Y:S01]  /*cdfe0*/  STL [R1+0x3c00], R13 ;  /* 0x003c000d01007387 */ /* 0x0003e20000100800 */
[----:B------:R-:W-:-:S03]  /*cdff0*/  IADD3.X R160, R160, R0, RZ, P5, !PT ;  /* 0x00000000a0a07210 */ /* 0x000fc60002ffe4ff */
[----:B-1----:R-:W3:Y:S01]  /*ce000*/  LDL.LU R13, [R1+0x3b54] ;  /* 0x003b5400010d7983 */ /* 0x002ee20000300800 */
[----:B------:R-:W3:Y:S02]  /*ce010*/  LDL.LU R170, [R1+0x3be4] ;  /* 0x003be40001aa7983 */ /* 0x000ee40000300800 */
[----:B------:R1:W-:Y:S01]  /*ce020*/  STL [R1+0x3c14], R160 ;  /* 0x003c14a001007387 */ /* 0x0003e20000100800 */
[-C--:B------:R-:W-:Y:S01]  /*ce030*/  IADD3 R248, P5, R248, R252.reuse, RZ ;  /* 0x000000fcf8f87210 */ /* 0x080fe20007fbe0ff */
[----:B------:R-:W-:Y:S01]  /*ce040*/  IMAD.X R247, R247, 0x1, R0, P2 ;  /* 0x00000001f7f77824 */ /* 0x000fe200010e0600 */
[----:B------:R-:W-:Y:S01]  /*ce050*/  IADD3 R245, P2, R245, R252, RZ ;  /* 0x000000fcf5f57210 */ /* 0x000fe20007f5e0ff */
[----:B-1----:R-:W3:Y:S02]  /*ce060*/  LDL.LU R160, [R1+0x3b5c] ;  /* 0x003b5c0001a07983 */ /* 0x002ee40000300800 */
[----:B------:R-:W-:Y:S02]  /*ce070*/  STL [R1+0x3bf8], R248 ;  /* 0x003bf8f801007387 */ /* 0x000fe40000100800 */
[----:B------:R-:W-:Y:S02]  /*ce080*/  STL [R1+0x3c0c], R247 ;  /* 0x003c0cf701007387 */ /* 0x000fe40000100800 */
[----:B------:R-:W-:Y:S01]  /*ce090*/  STL [R1+0x3bf0], R245 ;  /* 0x003bf0f501007387 */ /* 0x000fe20000100800 */
[----:B--2---:R-:W-:Y:S01]  /*ce0a0*/  IADD3.X R243, R243, R0, RZ, P4, !PT ;  /* 0x00000000f3f37210 */ /* 0x004fe200027fe4ff */
[----:B------:R-:W-:-:S02]  /*ce0b0*/  IADD3 R242, P4, R242, R252, RZ ;  /* 0x000000fcf2f27210 */ /* 0x000fc40007f9e0ff */
[----:B------:R-:W-:-:S05]  /*ce0c0*/  IMAD.X R88, R88, 0x1, R0, P3 ;  /* 0x0000000158587824 */ /* 0x000fca00018e0600 */
[----:B------:R1:W-:Y:S01]  /*ce0d0*/  STL [R1+0x3bfc], R88 ;  /* 0x003bfc5801007387 */ /* 0x0003e20000100800 */
[----:B------:R-:W-:Y:S03]  /*ce0e0*/  STL [R1+0x3c04], R243 ;  /* 0x003c04f301007387 */ /* 0x000fe60000100800 */
[----:B-1----:R-:W2:Y:S01]  /*ce0f0*/  LDL.LU R88, [R1+0x3bdc] ;  /* 0x003bdc0001587983 */ /* 0x002ea20000300800 */
[----:B----4-:R-:W-:-:S03]  /*ce100*/  IADD3 R159, P3, R159, R252, RZ ;  /* 0x000000fc9f9f7210 */ /* 0x010fc60007f7e0ff */
[----:B------:R-:W-:Y:S01]  /*ce110*/  STL [R1+0x3be8], R242 ;  /* 0x003be8f201007387 */ /* 0x000fe20000100800 */
[----:B------:R-:W-:-:S03]  /*ce120*/  IADD3.X R178, R178, R0, RZ, P6, !PT ;  /* 0x00000000b2b27210 */ /* 0x000fc600037fe4ff */
[----:B------:R1:W-:Y:S04]  /*ce130*/  STL [R1+0x3be0], R159 ;  /* 0x003be09f01007387 */ /* 0x0003e80000100800 */
[----:B-1----:R-:W4:Y:S01]  /*ce140*/  LDL.LU R159, [R1+0x3b64] ;  /* 0x003b6400019f7983 */ /* 0x002f220000300800 */
[----:B------:R-:W-:-:S05]  /*ce150*/  IMAD.X R158, R158, 0x1, R0, P5 ;  /* 0x000000019e9e7824 */ /* 0x000fca00028e0600 */
[----:B------:R1:W-:Y:S01]  /*ce160*/  STL [R1+0x3bec], R158 ;  /* 0x003bec9e01007387 */ /* 0x0003e20000100800 */
[----:B------:R-:W-:Y:S03]  /*ce170*/  STL [R1+0x3bf4], R178 ;  /* 0x003bf4b201007387 */ /* 0x000fe60000100800 */
[----:B-1----:R-:W4:Y:S01]  /*ce180*/  LDL.LU R158, [R1+0x3bd4] ;  /* 0x003bd400019e7983 */ /* 0x002f220000300800 */
[----:B------:R-:W-:-:S05]  /*ce190*/  IADD3 R171, P6, R171, R252, RZ ;  /* 0x000000fcabab7210 */ /* 0x000fca0007fde0ff */
[----:B------:R-:W-:Y:S01]  /*ce1a0*/  STL [R1+0x3bd8], R171 ;  /* 0x003bd8ab01007387 */ /* 0x000fe20000100800 */
[----:B---3--:R-:W-:Y:S02]  /*ce1b0*/  IADD3 R13, P5, R13, R252, RZ ;  /* 0x000000fc0d0d7210 */ /* 0x008fe40007fbe0ff */
[----:B------:R-:W-:-:S03]  /*ce1c0*/  IADD3.X R170, R170, R0, RZ, P2, !PT ;  /* 0x00000000aaaa7210 */ /* 0x000fc600017fe4ff */
[----:B------:R1:W-:Y:S01]  /*ce1d0*/  STL [R1+0x3b54], R13 ;  /* 0x003b540d01007387 */ /* 0x0003e20000100800 */
[----:B------:R-:W-:-:S03]  /*ce1e0*/  IADD3 R160, P2, R160, R252, RZ ;  /* 0x000000fca0a07210 */ /* 0x000fc60007f5e0ff */
[----:B-1----:R-:W3:Y:S01]  /*ce1f0*/  LDL.LU R13, [R1+0x3b6c] ;  /* 0x003b6c00010d7983 */ /* 0x002ee20000300800 */
[----:B------:R-:W3:Y:S02]  /*ce200*/  LDL.LU R248, [R1+0x3b0c] ;  /* 0x003b0c0001f87983 */ /* 0x000ee40000300800 */
[----:B------:R-:W3:Y:S02]  /*ce210*/  LDL.LU R247, [R1+0x3b74] ;  /* 0x003b740001f77983 */ /* 0x000ee40000300800 */
[----:B------:R-:W-:Y:S01]  /*ce220*/  STL [R1+0x3be4], R170 ;  /* 0x003be4aa01007387 */ /* 0x000fe20000100800 */
[----:B------:R-:W3:Y:S01]  /*ce230*/  LDL.LU R245, [R1+0x3b50] ;  /* 0x003b500001f57983 */ /* 0x000ee20000300800 */
[----:B------:R1:W-:Y:S02]  /*ce240*/  STL [R1+0x3b5c], R160 ;  /* 0x003b5ca001007387 */ /* 0x0003e40000100800 */
[----:B------:R-:W3:Y:S02]  /*ce250*/  LDL.LU R243, [R1+0x3b7c] ;  /* 0x003b7c0001f37983 */ /* 0x000ee40000300800 */
[----:B------:R-:W3:Y:S01]  /*ce260*/  LDL.LU R242, [R1+0x3b58] ;  /* 0x003b580001f27983 */ /* 0x000ee20000300800 */
[----:B-1----:R-:W3:Y:S01]  /*ce270*/  LDL.LU R160, [R1+0x3b84] ;  /* 0x003b840001a07983 */ /* 0x002ee20000300800 */
[----:B--2---:R-:W-:-:S05]  /*ce280*/  IMAD.X R88, R88, 0x1, R0, P4 ;  /* 0x0000000158587824 */ /* 0x004fca00020e0600 */
[----:B------:R1:W-:Y:S04]  /*ce290*/  STL [R1+0x3bdc], R88 ;  /* 0x003bdc5801007387 */ /* 0x0003e80000100800 */
[----:B-1----:R-:W2:Y:S01]  /*ce2a0*/  LDL.LU R88, [R1+0x3b60] ;  /* 0x003b600001587983 */ /* 0x002ea20000300800 */
[----:B----4-:R-:W-:-:S03]  /*ce2b0*/  IADD3 R159, P4, R159, R252, RZ ;  /* 0x000000fc9f9f7210 */ /* 0x010fc60007f9e0ff */
[----:B------:R-:W4:Y:S01]  /*ce2c0*/  LDL.LU R178, [R1+0x3b8c] ;  /* 0x003b8c0001b27983 */ /* 0x000f220000300800 */
[----:B------:R-:W4:Y:S03]  /*ce2d0*/  LDL.LU R171, [R1+0x3b68] ;  /* 0x003b680001ab7983 */ /* 0x000f260000300800 */
[----:B------:R1:W-:Y:S04]  /*ce2e0*/  STL [R1+0x3b64], R159 ;  /* 0x003b649f01007387 */ /* 0x0003e80000100800 */
[----:B-1----:R-:W4:Y:S01]  /*ce2f0*/  LDL.LU R159, [R1+0x3b94] ;  /* 0x003b9400019f7983 */ /* 0x002f220000300800 */
[----:B------:R-:W-:-:S05]  /*ce300*/  IADD3.X R158, R158, R0, RZ, P3, !PT ;  /* 0x000000009e9e7210 */ /* 0x000fca0001ffe4ff */
[----:B------:R1:W-:Y:S04]  /*ce310*/  STL [R1+0x3bd4], R158 ;  /* 0x003bd49e01007387 */ /* 0x0003e80000100800 */
[----:B-1----:R-:W4:Y:S01]  /*ce320*/  LDL.LU R158, [R1+0x3b70] ;  /* 0x003b7000019e7983 */ /* 0x002f220000300800 */
[----:B------:R-:W4:Y:S01]  /*ce330*/  LDL.LU R170, [R1+0x3b9c] ;  /* 0x003b9c0001aa7983 */ /* 0x000f220000300800 */
[-C--:B---3--:R-:W-:Y:S01]  /*ce340*/  IADD3 R13, P3, R13, R252.reuse, RZ ;  /* 0x000000fc0d0d7210 */ /* 0x088fe20007f7e0ff */
[----:B------:R-:W-:Y:S01]  /*ce350*/  IMAD.X R248, R248, 0x1, R0, P6 ;  /* 0x00000001f8f87824 */ /* 0x000fe200030e0600 */
[----:B------:R-:W-:-:S03]  /*ce360*/  IADD3 R247, P6, R247, R252, RZ ;  /* 0x000000fcf7f77210 */ /* 0x000fc60007fde0ff */
[----:B------:R1:W-:Y:S01]  /*ce370*/  STL [R1+0x3b6c], R13 ;  /* 0x003b6c0d01007387 */ /* 0x0003e20000100800 */
[----:B------:R-:W-:Y:S01]  /*ce380*/  IADD3.X R245, R245, R0, RZ, P5, !PT ;  /* 0x00000000f5f57210 */ /* 0x000fe20002ffe4ff */
[--C-:B------:R-:W-:Y:S01]  /*ce390*/  IMAD.X R242, R242, 0x1, R0.reuse, P2 ;  /* 0x00000001f2f27824 */ /* 0x100fe200010e0600 */
[-C--:B------:R-:W-:Y:S01]  /*ce3a0*/  IADD3 R243, P5, R243, R252.reuse, RZ ;  /* 0x000000fcf3f37210 */ /* 0x080fe20007fbe0ff */
[----:B-1----:R-:W3:Y:S01]  /*ce3b0*/  LDL.LU R13, [R1+0x3b78] ;  /* 0x003b7800010d7983 */ /* 0x002ee20000300800 */
[----:B------:R-:W-:Y:S01]  /*ce3c0*/  IADD3 R160, P2, R160, R252, RZ ;  /* 0x000000fca0a07210 */ /* 0x000fe20007f5e0ff */
[----:B------:R-:W-:Y:S02]  /*ce3d0*/  STL [R1+0x3b0c], R248 ;  /* 0x003b0cf801007387 */ /* 0x000fe40000100800 */
[----:B------:R-:W-:Y:S01]  /*ce3e0*/  STL [R1+0x3b74], R247 ;  /* 0x003b74f701007387 */ /* 0x000fe20000100800 */
[----:B------:R-:W-:Y:S01]  /*ce3f0*/  STL [R1+0x3b50], R245 ;  /* 0x003b50f501007387 */ /* 0x000fe20000100800 */
[----:B------:R1:W-:Y:S02]  /*ce400*/  STL [R1+0x3b84], R160 ;  /* 0x003b84a001007387 */ /* 0x0003e40000100800 */
[----:B------:R-:W-:Y:S01]  /*ce410*/  STL [R1+0x3b7c], R243 ;  /* 0x003b7cf301007387 */ /* 0x000fe20000100800 */
[----:B-1----:R-:W3:Y:S01]  /*ce420*/  LDL.LU R160, [R1+0x3ba4] ;  /* 0x003ba40001a07983 */ /* 0x002ee20000300800 */
[----:B------:R-:W-:Y:S01]  /*ce430*/  STL [R1+0x3b58], R242 ;  /* 0x003b58f201007387 */ /* 0x000fe20000100800 */
[----:B--2---:R-:W-:Y:S01]  /*ce440*/  IADD3.X R88, R88, R0, RZ, P4, !PT ;  /* 0x0000000058587210 */ /* 0x004fe200027fe4ff */
[----:B----4-:R-:W-:-:S04]  /*ce450*/  IMAD.X R171, R171, 0x1, R0, P3 ;  /* 0x00000001abab7824 */ /* 0x010fc800018e0600 */
[----:B------:R1:W-:Y:S01]  /*ce460*/  STL [R1+0x3b60], R88 ;  /* 0x003b605801007387 */ /* 0x0003e20000100800 */
[----:B------:R-:W-:-:S03]  /*ce470*/  IADD3 R178, P4, R178, R252, RZ ;  /* 0x000000fcb2b27210 */ /* 0x000fc60007f9e0ff */
[----:B-1----:R-:W2:Y:S01]  /*ce480*/  LDL.LU R88, [R1+0x3b80] ;  /* 0x003b800001587983 */ /* 0x002ea20000300800 */
[----:B------:R-:W-:-:S05]  /*ce490*/  IADD3 R159, P3, R159, R252, RZ ;  /* 0x000000fc9f9f7210 */ /* 0x000fca0007f7e0ff */
[----:B------:R1:W-:Y:S01]  /*ce4a0*/  STL [R1+0x3b94], R159 ;  /* 0x003b949f01007387 */ /* 0x0003e20000100800 */
[----:B------:R-:W-:Y:S03]  /*ce4b0*/  STL [R1+0x3b8c], R178 ;  /* 0x003b8cb201007387 */ /* 0x000fe60000100800 */
[----:B-1----:R-:W4:Y:S01]  /*ce4c0*/  LDL.LU R159, [R1+0x3bac] ;  /* 0x003bac00019f7983 */ /* 0x002f220000300800 */
[----:B------:R-:W-:-:S03]  /*ce4d0*/  IADD3.X R158, R158, R0, RZ, P6, !PT ;  /* 0x000000009e9e7210 */ /* 0x000fc600037fe4ff */
[----:B------:R-:W-:Y:S04]  /*ce4e0*/  STL [R1+0x3b68], R171 ;  /* 0x003b68ab01007387 */ /* 0x000fe80000100800 */
[----:B------:R1:W-:Y:S04]  /*ce4f0*/  STL [R1+0x3b70], R158 ;  /* 0x003b709e01007387 */ /* 0x0003e80000100800 */
[----:B-1----:R-:W4:Y:S01]  /*ce500*/  LDL.LU R158, [R1+0x3b88] ;  /* 0x003b8800019e7983 */ /* 0x002f220000300800 */
[----:B------:R-:W-:Y:S01]  /*ce510*/  IADD3 R170, P6, R170, R252, RZ ;  /* 0x000000fcaaaa7210 */ /* 0x000fe20007fde0ff */
[----:B------:R-:W4:Y:S02]  /*ce520*/  LDL.LU R248, [R1+0x3bb4] ;  /* 0x003bb40001f87983 */ /* 0x000f240000300800 */
[----:B------:R-:W4:Y:S02]  /*ce530*/  LDL.LU R247, [R1+0x3b90] ;  /* 0x003b900001f77983 */ /* 0x000f240000300800 */
[----:B------:R-:W-:Y:S01]  /*ce540*/  STL [R1+0x3b9c], R170 ;  /* 0x003b9caa01007387 */ /* 0x000fe20000100800 */
[----:B------:R-:W4:Y:S02]  /*ce550*/  LDL.LU R245, [R1+0x3bbc] ;  /* 0x003bbc0001f57983 */ /* 0x000f240000300800 */
[----:B---3--:R-:W-:-:S05]  /*ce560*/  IMAD.X R13, R13, 0x1, R0, P5 ;  /* 0x000000010d0d7824 */ /* 0x008fca00028e0600 */
[----:B------:R1:W-:Y:S01]  /*ce570*/  STL [R1+0x3b78], R13 ;  /* 0x003b780d01007387 */ /* 0x0003e20000100800 */
[----:B------:R-:W3:Y:S02]  /*ce580*/  LDL.LU R243, [R1+0x3b98] ;  /* 0x003b980001f37983 */ /* 0x000ee40000300800 */
[----:B------:R-:W3:Y:S01]  /*ce590*/  LDL.LU R242, [R1+0x3bc4] ;  /* 0x003bc40001f27983 */ /* 0x000ee20000300800 */
[----:B-1----:R-:W3:Y:S01]  /*ce5a0*/  LDL.LU R13, [R1+0x3ba0] ;  /* 0x003ba000010d7983 */ /* 0x002ee20000300800 */
[----:B------:R-:W-:-:S05]  /*ce5b0*/  IADD3 R160, P5, R160, R252, RZ ;  /* 0x000000fca0a07210 */ /* 0x000fca0007fbe0ff */
[----:B------:R1:W-:Y:S04]  /*ce5c0*/  STL [R1+0x3ba4], R160 ;  /* 0x003ba4a001007387 */ /* 0x0003e80000100800 */
[----:B-1----:R-:W3:Y:S01]  /*ce5d0*/  LDL.LU R160, [R1+0x3bcc] ;  /* 0x003bcc0001a07983 */ /* 0x002ee20000300800 */
[----:B------:R-:W3:Y:S02]  /*ce5e0*/  LDL.LU R178, [R1+0x3ba8] ;  /* 0x003ba80001b27983 */ /* 0x000ee40000300800 */
[----:B------:R-:W3:Y:S01]  /*ce5f0*/  LDL.LU R171, [R1+0x3bd0] ;  /* 0x003bd00001ab7983 */ /* 0x000ee20000300800 */
[----:B--2---:R-:W-:-:S05]  /*ce600*/  IADD3.X R88, R88, R0, RZ, P2, !PT ;  /* 0x0000000058587210 */ /* 0x004fca00017fe4ff */
[----:B------:R1:W-:Y:S04]  /*ce610*/  STL [R1+0x3b80], R88 ;  /* 0x003b805801007387 */ /* 0x0003e80000100800 */
[----:B-1----:R-:W2:Y:S01]  /*ce620*/  LDL.LU R88, [R1+0x3bb0] ;  /* 0x003bb00001587983 */ /* 0x002ea20000300800 */
[----:B----4-:R-:W-:-:S05]  /*ce630*/  IADD3 R159, P2, R159, R252, RZ ;  /* 0x000000fc9f9f7210 */ /* 0x010fca0007f5e0ff */
[----:B------:R1:W-:Y:S04]  /*ce640*/  STL [R1+0x3bac], R159 ;  /* 0x003bac9f01007387 */ /* 0x0003e80000100800 */
[----:B-1----:R-:W4:Y:S01]  /*ce650*/  LDL.LU R159, [R1+0x3b08] ;  /* 0x003b0800019f7983 */ /* 0x002f220000300800 */
[----:B------:R-:W4:Y:S02]  /*ce660*/  LDL.LU R170, [R1+0x3bb8] ;  /* 0x003bb80001aa7983 */ /* 0x000f240000300800 */
[----:B------:R-:W-:-:S05]  /*ce670*/  IMAD.X R158, R158, 0x1, R0, P4 ;  /* 0x000000019e9e7824 */ /* 0x000fca00020e0600 */
[----:B------:R1:W-:Y:S04]  /*ce680*/  STL [R1+0x3b88], R158 ;  /* 0x003b889e01007387 */ /* 0x0003e80000100800 */
[----:B-1----:R-:W4:Y:S01]  /*ce690*/  LDL.LU R158, [R1+0x3b00] ;  /* 0x003b0000019e7983 */ /* 0x002f220000300800 */
[----:B------:R-:W-:Y:S02]  /*ce6a0*/  IADD3 R248, P4, R248, R252, RZ ;  /* 0x000000fcf8f87210 */ /* 0x000fe40007f9e0ff */
[----:B------:R-:W-:Y:S01]  /*ce6b0*/  IADD3.X R247, R247, R0, RZ, P3, !PT ;  /* 0x00000000f7f77210 */ /* 0x000fe20001ffe4ff */
[-C--:B------:R-:W-:Y:S02]  /*ce6c0*/  IADD3 R245, P3, R245, R252.reuse, RZ ;  /* 0x000000fcf5f57210 */ /* 0x080fe40007f7e0ff */
[----:B------:R-:W-:Y:S02]  /*ce6d0*/  STL [R1+0x3bb4], R248 ;  /* 0x003bb4f801007387 */ /* 0x000fe40000100800 */
[----:B------:R-:W-:Y:S02]  /*ce6e0*/  STL [R1+0x3b90], R247 ;  /* 0x003b90f701007387 */ /* 0x000fe40000100800 */
[----:B------:R-:W-:Y:S02]  /*ce6f0*/  STL [R1+0x3bbc], R245 ;  /* 0x003bbcf501007387 */ /* 0x000fe40000100800 */
[----:B---3--:R-:W-:Y:S01]  /*ce700*/  IMAD.X R243, R243, 0x1, R0, P6 ;  /* 0x00000001f3f37824 */ /* 0x008fe200030e0600 */
[----:B------:R-:W-:-:S02]  /*ce710*/  IADD3 R242, P6, R242, R252, RZ ;  /* 0x000000fcf2f27210 */ /* 0x000fc40007fde0ff */
[----:B------:R-:W-:-:S05]  /*ce720*/  IADD3.X R13, R13, R0, RZ, P5, !PT ;  /* 0x000000000d0d7210 */ /* 0x000fca0002ffe4ff */
[----:B------:R1:W-:Y:S01]  /*ce730*/  STL [R1+0x3ba0], R13 ;  /* 0x003ba00d01007387 */ /* 0x0003e20000100800 */
[----:B------:R-:W-:Y:S03]  /*ce740*/  STL [R1+0x3b98], R243 ;  /* 0x003b98f301007387 */ /* 0x000fe60000100800 */
[----:B-1----:R-:W3:Y:S01]  /*ce750*/  LDL.LU R13, [R1+0x3bc0] ;  /* 0x003bc000010d7983 */ /* 0x002ee20000300800 */
[-C--:B------:R-:W-:Y:S01]  /*ce760*/  IADD3 R160, P5, R160, R252.reuse, RZ ;  /* 0x000000fca0a07210 */ /* 0x080fe20007fbe0ff */
[----:B------:R-:W-:Y:S02]  /*ce770*/  STL [R1+0x3bc4], R242 ;  /* 0x003bc4f201007387 */ /* 0x000fe40000100800 */
[----:B------:R-:W-:Y:S02]  /*ce780*/  IMAD.X R178, R178, 0x1, R0, P2 ;  /* 0x00000001b2b27824 */ /* 0x000fe400010e0600 */
[----:B------:R1:W-:Y:S01]  /*ce790*/  STL [R1+0x3bcc], R160 ;  /* 0x003bcca001007387 */ /* 0x0003e20000100800 */
[----:B------:R-:W-:-:S03]  /*ce7a0*/  IADD3 R171, P2, R171, R252, RZ ;  /* 0x000000fcabab7210 */ /* 0x000fc60007f5e0ff */
[----:B-1----:R-:W3:Y:S01]  /*ce7b0*/  LDL.LU R160, [R1+0x3af8] ;  /* 0x003af80001a07983 */ /* 0x002ee20000300800 */
[----:B--2---:R-:W-:-:S05]  /*ce7c0*/  IADD3.X R88, R88, R0, RZ, P4, !PT ;  /* 0x0000000058587210 */ /* 0x004fca00027fe4ff */
[----:B------:R1:W-:Y:S01]  /*ce7d0*/  STL [R1+0x3bb0], R88 ;  /* 0x003bb05801007387 */ /* 0x0003e20000100800 */
[----:B------:R-:W-:Y:S03]  /*ce7e0*/  STL [R1+0x3ba8], R178 ;  /* 0x003ba8b201007387 */ /* 0x000fe60000100800 */
[----:B-1----:R-:W2:Y:S01]  /*ce7f0*/  LDL.LU R88, [R1+0x3bc8] ;  /* 0x003bc80001587983 */ /* 0x002ea20000300800 */
[----:B----4-:R-:W-:-:S03]  /*ce800*/  IADD3 R159, P4, R159, R252, RZ ;  /* 0x000000fc9f9f7210 */ /* 0x010fc60007f9e0ff */
[----:B------:R-:W-:Y:S01]  /*ce810*/  STL [R1+0x3bd0], R171 ;  /* 0x003bd0ab01007387 */ /* 0x000fe20000100800 */
[----:B------:R-:W-:-:S03]  /*ce820*/  IMAD.X R170, R170, 0x1, R0, P3 ;  /* 0x00000001aaaa7824 */ /* 0x000fc600018e0600 */
[----:B------:R1:W-:Y:S04]  /*ce830*/  STL [R1+0x3b08], R159 ;  /* 0x003b089f01007387 */ /* 0x0003e80000100800 */
[----:B-1----:R-:W4:Y:S01]  /*ce840*/  LDL.LU R159, [R1+0x3af0] ;  /* 0x003af000019f7983 */ /* 0x002f220000300800 */
[----:B------:R-:W4:Y:S02]  /*ce850*/  LDL.LU R248, [R1+0x3b04] ;  /* 0x003b040001f87983 */ /* 0x000f240000300800 */
[----:B------:R-:W4:Y:S01]  /*ce860*/  LDL.LU R247, [R1+0x3ae8] ;  /* 0x003ae80001f77983 */ /* 0x000f220000300800 */
[----:B------:R-:W-:Y:S01]  /*ce870*/  IADD3 R158, P3, R158, R252, RZ ;  /* 0x000000fc9e9e7210 */ /* 0x000fe20007f7e0ff */
[----:B------:R-:W-:Y:S01]  /*ce880*/  STL [R1+0x3bb8], R170 ;  /* 0x003bb8aa01007387 */ /* 0x000fe20000100800 */
[----:B------:R-:W4:Y:S03]  /*ce890*/  LDL.LU R245, [R1+0x3afc] ;  /* 0x003afc0001f57983 */ /* 0x000f260000300800 */
[----:B------:R1:W-:Y:S01]  /*ce8a0*/  STL [R1+0x3b00], R158 ;  /* 0x003b009e01007387 */ /* 0x0003e20000100800 */
[----:B------:R-:W4:Y:S02]  /*ce8b0*/  LDL.LU R243, [R1+0x3ae0] ;  /* 0x003ae00001f37983 */ /* 0x000f240000300800 */
[----:B------:R-:W4:Y:S01]  /*ce8c0*/  LDL.LU R242, [R1+0x3af4] ;  /* 0x003af40001f27983 */ /* 0x000f220000300800 */
[----:B-1----:R-:W4:Y:S01]  /*ce8d0*/  LDL.LU R158, [R1+0x3ad8] ;  /* 0x003ad800019e7983 */ /* 0x002f220000300800 */
[----:B---3--:R-:W-:-:S05]  /*ce8e0*/  IADD3.X R13, R13, R0, RZ, P6, !PT ;  /* 0x000000000d0d7210 */ /* 0x008fca00037fe4ff */
[----:B------:R1:W-:Y:S04]  /*ce8f0*/  STL [R1+0x3bc0], R13 ;  /* 0x003bc00d01007387 */ /* 0x0003e80000100800 */
[----:B-1----:R-:W3:Y:S01]  /*ce900*/  LDL.LU R13, [R1+0x3aec] ;  /* 0x003aec00010d7983 */ /* 0x002ee20000300800 */
[----:B------:R-:W-:Y:S01]  /*ce910*/  IADD3 R160, P6, R160, R252, RZ ;  /* 0x000000fca0a07210 */ /* 0x000fe20007fde0ff */
[----:B------:R-:W3:Y:S02]  /*ce920*/  LDL.LU R178, [R1+0x3a54] ;  /* 0x003a540001b27983 */ /* 0x000ee40000300800 */
[----:B------:R-:W3:Y:S02]  /*ce930*/  LDL.LU R171, [R1+0x3ae4] ;  /* 0x003ae40001ab7983 */ /* 0x000ee40000300800 */
[----:B------:R1:W-:Y:S04]  /*ce940*/  STL [R1+0x3af8], R160 ;  /* 0x003af8a001007387 */ /* 0x0003e80000100800 */
[----:B-1----:R-:W3:Y:S01]  /*ce950*/  LDL.LU R160, [R1+0x3a5c] ;  /* 0x003a5c0001a07983 */ /* 0x002ee20000300800 */
[----:B--2---:R-:W-:-:S05]  /*ce960*/  IMAD.X R88, R88, 0x1, R0, P5 ;  /* 0x0000000158587824 */ /* 0x004fca00028e0600 */
[----:B------:R1:W-:Y:S04]  /*ce970*/  STL [R1+0x3bc8], R88 ;  /* 0x003bc85801007387 */ /* 0x0003e80000100800 */
[----:B-1----:R-:W2:Y:S01]  /*ce980*/  LDL.LU R88, [R1+0x3adc] ;  /* 0x003adc0001587983 */ /* 0x002ea20000300800 */
[----:B----4-:R-:W-:-:S03]  /*ce990*/  IADD3 R159, P5, R159, R252, RZ ;  /* 0x000000fc9f9f7210 */ /* 0x010fc60007fbe0ff */
[----:B------:R-:W4:Y:S01]  /*ce9a0*/  LDL.LU R170, [R1+0x3a64] ;  /* 0x003a640001aa7983 */ /* 0x000f220000300800 */
[----:B------:R-:W-:Y:S01]  /*ce9b0*/  IADD3.X R248, R248, R0, RZ, P2, !PT ;  /* 0x00000000f8f87210 */ /* 0x000fe200017fe4ff */
[----:B------:R-:W-:Y:S02]  /*ce9c0*/  IADD3 R247, P2, R247, R252, RZ ;  /* 0x000000fcf7f77210 */ /* 0x000fe40007f5e0ff */
[----:B------:R1:W-:Y:S01]  /*ce9d0*/  STL [R1+0x3af0], R159 ;  /* 0x003af09f01007387 */ /* 0x0003e20000100800 */
[----:B------:R-:W-:Y:S01]  /*ce9e0*/  IMAD.X R245, R245, 0x1, R0, P4 ;  /* 0x00000001f5f57824 */ /* 0x000fe200020e0600 */
[----:B------:R-:W-:Y:S02]  /*ce9f0*/  IADD3.X R242, R242, R0, RZ, P3, !PT ;  /* 0x00000000f2f27210 */ /* 0x000fe40001ffe4ff */
[-C--:B------:R-:W-:Y:S01]  /*cea00*/  IADD3 R243, P4, R243, R252.reuse, RZ ;  /* 0x000000fcf3f37210 */ /* 0x080fe20007f9e0ff */
[----:B-1----:R-:W4:Y:S01]  /*cea10*/  LDL.LU R159, [R1+0x3ad4] ;  /* 0x003ad400019f7983 */ /* 0x002f220000300800 */
[----:B------:R-:W-:Y:S01]  /*cea20*/  STL [R1+0x3b04], R248 ;  /* 0x003b04f801007387 */ /* 0x000fe20000100800 */
[----:B------:R-:W-:-:S02]  /*cea30*/  IADD3 R158, P3, R158, R252, RZ ;  /* 0x000000fc9e9e7210 */ /* 0x000fc40007f7e0ff */
[----:B------:R-:W-:Y:S01]  /*cea40*/  STL [R1+0x3ae8], R247 ;  /* 0x003ae8f701007387 */ /* 0x000fe20000100800 */
[----:B------:R-:W-:Y:S03]  /*cea50*/  STL [R1+0x3afc], R245 ;  /* 0x003afcf501007387 */ /* 0x000fe60000100800 */
[----:B------:R1:W-:Y:S01]  /*cea60*/  STL [R1+0x3ad8], R158 ;  /* 0x003ad89e01007387 */ /* 0x0003e20000100800 */
[----:B------:R-:W-:Y:S03]  /*cea70*/  STL [R1+0x3ae0], R243 ;  /* 0x003ae0f301007387 */ /* 0x000fe60000100800 */
[----:B-1----:R-:W4:Y:S01]  /*cea80*/  LDL.LU R158, [R1+0x3a6c] ;  /* 0x003a6c00019e7983 */ /* 0x002f220000300800 */
[----:B------:R-:W-:Y:S02]  /*cea90*/  STL [R1+0x3af4], R242 ;  /* 0x003af4f201007387 */ /* 0x000fe40000100800 */
[----:B---3--:R-:W-:Y:S01]  /*ceaa0*/  IMAD.X R13, R13, 0x1, R0, P6 ;  /* 0x000000010d0d7824 */ /* 0x008fe200030e0600 */
[----:B------:R-:W-:-:S04]  /*ceab0*/  IADD3.X R171, R171, R0, RZ, P5, !PT ;  /* 0x00000000abab7210 */ /* 0x000fc80002ffe4ff */
[----:B------:R1:W-:Y:S01]  /*ceac0*/  STL [R1+0x3aec], R13 ;  /* 0x003aec0d01007387 */ /* 0x0003e20000100800 */
[----:B------:R-:W-:-:S03]  /*cead0*/  IADD3 R178, P6, R178, R252, RZ ;  /* 0x000000fcb2b27210 */ /* 0x000fc60007fde0ff */
[----:B-1----:R-:W3:Y:S01]  /*ceae0*/  LDL.LU R13, [R1+0x3a0c] ;  /* 0x003a0c00010d7983 */ /* 0x002ee20000300800 */
[----:B------:R-:W-:-:S05]  /*ceaf0*/  IADD3 R160, P5, R160, R252, RZ ;  /* 0x000000fca0a07210 */ /* 0x000fca0007fbe0ff */
[----:B------:R1:W-:Y:S01]  /*ceb00*/  STL [R1+0x3a5c], R160 ;  /* 0x003a5ca001007387 */ /* 0x0003e20000100800 */
[----:B------:R-:W-:Y:S03]  /*ceb10*/  STL [R1+0x3a54], R178 ;  /* 0x003a54b201007387 */ /* 0x000fe60000100800 */
[----:B-1----:R-:W3:Y:S01]  /*ceb20*/  LDL.LU R160, [R1+0x3a74] ;  /* 0x003a740001a07983 */ /* 0x002ee20000300800 */
[----:B------:R-:W-:Y:S02]  /*ceb30*/  STL [R1+0x3ae4], R171 ;  /* 0x003ae4ab01007387 */ /* 0x000fe40000100800 */
[----:B--2---:R-:W-:Y:S01]  /*ceb40*/  IMAD.X R88, R88, 0x1, R0, P2 ;  /* 0x0000000158587824 */ /* 0x004fe200010e0600 */
[----:B----4-:R-:W-:-:S04]  /*ceb50*/  IADD3 R170, P2, R170, R252, RZ ;  /* 0x000000fcaaaa7210 */ /* 0x010fc80007f5e0ff */
[----:B------:R1:W-:Y:S04]  /*ceb60*/  STL [R1+0x3adc], R88 ;  /* 0x003adc5801007387 */ /* 0x0003e80000100800 */
[----:B-1----:R-:W2:Y:S01]  /*ceb70*/  LDL.LU R88, [R1+0x3a50] ;  /* 0x003a500001587983 */ /* 0x002ea20000300800 */
[----:B------:R-:W-:Y:S01]  /*ceb80*/  IADD3.X R159, R159, R0, RZ, P4, !PT ;  /* 0x000000009f9f7210 */ /* 0x000fe200027fe4ff */
[----:B------:R-:W4:Y:S02]  /*ceb90*/  LDL.LU R248, [R1+0x3a7c] ;  /* 0x003a7c0001f87983 */ /* 0x000f240000300800 */
[----:B------:R-:W4:Y:S01]  /*ceba0*/  LDL.LU R247, [R1+0x3a58] ;  /* 0x003a580001f77983 */ /* 0x000f220000300800 */
[----:B------:R-:W-:Y:S01]  /*cebb0*/  STL [R1+0x3a64], R170 ;  /* 0x003a64aa01007387 */ /* 0x000fe20000100800 */
[----:B------:R-:W4:Y:S02]  /*cebc0*/  LDL.LU R245, [R1+0x3a84] ;  /* 0x003a840001f57983 */ /* 0x000f240000300800 */
[----:B------:R1:W-:Y:S02]  /*cebd0*/  STL [R1+0x3ad4], R159 ;  /* 0x003ad49f01007387 */ /* 0x0003e40000100800 */
[----:B------:R-:W4:Y:S01]  /*cebe0*/  LDL.LU R243, [R1+0x3a60] ;  /* 0x003a600001f37983 */ /* 0x000f220000300800 */
[----:B------:R-:W4:Y:S04]  /*cebf0*/  LDL.LU R242, [R1+0x3a8c] ;  /* 0x003a8c0001f27983 */ /* 0x000f280000300800 */
[----:B-1----:R-:W4:Y:S01]  /*cec00*/  LDL.LU R159, [R1+0x3a68] ;  /* 0x003a6800019f7983 */ /* 0x002f220000300800 */
[----:B------:R-:W-:-:S05]  /*cec10*/  IADD3 R158, P4, R158, R252, RZ ;  /* 0x000000fc9e9e7210 */ /* 0x000fca0007f9e0ff */
[----:B------:R1:W-:Y:S04]  /*cec20*/  STL [R1+0x3a6c], R158 ;  /* 0x003a6c9e01007387 */ /* 0x0003e80000100800 */
[----:B-1----:R-:W4:Y:S01]  /*cec30*/  LDL.LU R158, [R1+0x3a94] ;  /* 0x003a9400019e7983 */ /* 0x002f220000300800 */
[----:B------:R-:W4:Y:S02]  /*cec40*/  LDL.LU R178, [R1+0x3a70] ;  /* 0x003a700001b27983 */ /* 0x000f240000300800 */
[----:B------:R-:W4:Y:S02]  /*cec50*/  LDL.LU R171, [R1+0x3a9c] ;  /* 0x003a9c0001ab7983 */ /* 0x000f240000300800 */
[----:B---3--:R-:W-:-:S05]  /*cec60*/  IMAD.X R13, R13, 0x1, R0, P3 ;  /* 0x000000010d0d7824 */ /* 0x008fca00018e0600 */
[----:B------:R1:W-:Y:S04]  /*cec70*/  STL [R1+0x3a0c], R13 ;  /* 0x003a0c0d01007387 */ /* 0x0003e80000100800 */
[----:B-1----:R-:W3:Y:S01]  /*cec80*/  LDL.LU R13, [R1+0x3a78] ;  /* 0x003a7800010d7983 */ /* 0x002ee20000300800 */
[----:B------:R-:W-:-:S05]  /*cec90*/  IADD3 R160, P3, R160, R252, RZ ;  /* 0x000000fca0a07210 */ /* 0x000fca0007f7e0ff */
[----:B------:R1:W-:Y:S04]  /*ceca0*/  STL [R1+0x3a74], R160 ;  /* 0x003a74a001007387 */ /* 0x0003e80000100800 */
[----:B-1----:R-:W3:Y:S01]  /*cecb0*/  LDL.LU R160, [R1+0x3aa4] ;  /* 0x003aa40001a07983 */ /* 0x002ee20000300800 */
[----:B------:R-:W3:Y:S01]  /*cecc0*/  LDL.LU R170, [R1+0x3a80] ;  /* 0x003a800001aa7983 */ /* 0x000ee20000300800 */
[----:B--2---:R-:W-:Y:S02]  /*cecd0*/  IADD3.X R88, R88, R0, RZ, P6, !PT ;  /* 0x0000000058587210 */ /* 0x004fe400037fe4ff */
[----:B----4-:R-:W-:-:S03]  /*cece0*/  IADD3 R248, P6, R248, R252, RZ ;  /* 0x000000fcf8f87210 */ /* 0x010fc60007fde0ff */
[----:B------:R1:W-:Y:S01]  /*cecf0*/  STL [R1+0x3a50], R88 ;  /* 0x003a505801007387 */ /* 0x0003e20000100800 */
[--C-:B------:R-:W-:Y:S01]  /*ced00*/  IMAD.X R247, R247, 0x1, R0.reuse, P5 ;  /* 0x00000001f7f77824 */ /* 0x100fe200028e0600 */
[----:B------:R-:W-:Y:S02]  /*ced10*/  IADD3 R245, P5, R245, R252, RZ ;  /* 0x000000fcf5f57210 */ /* 0x000fe40007fbe0ff */
[----:B------:R-:W-:Y:S01]  /*ced20*/  IADD3.X R243, R243, R0, RZ, P2, !PT ;  /* 0x00000000f3f37210 */ /* 0x000fe200017fe4ff */
[----:B-1----:R-:W2:Y:S01]  /*ced30*/  LDL.LU R88, [R1+0x3aac] ;  /* 0x003aac0001587983 */ /* 0x002ea20000300800 */
[----:B------:R-:W-:Y:S02]  /*ced40*/  IMAD.X R159, R159, 0x1, R0, P4 ;  /* 0x000000019f9f7824 */ /* 0x000fe400020e0600 */
[----:B------:R-:W-:Y:S02]  /*ced50*/  STL [R1+0x3a7c], R248 ;  /* 0x003a7cf801007387 */ /* 0x000fe40000100800 */
[----:B------:R-:W-:Y:S01]  /*ced60*/  STL [R1+0x3a58], R247 ;  /* 0x003a58f701007387 */ /* 0x000fe20000100800 */
[----:B------:R-:W-:Y:S01]  /*ced70*/  STL [R1+0x3a84], R245 ;  /* 0x003a84f501007387 */ /* 0x000fe20000100800 */
[----:B------:R1:W-:Y:S01]  /*ced80*/  STL [R1+0x3a68], R159 ;  /* 0x003a689f01007387 */ /* 0x0003e20000100800 */
[-C--:B------:R-:W-:Y:S01]  /*ced90*/  IADD3 R242, P2, R242, R252.reuse, RZ ;  /* 0x000000fcf2f27210 */ /* 0x080fe20007f5e0ff */
[----:B------:R-:W-:Y:S01]  /*ceda0*/  STL [R1+0x3a60], R243 ;  /* 0x003a60f301007387 */ /* 0x000fe20000100800 */
[----:B-1----:R-:W4:Y:S03]  /*cedb0*/  LDL.LU R159, [R1+0x3a88] ;  /* 0x003a8800019f7983 */ /* 0x002f260000300800 */
[----:B------:R-:W-:Y:S01]  /*cedc0*/  STL [R1+0x3a8c], R242 ;  /* 0x003a8cf201007387 */ /* 0x000fe20000100800 */
[----:B------:R-:W-:-:S05]  /*cedd0*/  IADD3 R158, P4, R158, R252, RZ ;  /* 0x000000fc9e9e7210 */ /* 0x000fca0007f9e0ff */
[----:B------:R1:W-:Y:S04]  /*cede0*/  STL [R1+0x3a94], R158 ;  /* 0x003a949e01007387 */ /* 0x0003e80000100800 */
[----:B-1----:R-:W4:Y:S01]  /*cedf0*/  LDL.LU R158, [R1+0x3ab4] ;  /* 0x003ab400019e7983 */ /* 0x002f220000300800 */
[----:B------:R-:W-:Y:S01]  /*cee00*/  IADD3.X R178, R178, R0, RZ, P3, !PT ;  /* 0x00000000b2b27210 */ /* 0x000fe20001ffe4ff */
[----:B------:R-:W-:Y:S02]  /*cee10*/  IADD3 R171, P3, R171, R252, RZ ;  /* 0x000000fcabab7210 */ /* 0x000fe40007f7e0ff */
[----:B---3--:R-:W-:-:S05]  /*cee20*/  IMAD.X R13, R13, 0x1, R0, P6 ;  /* 0x000000010d0d7824 */ /* 0x008fca00030e0600 */
        /* <DEDUP_REMOVED lines=8> */
[----:B------:R-:W3:Y:S02]  /*ceeb0*/  LDL.LU R248, [R1+0x3a98] ;  /* 0x003a980001f87983 */ /* 0x000ee40000300800 */
[----:B------:R-:W3:Y:S02]  /*ceec0*/  LDL.LU R247, [R1+0x3ac4] ;  /* 0x003ac40001f77983 */ /* 0x000ee40000300800 */
[----:B------:R-:W-:Y:S01]  /*ceed0*/  STL [R1+0x3a80], R170 ;  /* 0x003a80aa01007387 */ /* 0x000fe20000100800 */
[----:B------:R-:W3:Y:S01]  /*ceee0*/  LDL.LU R245, [R1+0x3aa0] ;  /* 0x003aa00001f57983 */ /* 0x000ee20000300800 */
[----:B--2---:R-:W-:-:S05]  /*ceef0*/  IADD3 R88, P5, R88, R252, RZ ;  /* 0x000000fc58587210 */ /* 0x004fca0007fbe0ff */
[----:B------:R1:W-:Y:S01]  /*cef00*/  STL [R1+0x3aac], R88 ;  /* 0x003aac5801007387 */ /* 0x0003e20000100800 */
[----:B------:R-:W2:Y:S02]  /*cef10*/  LDL.LU R243, [R1+0x3acc] ;  /* 0x003acc0001f37983 */ /* 0x000ea40000300800 */
[----:B------:R-:W2:Y:S01]  /*cef20*/  LDL.LU R242, [R1+0x3aa8] ;  /* 0x003aa80001f27983 */ /* 0x000ea20000300800 */
[----:B-1----:R-:W2:Y:S01]  /*cef30*/  LDL.LU R88, [R1+0x3ad0] ;  /* 0x003ad00001587983 */ /* 0x002ea20000300800 */
[----:B----4-:R-:W-:-:S05]  /*cef40*/  IMAD.X R159, R159, 0x1, R0, P2 ;  /* 0x000000019f9f7824 */ /* 0x010fca00010e0600 */
[----:B------:R1:W-:Y:S04]  /*cef50*/  STL [R1+0x3a88], R159 ;  /* 0x003a889f01007387 */ /* 0x0003e80000100800 */
[----:B-1----:R-:W4:Y:S01]  /*cef60*/  LDL.LU R159, [R1+0x3ab0] ;  /* 0x003ab000019f7983 */ /* 0x002f220000300800 */
[----:B------:R-:W4:Y:S02]  /*cef70*/  LDL.LU R178, [R1+0x3a08] ;  /* 0x003a080001b27983 */ /* 0x000f240000300800 */
[----:B------:R-:W4:Y:S01]  /*cef80*/  LDL.LU R171, [R1+0x3ab8] ;  /* 0x003ab80001ab7983 */ /* 0x000f220000300800 */
[----:B------:R-:W-:-:S05]  /*cef90*/  IADD3 R158, P2, R158, R252, RZ ;  /* 0x000000fc9e9e7210 */ /* 0x000fca0007f5e0ff */
[----:B------:R1:W-:Y:S04]  /*cefa0*/  STL [R1+0x3ab4], R158 ;  /* 0x003ab49e01007387 */ /* 0x0003e80000100800 */
[----:B-1----:R-:W4:Y:S01]  /*cefb0*/  LDL.LU R158, [R1+0x3a00] ;  /* 0x003a0000019e7983 */ /* 0x002f220000300800 */
[----:B---3--:R-:W-:-:S05]  /*cefc0*/  IADD3.X R13, R13, R0, RZ, P4, !PT ;  /* 0x000000000d0d7210 */ /* 0x008fca00027fe4ff */
[----:B------:R1:W-:Y:S04]  /*cefd0*/  STL [R1+0x3a90], R13 ;  /* 0x003a900d01007387 */ /* 0x0003e80000100800 */
[----:B-1----:R-:W3:Y:S01]  /*cefe0*/  LDL.LU R13, [R1+0x3ac0] ;  /* 0x003ac000010d7983 */ /* 0x002ee20000300800 */
[-C--:B------:R-:W-:Y:S01]  /*ceff0*/  IADD3 R160, P4, R160, R252.reuse, RZ ;  /* 0x000000fca0a07210 */ /* 0x080fe20007f9e0ff */
[----:B------:R-:W3:Y:S02]  /*cf000*/  LDL.LU R170, [R1+0x39f8] ;  /* 0x0039f80001aa7983 */ /* 0x000ee40000300800 */
[----:B------:R-:W-:Y:S01]  /*cf010*/  IMAD.X R248, R248, 0x1, R0, P3 ;  /* 0x00000001f8f87824 */ /* 0x000fe200018e0600 */
[----:B------:R-:W-:Y:S01]  /*cf020*/  IADD3 R247, P3, R247, R252, RZ ;  /* 0x000000fcf7f77210 */ /* 0x000fe20007f7e0ff */
[----:B------:R1:W-:Y:S01]  /*cf030*/  STL [R1+0x3abc], R160 ;  /* 0x003abca001007387 */ /* 0x0003e20000100800 */
[----:B------:R-:W-:-:S03]  /*cf040*/  IADD3.X R245, R245, R0, RZ, P6, !PT ;  /* 0x00000000f5f57210 */ /* 0x000fc600037fe4ff */
[----:B-1----:R-:W3:Y:S01]  /*cf050*/  LDL.LU R160, [R1+0x3ac8] ;  /* 0x003ac80001a07983 */ /* 0x002ee20000300800 */
[----:B------:R-:W-:Y:S02]  /*cf060*/  STL [R1+0x3a98], R248 ;  /* 0x003a98f801007387 */ /* 0x000fe40000100800 */
[----:B------:R-:W-:Y:S02]  /*cf070*/  STL [R1+0x3ac4], R247 ;  /* 0x003ac4f701007387 */ /* 0x000fe40000100800 */
[----:B------:R-:W-:Y:S02]  /*cf080*/  STL [R1+0x3aa0], R245 ;  /* 0x003aa0f501007387 */ /* 0x000fe40000100800 */
[----:B--2---:R-:W-:Y:S01]  /*cf090*/  IMAD.X R242, R242, 0x1, R0, P5 ;  /* 0x00000001f2f27824 */ /* 0x004fe200028e0600 */
[-C--:B------:R-:W-:Y:S02]  /*cf0a0*/  IADD3 R243, P6, R243, R252.reuse, RZ ;  /* 0x000000fcf3f37210 */ /* 0x080fe40007fde0ff */
[----:B------:R-:W-:-:S05]  /*cf0b0*/  IADD3 R88, P5, R88, R252, RZ ;  /* 0x000000fc58587210 */ /* 0x000fca0007fbe0ff */
[----:B------:R1:W-:Y:S01]  /*cf0c0*/  STL [R1+0x3ad0], R88 ;  /* 0x003ad05801007387 */ /* 0x0003e20000100800 */
[----:B------:R-:W-:Y:S03]  /*cf0d0*/  STL [R1+0x3acc], R243 ;  /* 0x003accf301007387 */ /* 0x000fe60000100800 */
[----:B-1----:R-:W2:Y:S01]  /*cf0e0*/  LDL.LU R88, [R1+0x39f0] ;  /* 0x0039f00001587983 */ /* 0x002ea20000300800 */
[----:B----4-:R-:W-:-:S03]  /*cf0f0*/  IADD3.X R159, R159, R0, RZ, P2, !PT ;  /* 0x000000009f9f7210 */ /* 0x010fc600017fe4ff */
[----:B------:R-:W-:Y:S01]  /*cf100*/  STL [R1+0x3aa8], R242 ;  /* 0x003aa8f201007387 */ /* 0x000fe20000100800 */
[----:B------:R-:W-:Y:S01]  /*cf110*/  IMAD.X R171, R171, 0x1, R0, P4 ;  /* 0x00000001abab7824 */ /* 0x000fe200020e0600 */
[-C--:B------:R-:W-:Y:S02]  /*cf120*/  IADD3 R178, P2, R178, R252.reuse, RZ ;  /* 0x000000fcb2b27210 */ /* 0x080fe40007f5e0ff */
[----:B------:R1:W-:Y:S04]  /*cf130*/  STL [R1+0x3ab0], R159 ;  /* 0x003ab09f01007387 */ /* 0x0003e80000100800 */
[----:B-1----:R-:W4:Y:S01]  /*cf140*/  LDL.LU R159, [R1+0x3a04] ;  /* 0x003a0400019f7983 */ /* 0x002f220000300800 */
[----:B------:R-:W-:-:S05]  /*cf150*/  IADD3 R158, P4, R158, R252, RZ ;  /* 0x000000fc9e9e7210 */ /* 0x000fca0007f9e0ff */
[----:B------:R1:W-:Y:S01]  /*cf160*/  STL [R1+0x3a00], R158 ;  /* 0x003a009e01007387 */ /* 0x0003e20000100800 */
[----:B------:R-:W-:Y:S03]  /*cf170*/  STL [R1+0x3a08], R178 ;  /* 0x003a08b201007387 */ /* 0x000fe60000100800 */
[----:B-1----:R-:W4:Y:S01]  /*cf180*/  LDL.LU R158, [R1+0x39e8] ;  /* 0x0039e800019e7983 */ /* 0x002f220000300800 */
[----:B------:R-:W-:Y:S01]  /*cf190*/  STL [R1+0x3ab8], R171 ;  /* 0x003ab8ab01007387 */ /* 0x000fe20000100800 */
[----:B---3--:R-:W-:Y:S02]  /*cf1a0*/  IADD3.X R13, R13, R0, RZ, P3, !PT ;  /* 0x000000000d0d7210 */ /* 0x008fe40001ffe4ff */
[----:B------:R-:W-:-:S03]  /*cf1b0*/  IADD3 R170, P3, R170, R252, RZ ;  /* 0x000000fcaaaa7210 */ /* 0x000fc60007f7e0ff */
[----:B------:R1:W-:Y:S04]  /*cf1c0*/  STL [R1+0x3ac0], R13 ;  /* 0x003ac00d01007387 */ /* 0x0003e80000100800 */
[----:B-1----:R-:W3:Y:S01]  /*cf1d0*/  LDL.LU R13, [R1+0x39fc] ;  /* 0x0039fc00010d7983 */ /* 0x002ee20000300800 */
[----:B------:R-:W-:Y:S02]  /*cf1e0*/  IMAD.X R160, R160, 0x1, R0, P6 ;  /* 0x00000001a0a07824 */ /* 0x000fe400030e0600 */
[----:B------:R-:W3:Y:S02]  /*cf1f0*/  LDL.LU R248, [R1+0x39e0] ;  /* 0x0039e00001f87983 */ /* 0x000ee40000300800 */
[----:B------:R-:W3:Y:S01]  /*cf200*/  LDL.LU R247, [R1+0x39f4] ;  /* 0x0039f40001f77983 */ /* 0x000ee20000300800 */
[----:B------:R-:W-:Y:S01]  /*cf210*/  STL [R1+0x39f8], R170 ;  /* 0x0039f8aa01007387 */ /* 0x000fe20000100800 */
[----:B------:R-:W3:Y:S02]  /*cf220*/  LDL.LU R245, [R1+0x39d8] ;  /* 0x0039d80001f57983 */ /* 0x000ee40000300800 */
[----:B------:R1:W-:Y:S02]  /*cf230*/  STL [R1+0x3ac8], R160 ;  /* 0x003ac8a001007387 */ /* 0x0003e40000100800 */
[----:B------:R-:W3:Y:S01]  /*cf240*/  LDL.LU R243, [R1+0x39ec] ;  /* 0x0039ec0001f37983 */ /* 0x000ee20000300800 */
[----:B------:R-:W3:Y:S04]  /*cf250*/  LDL.LU R242, [R1+0x3954] ;  /* 0x0039540001f27983 */ /* 0x000ee80000300800 */
[----:B-1----:R-:W3:Y:S01]  /*cf260*/  LDL.LU R160, [R1+0x39e4] ;  /* 0x0039e40001a07983 */ /* 0x002ee20000300800 */
[----:B--2---:R-:W-:-:S05]  /*cf270*/  IADD3 R88, P6, R88, R252, RZ ;  /* 0x000000fc58587210 */ /* 0x004fca0007fde0ff */
[----:B------:R1:W-:Y:S04]  /*cf280*/  STL [R1+0x39f0], R88 ;  /* 0x0039f05801007387 */ /* 0x0003e80000100800 */
[----:B-1----:R-:W2:Y:S01]  /*cf290*/  LDL.LU R88, [R1+0x395c] ;  /* 0x00395c0001587983 */ /* 0x002ea20000300800 */
[----:B----4-:R-:W-:-:S03]  /*cf2a0*/  IADD3.X R159, R159, R0, RZ, P5, !PT ;  /* 0x000000009f9f7210 */ /* 0x010fc60002ffe4ff */
[----:B------:R-:W4:Y:S01]  /*cf2b0*/  LDL.LU R178, [R1+0x39dc] ;  /* 0x0039dc0001b27983 */ /* 0x000f220000300800 */
[----:B------:R-:W4:Y:S03]  /*cf2c0*/  LDL.LU R171, [R1+0x3964] ;  /* 0x0039640001ab7983 */ /* 0x000f260000300800 */
[----:B------:R1:W-:Y:S04]  /*cf2d0*/  STL [R1+0x3a04], R159 ;  /* 0x003a049f01007387 */ /* 0x0003e80000100800 */
[----:B-1----:R-:W4:Y:S01]  /*cf2e0*/  LDL.LU R159, [R1+0x39d4] ;  /* 0x0039d400019f7983 */ /* 0x002f220000300800 */
[----:B------:R-:W-:-:S05]  /*cf2f0*/  IADD3 R158, P5, R158, R252, RZ ;  /* 0x000000fc9e9e7210 */ /* 0x000fca0007fbe0ff */
[----:B------:R1:W-:Y:S04]  /*cf300*/  STL [R1+0x39e8], R158 ;  /* 0x0039e89e01007387 */ /* 0x0003e80000100800 */
[----:B-1----:R-:W4:Y:S01]  /*cf310*/  LDL.LU R158, [R1+0x396c] ;  /* 0x00396c00019e7983 */ /* 0x002f220000300800 */
[----:B------:R-:W4:Y:S02]  /*cf320*/  LDL.LU R170, [R1+0x390c] ;  /* 0x00390c0001aa7983 */ /* 0x000f240000300800 */
[----:B---3--:R-:W-:Y:S01]  /*cf330*/  IMAD.X R13, R13, 0x1, R0, P2 ;  /* 0x000000010d0d7824 */ /* 0x008fe200010e0600 */
[----:B------:R-:W-:Y:S02]  /*cf340*/  IADD3 R248, P2, R248, R252, RZ ;  /* 0x000000fcf8f87210 */ /* 0x000fe40007f5e0ff */
[----:B------:R-:W-:-:S02]  /*cf350*/  IADD3.X R247, R247, R0, RZ, P4, !PT ;  /* 0x00000000f7f77210 */ /* 0x000fc400027fe4ff */
[----:B------:R1:W-:Y:S01]  /*cf360*/  STL [R1+0x39fc], R13 ;  /* 0x0039fc0d01007387 */ /* 0x0003e20000100800 */
[----:B------:R-:W-:Y:S01]  /*cf370*/  IADD3 R245, P4, R245, R252, RZ ;  /* 0x000000fcf5f57210 */ /* 0x000fe20007f9e0ff */
[----:B------:R-:W-:Y:S02]  /*cf380*/  IMAD.X R243, R243, 0x1, R0, P3 ;  /* 0x00000001f3f37824 */ /* 0x000fe400018e0600 */
[----:B-1----:R-:W3:Y:S01]  /*cf390*/  LDL.LU R13, [R1+0x3974] ;  /* 0x00397400010d7983 */ /* 0x002ee20000300800 */
[----:B------:R-:W-:Y:S01]  /*cf3a0*/  IADD3.X R160, R160, R0, RZ, P6, !PT ;  /* 0x00000000a0a07210 */ /* 0x000fe200037fe4ff */
[----:B------:R-:W-:Y:S02]  /*cf3b0*/  STL [R1+0x39e0], R248 ;  /* 0x0039e0f801007387 */ /* 0x000fe40000100800 */
[----:B------:R-:W-:Y:S01]  /*cf3c0*/  STL [R1+0x39f4], R247 ;  /* 0x0039f4f701007387 */ /* 0x000fe20000100800 */
[----:B------:R-:W-:Y:S01]  /*cf3d0*/  STL [R1+0x39d8], R245 ;  /* 0x0039d8f501007387 */ /* 0x000fe20000100800 */
[----:B------:R1:W-:Y:S01]  /*cf3e0*/  STL [R1+0x39e4], R160 ;  /* 0x0039e4a001007387 */ /* 0x0003e20000100800 */
[-C--:B------:R-:W-:Y:S01]  /*cf3f0*/  IADD3 R242, P3, R242, R252.reuse, RZ ;  /* 0x000000fcf2f27210 */ /* 0x080fe20007f7e0ff */
[----:B------:R-:W-:Y:S01]  /*cf400*/  STL [R1+0x39ec], R243 ;  /* 0x0039ecf301007387 */ /* 0x000fe20000100800 */
[----:B-1----:R-:W3:Y:S03]  /*cf410*/  LDL.LU R160, [R1+0x3950] ;  /* 0x0039500001a07983 */ /* 0x002ee60000300800 */
[----:B------:R-:W-:Y:S01]  /*cf420*/  STL [R1+0x3954], R242 ;  /* 0x003954f201007387 */ /* 0x000fe20000100800 */
[----:B--2---:R-:W-:-:S05]  /*cf430*/  IADD3 R88, P6, R88, R252, RZ ;  /* 0x000000fc58587210 */ /* 0x004fca0007fde0ff */
[----:B------:R1:W-:Y:S01]  /*cf440*/  STL [R1+0x395c], R88 ;  /* 0x00395c5801007387 */ /* 0x0003e20000100800 */
[----:B----4-:R-:W-:Y:S01]  /*cf450*/  IMAD.X R178, R178, 0x1, R0, P5 ;  /* 0x00000001b2b27824 */ /* 0x010fe200028e0600 */
[----:B------:R-:W-:Y:S02]  /*cf460*/  IADD3 R171, P5, R171, R252, RZ ;  /* 0x000000fcabab7210 */ /* 0x000fe40007fbe0ff */
[----:B-1----:R-:W2:Y:S01]  /*cf470*/  LDL.LU R88, [R1+0x397c] ;  /* 0x00397c0001587983 */ /* 0x002ea20000300800 */
[----:B------:R-:W-:-:S05]  /*cf480*/  IADD3.X R159, R159, R0, RZ, P2, !PT ;  /* 0x000000009f9f7210 */ /* 0x000fca00017fe4ff */
[----:B------:R1:W-:Y:S01]  /*cf490*/  STL [R1+0x39d4], R159 ;  /* 0x0039d49f01007387 */ /* 0x0003e20000100800 */
[----:B------:R-:W-:Y:S03]  /*cf4a0*/  STL [R1+0x39dc], R178 ;  /* 0x0039dcb201007387 */ /* 0x000fe60000100800 */
[----:B-1----:R-:W4:Y:S01]  /*cf4b0*/  LDL.LU R159, [R1+0x3958] ;  /* 0x00395800019f7983 */ /* 0x002f220000300800 */
[----:B------:R-:W-:-:S03]  /*cf4c0*/  IADD3 R158, P2, R158, R252, RZ ;  /* 0x000000fc9e9e7210 */ /* 0x000fc60007f5e0ff */
[----:B------:R-:W-:Y:S04]  /*cf4d0*/  STL [R1+0x3964], R171 ;  /* 0x003964ab01007387 */ /* 0x000fe80000100800 */
[----:B------:R1:W-:Y:S04]  /*cf4e0*/  STL [R1+0x396c], R158 ;  /* 0x00396c9e01007387 */ /* 0x0003e80000100800 */
[----:B-1----:R-:W4:Y:S01]  /*cf4f0*/  LDL.LU R158, [R1+0x3984] ;  /* 0x00398400019e7983 */ /* 0x002f220000300800 */
[----:B------:R-:W-:Y:S02]  /*cf500*/  IMAD.X R170, R170, 0x1, R0, P4 ;  /* 0x00000001aaaa7824 */ /* 0x000fe400020e0600 */
[----:B------:R-:W4:Y:S02]  /*cf510*/  LDL.LU R248, [R1+0x3960] ;  /* 0x0039600001f87983 */ /* 0x000f240000300800 */
[----:B------:R-:W4:Y:S01]  /*cf520*/  LDL.LU R247, [R1+0x398c] ;  /* 0x00398c0001f77983 */ /* 0x000f220000300800 */
[----:B------:R-:W-:Y:S01]  /*cf530*/  STL [R1+0x390c], R170 ;  /* 0x00390caa01007387 */ /* 0x000fe20000100800 */
[----:B------:R-:W4:Y:S01]  /*cf540*/  LDL.LU R245, [R1+0x3968] ;  /* 0x0039680001f57983 */ /* 0x000f220000300800 */
[----:B---3--:R-:W-:-:S05]  /*cf550*/  IADD3 R13, P4, R13, R252, RZ ;  /* 0x000000fc0d0d7210 */ /* 0x008fca0007f9e0ff */
[----:B------:R1:W-:Y:S01]  /*cf560*/  STL [R1+0x3974], R13 ;  /* 0x0039740d01007387 */ /* 0x0003e20000100800 */
[----:B------:R-:W3:Y:S02]  /*cf570*/  LDL.LU R243, [R1+0x3994] ;  /* 0x0039940001f37983 */ /* 0x000ee40000300800 */
[----:B------:R-:W3:Y:S01]  /*cf580*/  LDL.LU R242, [R1+0x3970] ;  /* 0x0039700001f27983 */ /* 0x000ee20000300800 */
[----:B-1----:R-:W3:Y:S01]  /*cf590*/  LDL.LU R13, [R1+0x399c] ;  /* 0x00399c00010d7983 */ /* 0x002ee20000300800 */
[----:B------:R-:W-:-:S05]  /*cf5a0*/  IADD3.X R160, R160, R0, RZ, P3, !PT ;  /* 0x00000000a0a07210 */ /* 0x000fca0001ffe4ff */
[----:B------:R1:W-:Y:S04]  /*cf5b0*/  STL [R1+0x3950], R160 ;  /* 0x003950a001007387 */ /* 0x0003e80000100800 */
[----:B-1----:R-:W3:Y:S01]  /*cf5c0*/  LDL.LU R160, [R1+0x3978] ;  /* 0x0039780001a07983 */ /* 0x002ee20000300800 */
[----:B------:R-:W3:Y:S02]  /*cf5d0*/  LDL.LU R178, [R1+0x39a4] ;  /* 0x0039a40001b27983 */ /* 0x000ee40000300800 */
[----:B------:R-:W3:Y:S01]  /*cf5e0*/  LDL.LU R171, [R1+0x3980] ;  /* 0x0039800001ab7983 */ /* 0x000ee20000300800 */
[----:B--2---:R-:W-:-:S05]  /*cf5f0*/  IADD3 R88, P3, R88, R252, RZ ;  /* 0x000000fc58587210 */ /* 0x004fca0007f7e0ff */
[----:B------:R1:W-:Y:S04]  /*cf600*/  STL [R1+0x397c], R88 ;  /* 0x00397c5801007387 */ /* 0x0003e80000100800 */
        /* <DEDUP_REMOVED lines=8> */
[----:B------:R-:W-:Y:S01]  /*cf690*/  IADD3.X R248, R248, R0, RZ, P5, !PT ;  /* 0x00000000f8f87210 */ /* 0x000fe20002ffe4ff */
[----:B------:R-:W-:Y:S02]  /*cf6a0*/  IADD3 R247, P5, R247, R252, RZ ;  /* 0x000000fcf7f77210 */ /* 0x000fe40007fbe0ff */
[----:B------:R-:W-:Y:S02]  /*cf6b0*/  IMAD.X R245, R245, 0x1, R0, P2 ;  /* 0x00000001f5f57824 */ /* 0x000fe400010e0600 */
[----:B------:R-:W-:Y:S01]  /*cf6c0*/  STL [R1+0x3960], R248 ;  /* 0x003960f801007387 */ /* 0x000fe20000100800 */
[----:B------:R-:W-:Y:S02]  /*cf6d0*/  STL [R1+0x398c], R247 ;  /* 0x00398cf701007387 */ /* 0x000fe40000100800 */
[----:B------:R-:W-:Y:S01]  /*cf6e0*/  STL [R1+0x3968], R245 ;  /* 0x003968f501007387 */ /* 0x000fe20000100800 */
[----:B---3--:R-:W-:-:S02]  /*cf6f0*/  IADD3.X R242, R242, R0, RZ, P4, !PT ;  /* 0x00000000f2f27210 */ /* 0x008fc400027fe4ff */
[-C--:B------:R-:W-:Y:S02]  /*cf700*/  IADD3 R243, P2, R243, R252.reuse, RZ ;  /* 0x000000fcf3f37210 */ /* 0x080fe40007f5e0ff */
[----:B------:R-:W-:-:S05]  /*cf710*/  IADD3 R13, P4, R13, R252, RZ ;  /* 0x000000fc0d0d7210 */ /* 0x000fca0007f9e0ff */
[----:B------:R1:W-:Y:S01]  /*cf720*/  STL [R1+0x399c], R13 ;  /* 0x00399c0d01007387 */ /* 0x0003e20000100800 */
[----:B------:R-:W-:Y:S03]  /*cf730*/  STL [R1+0x3994], R243 ;  /* 0x003994f301007387 */ /* 0x000fe60000100800 */
[----:B-1----:R-:W3:Y:S01]  /*cf740*/  LDL.LU R13, [R1+0x39bc] ;  /* 0x0039bc00010d7983 */ /* 0x002ee20000300800 */
[----:B------:R-:W-:Y:S02]  /*cf750*/  IMAD.X R160, R160, 0x1, R0, P3 ;  /* 0x00000001a0a07824 */ /* 0x000fe400018e0600 */
[----:B------:R-:W-:Y:S01]  /*cf760*/  STL [R1+0x3970], R242 ;  /* 0x003970f201007387 */ /* 0x000fe20000100800 */
[----:B------:R-:W-:Y:S02]  /*cf770*/  IADD3.X R171, R171, R0, RZ, P6, !PT ;  /* 0x00000000abab7210 */ /* 0x000fe400037fe4ff */
[-C--:B------:R-:W-:Y:S01]  /*cf780*/  IADD3 R178, P3, R178, R252.reuse, RZ ;  /* 0x000000fcb2b27210 */ /* 0x080fe20007f7e0ff */
[----:B------:R1:W-:Y:S04]  /*cf790*/  STL [R1+0x3978], R160 ;  /* 0x003978a001007387 */ /* 0x0003e80000100800 */
[----:B-1----:R-:W3:Y:S01]  /*cf7a0*/  LDL.LU R160, [R1+0x3998] ;  /* 0x0039980001a07983 */ /* 0x002ee20000300800 */
[----:B--2---:R-:W-:-:S05]  /*cf7b0*/  IADD3 R88, P6, R88, R252, RZ ;  /* 0x000000fc58587210 */ /* 0x004fca0007fde0ff */
[----:B------:R1:W-:Y:S01]  /*cf7c0*/  STL [R1+0x39ac], R88 ;  /* 0x0039ac5801007387 */ /* 0x0003e20000100800 */
[----:B------:R-:W-:Y:S03]  /*cf7d0*/  STL [R1+0x39a4], R178 ;  /* 0x0039a4b201007387 */ /* 0x000fe60000100800 */
[----:B-1----:R-:W2:Y:S01]  /*cf7e0*/  LDL.LU R88, [R1+0x39c4] ;  /* 0x0039c40001587983 */ /* 0x002ea20000300800 */
[----:B----4-:R-:W-:-:S03]  /*cf7f0*/  IMAD.X R159, R159, 0x1, R0, P5 ;  /* 0x000000019f9f7824 */ /* 0x010fc600028e0600 */
[----:B------:R-:W-:Y:S01]  /*cf800*/  STL [R1+0x3980], R171 ;  /* 0x003980ab01007387 */ /* 0x000fe20000100800 */
[----:B------:R-:W-:-:S03]  /*cf810*/  IADD3 R170, P5, R170, R252, RZ ;  /* 0x000000fcaaaa7210 */ /* 0x000fc60007fbe0ff */
[----:B------:R1:W-:Y:S04]  /*cf820*/  STL [R1+0x3988], R159 ;  /* 0x0039889f01007387 */ /* 0x0003e80000100800 */
[----:B-1----:R-:W4:Y:S01]  /*cf830*/  LDL.LU R159, [R1+0x39a0] ;  /* 0x0039a000019f7983 */ /* 0x002f220000300800 */
[----:B------:R-:W4:Y:S02]  /*cf840*/  LDL.LU R248, [R1+0x39cc] ;  /* 0x0039cc0001f87983 */ /* 0x000f240000300800 */
[----:B------:R-:W4:Y:S01]  /*cf850*/  LDL.LU R247, [R1+0x39a8] ;  /* 0x0039a80001f77983 */ /* 0x000f220000300800 */
[----:B------:R-:W-:Y:S01]  /*cf860*/  IADD3.X R158, R158, R0, RZ, P2, !PT ;  /* 0x000000009e9e7210 */ /* 0x000fe200017fe4ff */
[----:B------:R-:W-:Y:S01]  /*cf870*/  STL [R1+0x39b4], R170 ;  /* 0x0039b4aa01007387 */ /* 0x000fe20000100800 */
[----:B------:R-:W4:Y:S03]  /*cf880*/  LDL.LU R245, [R1+0x39d0] ;  /* 0x0039d00001f57983 */ /* 0x000f260000300800 */
[----:B------:R1:W-:Y:S01]  /*cf890*/  STL [R1+0x3990], R158 ;  /* 0x0039909e01007387 */ /* 0x0003e20000100800 */
[----:B------:R-:W4:Y:S02]  /*cf8a0*/  LDL.LU R243, [R1+0x39b0] ;  /* 0x0039b00001f37983 */ /* 0x000f240000300800 */
[----:B------:R-:W4:Y:S01]  /*cf8b0*/  LDL.LU R242, [R1+0x3908] ;  /* 0x0039080001f27983 */ /* 0x000f220000300800 */
[----:B-1----:R-:W4:Y:S01]  /*cf8c0*/  LDL.LU R158, [R1+0x39b8] ;  /* 0x0039b800019e7983 */ /* 0x002f220000300800 */
[----:B---3--:R-:W-:-:S05]  /*cf8d0*/  IADD3 R13, P2, R13, R252, RZ ;  /* 0x000000fc0d0d7210 */ /* 0x008fca0007f5e0ff */
[----:B------:R1:W-:Y:S04]  /*cf8e0*/  STL [R1+0x39bc], R13 ;  /* 0x0039bc0d01007387 */ /* 0x0003e80000100800 */
[----:B-1----:R-:W3:Y:S01]  /*cf8f0*/  LDL.LU R13, [R1+0x3900] ;  /* 0x00390000010d7983 */ /* 0x002ee20000300800 */
[----:B------:R-:W-:Y:S02]  /*cf900*/  IMAD.X R160, R160, 0x1, R0, P4 ;  /* 0x00000001a0a07824 */ /* 0x000fe400020e0600 */
[----:B------:R-:W3:Y:S02]  /*cf910*/  LDL.LU R178, [R1+0x39c0] ;  /* 0x0039c00001b27983 */ /* 0x000ee40000300800 */
[----:B------:R-:W3:Y:S01]  /*cf920*/  LDL.LU R171, [R1+0x38f8] ;  /* 0x0038f80001ab7983 */ /* 0x000ee20000300800 */
[----:B------:R1:W-:Y:S04]  /*cf930*/  STL [R1+0x3998], R160 ;  /* 0x003998a001007387 */ /* 0x0003e80000100800 */
[----:B-1----:R-:W3:Y:S01]  /*cf940*/  LDL.LU R160, [R1+0x39c8] ;  /* 0x0039c80001a07983 */ /* 0x002ee20000300800 */
[----:B--2---:R-:W-:-:S05]  /*cf950*/  IADD3 R88, P4, R88, R252, RZ ;  /* 0x000000fc58587210 */ /* 0x004fca0007f9e0ff */
[----:B------:R1:W-:Y:S04]  /*cf960*/  STL [R1+0x39c4], R88 ;  /* 0x0039c45801007387 */ /* 0x0003e80000100800 */
[----:B-1----:R-:W2:Y:S01]  /*cf970*/  LDL.LU R88, [R1+0x38f0] ;  /* 0x0038f00001587983 */ /* 0x002ea20000300800 */
[----:B----4-:R-:W-:-:S03]  /*cf980*/  IADD3.X R159, R159, R0, RZ, P3, !PT ;  /* 0x000000009f9f7210 */ /* 0x010fc60001ffe4ff */
[----:B------:R-:W4:Y:S01]  /*cf990*/  LDL.LU R170, [R1+0x3904] ;  /* 0x0039040001aa7983 */ /* 0x000f220000300800 */
[-C--:B------:R-:W-:Y:S01]  /*cf9a0*/  IADD3 R248, P3, R248, R252.reuse, RZ ;  /* 0x000000fcf8f87210 */ /* 0x080fe20007f7e0ff */
[--C-:B------:R-:W-:Y:S02]  /*cf9b0*/  IMAD.X R247, R247, 0x1, R0.reuse, P6 ;  /* 0x00000001f7f77824 */ /* 0x100fe400030e0600 */
[----:B------:R1:W-:Y:S01]  /*cf9c0*/  STL [R1+0x39a0], R159 ;  /* 0x0039a09f01007387 */ /* 0x0003e20000100800 */
[----:B------:R-:W-:Y:S02]  /*cf9d0*/  IADD3 R245, P6, R245, R252, RZ ;  /* 0x000000fcf5f57210 */ /* 0x000fe40007fde0ff */
[----:B------:R-:W-:Y:S01]  /*cf9e0*/  IADD3.X R243, R243, R0, RZ, P5, !PT ;  /* 0x00000000f3f37210 */ /* 0x000fe20002ffe4ff */
[----:B-1----:R-:W4:Y:S01]  /*cf9f0*/  LDL.LU R159, [R1+0x38e8] ;  /* 0x0038e800019f7983 */ /* 0x002f220000300800 */
[----:B------:R-:W-:Y:S02]  /*cfa00*/  STL [R1+0x39cc], R248 ;  /* 0x0039ccf801007387 */ /* 0x000fe40000100800 */
[----:B------:R-:W-:Y:S01]  /*cfa10*/  IMAD.X R158, R158, 0x1, R0, P2 ;  /* 0x000000019e9e7824 */ /* 0x000fe200010e0600 */
[----:B------:R-:W-:Y:S01]  /*cfa20*/  STL [R1+0x39a8], R247 ;  /* 0x0039a8f701007387 */ /* 0x000fe20000100800 */
[----:B------:R-:W-:Y:S03]  /*cfa30*/  STL [R1+0x39d0], R245 ;  /* 0x0039d0f501007387 */ /* 0x000fe60000100800 */
        /* <DEDUP_REMOVED lines=10> */
[----:B------:R-:W-:-:S05]  /*cfae0*/  IMAD.X R160, R160, 0x1, R0, P3 ;  /* 0x00000001a0a07824 */ /* 0x000fca00018e0600 */
[----:B------:R1:W-:Y:S01]  /*cfaf0*/  STL [R1+0x39c8], R160 ;  /* 0x0039c8a001007387 */ /* 0x0003e20000100800 */
[----:B------:R-:W-:Y:S03]  /*cfb00*/  STL [R1+0x39c0], R178 ;  /* 0x0039c0b201007387 */ /* 0x000fe60000100800 */
[----:B-1----:R-:W3:Y:S01]  /*cfb10*/  LDL.LU R160, [R1+0x38f4] ;  /* 0x0038f40001a07983 */ /* 0x002ee20000300800 */
[----:B------:R-:W-:Y:S01]  /*cfb20*/  STL [R1+0x38f8], R171 ;  /* 0x0038f8ab01007387 */ /* 0x000fe20000100800 */
[----:B--2---:R-:W-:Y:S02]  /*cfb30*/  IADD3 R88, P3, R88, R252, RZ ;  /* 0x000000fc58587210 */ /* 0x004fe40007f7e0ff */
[----:B----4-:R-:W-:-:S03]  /*cfb40*/  IADD3.X R170, R170, R0, RZ, P6, !PT ;  /* 0x00000000aaaa7210 */ /* 0x010fc600037fe4ff */
[----:B------:R1:W-:Y:S04]  /*cfb50*/  STL [R1+0x38f0], R88 ;  /* 0x0038f05801007387 */ /* 0x0003e80000100800 */
[----:B-1----:R-:W2:Y:S01]  /*cfb60*/  LDL.LU R88, [R1+0x38d8] ;  /* 0x0038d80001587983 */ /* 0x002ea20000300800 */
[----:B------:R-:W-:Y:S01]  /*cfb70*/  IADD3 R159, P6, R159, R252, RZ ;  /* 0x000000fc9f9f7210 */ /* 0x000fe20007fde0ff */
        /* <DEDUP_REMOVED lines=8> */
[----:B------:R-:W-:-:S05]  /*cfc00*/  IMAD.X R158, R158, 0x1, R0, P5 ;  /* 0x000000019e9e7824 */ /* 0x000fca00028e0600 */
[----:B------:R1:W-:Y:S04]  /*cfc10*/  STL [R1+0x38fc], R158 ;  /* 0x0038fc9e01007387 */ /* 0x0003e80000100800 */
[----:B-1----:R-:W4:Y:S01]  /*cfc20*/  LDL.LU R158, [R1+0x38d4] ;  /* 0x0038d400019e7983 */ /* 0x002f220000300800 */
[----:B------:R-:W4:Y:S02]  /*cfc30*/  LDL.LU R178, [R1+0x386c] ;  /* 0x00386c0001b27983 */ /* 0x000f240000300800 */
[----:B------:R-:W4:Y:S01]  /*cfc40*/  LDL.LU R171, [R1+0x380c] ;  /* 0x00380c0001ab7983 */ /* 0x000f220000300800 */
[----:B---3--:R-:W-:-:S05]  /*cfc50*/  IADD3 R13, P5, R13, R252, RZ ;  /* 0x000000fc0d0d7210 */ /* 0x008fca0007fbe0ff */
[----:B------:R1:W-:Y:S04]  /*cfc60*/  STL [R1+0x38e0], R13 ;  /* 0x0038e00d01007387 */ /* 0x0003e80000100800 */
[----:B-1----:R-:W3:Y:S01]  /*cfc70*/  LDL.LU R13, [R1+0x3874] ;  /* 0x00387400010d7983 */ /* 0x002ee20000300800 */
[----:B------:R-:W-:-:S05]  /*cfc80*/  IADD3.X R160, R160, R0, RZ, P2, !PT ;  /* 0x00000000a0a07210 */ /* 0x000fca00017fe4ff */
[----:B------:R1:W-:Y:S04]  /*cfc90*/  STL [R1+0x38f4], R160 ;  /* 0x0038f4a001007387 */ /* 0x0003e80000100800 */
[----:B-1----:R-:W3:Y:S01]  /*cfca0*/  LDL.LU R160, [R1+0x3850] ;  /* 0x0038500001a07983 */ /* 0x002ee20000300800 */
[----:B------:R-:W3:Y:S01]  /*cfcb0*/  LDL.LU R170, [R1+0x387c] ;  /* 0x00387c0001aa7983 */ /* 0x000ee20000300800 */
[----:B--2---:R-:W-:Y:S01]  /*cfcc0*/  IADD3 R88, P2, R88, R252, RZ ;  /* 0x000000fc58587210 */ /* 0x004fe20007f5e0ff */
[----:B----4-:R-:W-:-:S04]  /*cfcd0*/  IMAD.X R248, R248, 0x1, R0, P4 ;  /* 0x00000001f8f87824 */ /* 0x010fc800020e0600 */
[----:B------:R1:W-:Y:S01]  /*cfce0*/  STL [R1+0x38d8], R88 ;  /* 0x0038d85801007387 */ /* 0x0003e20000100800 */
[----:B------:R-:W-:Y:S02]  /*cfcf0*/  IADD3 R247, P4, R247, R252, RZ ;  /* 0x000000fcf7f77210 */ /* 0x000fe40007f9e0ff */
[----:B------:R-:W-:Y:S01]  /*cfd00*/  IADD3.X R245, R245, R0, RZ, P3, !PT ;  /* 0x00000000f5f57210 */ /* 0x000fe20001ffe4ff */
[----:B------:R-:W-:Y:S01]  /*cfd10*/  IMAD.X R242, R242, 0x1, R0, P6 ;  /* 0x00000001f2f27824 */ /* 0x000fe200030e0600 */
        /* <DEDUP_REMOVED lines=9> */
[----:B------:R-:W-:Y:S01]  /*cfdb0*/  STL [R1+0x38dc], R242 ;  /* 0x0038dcf201007387 */ /* 0x000fe20000100800 */
[----:B------:R-:W-:-:S05]  /*cfdc0*/  IADD3.X R158, R158, R0, RZ, P5, !PT ;  /* 0x000000009e9e7210 */ /* 0x000fca0002ffe4ff */
[----:B------:R1:W-:Y:S04]  /*cfdd0*/  STL [R1+0x38d4], R158 ;  /* 0x0038d49e01007387 */ /* 0x0003e80000100800 */
[----:B-1----:R-:W4:Y:S01]  /*cfde0*/  LDL.LU R158, [R1+0x3860] ;  /* 0x00386000019e7983 */ /* 0x002f220000300800 */
[----:B------:R-:W-:Y:S01]  /*cfdf0*/  IMAD.X R171, R171, 0x1, R0, P2 ;  /* 0x00000001abab7824 */ /* 0x000fe200010e0600 */
[-C--:B------:R-:W-:Y:S02]  /*cfe00*/  IADD3 R178, P5, R178, R252.reuse, RZ ;  /* 0x000000fcb2b27210 */ /* 0x080fe40007fbe0ff */
[----:B---3--:R-:W-:-:S05]  /*cfe10*/  IADD3 R13, P2, R13, R252, RZ ;  /* 0x000000fc0d0d7210 */ /* 0x008fca0007f5e0ff */
[----:B------:R1:W-:Y:S01]  /*cfe20*/  STL [R1+0x3874], R13 ;  /* 0x0038740d01007387 */ /* 0x0003e20000100800 */
[----:B------:R-:W-:Y:S03]  /*cfe30*/  STL [R1+0x386c], R178 ;  /* 0x00386cb201007387 */ /* 0x000fe60000100800 */
[----:B-1----:R-:W3:Y:S01]  /*cfe40*/  LDL.LU R13, [R1+0x388c] ;  /* 0x00388c00010d7983 */ /* 0x002ee20000300800 */
[----:B------:R-:W-:Y:S01]  /*cfe50*/  IADD3.X R160, R160, R0, RZ, P4, !PT ;  /* 0x00000000a0a07210 */ /* 0x000fe200027fe4ff */
[----:B------:R-:W-:Y:S01]  /*cfe60*/  STL [R1+0x380c], R171 ;  /* 0x00380cab01007387 */ /* 0x000fe20000100800 */
[----:B------:R-:W-:-:S03]  /*cfe70*/  IADD3 R170, P4, R170, R252, RZ ;  /* 0x000000fcaaaa7210 */ /* 0x000fc60007f9e0ff */
[----:B------:R1:W-:Y:S04]  /*cfe80*/  STL [R1+0x3850], R160 ;  /* 0x003850a001007387 */ /* 0x0003e80000100800 */
[----:B-1----:R-:W3:Y:S01]  /*cfe90*/  LDL.LU R160, [R1+0x3868] ;  /* 0x0038680001a07983 */ /* 0x002ee20000300800 */
[----:B------:R-:W3:Y:S02]  /*cfea0*/  LDL.LU R248, [R1+0x3894] ;  /* 0x0038940001f87983 */ /* 0x000ee40000300800 */
[----:B------:R-:W3:Y:S02]  /*cfeb0*/  LDL.LU R247, [R1+0x3870] ;  /* 0x0038700001f77983 */ /* 0x000ee40000300800 */
[----:B------:R-:W-:Y:S01]  /*cfec0*/  STL [R1+0x387c], R170 ;  /* 0x00387caa01007387 */ /* 0x000fe20000100800 */
[----:B------:R-:W3:Y:S01]  /*cfed0*/  LDL.LU R245, [R1+0x389c] ;  /* 0x00389c0001f57983 */ /* 0x000ee20000300800 */
[----:B--2---:R-:W-:-:S05]  /*cfee0*/  IMAD.X R88, R88, 0x1, R0, P3 ;  /* 0x0000000158587824 */ /* 0x004fca00018e0600 */
        /* <DEDUP_REMOVED lines=8> */
[----:B------:R-:W4:Y:S01]  /*cff70*/  LDL.LU R171, [R1+0x38b4] ;  /* 0x0038b40001ab7983 */ /* 0x000f220000300800 */
[----:B------:R-:W-:-:S05]  /*cff80*/  IADD3.X R158, R158, R0, RZ, P6, !PT ;  /* 0x000000009e9e7210 */ /* 0x000fca00037fe4ff */
[----:B------:R1:W-:Y:S04]  /*cff90*/  STL [R1+0x3860], R158 ;  /* 0x0038609e01007387 */ /* 0x0003e80000100800 */
[----:B-1----:R-:W4:Y:S01]  /*cffa0*/  LDL.LU R158, [R1+0x3890] ;  /* 0x00389000019e7983 */ /* 0x002f220000300800 */
[----:B---3--:R-:W-:-:S05]  /*cffb0*/  IADD3 R13, P6, R13, R252, RZ ;  /* 0x000000fc0d0d7210 */ /* 0x008fca0007fde0ff */
[----:B------:R1:W-:Y:S04]  /*cffc0*/  STL [R1+0x388c], R13 ;  /* 0x00388c0d01007387 */ /* 0x0003e80000100800 */
[----:B-1----:R-:W3:Y:S01]  /*cffd0*/  LDL.LU R13, [R1+0x38bc] ;  /* 0x0038bc00010d7983 */ /* 0x002ee20000300800 */
[----:B------:R-:W-:Y:S02]  /*cffe0*/  IMAD.X R160, R160, 0x1, R0, P5 ;  /* 0x00000001a0a07824 */ /* 0x000fe400028e0600 */
[----:B------:R-:W3:Y:S01]  /*cfff0*/  LDL.LU R170, [R1+0x3898] ;  /* 0x0038980001aa7983 */ /* 0x000ee20000300800 */
[----:B------:R-:W-:Y:S02]  /*d0000*/  IADD3 R248, P5, R248, R252, RZ ;  /* 0x000000fcf8f87210 */ /* 0x000fe40007fbe0ff */
[----:B------:R-:W-:Y:S01]  /*d0010*/  IADD3.X R247, R247, R0, RZ, P2, !PT ;  /* 0x00000000f7f77210 */ /* 0x000fe200017fe4ff */
[----:B------:R1:W-:Y:S01]  /*d0020*/  STL [R1+0x3868], R160 ;  /* 0x003868a001007387 */ /* 0x0003e20000100800 */
[----:B------:R-:W-:-:S03]  /*d0030*/  IADD3 R245, P2, R245, R252, RZ ;  /* 0x000000fcf5f57210 */ /* 0x000fc60007f5e0ff */
[----:B-1----:R-:W3:Y:S01]  /*d0040*/  LDL.LU R160, [R1+0x38c4] ;  /* 0x0038c40001a07983 */ /* 0x002ee20000300800 */
[----:B------:R-:W-:Y:S02]  /*d0050*/  STL [R1+0x3894], R248 ;  /* 0x003894f801007387 */ /* 0x000fe40000100800 */
[----:B------:R-:W-:Y:S02]  /*d0060*/  STL [R1+0x3870], R247 ;  /* 0x003870f701007387 */ /* 0x000fe40000100800 */
[----:B------:R-:W-:Y:S02]  /*d0070*/  STL [R1+0x389c], R245 ;  /* 0x00389cf501007387 */ /* 0x000fe40000100800 */
[----:B--2---:R-:W-:Y:S01]  /*d0080*/  IMAD.X R243, R243, 0x1, R0, P4 ;  /* 0x00000001f3f37824 */ /* 0x004fe200020e0600 */
[----:B------:R-:W-:Y:S02]  /*d0090*/  IADD3 R242, P4, R242, R252, RZ ;  /* 0x000000fcf2f27210 */ /* 0x000fe40007f9e0ff */
[----:B------:R-:W-:-:S05]  /*d00a0*/  IADD3.X R88, R88, R0, RZ, P3, !PT ;  /* 0x0000000058587210 */ /* 0x000fca0001ffe4ff */
        /* <DEDUP_REMOVED lines=8> */
[----:B------:R-:W-:-:S05]  /*d0130*/  IADD3.X R158, R158, R0, RZ, P5, !PT ;  /* 0x000000009e9e7210 */ /* 0x000fca0002ffe4ff */
[----:B------:R1:W-:Y:S01]  /*d0140*/  STL [R1+0x3890], R158 ;  /* 0x0038909e01007387 */ /* 0x0003e20000100800 */
[----:B------:R-:W-:Y:S03]  /*d0150*/  STL [R1+0x3888], R178 ;  /* 0x003888b201007387 */ /* 0x000fe60000100800 */
[----:B-1----:R-:W4:Y:S01]  /*d0160*/  LDL.LU R158, [R1+0x38a8] ;  /* 0x0038a800019e7983 */ /* 0x002f220000300800 */
[----:B------:R-:W-:-:S05]  /*d0170*/  IADD3 R171, P6, R171, R252, RZ ;  /* 0x000000fcabab7210 */ /* 0x000fca0007fde0ff */
[----:B------:R-:W-:Y:S01]  /*d0180*/  STL [R1+0x38b4], R171 ;  /* 0x0038b4ab01007387 */ /* 0x000fe20000100800 */
[----:B---3--:R-:W-:Y:S01]  /*d0190*/  IADD3 R13, P5, R13, R252, RZ ;  /* 0x000000fc0d0d7210 */ /* 0x008fe20007fbe0ff */
[----:B------:R-:W-:-:S04]  /*d01a0*/  IMAD.X R170, R170, 0x1, R0, P2 ;  /* 0x00000001aaaa7824 */ /* 0x000fc800010e0600 */
[----:B------:R1:W-:Y:S04]  /*d01b0*/  STL [R1+0x38bc], R13 ;  /* 0x0038bc0d01007387 */ /* 0x0003e80000100800 */
[----:B-1----:R-:W3:Y:S01]  /*d01c0*/  LDL.LU R13, [R1+0x38d0] ;  /* 0x0038d000010d7983 */ /* 0x002ee20000300800 */
[----:B------:R-:W-:Y:S01]  /*d01d0*/  IADD3 R160, P2, R160, R252, RZ ;  /* 0x000000fca0a07210 */ /* 0x000fe20007f5e0ff */
        /* <DEDUP_REMOVED lines=8> */
[----:B--2---:R-:W-:-:S05]  /*d0260*/  IADD3.X R88, R88, R0, RZ, P4, !PT ;  /* 0x0000000058587210 */ /* 0x004fca00027fe4ff */
[----:B------:R1:W-:Y:S04]  /*d0270*/  STL [R1+0x38a0], R88 ;  /* 0x0038a05801007387 */ /* 0x0003e80000100800 */
[----:B-1----:R-:W2:Y:S01]  /*d0280*/  LDL.LU R88, [R1+0x38c8] ;  /* 0x0038c80001587983 */ /* 0x002ea20000300800 */
[----:B----4-:R-:W-:-:S03]  /*d0290*/  IADD3 R159, P4, R159, R252, RZ ;  /* 0x000000fc9f9f7210 */ /* 0x010fc60007f9e0ff */
[----:B------:R-:W4:Y:S01]  /*d02a0*/  LDL.LU R178, [R1+0x37f0] ;  /* 0x0037f00001b27983 */ /* 0x000f220000300800 */
[----:B------:R-:W4:Y:S03]  /*d02b0*/  LDL.LU R171, [R1+0x3804] ;  /* 0x0038040001ab7983 */ /* 0x000f260000300800 */
[----:B------:R1:W-:Y:S04]  /*d02c0*/  STL [R1+0x38cc], R159 ;  /* 0x0038cc9f01007387 */ /* 0x0003e80000100800 */
[----:B-1----:R-:W4:Y:S01]  /*d02d0*/  LDL.LU R159, [R1+0x37e8] ;  /* 0x0037e800019f7983 */ /* 0x002f220000300800 */
[----:B------:R-:W-:-:S05]  /*d02e0*/  IMAD.X R158, R158, 0x1, R0, P3 ;  /* 0x000000019e9e7824 */ /* 0x000fca00018e0600 */
[----:B------:R1:W-:Y:S04]  /*d02f0*/  STL [R1+0x38a8], R158 ;  /* 0x0038a89e01007387 */ /* 0x0003e80000100800 */
[----:B-1----:R-:W4:Y:S01]  /*d0300*/  LDL.LU R158, [R1+0x37fc] ;  /* 0x0037fc00019e7983 */ /* 0x002f220000300800 */
[----:B------:R-:W4:Y:S01]  /*d0310*/  LDL.LU R170, [R1+0x37e0] ;  /* 0x0037e00001aa7983 */ /* 0x000f220000300800 */
[----:B---3--:R-:W-:Y:S02]  /*d0320*/  IADD3 R13, P3, R13, R252, RZ ;  /* 0x000000fc0d0d7210 */ /* 0x008fe40007f7e0ff */
[----:B------:R-:W-:Y:S01]  /*d0330*/  IADD3.X R248, R248, R0, RZ, P6, !PT ;  /* 0x00000000f8f87210 */ /* 0x000fe200037fe4ff */
[----:B------:R-:W-:Y:S02]  /*d0340*/  IADD3 R247, P6, R247, R252, RZ ;  /* 0x000000fcf7f77210 */ /* 0x000fe40007fde0ff */
[----:B------:R1:W-:Y:S01]  /*d0350*/  STL [R1+0x38d0], R13 ;  /* 0x0038d00d01007387 */ /* 0x0003e20000100800 */
[----:B------:R-:W-:Y:S01]  /*d0360*/  IMAD.X R245, R245, 0x1, R0, P5 ;  /* 0x00000001f5f57824 */ /* 0x000fe200028e0600 */
[----:B------:R-:W-:-:S02]  /*d0370*/  IADD3.X R242, R242, R0, RZ, P2, !PT ;  /* 0x00000000f2f27210 */ /* 0x000fc400017fe4ff */
        /* <DEDUP_REMOVED lines=9> */
[----:B------:R-:W-:Y:S02]  /*d0410*/  STL [R1+0x38c0], R242 ;  /* 0x0038c0f201007387 */ /* 0x000fe40000100800 */
[----:B--2---:R-:W-:Y:S01]  /*d0420*/  IMAD.X R88, R88, 0x1, R0, P4 ;  /* 0x0000000158587824 */ /* 0x004fe200020e0600 */
[----:B----4-:R-:W-:-:S04]  /*d0430*/  IADD3.X R171, R171, R0, RZ, P3, !PT ;  /* 0x00000000abab7210 */ /* 0x010fc80001ffe4ff */
[----:B------:R1:W-:Y:S01]  /*d0440*/  STL [R1+0x38c8], R88 ;  /* 0x0038c85801007387 */ /* 0x0003e20000100800 */
[----:B------:R-:W-:-:S03]  /*d0450*/  IADD3 R178, P4, R178, R252, RZ ;  /* 0x000000fcb2b27210 */ /* 0x000fc60007f9e0ff */
[----:B-1----:R-:W2:Y:S01]  /*d0460*/  LDL.LU R88, [R1+0x37ec] ;  /* 0x0037ec0001587983 */ /* 0x002ea20000300800 */
[----:B------:R-:W-:-:S05]  /*d0470*/  IADD3 R159, P3, R159, R252, RZ ;  /* 0x000000fc9f9f7210 */ /* 0x000fca0007f7e0ff */
[----:B------:R1:W-:Y:S01]  /*d0480*/  STL [R1+0x37e8], R159 ;  /* 0x0037e89f01007387 */ /* 0x0003e20000100800 */
[----:B------:R-:W-:Y:S03]  /*d0490*/  STL [R1+0x37f0], R178 ;  /* 0x0037f0b201007387 */ /* 0x000fe60000100800 */
[----:B-1----:R-:W4:Y:S01]  /*d04a0*/  LDL.LU R159, [R1+0x2bf0] ;  /* 0x002bf000019f7983 */ /* 0x002f220000300800 */
[----:B------:R-:W-:-:S03]  /*d04b0*/  IMAD.X R158, R158, 0x1, R0, P6 ;  /* 0x000000019e9e7824 */ /* 0x000fc600030e0600 */
[----:B------:R-:W-:Y:S04]  /*d04c0*/  STL [R1+0x3804], R171 ;  /* 0x003804ab01007387 */ /* 0x000fe80000100800 */
[----:B------:R1:W-:Y:S04]  /*d04d0*/  STL [R1+0x37fc], R158 ;  /* 0x0037fc9e01007387 */ /* 0x0003e80000100800 */
[----:B-1----:R-:W4:Y:S01]  /*d04e0*/  LDL.LU R158, [R1+0x37e4] ;  /* 0x0037e400019e7983 */ /* 0x002f220000300800 */
[----:B------:R-:W-:Y:S01]  /*d04f0*/  IADD3 R170, P6, R170, R252, RZ ;  /* 0x000000fcaaaa7210 */ /* 0x000fe20007fde0ff */
[----:B------:R-:W4:Y:S02]  /*d0500*/  LDL.LU R248, [R1+0x2bf8] ;  /* 0x002bf80001f87983 */ /* 0x000f240000300800 */
[----:B------:R-:W4:Y:S02]  /*d0510*/  LDL.LU R247, [R1+0x37dc] ;  /* 0x0037dc0001f77983 */ /* 0x000f240000300800 */
[----:B------:R-:W-:Y:S01]  /*d0520*/  STL [R1+0x37e0], R170 ;  /* 0x0037e0aa01007387 */ /* 0x000fe20000100800 */
[----:B------:R-:W4:Y:S01]  /*d0530*/  LDL.LU R245, [R1+0x2c00] ;  /* 0x002c000001f57983 */ /* 0x000f220000300800 */
[----:B---3--:R-:W-:-:S05]  /*d0540*/  IADD3.X R13, R13, R0, RZ, P5, !PT ;  /* 0x000000000d0d7210 */ /* 0x008fca0002ffe4ff */
[----:B------:R1:W-:Y:S01]  /*d0550*/  STL [R1+0x37f4], R13 ;  /* 0x0037f40d01007387 */ /* 0x0003e20000100800 */
[----:B------:R-:W3:Y:S02]  /*d0560*/  LDL.LU R243, [R1+0x37d4] ;  /* 0x0037d40001f37983 */ /* 0x000ee40000300800 */
[----:B------:R-:W3:Y:S01]  /*d0570*/  LDL.LU R242, [R1+0x2c08] ;  /* 0x002c080001f27983 */ /* 0x000ee20000300800 */
[----:B------:R-:W-:Y:S01]  /*d0580*/  IADD3 R160, P5, R160, R252, RZ ;  /* 0x000000fca0a07210 */ /* 0x000fe20007fbe0ff */
[----:B-1----:R-:W3:Y:S04]  /*d0590*/  LDL.LU R13, [R1+0x2ba8] ;  /* 0x002ba800010d7983 */ /* 0x002ee80000300800 */
[----:B------:R1:W-:Y:S04]  /*d05a0*/  STL [R1+0x37d8], R160 ;  /* 0x0037d8a001007387 */ /* 0x0003e80000100800 */
[----:B-1----:R-:W3:Y:S01]  /*d05b0*/  LDL.LU R160, [R1+0x2c10] ;  /* 0x002c100001a07983 */ /* 0x002ee20000300800 */
[----:B------:R-:W3:Y:S02]  /*d05c0*/  LDL.LU R178, [R1+0x2bec] ;  /* 0x002bec0001b27983 */ /* 0x000ee40000300800 */
[----:B------:R-:W3:Y:S02]  /*d05d0*/  LDL.LU R171, [R1+0x2c18] ;  /* 0x002c180001ab7983 */ /* 0x000ee40000300800 */
[----:B--2---:R-:W-:-:S05]  /*d05e0*/  IMAD.X R88, R88, 0x1, R0, P2 ;  /* 0x0000000158587824 */ /* 0x004fca00010e0600 */
[----:B------:R1:W-:Y:S04]  /*d05f0*/  STL [R1+0x37ec], R88 ;  /* 0x0037ec5801007387 */ /* 0x0003e80000100800 */
[----:B-1----:R-:W2:Y:S01]  /*d0600*/  LDL.LU R88, [R1+0x2bf4] ;  /* 0x002bf40001587983 */ /* 0x002ea20000300800 */
[----:B----4-:R-:W-:-:S05]  /*d0610*/  IADD3 R159, P2, R159, R252, RZ ;  /* 0x000000fc9f9f7210 */ /* 0x010fca0007f5e0ff */
[----:B------:R1:W-:Y:S04]  /*d0620*/  STL [R1+0x2bf0], R159 ;  /* 0x002bf09f01007387 */ /* 0x0003e80000100800 */
[----:B-1----:R-:W4:Y:S01]  /*d0630*/  LDL.LU R159, [R1+0x2c20] ;  /* 0x002c2000019f7983 */ /* 0x002f220000300800 */
[----:B------:R-:W4:Y:S01]  /*d0640*/  LDL.LU R170, [R1+0x2bfc] ;  /* 0x002bfc0001aa7983 */ /* 0x000f220000300800 */
[----:B------:R-:W-:-:S05]  /*d0650*/  IADD3.X R158, R158, R0, RZ, P4, !PT ;  /* 0x000000009e9e7210 */ /* 0x000fca00027fe4ff */
[----:B------:R1:W-:Y:S04]  /*d0660*/  STL [R1+0x37e4], R158 ;  /* 0x0037e49e01007387 */ /* 0x0003e80000100800 */
[----:B-1----:R-:W4:Y:S01]  /*d0670*/  LDL.LU R158, [R1+0x2c28] ;  /* 0x002c2800019e7983 */ /* 0x002f220000300800 */
[-C--:B------:R-:W-:Y:S01]  /*d0680*/  IADD3 R248, P4, R248, R252.reuse, RZ ;  /* 0x000000fcf8f87210 */ /* 0x080fe20007f9e0ff */
[----:B------:R-:W-:Y:S01]  /*d0690*/  IMAD.X R247, R247, 0x1, R0, P3 ;  /* 0x00000001f7f77824 */ /* 0x000fe200018e0600 */
[----:B------:R-:W-:-:S03]  /*d06a0*/  IADD3 R245, P3, R245, R252, RZ ;  /* 0x000000fcf5f57210 */ /* 0x000fc60007f7e0ff */
[----:B------:R-:W-:Y:S01]  /*d06b0*/  STL [R1+0x2bf8], R248 ;  /* 0x002bf8f801007387 */ /* 0x000fe20000100800 */
[----:B------:R-:W-:Y:S02]  /*d06c0*/  STL [R1+0x37dc], R247 ;  /* 0x0037dcf701007387 */ /* 0x000fe40000100800 */
[----:B------:R-:W-:Y:S01]  /*d06d0*/  STL [R1+0x2c00], R245 ;  /* 0x002c00f501007387 */ /* 0x000fe20000100800 */
[----:B---3--:R-:W-:Y:S01]  /*d06e0*/  IADD3.X R243, R243, R0, RZ, P6, !PT ;  /* 0x00000000f3f37210 */ /* 0x008fe200037fe4ff */
[----:B------:R-:W-:Y:S02]  /*d06f0*/  IADD3 R242, P6, R242, R252, RZ ;  /* 0x000000fcf2f27210 */ /* 0x000fe40007fde0ff */
[----:B------:R-:W-:-:S05]  /*d0700*/  IMAD.X R13, R13, 0x1, R0, P5 ;  /* 0x000000010d0d7824 */ /* 0x000fca00028e0600 */
[----:B------:R1:W-:Y:S01]  /*d0710*/  STL [R1+0x2ba8], R13 ;  /* 0x002ba80d01007387 */ /* 0x0003e20000100800 */
[----:B------:R-:W-:Y:S01]  /*d0720*/  STL [R1+0x37d4], R243 ;  /* 0x0037d4f301007387 */ /* 0x000fe20000100800 */
[----:B------:R-:W-:Y:S02]  /*d0730*/  IADD3 R160, P5, R160, R252, RZ ;  /* 0x000000fca0a07210 */ /* 0x000fe40007fbe0ff */
[----:B-1----:R-:W3:Y:S01]  /*d0740*/  LDL.LU R13, [R1+0x2c04] ;  /* 0x002c0400010d7983 */ /* 0x002ee20000300800 */
[----:B------:R-:W-:Y:S01]  /*d0750*/  STL [R1+0x2c08], R242 ;  /* 0x002c08f201007387 */ /* 0x000fe20000100800 */
[----:B------:R-:W-:Y:S02]  /*d0760*/  IADD3.X R178, R178, R0, RZ, P2, !PT ;  /* 0x00000000b2b27210 */ /* 0x000fe400017fe4ff */
[----:B------:R1:W-:Y:S01]  /*d0770*/  STL [R1+0x2c10], R160 ;  /* 0x002c10a001007387 */ /* 0x0003e20000100800 */
[----:B------:R-:W-:-:S03]  /*d0780*/  IADD3 R171, P2, R171, R252, RZ ;  /* 0x000000fcabab7210 */ /* 0x000fc60007f5e0ff */
[----:B-1----:R-:W3:Y:S01]  /*d0790*/  LDL.LU R160, [R1+0x2c30] ;  /* 0x002c300001a07983 */ /* 0x002ee20000300800 */
[----:B--2---:R-:W-:-:S05]  /*d07a0*/  IMAD.X R88, R88, 0x1, R0, P4 ;  /* 0x0000000158587824 */ /* 0x004fca00020e0600 */
        /* <DEDUP_REMOVED lines=17> */
[----:B---3--:R-:W-:-:S05]  /*d08c0*/  IMAD.X R13, R13, 0x1, R0, P6 ;  /* 0x000000010d0d7824 */ /* 0x008fca00030e0600 */
[----:B------:R1:W-:Y:S01]  /*d08d0*/  STL [R1+0x2c04], R13 ;  /* 0x002c040d01007387 */ /* 0x0003e20000100800 */
[----:B------:R-:W-:-:S03]  /*d08e0*/  IADD3 R160, P6, R160, R252, RZ ;  /* 0x000000fca0a07210 */ /* 0x000fc60007fde0ff */
[----:B-1----:R-:W3:Y:S01]  /*d08f0*/  LDL.LU R13, [R1+0x2c2c] ;  /* 0x002c2c00010d7983 */ /* 0x002ee20000300800 */
[----:B------:R-:W3:Y:S02]  /*d0900*/  LDL.LU R178, [R1+0x2c58] ;  /* 0x002c580001b27983 */ /* 0x000ee40000300800 */
[----:B------:R-:W3:Y:S01]  /*d0910*/  LDL.LU R171, [R1+0x2c34] ;  /* 0x002c340001ab7983 */ /* 0x000ee20000300800 */
[----:B------:R1:W-:Y:S04]  /*d0920*/  STL [R1+0x2c30], R160 ;  /* 0x002c30a001007387 */ /* 0x0003e80000100800 */
[----:B-1----:R-:W3:Y:S01]  /*d0930*/  LDL.LU R160, [R1+0x2c60] ;  /* 0x002c600001a07983 */ /* 0x002ee20000300800 */
[----:B--2---:R-:W-:-:S05]  /*d0940*/  IADD3.X R88, R88, R0, RZ, P5, !PT ;  /* 0x0000000058587210 */ /* 0x004fca0002ffe4ff */
[----:B------:R1:W-:Y:S04]  /*d0950*/  STL [R1+0x2c0c], R88 ;  /* 0x002c0c5801007387 */ /* 0x0003e80000100800 */
[----:B-1----:R-:W2:Y:S01]  /*d0960*/  LDL.LU R88, [R1+0x2c3c] ;  /* 0x002c3c0001587983 */ /* 0x002ea20000300800 */
[-C--:B----4-:R-:W-:Y:S01]  /*d0970*/  IADD3 R159, P5, R159, R252.reuse, RZ ;  /* 0x000000fc9f9f7210 */ /* 0x090fe20007fbe0ff */
[----:B------:R-:W-:Y:S02]  /*d0980*/  IMAD.X R248, R248, 0x1, R0, P2 ;  /* 0x00000001f8f87824 */ /* 0x000fe400010e0600 */
[----:B------:R-:W4:Y:S01]  /*d0990*/  LDL.LU R170, [R1+0x2c68] ;  /* 0x002c680001aa7983 */ /* 0x000f220000300800 */
[----:B------:R-:W-:-:S03]  /*d09a0*/  IADD3 R247, P2, R247, R252, RZ ;  /* 0x000000fcf7f77210 */ /* 0x000fc60007f5e0ff */
[----:B------:R1:W-:Y:S01]  /*d09b0*/  STL [R1+0x2c38], R159 ;  /* 0x002c389f01007387 */ /* 0x0003e20000100800 */
[----:B------:R-:W-:Y:S01]  /*d09c0*/  IADD3.X R245, R245, R0, RZ, P4, !PT ;  /* 0x00000000f5f57210 */ /* 0x000fe200027fe4ff */
[--C-:B------:R-:W-:Y:S01]  /*d09d0*/  IMAD.X R242, R242, 0x1, R0.reuse, P3 ;  /* 0x00000001f2f27824 */ /* 0x100fe200018e0600 */
[-C--:B------:R-:W-:Y:S01]  /*d09e0*/  IADD3 R243, P4, R243, R252.reuse, RZ ;  /* 0x000000fcf3f37210 */ /* 0x080fe20007f9e0ff */
[----:B-1----:R-:W4:Y:S01]  /*d09f0*/  LDL.LU R159, [R1+0x2c44] ;  /* 0x002c4400019f7983 */ /* 0x002f220000300800 */
[----:B------:R-:W-:Y:S01]  /*d0a00*/  STL [R1+0x2c14], R248 ;  /* 0x002c14f801007387 */ /* 0x000fe20000100800 */
[----:B------:R-:W-:Y:S02]  /*d0a10*/  IADD3 R158, P3, R158, R252, RZ ;  /* 0x000000fc9e9e7210 */ /* 0x000fe40007f7e0ff */
[----:B------:R-:W-:Y:S01]  /*d0a20*/  STL [R1+0x2c40], R247 ;  /* 0x002c40f701007387 */ /* 0x000fe20000100800 */
[----:B------:R-:W-:Y:S03]  /*d0a30*/  STL [R1+0x2c1c], R245 ;  /* 0x002c1cf501007387 */ /* 0x000fe60000100800 */
[----:B------:R1:W-:Y:S01]  /*d0a40*/  STL [R1+0x2c50], R158 ;  /* 0x002c509e01007387 */ /* 0x0003e20000100800 */
[----:B------:R-:W-:Y:S03]  /*d0a50*/  STL [R1+0x2c48], R243 ;  /* 0x002c48f301007387 */ /* 0x000fe60000100800 */
[----:B-1----:R-:W4:Y:S01]  /*d0a60*/  LDL.LU R158, [R1+0x2c70] ;  /* 0x002c7000019e7983 */ /* 0x002f220000300800 */
[----:B------:R-:W-:Y:S01]  /*d0a70*/  STL [R1+0x2c24], R242 ;  /* 0x002c24f201007387 */ /* 0x000fe20000100800 */
[----:B---3--:R-:W-:Y:S01]  /*d0a80*/  IADD3.X R13, R13, R0, RZ, P6, !PT ;  /* 0x000000000d0d7210 */ /* 0x008fe200037fe4ff */
[----:B------:R-:W-:Y:S01]  /*d0a90*/  IMAD.X R171, R171, 0x1, R0, P5 ;  /* 0x00000001abab7824 */ /* 0x000fe200028e0600 */
[----:B------:R-:W-:-:S03]  /*d0aa0*/  IADD3 R178, P6, R178, R252, RZ ;  /* 0x000000fcb2b27210 */ /* 0x000fc60007fde0ff */
[----:B------:R1:W-:Y:S01]  /*d0ab0*/  STL [R1+0x2c2c], R13 ;  /* 0x002c2c0d01007387 */ /* 0x0003e20000100800 */
[----:B------:R-:W-:-:S03]  /*d0ac0*/  IADD3 R160, P5, R160, R252, RZ ;  /* 0x000000fca0a07210 */ /* 0x000fc60007fbe0ff */
[----:B-1----:R-:W3:Y:S04]  /*d0ad0*/  LDL.LU R13, [R1+0x2c4c] ;  /* 0x002c4c00010d7983 */ /* 0x002ee80000300800 */
[----:B------:R1:W-:Y:S01]  /*d0ae0*/  STL [R1+0x2c60], R160 ;  /* 0x002c60a001007387 */ /* 0x0003e20000100800 */
[----:B------:R-:W-:Y:S03]  /*d0af0*/  STL [R1+0x2c58], R178 ;  /* 0x002c58b201007387 */ /* 0x000fe60000100800 */
[----:B-1----:R-:W3:Y:S01]  /*d0b00*/  LDL.LU R160, [R1+0x2c78] ;  /* 0x002c780001a07983 */ /* 0x002ee20000300800 */
[----:B------:R-:W-:Y:S01]  /*d0b10*/  STL [R1+0x2c34], R171 ;  /* 0x002c34ab01007387 */ /* 0x000fe20000100800 */
[----:B--2---:R-:W-:-:S05]  /*d0b20*/  IADD3.X R88, R88, R0, RZ, P2, !PT ;  /* 0x0000000058587210 */ /* 0x004fca00017fe4ff */
[----:B------:R1:W-:Y:S01]  /*d0b30*/  STL [R1+0x2c3c], R88 ;  /* 0x002c3c5801007387 */ /* 0x0003e20000100800 */
[----:B----4-:R-:W-:-:S03]  /*d0b40*/  IADD3 R170, P2, R170, R252, RZ ;  /* 0x000000fcaaaa7210 */ /* 0x010fc60007f5e0ff */
[----:B-1----:R-:W2:Y:S01]  /*d0b50*/  LDL.LU R88, [R1+0x2c54] ;  /* 0x002c540001587983 */ /* 0x002ea20000300800 */
[----:B------:R-:W-:Y:S02]  /*d0b60*/  IMAD.X R159, R159, 0x1, R0, P4 ;  /* 0x000000019f9f7824 */ /* 0x000fe400020e0600 */
        /* <DEDUP_REMOVED lines=12> */
[----:B------:R-:W4:Y:S01]  /*d0c30*/  LDL.LU R171, [R1+0x2ca0] ;  /* 0x002ca00001ab7983 */ /* 0x000f220000300800 */
[----:B---3--:R-:W-:-:S05]  /*d0c40*/  IADD3.X R13, R13, R0, RZ, P3, !PT ;  /* 0x000000000d0d7210 */ /* 0x008fca0001ffe4ff */
[----:B------:R1:W-:Y:S01]  /*d0c50*/  STL [R1+0x2c4c], R13 ;  /* 0x002c4c0d01007387 */ /* 0x0003e20000100800 */
[----:B------:R-:W-:-:S03]  /*d0c60*/  IADD3 R160, P3, R160, R252, RZ ;  /* 0x000000fca0a07210 */ /* 0x000fc60007f7e0ff */
[----:B-1----:R-:W3:Y:S04]  /*d0c70*/  LDL.LU R13, [R1+0x2c7c] ;  /* 0x002c7c00010d7983 */ /* 0x002ee80000300800 */
[----:B------:R1:W-:Y:S04]  /*d0c80*/  STL [R1+0x2c78], R160 ;  /* 0x002c78a001007387 */ /* 0x0003e80000100800 */
[----:B-1----:R-:W3:Y:S01]  /*d0c90*/  LDL.LU R160, [R1+0x2ca8] ;  /* 0x002ca80001a07983 */ /* 0x002ee20000300800 */
[----:B------:R-:W3:Y:S02]  /*d0ca0*/  LDL.LU R170, [R1+0x2c84] ;  /* 0x002c840001aa7983 */ /* 0x000ee40000300800 */
[----:B--2---:R-:W-:-:S05]  /*d0cb0*/  IMAD.X R88, R88, 0x1, R0, P6 ;  /* 0x0000000158587824 */ /* 0x004fca00030e0600 */
[----:B------:R1:W-:Y:S01]  /*d0cc0*/  STL [R1+0x2c54], R88 ;  /* 0x002c545801007387 */ /* 0x0003e20000100800 */
[----:B----4-:R-:W-:Y:S02]  /*d0cd0*/  IADD3 R248, P6, R248, R252, RZ ;  /* 0x000000fcf8f87210 */ /* 0x010fe40007fde0ff */
[----:B------:R-:W-:Y:S01]  /*d0ce0*/  IADD3.X R247, R247, R0, RZ, P5, !PT ;  /* 0x00000000f7f77210 */ /* 0x000fe20002ffe4ff */
[----:B------:R-:W-:Y:S01]  /*d0cf0*/  IADD3 R245, P5, R245, R252, RZ ;  /* 0x000000fcf5f57210 */ /* 0x000fe20007fbe0ff */
[----:B-1----:R-:W2:Y:S01]  /*d0d00*/  LDL.LU R88, [R1+0x2cf0] ;  /* 0x002cf00001587983 */ /* 0x002ea20000300800 */
[----:B------:R-:W-:Y:S01]  /*d0d10*/  IADD3.X R159, R159, R0, RZ, P4, !PT ;  /* 0x000000009f9f7210 */ /* 0x000fe200027fe4ff */
[----:B------:R-:W-:Y:S02]  /*d0d20*/  IMAD.X R243, R243, 0x1, R0, P2 ;  /* 0x00000001f3f37824 */ /* 0x000fe400010e0600 */
[----:B------:R-:W-:Y:S01]  /*d0d30*/  STL [R1+0x2c80], R248 ;  /* 0x002c80f801007387 */ /* 0x000fe20000100800 */
[----:B------:R-:W-:Y:S01]  /*d0d40*/  STL [R1+0x2c5c], R247 ;  /* 0x002c5cf701007387 */ /* 0x000fe20000100800 */
[-C--:B------:R-:W-:Y:S01]  /*d0d50*/  IADD3 R242, P2, R242, R252.reuse, RZ ;  /* 0x000000fcf2f27210 */ /* 0x080fe20007f5e0ff */
[----:B------:R-:W-:Y:S02]  /*d0d60*/  STL [R1+0x2c88], R245 ;  /* 0x002c88f501007387 */ /* 0x000fe40000100800 */
[----:B------:R1:W-:Y:S01]  /*d0d70*/  STL [R1+0x2c6c], R159 ;  /* 0x002c6c9f01007387 */ /* 0x0003e20000100800 */
[----:B------:R-:W-:Y:S04]  /*d0d80*/  STL [R1+0x2c64], R243 ;  /* 0x002c64f301007387 */ /* 0x000fe80000100800 */
[----:B-1----:R-:W4:Y:S01]  /*d0d90*/  LDL.LU R159, [R1+0x2c8c] ;  /* 0x002c8c00019f7983 */ /* 0x002f220000300800 */
[----:B------:R-:W-:-:S03]  /*d0da0*/  IADD3 R158, P4, R158, R252, RZ ;  /* 0x000000fc9e9e7210 */ /* 0x000fc60007f9e0ff */
[----:B------:R-:W-:Y:S04]  /*d0db0*/  STL [R1+0x2c90], R242 ;  /* 0x002c90f201007387 */ /* 0x000fe80000100800 */
[----:B------:R1:W-:Y:S04]  /*d0dc0*/  STL [R1+0x2c98], R158 ;  /* 0x002c989e01007387 */ /* 0x0003e80000100800 */
[----:B-1----:R-:W4:Y:S01]  /*d0dd0*/  LDL.LU R158, [R1+0x2cf8] ;  /* 0x002cf800019e7983 */ /* 0x002f220000300800 */
[----:B------:R-:W-:Y:S01]  /*d0de0*/  IMAD.X R178, R178, 0x1, R0, P3 ;  /* 0x00000001b2b27824 */ /* 0x000fe200018e0600 */
[----:B------:R-:W-:-:S02]  /*d0df0*/  IADD3 R171, P3, R171, R252, RZ ;  /* 0x000000fcabab7210 */ /* 0x000fc40007f7e0ff */
[----:B---3--:R-:W-:-:S05]  /*d0e00*/  IADD3.X R13, R13, R0, RZ, P6, !PT ;  /* 0x000000000d0d7210 */ /* 0x008fca00037fe4ff */
[----:B------:R1:W-:Y:S01]  /*d0e10*/  STL [R1+0x2c7c], R13 ;  /* 0x002c7c0d01007387 */ /* 0x0003e20000100800 */
[----:B------:R-:W-:Y:S01]  /*d0e20*/  STL [R1+0x2c74], R178 ;  /* 0x002c74b201007387 */ /* 0x000fe20000100800 */
[-C--:B------:R-:W-:Y:S02]  /*d0e30*/  IADD3 R160, P6, R160, R252.reuse, RZ ;  /* 0x000000fca0a07210 */ /* 0x080fe40007fde0ff */
[----:B-1----:R-:W3:Y:S01]  /*d0e40*/  LDL.LU R13, [R1+0x2c94] ;  /* 0x002c9400010d7983 */ /* 0x002ee20000300800 */
[----:B------:R-:W-:Y:S02]  /*d0e50*/  STL [R1+0x2ca0], R171 ;  /* 0x002ca0ab01007387 */ /* 0x000fe40000100800 */
[----:B------:R-:W-:Y:S01]  /*d0e60*/  IMAD.X R170, R170, 0x1, R0, P5 ;  /* 0x00000001aaaa7824 */ /* 0x000fe200028e0600 */
        /* <DEDUP_REMOVED lines=11> */
[----:B----4-:R-:W-:-:S05]  /*d0f20*/  IADD3.X R159, R159, R0, RZ, P2, !PT ;  /* 0x000000009f9f7210 */ /* 0x010fca00017fe4ff */
[----:B------:R1:W-:Y:S04]  /*d0f30*/  STL [R1+0x2c8c], R159 ;  /* 0x002c8c9f01007387 */ /* 0x0003e80000100800 */
[----:B-1----:R-:W4:Y:S01]  /*d0f40*/  LDL.LU R159, [R1+0x2cf4] ;  /* 0x002cf400019f7983 */ /* 0x002f220000300800 */
[----:B------:R-:W4:Y:S02]  /*d0f50*/  LDL.LU R178, [R1+0x2d20] ;  /* 0x002d200001b27983 */ /* 0x000f240000300800 */
        /* <DEDUP_REMOVED lines=8> */
[----:B------:R-:W-:Y:S01]  /*d0fe0*/  IADD3.X R248, R248, R0, RZ, P3, !PT ;  /* 0x00000000f8f87210 */ /* 0x000fe20001ffe4ff */
[----:B------:R-:W-:Y:S02]  /*d0ff0*/  IADD3 R247, P3, R247, R252, RZ ;  /* 0x000000fcf7f77210 */ /* 0x000fe40007f7e0ff */
[----:B------:R-:W3:Y:S02]  /*d1000*/  LDL.LU R170, [R1+0x2d30] ;  /* 0x002d300001aa7983 */ /* 0x000ee40000300800 */
[----:B------:R-:W-:Y:S01]  /*d1010*/  IMAD.X R245, R245, 0x1, R0, P6 ;  /* 0x00000001f5f57824 */ /* 0x000fe200030e0600 */
[----:B------:R1:W-:Y:S04]  /*d1020*/  STL [R1+0x2d00], R160 ;  /* 0x002d00a001007387 */ /* 0x0003e80000100800 */
[----:B-1----:R-:W3:Y:S01]  /*d1030*/  LDL.LU R160, [R1+0x2d0c] ;  /* 0x002d0c0001a07983 */ /* 0x002ee20000300800 */
[----:B------:R-:W-:Y:S02]  /*d1040*/  STL [R1+0x2c9c], R248 ;  /* 0x002c9cf801007387 */ /* 0x000fe40000100800 */
[----:B------:R-:W-:Y:S02]  /*d1050*/  STL [R1+0x2d08], R247 ;  /* 0x002d08f701007387 */ /* 0x000fe40000100800 */
[----:B------:R-:W-:Y:S01]  /*d1060*/  STL [R1+0x2ca4], R245 ;  /* 0x002ca4f501007387 */ /* 0x000fe20000100800 */
[----:B--2---:R-:W-:-:S02]  /*d1070*/  IADD3.X R242, R242, R0, RZ, P5, !PT ;  /* 0x00000000f2f27210 */ /* 0x004fc40002ffe4ff */
[-C--:B------:R-:W-:Y:S02]  /*d1080*/  IADD3 R243, P6, R243, R252.reuse, RZ ;  /* 0x000000fcf3f37210 */ /* 0x080fe40007fde0ff */
[----:B------:R-:W-:-:S05]  /*d1090*/  IADD3 R88, P5, R88, R252, RZ ;  /* 0x000000fc58587210 */ /* 0x000fca0007fbe0ff */
[----:B------:R1:W-:Y:S01]  /*d10a0*/  STL [R1+0x2d18], R88 ;  /* 0x002d185801007387 */ /* 0x0003e20000100800 */
[----:B------:R-:W-:Y:S03]  /*d10b0*/  STL [R1+0x2d10], R243 ;  /* 0x002d10f301007387 */ /* 0x000fe60000100800 */
[----:B-1----:R-:W2:Y:S01]  /*d10c0*/  LDL.LU R88, [R1+0x2d38] ;  /* 0x002d380001587983 */ /* 0x002ea20000300800 */
[----:B----4-:R-:W-:Y:S01]  /*d10d0*/  IMAD.X R159, R159, 0x1, R0, P2 ;  /* 0x000000019f9f7824 */ /* 0x010fe200010e0600 */
[----:B------:R-:W-:Y:S02]  /*d10e0*/  IADD3.X R171, R171, R0, RZ, P4, !PT ;  /* 0x00000000abab7210 */ /* 0x000fe400027fe4ff */
[----:B------:R-:W-:Y:S01]  /*d10f0*/  STL [R1+0x2cec], R242 ;  /* 0x002cecf201007387 */ /* 0x000fe20000100800 */
[-C--:B------:R-:W-:Y:S01]  /*d1100*/  IADD3 R178, P2, R178, R252.reuse, RZ ;  /* 0x000000fcb2b27210 */ /* 0x080fe20007f5e0ff */
[----:B------:R1:W-:Y:S02]  /*d1110*/  STL [R1+0x2cf4], R159 ;  /* 0x002cf49f01007387 */ /* 0x0003e40000100800 */
[----:B-1----:R-:W4:Y:S01]  /*d1120*/  LDL.LU R159, [R1+0x2d14] ;  /* 0x002d1400019f7983 */ /* 0x002f220000300800 */
[----:B------:R-:W-:-:S05]  /*d1130*/  IADD3 R158, P4, R158, R252, RZ ;  /* 0x000000fc9e9e7210 */ /* 0x000fca0007f9e0ff */
[----:B------:R1:W-:Y:S01]  /*d1140*/  STL [R1+0x2d28], R158 ;  /* 0x002d289e01007387 */ /* 0x0003e20000100800 */
[----:B------:R-:W-:Y:S03]  /*d1150*/  STL [R1+0x2d20], R178 ;  /* 0x002d20b201007387 */ /* 0x000fe60000100800 */
[----:B-1----:R-:W4:Y:S01]  /*d1160*/  LDL.LU R158, [R1+0x2d40] ;  /* 0x002d4000019e7983 */ /* 0x002f220000300800 */
[----:B------:R-:W-:Y:S02]  /*d1170*/  STL [R1+0x2cfc], R171 ;  /* 0x002cfcab01007387 */ /* 0x000fe40000100800 */
[----:B---3--:R-:W-:Y:S01]  /*d1180*/  IMAD.X R13, R13, 0x1, R0, P3 ;  /* 0x000000010d0d7824 */ /* 0x008fe200018e0600 */
[----:B------:R-:W-:-:S04]  /*d1190*/  IADD3 R170, P3, R170, R252, RZ ;  /* 0x000000fcaaaa7210 */ /* 0x000fc80007f7e0ff */
[----:B------:R1:W-:Y:S04]  /*d11a0*/  STL [R1+0x2d04], R13 ;  /* 0x002d040d01007387 */ /* 0x0003e80000100800 */
[----:B-1----:R-:W3:Y:S01]  /*d11b0*/  LDL.LU R13, [R1+0x2d1c] ;  /* 0x002d1c00010d7983 */ /* 0x002ee20000300800 */
[----:B------:R-:W-:Y:S01]  /*d11c0*/  IADD3.X R160, R160, R0, RZ, P6, !PT ;  /* 0x00000000a0a07210 */ /* 0x000fe200037fe4ff */
        /* <DEDUP_REMOVED lines=11> */
[----:B------:R-:W2:Y:S02]  /*d1280*/  LDL.LU R178, [R1+0x2d3c] ;  /* 0x002d3c0001b27983 */ /* 0x000ea40000300800 */
[----:B----4-:R-:W-:Y:S01]  /*d1290*/  IMAD.X R159, R159, 0x1, R0, P5 ;  /* 0x000000019f9f7824 */ /* 0x010fe200028e0600 */
[----:B------:R-:W4:Y:S04]  /*d12a0*/  LDL.LU R171, [R1+0x2d68] ;  /* 0x002d680001ab7983 */ /* 0x000f280000300800 */
[----:B------:R1:W-:Y:S04]  /*d12b0*/  STL [R1+0x2d14], R159 ;  /* 0x002d149f01007387 */ /* 0x0003e80000100800 */
[----:B-1----:R-:W4:Y:S01]  /*d12c0*/  LDL.LU R159, [R1+0x2d44] ;  /* 0x002d4400019f7983 */ /* 0x002f220000300800 */
[----:B------:R-:W-:-:S05]  /*d12d0*/  IADD3 R158, P5, R158, R252, RZ ;  /* 0x000000fc9e9e7210 */ /* 0x000fca0007fbe0ff */
[----:B------:R1:W-:Y:S04]  /*d12e0*/  STL [R1+0x2d40], R158 ;  /* 0x002d409e01007387 */ /* 0x0003e80000100800 */
[----:B-1----:R-:W4:Y:S01]  /*d12f0*/  LDL.LU R158, [R1+0x2d70] ;  /* 0x002d7000019e7983 */ /* 0x002f220000300800 */
[----:B------:R-:W4:Y:S01]  /*d1300*/  LDL.LU R170, [R1+0x2d4c] ;  /* 0x002d4c0001aa7983 */ /* 0x000f220000300800 */
[----:B---3--:R-:W-:Y:S02]  /*d1310*/  IADD3.X R13, R13, R0, RZ, P2, !PT ;  /* 0x000000000d0d7210 */ /* 0x008fe400017fe4ff */
[-C--:B------:R-:W-:Y:S01]  /*d1320*/  IADD3 R248, P2, R248, R252.reuse, RZ ;  /* 0x000000fcf8f87210 */ /* 0x080fe20007f5e0ff */
[----:B------:R-:W-:Y:S01]  /*d1330*/  IMAD.X R247, R247, 0x1, R0, P4 ;  /* 0x00000001f7f77824 */ /* 0x000fe200020e0600 */
[----:B------:R-:W-:Y:S01]  /*d1340*/  IADD3 R245, P4, R245, R252, RZ ;  /* 0x000000fcf5f57210 */ /* 0x000fe20007f9e0ff */
[----:B------:R1:W-:Y:S01]  /*d1350*/  STL [R1+0x2d1c], R13 ;  /* 0x002d1c0d01007387 */ /* 0x0003e20000100800 */
[----:B------:R-:W-:Y:S01]  /*d1360*/  IADD3.X R243, R243, R0, RZ, P3, !PT ;  /* 0x00000000f3f37210 */ /* 0x000fe20001ffe4ff */
[----:B------:R-:W-:-:S02]  /*d1370*/  IADD3 R242, P3, R242, R252, RZ ;  /* 0x000000fcf2f27210 */ /* 0x000fc40007f7e0ff */
[----:B------:R-:W-:Y:S01]  /*d1380*/  IMAD.X R160, R160, 0x1, R0, P6 ;  /* 0x00000001a0a07824 */ /* 0x000fe200030e0600 */
[----:B-1----:R-:W3:Y:S01]  /*d1390*/  LDL.LU R13, [R1+0x2d78] ;  /* 0x002d7800010d7983 */ /* 0x002ee20000300800 */
[----:B------:R-:W-:Y:S02]  /*d13a0*/  STL [R1+0x2d48], R248 ;  /* 0x002d48f801007387 */ /* 0x000fe40000100800 */
[----:B------:R-:W-:Y:S02]  /*d13b0*/  STL [R1+0x2d24], R247 ;  /* 0x002d24f701007387 */ /* 0x000fe40000100800 */
[----:B------:R-:W-:Y:S01]  /*d13c0*/  STL [R1+0x2d50], R245 ;  /* 0x002d50f501007387 */ /* 0x000fe20000100800 */
[----:B------:R1:W-:Y:S01]  /*d13d0*/  STL [R1+0x2d34], R160 ;  /* 0x002d34a001007387 */ /* 0x0003e20000100800 */
[----:B------:R-:W-:Y:S03]  /*d13e0*/  STL [R1+0x2d2c], R243 ;  /* 0x002d2cf301007387 */ /* 0x000fe60000100800 */
[----:B-1----:R-:W3:Y:S01]  /*d13f0*/  LDL.LU R160, [R1+0x2d54] ;  /* 0x002d540001a07983 */ /* 0x002ee20000300800 */
[----:B------:R-:W-:Y:S01]  /*d1400*/  STL [R1+0x2d58], R242 ;  /* 0x002d58f201007387 */ /* 0x000fe20000100800 */
[----:B--2---:R-:W-:-:S05]  /*d1410*/  IADD3 R88, P6, R88, R252, RZ ;  /* 0x000000fc58587210 */ /* 0x004fca0007fde0ff */
[----:B------:R1:W-:Y:S01]  /*d1420*/  STL [R1+0x2d60], R88 ;  /* 0x002d605801007387 */ /* 0x0003e20000100800 */
[----:B------:R-:W-:Y:S02]  /*d1430*/  IADD3.X R178, R178, R0, RZ, P5, !PT ;  /* 0x00000000b2b27210 */ /* 0x000fe40002ffe4ff */
[----:B----4-:R-:W-:Y:S01]  /*d1440*/  IADD3 R171, P5, R171, R252, RZ ;  /* 0x000000fcabab7210 */ /* 0x010fe20007fbe0ff */
[----:B-1----:R-:W2:Y:S01]  /*d1450*/  LDL.LU R88, [R1+0x2d80] ;  /* 0x002d800001587983 */ /* 0x002ea20000300800 */
[----:B------:R-:W-:-:S05]  /*d1460*/  IMAD.X R159, R159, 0x1, R0, P2 ;  /* 0x000000019f9f7824 */ /* 0x000fca00010e0600 */
[----:B------:R1:W-:Y:S01]  /*d1470*/  STL [R1+0x2d44], R159 ;  /* 0x002d449f01007387 */ /* 0x0003e20000100800 */
[----:B------:R-:W-:Y:S03]  /*d1480*/  STL [R1+0x2d3c], R178 ;  /* 0x002d3cb201007387 */ /* 0x000fe60000100800 */
[----:B-1----:R-:W4:Y:S01]  /*d1490*/  LDL.LU R159, [R1+0x2d5c] ;  /* 0x002d5c00019f7983 */ /* 0x002f220000300800 */
[----:B------:R-:W-:-:S03]  /*d14a0*/  IADD3 R158, P2, R158, R252, RZ ;  /* 0x000000fc9e9e7210 */ /* 0x000fc60007f5e0ff */
[----:B------:R-:W-:Y:S04]  /*d14b0*/  STL [R1+0x2d68], R171 ;  /* 0x002d68ab01007387 */ /* 0x000fe80000100800 */
[----:B------:R1:W-:Y:S04]  /*d14c0*/  STL [R1+0x2d70], R158 ;  /* 0x002d709e01007387 */ /* 0x0003e80000100800 */
[----:B-1----:R-:W4:Y:S01]  /*d14d0*/  LDL.LU R158, [R1+0x2d88] ;  /* 0x002d8800019e7983 */ /* 0x002f220000300800 */
[----:B------:R-:W-:Y:S01]  /*d14e0*/  IADD3.X R170, R170, R0, RZ, P4, !PT ;  /* 0x00000000aaaa7210 */ /* 0x000fe200027fe4ff */
[----:B------:R-:W4:Y:S02]  /*d14f0*/  LDL.LU R248, [R1+0x2d64] ;  /* 0x002d640001f87983 */ /* 0x000f240000300800 */
[----:B------:R-:W4:Y:S02]  /*d1500*/  LDL.LU R247, [R1+0x2d90] ;  /* 0x002d900001f77983 */ /* 0x000f240000300800 */
[----:B------:R-:W-:Y:S01]  /*d1510*/  STL [R1+0x2d4c], R170 ;  /* 0x002d4caa01007387 */ /* 0x000fe20000100800 */
[----:B------:R-:W4:Y:S01]  /*d1520*/  LDL.LU R245, [R1+0x2d6c] ;  /* 0x002d6c0001f57983 */ /* 0x000f220000300800 */
[----:B---3--:R-:W-:-:S05]  /*d1530*/  IADD3 R13, P4, R13, R252, RZ ;  /* 0x000000fc0d0d7210 */ /* 0x008fca0007f9e0ff */
[----:B------:R1:W-:Y:S01]  /*d1540*/  STL [R1+0x2d78], R13 ;  /* 0x002d780d01007387 */ /* 0x0003e20000100800 */
[----:B------:R-:W3:Y:S02]  /*d1550*/  LDL.LU R243, [R1+0x2d98] ;  /* 0x002d980001f37983 */ /* 0x000ee40000300800 */
[----:B------:R-:W3:Y:S02]  /*d1560*/  LDL.LU R242, [R1+0x2d74] ;  /* 0x002d740001f27983 */ /* 0x000ee40000300800 */
[----:B------:R-:W-:Y:S01]  /*d1570*/  IMAD.X R160, R160, 0x1, R0, P3 ;  /* 0x00000001a0a07824 */ /* 0x000fe200018e0600 */
[----:B-1----:R-:W3:Y:S01]  /*d1580*/  LDL.LU R13, [R1+0x2da0] ;  /* 0x002da000010d7983 */ /* 0x002ee20000300800 */
[----:B------:R-:W3:Y:S02]  /*d1590*/  LDL.LU R178, [R1+0x2d7c] ;  /* 0x002d7c0001b27983 */ /* 0x000ee40000300800 */
[----:B------:R-:W3:Y:S01]  /*d15a0*/  LDL.LU R171, [R1+0x2d84] ;  /* 0x002d840001ab7983 */ /* 0x000ee20000300800 */
[----:B------:R-:W-:Y:S01]  /*d15b0*/  STL [R1+0x2d54], R160 ;  /* 0x002d54a001007387 */ /* 0x000fe20000100800 */
[----:B------:R-:W3:Y:S01]  /*d15c0*/  LDL.LU R170, [R1+0x2df0] ;  /* 0x002df00001aa7983 */ /* 0x000ee20000300800 */
        /* <DEDUP_REMOVED lines=8> */
[----:B------:R1:W-:Y:S04]  /*d1650*/  STL [R1+0x2d88], R158 ;  /* 0x002d889e01007387 */ /* 0x0003e80000100800 */
[----:B-1----:R-:W4:Y:S01]  /*d1660*/  LDL.LU R158, [R1+0x2e00] ;  /* 0x002e0000019e7983 */ /* 0x002f220000300800 */
[--C-:B------:R-:W-:Y:S01]  /*d1670*/  IMAD.X R248, R248, 0x1, R0.reuse, P5 ;  /* 0x00000001f8f87824 */ /* 0x100fe200028e0600 */
[----:B------:R-:W-:Y:S02]  /*d1680*/  IADD3 R247, P5, R247, R252, RZ ;  /* 0x000000fcf7f77210 */ /* 0x000fe40007fbe0ff */
[----:B------:R-:W-:Y:S02]  /*d1690*/  IADD3.X R245, R245, R0, RZ, P2, !PT ;  /* 0x00000000f5f57210 */ /* 0x000fe400017fe4ff */
[----:B------:R-:W-:Y:S01]  /*d16a0*/  STL [R1+0x2d64], R248 ;  /* 0x002d64f801007387 */ /* 0x000fe20000100800 */
[----:B------:R-:W-:Y:S02]  /*d16b0*/  STL [R1+0x2d90], R247 ;  /* 0x002d90f701007387 */ /* 0x000fe40000100800 */
[----:B------:R-:W-:Y:S02]  /*d16c0*/  STL [R1+0x2d6c], R245 ;  /* 0x002d6cf501007387 */ /* 0x000fe40000100800 */
[----:B---3--:R-:W-:Y:S01]  /*d16d0*/  IMAD.X R242, R242, 0x1, R0, P4 ;  /* 0x00000001f2f27824 */ /* 0x008fe200020e0600 */
[----:B------:R-:W-:-:S02]  /*d16e0*/  IADD3 R243, P2, R243, R252, RZ ;  /* 0x000000fcf3f37210 */ /* 0x000fc40007f5e0ff */
[----:B------:R-:W-:Y:S02]  /*d16f0*/  IADD3 R13, P4, R13, R252, RZ ;  /* 0x000000fc0d0d7210 */ /* 0x000fe40007f9e0ff */
[----:B------:R-:W-:Y:S01]  /*d1700*/  IADD3.X R178, R178, R0, RZ, P3, !PT ;  /* 0x00000000b2b27210 */ /* 0x000fe20001ffe4ff */
[----:B------:R-:W-:Y:S02]  /*d1710*/  IMAD.X R171, R171, 0x1, R0, P6 ;  /* 0x00000001abab7824 */ /* 0x000fe400030e0600 */
[----:B------:R1:W-:Y:S01]  /*d1720*/  STL [R1+0x2da0], R13 ;  /* 0x002da00d01007387 */ /* 0x0003e20000100800 */
[----:B------:R-:W-:Y:S01]  /*d1730*/  STL [R1+0x2d98], R243 ;  /* 0x002d98f301007387 */ /* 0x000fe20000100800 */
[-C--:B------:R-:W-:Y:S02]  /*d1740*/  IADD3 R170, P6, R170, R252.reuse, RZ ;  /* 0x000000fcaaaa7210 */ /* 0x080fe40007fde0ff */
[----:B------:R-:W-:Y:S01]  /*d1750*/  IADD3 R240, P3, R240, R252, RZ ;  /* 0x000000fcf0f07210 */ /* 0x000fe20007f7e0ff */
[----:B-1----:R-:W3:Y:S01]  /*d1760*/  LDL.LU R13, [R1+0x2d9c] ;  /* 0x002d9c00010d7983 */ /* 0x002ee20000300800 */
[----:B------:R-:W-:Y:S02]  /*d1770*/  STL [R1+0x2d74], R242 ;  /* 0x002d74f201007387 */ /* 0x000fe40000100800 */
[----:B------:R-:W-:Y:S01]  /*d1780*/  STL [R1+0x2d7c], R178 ;  /* 0x002d7cb201007387 */ /* 0x000fe20000100800 */
[----:B--2---:R-:W-:-:S05]  /*d1790*/  IADD3.X R88, R88, R0, RZ, P5, !PT ;  /* 0x0000000058587210 */ /* 0x004fca0002ffe4ff */
[----:B------:R1:W-:Y:S01]  /*d17a0*/  STL [R1+0x2d8c], R88 ;  /* 0x002d8c5801007387 */ /* 0x0003e20000100800 */
[----:B------:R-:W-:Y:S01]  /*d17b0*/  STL [R1+0x2d84], R171 ;  /* 0x002d84ab01007387 */ /* 0x000fe20000100800 */
[-C--:B------:R-:W-:Y:S02]  /*d17c0*/  IADD3 R160, P5, R160, R252.reuse, RZ ;  /* 0x000000fca0a07210 */ /* 0x080fe40007fbe0ff */
[----:B-1----:R-:W2:Y:S01]  /*d17d0*/  LDL.LU R88, [R1+0x2e08] ;  /* 0x002e080001587983 */ /* 0x002ea20000300800 */
[----:B------:R1:W-:Y:S02]  /*d17e0*/  STL [R1+0x2df0], R170 ;  /* 0x002df0aa01007387 */ /* 0x0003e40000100800 */
[----:B------:R-:W-:Y:S02]  /*d17f0*/  STL [R1+0x2da8], R240 ;  /* 0x002da8f001007387 */ /* 0x000fe40000100800 */
[----:B----4-:R-:W-:Y:S01]  /*d1800*/  IMAD.X R159, R159, 0x1, R0, P2 ;  /* 0x000000019f9f7824 */ /* 0x010fe200010e0600 */
[----:B-1----:R-:W4:Y:S01]  /*d1810*/  LDL.LU R170, [R1+0x2e10] ;  /* 0x002e100001aa7983 */ /* 0x002f220000300800 */
[----:B------:R-:W-:Y:S02]  /*d1820*/  STL [R1+0x2df8], R160 ;  /* 0x002df8a001007387 */ /* 0x000fe40000100800 */
[----:B------:R-:W4:Y:S02]  /*d1830*/  LDL.LU R248, [R1+0x2dec] ;  /* 0x002dec0001f87983 */ /* 0x000f240000300800 */
[----:B------:R-:W4:Y:S01]  /*d1840*/  LDL.LU R247, [R1+0x2e18] ;  /* 0x002e180001f77983 */ /* 0x000f220000300800 */
[----:B------:R1:W-:Y:S01]  /*d1850*/  STL [R1+0x2d94], R159 ;  /* 0x002d949f01007387 */ /* 0x0003e20000100800 */
[----:B------:R-:W4:Y:S01]  /*d1860*/  LDL.LU R245, [R1+0x2df4] ;  /* 0x002df40001f57983 */ /* 0x000f220000300800 */
[----:B------:R-:W-:-:S05]  /*d1870*/  IADD3 R158, P2, R158, R252, RZ ;  /* 0x000000fc9e9e7210 */ /* 0x000fca0007f5e0ff */
[----:B------:R1:W-:Y:S01]  /*d1880*/  STL [R1+0x2e00], R158 ;  /* 0x002e009e01007387 */ /* 0x0003e20000100800 */
[----:B------:R-:W4:Y:S02]  /*d1890*/  LDL.LU R243, [R1+0x2e20] ;  /* 0x002e200001f37983 */ /* 0x000f240000300800 */
[----:B------:R-:W4:Y:S02]  /*d18a0*/  LDL.LU R171, [R1+0x2dfc] ;  /* 0x002dfc0001ab7983 */ /* 0x000f240000300800 */
[----:B-1----:R-:W4:Y:S01]  /*d18b0*/  LDL.LU R159, [R1+0x2e28] ;  /* 0x002e2800019f7983 */ /* 0x002f220000300800 */
[----:B------:R-:W4:Y:S01]  /*d18c0*/  LDL.LU R158, [R1+0x2e04] ;  /* 0x002e0400019e7983 */ /* 0x000f220000300800 */
[----:B------:R-:W4:Y:S02]  /*d18d0*/  LDL.LU R178, [R1+0x3788] ;  /* 0x0037880001b27983 */ /* 0x000f240000300800 */
[----:B------:R-:W4:Y:S02]  /*d18e0*/  LDL.LU R160, [R1+0x378c] ;  /* 0x00378c0001a07983 */ /* 0x000f240000300800 */
[----:B------:R-:W-:Y:S01]  /*d18f0*/  IMAD.X R241, R241, 0x1, R0, P3 ;  /* 0x00000001f1f17824 */ /* 0x000fe200018e0600 */
[----:B---3--:R-:W-:-:S05]  /*d1900*/  IADD3.X R13, R13, R0, RZ, P4, !PT ;  /* 0x000000000d0d7210 */ /* 0x008fca00027fe4ff */
[----:B------:R1:W-:Y:S04]  /*d1910*/  STL [R1+0x2d9c], R13 ;  /* 0x002d9c0d01007387 */ /* 0x0003e80000100800 */
[----:B-1----:R-:W3:Y:S01]  /*d1920*/  LDL.LU R13, [R1+0x3790] ;  /* 0x00379000010d7983 */ /* 0x002ee20000300800 */
[----:B--2---:R-:W-:-:S05]  /*d1930*/  IADD3 R88, P4, R88, R252, RZ ;  /* 0x000000fc58587210 */ /* 0x004fca0007f9e0ff */
[----:B------:R1:W-:Y:S01]  /*d1940*/  STL [R1+0x2e08], R88 ;  /* 0x002e085801007387 */ /* 0x0003e20000100800 */
[----:B----4-:R-:W-:-:S03]  /*d1950*/  IADD3 R170, P3, R170, R252, RZ ;  /* 0x000000fcaaaa7210 */ /* 0x010fc60007f7e0ff */
[----:B-1----:R-:W2:Y:S01]  /*d1960*/  LDL.LU R88, [R1+0x2e30] ;  /* 0x002e300001587983 */ /* 0x002ea20000300800 */
[----:B------:R-:W-:Y:S01]  /*d1970*/  IADD3.X R248, R248, R0, RZ, P6, !PT ;  /* 0x00000000f8f87210 */ /* 0x000fe200037fe4ff */
[----:B------:R-:W4:Y:S01]  /*d1980*/  LDL.LU R242, [R1+0x2e0c] ;  /* 0x002e0c0001f27983 */ /* 0x000f220000300800 */
[-C--:B------:R-:W-:Y:S01]  /*d1990*/  IADD3 R247, P6, R247, R252.reuse, RZ ;  /* 0x000000fcf7f77210 */ /* 0x080fe20007fde0ff */
[----:B------:R1:W-:Y:S01]  /*d19a0*/  STL [R1+0x2e10], R170 ;  /* 0x002e10aa01007387 */ /* 0x0003e20000100800 */
[--C-:B------:R-:W-:Y:S01]  /*d19b0*/  IMAD.X R245, R245, 0x1, R0.reuse, P5 ;  /* 0x00000001f5f57824 */ /* 0x100fe200028e0600 */
[----:B------:R-:W-:Y:S02]  /*d19c0*/  IADD3 R243, P5, R243, R252, RZ ;  /* 0x000000fcf3f37210 */ /* 0x000fe40007fbe0ff */
[----:B------:R-:W-:Y:S01]  /*d19d0*/  IADD3.X R171, R171, R0, RZ, P2, !PT ;  /* 0x00000000abab7210 */ /* 0x000fe200017fe4ff */
[----:B-1----:R-:W3:Y:S01]  /*d19e0*/  LDL.LU R170, [R1+0x2e38] ;  /* 0x002e380001aa7983 */ /* 0x002ee20000300800 */
[----:B------:R-:W-:Y:S02]  /*d19f0*/  STL [R1+0x2da4], R241 ;  /* 0x002da4f101007387 */ /* 0x000fe40000100800 */
[----:B------:R-:W-:Y:S01]  /*d1a00*/  STL [R1+0x2dec], R248 ;  /* 0x002decf801007387 */ /* 0x000fe20000100800 */
[----:B------:R-:W-:Y:S01]  /*d1a10*/  IADD3 R159, P2, R159, R252, RZ ;  /* 0x000000fc9f9f7210 */ /* 0x000fe20007f5e0ff */
[----:B------:R-:W-:Y:S01]  /*d1a20*/  STL [R1+0x2e18], R247 ;  /* 0x002e18f701007387 */ /* 0x000fe20000100800 */
[----:B------:R-:W-:Y:S02]  /*d1a30*/  STL [R1+0x2df4], R245 ;  /* 0x002df4f501007387 */ /* 0x000fe40000100800 */
[----:B------:R-:W3:Y:S02]  /*d1a40*/  LDL.LU R251, [R1+0x2e14] ;  /* 0x002e140001fb7983 */ /* 0x000ee40000300800 */
[----:B------:R-:W-:Y:S01]  /*d1a50*/  STL [R1+0x2e20], R243 ;  /* 0x002e20f301007387 */ /* 0x000fe20000100800 */
[----:B------:R1:W-:Y:S01]  /*d1a60*/  STL [R1+0x2e28], R159 ;  /* 0x002e289f01007387 */ /* 0x0003e20000100800 */
[----:B------:R1:W-:Y:S03]  /*d1a70*/  STL [R1+0x2dfc], R171 ;  /* 0x002dfcab01007387 */ /* 0x0003e60000100800 */
[----:B-1----:R-:W3:Y:S01]  /*d1a80*/  LDL.LU R159, [R1+0x2e40] ;  /* 0x002e4000019f7983 */ /* 0x002ee20000300800 */
[----:B------:R-:W-:-:S02]  /*d1a90*/  IMAD.X R158, R158, 0x1, R0, P4 ;  /* 0x000000019e9e7824 */ /* 0x000fc400020e0600 */
[----:B------:R-:W3:Y:S02]  /*d1aa0*/  LDL.LU R250, [R1+0x2e1c] ;  /* 0x002e1c0001fa7983 */ /* 0x000ee40000300800 */
[----:B------:R-:W3:Y:S01]  /*d1ab0*/  LDL.LU R171, [R1+0x2e48] ;  /* 0x002e480001ab7983 */ /* 0x000ee20000300800 */
[----:B------:R1:W-:Y:S04]  /*d1ac0*/  STL [R1+0x2e04], R158 ;  /* 0x002e049e01007387 */ /* 0x0003e80000100800 */
[----:B-1----:R-:W3:Y:S01]  /*d1ad0*/  LDL.LU R158, [R1+0x2e24] ;  /* 0x002e2400019e7983 */ /* 0x002ee20000300800 */
[----:B--2---:R-:W-:Y:S02]  /*d1ae0*/  IADD3 R88, P4, R88, R252, RZ ;  /* 0x000000fc58587210 */ /* 0x004fe40007f9e0ff */
[----:B----4-:R-:W-:-:S03]  /*d1af0*/  IADD3.X R242, R242, R0, RZ, P3, !PT ;  /* 0x00000000f2f27210 */ /* 0x010fc60001ffe4ff */
[----:B------:R1:W-:Y:S04]  /*d1b00*/  STL [R1+0x2e30], R88 ;  /* 0x002e305801007387 */ /* 0x0003e80000100800 */
[----:B-1----:R-:W2:Y:S01]  /*d1b10*/  LDL.LU R88, [R1+0x2e50] ;  /* 0x002e500001587983 */ /* 0x002ea20000300800 */
[----:B---3--:R-:W-:-:S03]  /*d1b20*/  IADD3 R170, P3, R170, R252, RZ ;  /* 0x000000fcaaaa7210 */ /* 0x008fc60007f7e0ff */
[----:B------:R-:W3:Y:S01]  /*d1b30*/  LDL.LU R249, [R1+0x2e2c] ;  /* 0x002e2c0001f97983 */ /* 0x000ee20000300800 */
[----:B------:R-:W4:Y:S03]  /*d1b40*/  LDL.LU R248, [R1+0x2e58] ;  /* 0x002e580001f87983 */ /* 0x000f260000300800 */
[----:B------:R1:W-:Y:S01]  /*d1b50*/  STL [R1+0x2e0c], R242 ;  /* 0x002e0cf201007387 */ /* 0x0003e20000100800 */
[----:B------:R-:W4:Y:S02]  /*d1b60*/  LDL.LU R247, [R1+0x2e34] ;  /* 0x002e340001f77983 */ /* 0x000f240000300800 */
[----:B------:R1:W-:Y:S02]  /*d1b70*/  STL [R1+0x2e38], R170 ;  /* 0x002e38aa01007387 */ /* 0x0003e40000100800 */
[----:B------:R-:W4:Y:S01]  /*d1b80*/  LDL.LU R245, [R1+0x2e60] ;  /* 0x002e600001f57983 */ /* 0x000f220000300800 */
[----:B------:R-:W4:Y:S01]  /*d1b90*/  LDL.LU R243, [R1+0x2e3c] ;  /* 0x002e3c0001f37983 */ /* 0x000f220000300800 */
[----:B------:R-:W-:-:S03]  /*d1ba0*/  IMAD.X R251, R251, 0x1, R0, P6 ;  /* 0x00000001fbfb7824 */ /* 0x000fc600030e0600 */
[----:B-1----:R-:W4:Y:S01]  /*d1bb0*/  LDL.LU R242, [R1+0x2e68] ;  /* 0x002e680001f27983 */ /* 0x002f220000300800 */
[----:B------:R-:W4:Y:S01]  /*d1bc0*/  LDL.LU R170, [R1+0x2e44] ;  /* 0x002e440001aa7983 */ /* 0x000f220000300800 */
[----:B------:R-:W-:-:S05]  /*d1bd0*/  IADD3 R159, P6, R159, R252, RZ ;  /* 0x000000fc9f9f7210 */ /* 0x000fca0007fde0ff */
[----:B------:R1:W-:Y:S04]  /*d1be0*/  STL [R1+0x2e40], R159 ;  /* 0x002e409f01007387 */ /* 0x0003e80000100800 */
[----:B-1----:R-:W4:Y:S01]  /*d1bf0*/  LDL.LU R159, [R1+0x2e4c] ;  /* 0x002e4c00019f7983 */ /* 0x002f220000300800 */
[----:B------:R-:W-:Y:S01]  /*d1c00*/  IADD3.X R250, R250, R0, RZ, P5, !PT ;  /* 0x00000000fafa7210 */ /* 0x000fe20002ffe4ff */
[-C--:B------:R-:W-:Y:S02]  /*d1c10*/  IADD3 R171, P5, R171, R252.reuse, RZ ;  /* 0x000000fcabab7210 */ /* 0x080fe40007fbe0ff */
[----:B------:R-:W-:Y:S01]  /*d1c20*/  IMAD.X R158, R158, 0x1, R0, P2 ;  /* 0x000000019e9e7824 */ /* 0x000fe200010e0600 */
[----:B------:R-:W-:Y:S02]  /*d1c30*/  STL [R1+0x2e14], R251 ;  /* 0x002e14fb01007387 */ /* 0x000fe40000100800 */
[----:B------:R1:W-:Y:S02]  /*d1c40*/  STL [R1+0x2e48], R171 ;  /* 0x002e48ab01007387 */ /* 0x0003e40000100800 */
[----:B-1----:R-:W4:Y:S01]  /*d1c50*/  LDL.LU R171, [R1+0x2e54] ;  /* 0x002e540001ab7983 */ /* 0x002f220000300800 */
[----:B------:R-:W-:Y:S02]  /*d1c60*/  STL [R1+0x2e1c], R250 ;  /* 0x002e1cfa01007387 */ /* 0x000fe40000100800 */
[----:B------:R1:W-:Y:S02]  /*d1c70*/  STL [R1+0x2e24], R158 ;  /* 0x002e249e01007387 */ /* 0x0003e40000100800 */
[----:B-1----:R-:W4:Y:S01]  /*d1c80*/  LDL.LU R158, [R1+0x2e5c] ;  /* 0x002e5c00019e7983 */ /* 0x002f220000300800 */
[----:B--2---:R-:W-:-:S02]  /*d1c90*/  IADD3 R88, P2, R88, R252, RZ ;  /* 0x000000fc58587210 */ /* 0x004fc40007f5e0ff */
[----:B---3--:R-:W-:-:S03]  /*d1ca0*/  IADD3.X R249, R249, R0, RZ, P4, !PT ;  /* 0x00000000f9f97210 */ /* 0x008fc600027fe4ff */
[----:B------:R1:W-:Y:S01]  /*d1cb0*/  STL [R1+0x2e50], R88 ;  /* 0x002e505801007387 */ /* 0x0003e20000100800 */
[-C--:B----4-:R-:W-:Y:S01]  /*d1cc0*/  IADD3 R248, P4, R248, R252.reuse, RZ ;  /* 0x000000fcf8f87210 */ /* 0x090fe20007f9e0ff */
[--C-:B------:R-:W-:Y:S01]  /*d1cd0*/  IMAD.X R247, R247, 0x1, R0.reuse, P3 ;  /* 0x00000001f7f77824 */ /* 0x100fe200018e0600 */
[----:B------:R-:W-:Y:S01]  /*d1ce0*/  IADD3 R245, P3, R245, R252, RZ ;  /* 0x000000fcf5f57210 */ /* 0x000fe20007f7e0ff */
[----:B-1----:R-:W2:Y:S01]  /*d1cf0*/  LDL.LU R88, [R1+0x2e64] ;  /* 0x002e640001587983 */ /* 0x002ea20000300800 */
[----:B------:R-:W-:Y:S02]  /*d1d00*/  IMAD.X R170, R170, 0x1, R0, P5 ;  /* 0x00000001aaaa7824 */ /* 0x000fe400028e0600 */
[----:B------:R-:W-:Y:S01]  /*d1d10*/  STL [R1+0x2e2c], R249 ;  /* 0x002e2cf901007387 */ /* 0x000fe20000100800 */
[----:B------:R-:W-:Y:S01]  /*d1d20*/  IADD3.X R243, R243, R0, RZ, P6, !PT ;  /* 0x00000000f3f37210 */ /* 0x000fe200037fe4ff */
[----:B------:R-:W-:Y:S01]  /*d1d30*/  STL [R1+0x2e58], R248 ;  /* 0x002e58f801007387 */ /* 0x000fe20000100800 */
[----:B------:R-:W-:Y:S01]  /*d1d40*/  STL [R1+0x2e34], R247 ;  /* 0x002e34f701007387 */ /* 0x000fe20000100800 */
[----:B------:R-:W-:Y:S01]  /*d1d50*/  IADD3 R242, P6, R242, R252, RZ ;  /* 0x000000fcf2f27210 */ /* 0x000fe20007fde0ff */
[----:B------:R-:W-:Y:S01]  /*d1d60*/  STL [R1+0x2e60], R245 ;  /* 0x002e60f501007387 */ /* 0x000fe20000100800 */
[----:B------:R1:W-:Y:S01]  /*d1d70*/  STL [R1+0x2e44], R170 ;  /* 0x002e44aa01007387 */ /* 0x0003e20000100800 */
[----:B------:R-:W-:Y:S01]  /*d1d80*/  STL [R1+0x2e3c], R243 ;  /* 0x002e3cf301007387 */ /* 0x000fe20000100800 */
[----:B------:R-:W-:-:S02]  /*d1d90*/  IADD3.X R159, R159, R0, RZ, P2, !PT ;  /* 0x000000009f9f7210 */ /* 0x000fc400017fe4ff */
[----:B-1----:R-:W3:Y:S01]  /*d1da0*/  LDL.LU R170, [R1+0x2ef0] ;  /* 0x002ef00001aa7983 */ /* 0x002ee20000300800 */
[----:B------:R-:W-:Y:S03]  /*d1db0*/  STL [R1+0x2e68], R242 ;  /* 0x002e68f201007387 */ /* 0x000fe60000100800 */
        /* <DEDUP_REMOVED lines=8> */
[----:B------:R-:W-:-:S05]  /*d1e40*/  IADD3.X R158, R158, R0, RZ, P3, !PT ;  /* 0x000000009e9e7210 */ /* 0x000fca0001ffe4ff */
[----:B------:R1:W-:Y:S04]  /*d1e50*/  STL [R1+0x2e5c], R158 ;  /* 0x002e5c9e01007387 */ /* 0x0003e80000100800 */
[----:B-1----:R-:W4:Y:S01]  /*d1e60*/  LDL.LU R158, [R1+0x2f00] ;  /* 0x002f0000019e7983 */ /* 0x002f220000300800 */
[-C--:B------:R-:W-:Y:S02]  /*d1e70*/  IADD3 R234, P4, R234, R252.reuse, RZ ;  /* 0x000000fceaea7210 */ /* 0x080fe40007f9e0ff */
[----:B------:R-:W-:Y:S02]  /*d1e80*/  IADD3 R232, P3, R232, R252, RZ ;  /* 0x000000fce8e87210 */ /* 0x000fe40007f7e0ff */
[----:B------:R-:W-:Y:S01]  /*d1e90*/  IADD3.X R239, R239, R0, RZ, P5, !PT ;  /* 0x00000000efef7210 */ /* 0x000fe20002ffe4ff */
[----:B------:R-:W-:Y:S01]  /*d1ea0*/  IMAD.X R237, R237, 0x1, R0, P2 ;  /* 0x00000001eded7824 */ /* 0x000fe200010e0600 */
[----:B------:R-:W-:-:S02]  /*d1eb0*/  IADD3 R228, P5, R228, R252, RZ ;  /* 0x000000fce4e47210 */ /* 0x000fc40007fbe0ff */
[----:B------:R-:W-:Y:S02]  /*d1ec0*/  IADD3.X R235, R235, R0, RZ, P4, !PT ;  /* 0x00000000ebeb7210 */ /* 0x000fe400027fe4ff */
[-C--:B------:R-:W-:Y:S01]  /*d1ed0*/  IADD3 R226, P2, R226, R252.reuse, RZ ;  /* 0x000000fce2e27210 */ /* 0x080fe20007f5e0ff */
[--C-:B------:R-:W-:Y:S01]  /*d1ee0*/  IMAD.X R233, R233, 0x1, R0.reuse, P3 ;  /* 0x00000001e9e97824 */ /* 0x100fe200018e0600 */
[-C--:B------:R-:W-:Y:S01]  /*d1ef0*/  IADD3 R224, P4, R224, R252.reuse, RZ ;  /* 0x000000fce0e07210 */ /* 0x080fe20007f9e0ff */
[--C-:B------:R-:W-:Y:S02]  /*d1f00*/  IMAD.X R229, R229, 0x1, R0.reuse, P5 ;  /* 0x00000001e5e57824 */ /* 0x100fe400028e0600 */
[----:B--2---:R-:W-:Y:S01]  /*d1f10*/  IMAD.X R88, R88, 0x1, R0, P6 ;  /* 0x0000000158587824 */ /* 0x004fe200030e0600 */
[----:B------:R-:W-:-:S04]  /*d1f20*/  IADD3 R230, P6, R230, R252, RZ ;  /* 0x000000fce6e67210 */ /* 0x000fc80007fde0ff */
[----:B------:R1:W-:Y:S04]  /*d1f30*/  STL [R1+0x2e64], R88 ;  /* 0x002e645801007387 */ /* 0x0003e80000100800 */
[----:B-1----:R-:W2:Y:S01]  /*d1f40*/  LDL.LU R88, [R1+0x2f08] ;  /* 0x002f080001587983 */ /* 0x002ea20000300800 */
[----:B------:R-:W2:Y:S02]  /*d1f50*/  LDL.LU R171, [R1+0x2f10] ;  /* 0x002f100001ab7983 */ /* 0x000ea40000300800 */
[----:B------:R-:W-:Y:S02]  /*d1f60*/  STL [R1+0x2e80], R234 ;  /* 0x002e80ea01007387 */ /* 0x000fe40000100800 */
[----:B------:R-:W-:Y:S01]  /*d1f70*/  STL [R1+0x2e88], R232 ;  /* 0x002e88e801007387 */ /* 0x000fe20000100800 */
[----:B------:R-:W-:Y:S01]  /*d1f80*/  STL [R1+0x2e6c], R239 ;  /* 0x002e6cef01007387 */ /* 0x000fe20000100800 */
[----:B------:R-:W-:Y:S02]  /*d1f90*/  STL [R1+0x2e90], R230 ;  /* 0x002e90e601007387 */ /* 0x000fe40000100800 */
[----:B------:R-:W-:Y:S02]  /*d1fa0*/  STL [R1+0x2e74], R237 ;  /* 0x002e74ed01007387 */ /* 0x000fe40000100800 */
[----:B------:R-:W-:Y:S01]  /*d1fb0*/  STL [R1+0x2e98], R228 ;  /* 0x002e98e401007387 */ /* 0x000fe20000100800 */
[----:B---3--:R-:W-:Y:S01]  /*d1fc0*/  IADD3 R170, P3, R170, R252, RZ ;  /* 0x000000fcaaaa7210 */ /* 0x008fe20007f7e0ff */
[----:B------:R-:W-:Y:S01]  /*d1fd0*/  STL [R1+0x2e7c], R235 ;  /* 0x002e7ceb01007387 */ /* 0x000fe20000100800 */
[----:B------:R-:W-:Y:S01]  /*d1fe0*/  STL [R1+0x2ea0], R226 ;  /* 0x002ea0e201007387 */ /* 0x000fe20000100800 */
[----:B------:R-:W-:Y:S01]  /*d1ff0*/  IADD3.X R231, R231, R0, RZ, P6, !PT ;  /* 0x00000000e7e77210 */ /* 0x000fe200037fe4ff */
[----:B------:R-:W-:Y:S01]  /*d2000*/  STL [R1+0x2e84], R233 ;  /* 0x002e84e901007387 */ /* 0x000fe20000100800 */
[----:B------:R-:W-:Y:S01]  /*d2010*/  STL [R1+0x2ea8], R224 ;  /* 0x002ea8e001007387 */ /* 0x000fe20000100800 */
[----:B------:R1:W-:Y:S02]  /*d2020*/  STL [R1+0x2ef0], R170 ;  /* 0x002ef0aa01007387 */ /* 0x0003e40000100800 */
[----:B------:R-:W3:Y:S02]  /*d2030*/  LDL.LU R248, [R1+0x2eec] ;  /* 0x002eec0001f87983 */ /* 0x000ee40000300800 */
[----:B------:R-:W3:Y:S01]  /*d2040*/  LDL.LU R247, [R1+0x2f18] ;  /* 0x002f180001f77983 */ /* 0x000ee20000300800 */
[-C--:B----4-:R-:W-:Y:S01]  /*d2050*/  IADD3 R159, P6, R159, R252.reuse, RZ ;  /* 0x000000fc9f9f7210 */ /* 0x090fe20007fde0ff */
[----:B------:R-:W4:Y:S04]  /*d2060*/  LDL.LU R245, [R1+0x2ef4] ;  /* 0x002ef40001f57983 */ /* 0x000f280000300800 */
[----:B------:R1:W-:Y:S01]  /*d2070*/  STL [R1+0x2ef8], R159 ;  /* 0x002ef89f01007387 */ /* 0x0003e20000100800 */
[----:B------:R-:W4:Y:S02]  /*d2080*/  LDL.LU R243, [R1+0x2f20] ;  /* 0x002f200001f37983 */ /* 0x000f240000300800 */
[----:B-1----:R-:W4:Y:S01]  /*d2090*/  LDL.LU R170, [R1+0x2efc] ;  /* 0x002efc0001aa7983 */ /* 0x002f220000300800 */
[----:B------:R-:W4:Y:S01]  /*d20a0*/  LDL.LU R159, [R1+0x2f28] ;  /* 0x002f2800019f7983 */ /* 0x000f220000300800 */
[----:B------:R-:W-:Y:S01]  /*d20b0*/  STL [R1+0x2e8c], R231 ;  /* 0x002e8ce701007387 */ /* 0x000fe20000100800 */
[----:B------:R-:W-:-:S05]  /*d20c0*/  IADD3 R158, P5, R158, R252, RZ ;  /* 0x000000fc9e9e7210 */ /* 0x000fca0007fbe0ff */
[----:B------:R1:W-:Y:S04]  /*d20d0*/  STL [R1+0x2f00], R158 ;  /* 0x002f009e01007387 */ /* 0x0003e80000100800 */
[----:B-1----:R-:W4:Y:S01]  /*d20e0*/  LDL.LU R158, [R1+0x2f04] ;  /* 0x002f0400019e7983 */ /* 0x002f220000300800 */
[----:B------:R-:W-:Y:S01]  /*d20f0*/  IADD3.X R227, R227, R0, RZ, P2, !PT ;  /* 0x00000000e3e37210 */ /* 0x000fe200017fe4ff */
[----:B------:R-:W-:Y:S01]  /*d2100*/  IMAD.X R225, R225, 0x1, R0, P4 ;  /* 0x00000001e1e17824 */ /* 0x000fe200020e0600 */
[-C--:B--2---:R-:W-:Y:S02]  /*d2110*/  IADD3 R88, P2, R88, R252.reuse, RZ ;  /* 0x000000fc58587210 */ /* 0x084fe40007f5e0ff */
[----:B------:R-:W-:-:S03]  /*d2120*/  IADD3 R171, P4, R171, R252, RZ ;  /* 0x000000fcabab7210 */ /* 0x000fc60007f9e0ff */
[----:B------:R1:W-:Y:S04]  /*d2130*/  STL [R1+0x2f08], R88 ;  /* 0x002f085801007387 */ /* 0x0003e80000100800 */
[----:B-1----:R-:W2:Y:S01]  /*d2140*/  LDL.LU R88, [R1+0x2f30] ;  /* 0x002f300001587983 */ /* 0x002ea20000300800 */
[----:B------:R-:W-:Y:S02]  /*d2150*/  STL [R1+0x2e94], R229 ;  /* 0x002e94e501007387 */ /* 0x000fe40000100800 */
[----:B------:R-:W2:Y:S01]  /*d2160*/  LDL.LU R242, [R1+0x2f0c] ;  /* 0x002f0c0001f27983 */ /* 0x000ea20000300800 */
[----:B---3--:R-:W-:Y:S01]  /*d2170*/  IADD3.X R248, R248, R0, RZ, P3, !PT ;  /* 0x00000000f8f87210 */ /* 0x008fe20001ffe4ff */
[----:B------:R1:W-:Y:S01]  /*d2180*/  STL [R1+0x2f10], R171 ;  /* 0x002f10ab01007387 */ /* 0x0003e20000100800 */
[-C--:B------:R-:W-:Y:S01]  /*d2190*/  IADD3 R247, P3, R247, R252.reuse, RZ ;  /* 0x000000fcf7f77210 */ /* 0x080fe20007f7e0ff */
[----:B----4-:R-:W-:Y:S01]  /*d21a0*/  IMAD.X R245, R245, 0x1, R0, P6 ;  /* 0x00000001f5f57824 */ /* 0x010fe200030e0600 */
[----:B------:R-:W-:-:S02]  /*d21b0*/  IADD3 R243, P6, R243, R252, RZ ;  /* 0x000000fcf3f37210 */ /* 0x000fc40007fde0ff */
[----:B------:R-:W-:Y:S01]  /*d21c0*/  IADD3.X R170, R170, R0, RZ, P5, !PT ;  /* 0x00000000aaaa7210 */ /* 0x000fe20002ffe4ff */
[----:B-1----:R-:W3:Y:S01]  /*d21d0*/  LDL.LU R171, [R1+0x2f38] ;  /* 0x002f380001ab7983 */ /* 0x002ee20000300800 */
[----:B------:R-:W-:Y:S02]  /*d21e0*/  STL [R1+0x2e9c], R227 ;  /* 0x002e9ce301007387 */ /* 0x000fe40000100800 */
[----:B------:R-:W-:Y:S02]  /*d21f0*/  STL [R1+0x2ea4], R225 ;  /* 0x002ea4e101007387 */ /* 0x000fe40000100800 */
[----:B------:R-:W-:Y:S01]  /*d2200*/  STL [R1+0x2eec], R248 ;  /* 0x002eecf801007387 */ /* 0x000fe20000100800 */
[----:B------:R-:W-:Y:S01]  /*d2210*/  IADD3 R159, P5, R159, R252, RZ ;  /* 0x000000fc9f9f7210 */ /* 0x000fe20007fbe0ff */
[----:B------:R-:W-:Y:S01]  /*d2220*/  STL [R1+0x2f18], R247 ;  /* 0x002f18f701007387 */ /* 0x000fe20000100800 */
[----:B------:R-:W-:Y:S02]  /*d2230*/  STL [R1+0x2ef4], R245 ;  /* 0x002ef4f501007387 */ /* 0x000fe40000100800 */
[----:B------:R-:W4:Y:S02]  /*d2240*/  LDL.LU R251, [R1+0x2f14] ;  /* 0x002f140001fb7983 */ /* 0x000f240000300800 */
[----:B------:R-:W-:Y:S01]  /*d2250*/  STL [R1+0x2f20], R243 ;  /* 0x002f20f301007387 */ /* 0x000fe20000100800 */
[----:B------:R1:W-:Y:S01]  /*d2260*/  STL [R1+0x2f28], R159 ;  /* 0x002f289f01007387 */ /* 0x0003e20000100800 */
[----:B------:R1:W-:Y:S03]  /*d2270*/  STL [R1+0x2efc], R170 ;  /* 0x002efcaa01007387 */ /* 0x0003e60000100800 */
[----:B-1----:R-:W4:Y:S01]  /*d2280*/  LDL.LU R159, [R1+0x2f40] ;  /* 0x002f4000019f7983 */ /* 0x002f220000300800 */
[----:B------:R-:W4:Y:S02]  /*d2290*/  LDL.LU R250, [R1+0x2f1c] ;  /* 0x002f1c0001fa7983 */ /* 0x000f240000300800 */
[----:B------:R-:W4:Y:S02]  /*d22a0*/  LDL.LU R170, [R1+0x2f48] ;  /* 0x002f480001aa7983 */ /* 0x000f240000300800 */
[----:B------:R-:W-:-:S05]  /*d22b0*/  IMAD.X R158, R158, 0x1, R0, P2 ;  /* 0x000000019e9e7824 */ /* 0x000fca00010e0600 */
[----:B------:R1:W-:Y:S04]  /*d22c0*/  STL [R1+0x2f04], R158 ;  /* 0x002f049e01007387 */ /* 0x0003e80000100800 */
[----:B-1----:R-:W4:Y:S01]  /*d22d0*/  LDL.LU R158, [R1+0x2f24] ;  /* 0x002f2400019e7983 */ /* 0x002f220000300800 */
[----:B--2---:R-:W-:Y:S02]  /*d22e0*/  IADD3 R88, P2, R88, R252, RZ ;  /* 0x000000fc58587210 */ /* 0x004fe40007f5e0ff */
[----:B------:R-:W-:-:S03]  /*d22f0*/  IADD3.X R242, R242, R0, RZ, P4, !PT ;  /* 0x00000000f2f27210 */ /* 0x000fc600027fe4ff */
[----:B------:R1:W-:Y:S04]  /*d2300*/  STL [R1+0x2f30], R88 ;  /* 0x002f305801007387 */ /* 0x0003e80000100800 */
[----:B-1----:R-:W2:Y:S01]  /*d2310*/  LDL.LU R88, [R1+0x2f50] ;  /* 0x002f500001587983 */ /* 0x002ea20000300800 */
[----:B---3--:R-:W-:-:S03]  /*d2320*/  IADD3 R171, P4, R171, R252, RZ ;  /* 0x000000fcabab7210 */ /* 0x008fc60007f9e0ff */
[----:B------:R-:W3:Y:S01]  /*d2330*/  LDL.LU R249, [R1+0x2f2c] ;  /* 0x002f2c0001f97983 */ /* 0x000ee20000300800 */
[----:B------:R-:W3:Y:S03]  /*d2340*/  LDL.LU R248, [R1+0x2f58] ;  /* 0x002f580001f87983 */ /* 0x000ee60000300800 */
[----:B------:R1:W-:Y:S01]  /*d2350*/  STL [R1+0x2f0c], R242 ;  /* 0x002f0cf201007387 */ /* 0x0003e20000100800 */
[----:B------:R-:W3:Y:S02]  /*d2360*/  LDL.LU R247, [R1+0x2f34] ;  /* 0x002f340001f77983 */ /* 0x000ee40000300800 */
[----:B------:R4:W-:Y:S02]  /*d2370*/  STL [R1+0x2f38], R171 ;  /* 0x002f38ab01007387 */ /* 0x0009e40000100800 */
[----:B------:R-:W3:Y:S01]  /*d2380*/  LDL.LU R245, [R1+0x2f60] ;  /* 0x002f600001f57983 */ /* 0x000ee20000300800 */
[----:B------:R-:W3:Y:S01]  /*d2390*/  LDL.LU R243, [R1+0x2f3c] ;  /* 0x002f3c0001f37983 */ /* 0x000ee20000300800 */
[----:B----4-:R-:W-:-:S03]  /*d23a0*/  IMAD.X R251, R251, 0x1, R0, P3 ;  /* 0x00000001fbfb7824 */ /* 0x010fc600018e0600 */
[----:B-1----:R-:W4:Y:S01]  /*d23b0*/  LDL.LU R242, [R1+0x2f68] ;  /* 0x002f680001f27983 */ /* 0x002f220000300800 */
[----:B------:R-:W4:Y:S01]  /*d23c0*/  LDL.LU R171, [R1+0x2f44] ;  /* 0x002f440001ab7983 */ /* 0x000f220000300800 */
[----:B------:R-:W-:-:S05]  /*d23d0*/  IADD3 R159, P3, R159, R252, RZ ;  /* 0x000000fc9f9f7210 */ /* 0x000fca0007f7e0ff */
[----:B------:R1:W-:Y:S04]  /*d23e0*/  STL [R1+0x2f40], R159 ;  /* 0x002f409f01007387 */ /* 0x0003e80000100800 */
[----:B-1----:R-:W4:Y:S01]  /*d23f0*/  LDL.LU R159, [R1+0x2f4c] ;  /* 0x002f4c00019f7983 */ /* 0x002f220000300800 */
[----:B------:R-:W-:Y:S01]  /*d2400*/  IADD3.X R250, R250, R0, RZ, P6, !PT ;  /* 0x00000000fafa7210 */ /* 0x000fe200037fe4ff */
[----:B------:R-:W-:Y:S02]  /*d2410*/  IADD3 R170, P6, R170, R252, RZ ;  /* 0x000000fcaaaa7210 */ /* 0x000fe40007fde0ff */
[----:B------:R-:W-:Y:S03]  /*d2420*/  STL [R1+0x2f14], R251 ;  /* 0x002f14fb01007387 */ /* 0x000fe60000100800 */
[----:B------:R1:W-:Y:S01]  /*d2430*/  STL [R1+0x2f48], R170 ;  /* 0x002f48aa01007387 */ /* 0x0003e20000100800 */
[----:B------:R-:W-:-:S03]  /*d2440*/  IMAD.X R158, R158, 0x1, R0, P5 ;  /* 0x000000019e9e7824 */ /* 0x000fc600028e0600 */
[----:B-1----:R-:W4:Y:S01]  /*d2450*/  LDL.LU R170, [R1+0x2f54] ;  /* 0x002f540001aa7983 */ /* 0x002f220000300800 */
[----:B------:R-:W-:Y:S02]  /*d2460*/  STL [R1+0x2f1c], R250 ;  /* 0x002f1cfa01007387 */ /* 0x000fe40000100800 */
[----:B------:R1:W-:Y:S02]  /*d2470*/  STL [R1+0x2f24], R158 ;  /* 0x002f249e01007387 */ /* 0x0003e40000100800 */
[----:B-1----:R-:W4:Y:S01]  /*d2480*/  LDL.LU R158, [R1+0x2f5c] ;  /* 0x002f5c00019e7983 */ /* 0x002f220000300800 */
[----:B--2---:R-:W-:Y:S02]  /*d2490*/  IADD3 R88, P5, R88, R252, RZ ;  /* 0x000000fc58587210 */ /* 0x004fe40007fbe0ff */
[----:B---3--:R-:W-:-:S03]  /*d24a0*/  IADD3.X R249, R249, R0, RZ, P2, !PT ;  /* 0x00000000f9f97210 */ /* 0x008fc600017fe4ff */
[----:B------:R1:W-:Y:S01]  /*d24b0*/  STL [R1+0x2f50], R88 ;  /* 0x002f505801007387 */ /* 0x0003e20000100800 */
[-C--:B------:R-:W-:Y:S01]  /*d24c0*/  IADD3 R248, P2, R248, R252.reuse, RZ ;  /* 0x000000fcf8f87210 */ /* 0x080fe20007f5e0ff */
[--C-:B------:R-:W-:Y:S01]  /*d24d0*/  IMAD.X R247, R247, 0x1, R0.reuse, P4 ;  /* 0x00000001f7f77824 */ /* 0x100fe200020e0600 */
[----:B------:R-:W-:Y:S01]  /*d24e0*/  IADD3 R245, P4, R245, R252, RZ ;  /* 0x000000fcf5f57210 */ /* 0x000fe20007f9e0ff */
[----:B-1----:R-:W2:Y:S01]  /*d24f0*/  LDL.LU R88, [R1+0x2f64] ;  /* 0x002f640001587983 */ /* 0x002ea20000300800 */
[----:B----4-:R-:W-:-:S03]  /*d2500*/  IMAD.X R171, R171, 0x1, R0, P6 ;  /* 0x00000001abab7824 */ /* 0x010fc600030e0600 */
[----:B------:R-:W-:Y:S01]  /*d2510*/  STL [R1+0x2f2c], R249 ;  /* 0x002f2cf901007387 */ /* 0x000fe20000100800 */
[----:B------:R-:W-:-:S03]  /*d2520*/  IADD3.X R243, R243, R0, RZ, P3, !PT ;  /* 0x00000000f3f37210 */ /* 0x000fc60001ffe4ff */
[----:B------:R-:W-:Y:S01]  /*d2530*/  STL [R1+0x2f58], R248 ;  /* 0x002f58f801007387 */ /* 0x000fe20000100800 */
[----:B------:R-:W-:Y:S01]  /*d2540*/  STL [R1+0x2f34], R247 ;  /* 0x002f34f701007387 */ /* 0x000fe20000100800 */
[----:B------:R-:W-:Y:S01]  /*d2550*/  IADD3 R242, P3, R242, R252, RZ ;  /* 0x000000fcf2f27210 */ /* 0x000fe20007f7e0ff */
[----:B------:R-:W-:Y:S01]  /*d2560*/  STL [R1+0x2f60], R245 ;  /* 0x002f60f501007387 */ /* 0x000fe20000100800 */
[----:B------:R1:W-:Y:S01]  /*d2570*/  STL [R1+0x2f44], R171 ;  /* 0x002f44ab01007387 */ /* 0x0003e20000100800 */
[----:B------:R-:W-:Y:S01]  /*d2580*/  STL [R1+0x2f3c], R243 ;  /* 0x002f3cf301007387 */ /* 0x000fe20000100800 */
[----:B------:R-:W-:Y:S02]  /*d2590*/  IADD3.X R159, R159, R0, RZ, P5, !PT ;  /* 0x000000009f9f7210 */ /* 0x000fe40002ffe4ff */
        /* <DEDUP_REMOVED lines=43> */
[----:B------:R-:W3:Y:S01]  /*d2850*/  LDL.LU R245, [R1+0x2ff4] ;  /* 0x002ff40001f57983 */ /* 0x000ee20000300800 */
[----:B----4-:R-:W-:-:S05]  /*d2860*/  IADD3 R159, P3, R159, R252, RZ ;  /* 0x000000fc9f9f7210 */ /* 0x010fca0007f7e0ff */
[----:B------:R4:W-:Y:S01]  /*d2870*/  STL [R1+0x2ff8], R159 ;  /* 0x002ff89f01007387 */ /* 0x0009e20000100800 */
[----:B------:R-:W3:Y:S02]  /*d2880*/  LDL.LU R243, [R1+0x3020] ;  /* 0x0030200001f37983 */ /* 0x000ee40000300800 */
[----:B-1----:R-:W3:Y:S01]  /*d2890*/  LDL.LU R171, [R1+0x2ffc] ;  /* 0x002ffc0001ab7983 */ /* 0x002ee20000300800 */
[----:B----4-:R-:W4:Y:S01]  /*d28a0*/  LDL.LU R159, [R1+0x3028] ;  /* 0x00302800019f7983 */ /* 0x010f220000300800 */
        /* <DEDUP_REMOVED lines=15> */
[----:B------:R-:W-:Y:S01]  /*d29a0*/  IMAD.X R245, R245, 0x1, R0, P3 ;  /* 0x00000001f5f57824 */ /* 0x000fe200018e0600 */
[----:B------:R-:W-:-:S02]  /*d29b0*/  IADD3 R243, P3, R243, R252, RZ ;  /* 0x000000fcf3f37210 */ /* 0x000fc40007f7e0ff */
[----:B------:R-:W-:Y:S01]  /*d29c0*/  IADD3.X R171, R171, R0, RZ, P6, !PT ;  /* 0x00000000abab7210 */ /* 0x000fe200037fe4ff */
[----:B-1----:R-:W3:Y:S01]  /*d29d0*/  LDL.LU R170, [R1+0x3038] ;  /* 0x0030380001aa7983 */ /* 0x002ee20000300800 */
[----:B------:R-:W-:Y:S02]  /*d29e0*/  STL [R1+0x2f9c], R211 ;  /* 0x002f9cd301007387 */ /* 0x000fe40000100800 */
[----:B------:R-:W-:Y:S02]  /*d29f0*/  STL [R1+0x2fa4], R209 ;  /* 0x002fa4d101007387 */ /* 0x000fe40000100800 */
[----:B------:R-:W-:Y:S01]  /*d2a00*/  STL [R1+0x2fec], R248 ;  /* 0x002fecf801007387 */ /* 0x000fe20000100800 */
[----:B----4-:R-:W-:Y:S01]  /*d2a10*/  IADD3 R159, P6, R159, R252, RZ ;  /* 0x000000fc9f9f7210 */ /* 0x010fe20007fde0ff */
        /* <DEDUP_REMOVED lines=156> */
[----:B------:R1:W-:Y:S01]  /*d33e0*/  STL [R1+0x3140], R159 ;  /* 0x0031409f01007387 */ /* 0x0003e20000100800 */
[----:B------:R-:W-:Y:S01]  /*d33f0*/  IADD3.X R250, R250, R0, RZ, P4, !PT ;  /* 0x00000000fafa7210 */ /* 0x000fe200027fe4ff */
[----:B------:R-:W-:Y:S02]  /*d3400*/  IADD3 R170, P4, R170, R252, RZ ;  /* 0x000000fcaaaa7210 */ /* 0x000fe40007f9e0ff */
[----:B-1----:R-:W4:Y:S01]  /*d3410*/  LDL.LU R159, [R1+0x314c] ;  /* 0x00314c00019f7983 */ /* 0x002f220000300800 */
[----:B------:R-:W-:Y:S02]  /*d3420*/  STL [R1+0x3114], R251 ;  /* 0x003114fb01007387 */ /* 0x000fe40000100800 */
[----:B------:R1:W-:Y:S02]  /*d3430*/  STL [R1+0x3148], R170 ;  /* 0x003148aa01007387 */ /* 0x0003e40000100800 */
[----:B-1----:R-:W4:Y:S01]  /*d3440*/  LDL.LU R170, [R1+0x3154] ;  /* 0x0031540001aa7983 */ /* 0x002f220000300800 */
[----:B------:R-:W-:-:S02]  /*d3450*/  IMAD.X R158, R158, 0x1, R0, P3 ;  /* 0x000000019e9e7824 */ /* 0x000fc400018e0600 */
[----:B------:R-:W-:Y:S03]  /*d3460*/  STL [R1+0x311c], R250 ;  /* 0x00311cfa01007387 */ /* 0x000fe60000100800 */
[----:B------:R1:W-:Y:S04]  /*d3470*/  STL [R1+0x3124], R158 ;  /* 0x0031249e01007387 */ /* 0x0003e80000100800 */
        /* <DEDUP_REMOVED lines=20> */
[----:B------:R1:W-:Y:S01]  /*d35c0*/  STL [R1+0x314c], R159 ;  /* 0x00314c9f01007387 */ /* 0x0003e20000100800 */
[----:B------:R-:W-:-:S03]  /*d35d0*/  IADD3 R190, P4, R190, R252, RZ ;  /* 0x000000fcbebe7210 */ /* 0x000fc60007f9e0ff */
[----:B-1----:R-:W4:Y:S01]  /*d35e0*/  LDL.LU R159, [R1+0x31f8] ;  /* 0x0031f800019f7983 */ /* 0x002f220000300800 */
[----:B------:R-:W-:Y:S01]  /*d35f0*/  IMAD.X R170, R170, 0x1, R0, P6 ;  /* 0x00000001aaaa7824 */ /* 0x000fe200030e0600 */
[----:B------:R-:W-:Y:S01]  /*d3600*/  IADD3 R188, P3, R188, R252, RZ ;  /* 0x000000fcbcbc7210 */ /* 0x000fe20007f7e0ff */
[----:B------:R-:W-:Y:S03]  /*d3610*/  STL [R1+0x3170], R190 ;  /* 0x003170be01007387 */ /* 0x000fe60000100800 */
[----:B------:R-:W-:Y:S01]  /*d3620*/  STL [R1+0x3154], R170 ;  /* 0x003154aa01007387 */ /* 0x000fe20000100800 */
        /* <DEDUP_REMOVED lines=122> */
[----:B------:R-:W-:-:S02]  /*d3dd0*/  IADD3 R173, P2, R173, R252, RZ ;  /* 0x000000fcadad7210 */ /* 0x000fc40007f5e0ff */
[----:B------:R-:W-:Y:S01]  /*d3de0*/  IADD3 R167, P4, R167, R252, RZ ;  /* 0x000000fca7a77210 */ /* 0x000fe20007f9e0ff */
[----:B-1----:R-:W4:Y:S01]  /*d3df0*/  LDL.LU R159, [R1+0x32f8] ;  /* 0x0032f800019f7983 */ /* 0x002f220000300800 */
[----:B------:R-:W-:Y:S02]  /*d3e00*/  IMAD.X R171, R171, 0x1, R0, P3 ;  /* 0x00000001abab7824 */ /* 0x000fe400018e0600 */
        /* <DEDUP_REMOVED lines=92> */
[----:B------:R-:W-:Y:S02]  /*d43d0*/  IADD3 R159, P6, R159, R252, RZ ;  /* 0x000000fc9f9f7210 */ /* 0x000fe40007fde0ff */
[----:B------:R-:W-:Y:S01]  /*d43e0*/  IADD3.X R250, R250, R0, RZ, P5, !PT ;  /* 0x00000000fafa7210 */ /* 0x000fe20002ffe4ff */
[----:B------:R-:W-:Y:S02]  /*d43f0*/  IADD3 R170, P5, R170, R252, RZ ;  /* 0x000000fcaaaa7210 */ /* 0x000fe40007fbe0ff */
[----:B------:R1:W-:Y:S04]  /*d4400*/  STL [R1+0x3340], R159 ;  /* 0x0033409f01007387 */ /* 0x0003e80000100800 */
        /* <DEDUP_REMOVED lines=20> */
[-C--:B------:R-:W-:Y:S01]  /*d4550*/  IADD3 R242, P6, R242, R252.reuse, RZ ;  /* 0x000000fcf2f27210 */ /* 0x080fe20007fde0ff */
[----:B------:R-:W-:Y:S01]  /*d4560*/  STL [R1+0x3360], R245 ;  /* 0x003360f501007387 */ /* 0x000fe20000100800 */
[----:B------:R1:W-:Y:S01]  /*d4570*/  STL [R1+0x3344], R171 ;  /* 0x003344ab01007387 */ /* 0x0003e20000100800 */
[----:B------:R-:W-:Y:S01]  /*d4580*/  STL [R1+0x333c], R243 ;  /* 0x00333cf301007387 */ /* 0x000fe20000100800 */
[----:B------:R-:W-:Y:S02]  /*d4590*/  IADD3 R146, P5, R146, R252, RZ ;  /* 0x000000fc92927210 */ /* 0x000fe40007fbe0ff */
[----:B------:R-:W-:Y:S01]  /*d45a0*/  IADD3.X R159, R159, R0, RZ, P2, !PT ;  /* 0x000000009f9f7210 */ /* 0x000fe200017fe4ff */
[----:B-1----:R-:W3:Y:S01]  /*d45b0*/  LDL.LU R171, [R1+0x33f0] ;  /* 0x0033f00001ab7983 */ /* 0x002ee20000300800 */
[----:B------:R-:W-:Y:S03]  /*d45c0*/  STL [R1+0x3368], R242 ;  /* 0x003368f201007387 */ /* 0x000fe60000100800 */
[----:B------:R1:W-:Y:S01]  /*d45d0*/  STL [R1+0x334c], R159 ;  /* 0x00334c9f01007387 */ /* 0x0003e20000100800 */
[----:B------:R-:W-:Y:S01]  /*d45e0*/  IADD3 R144, P2, R144, R252, RZ ;  /* 0x000000fc90907210 */ /* 0x000fe20007f5e0ff */
[----:B------:R-:W-:-:S02]  /*d45f0*/  IMAD.X R170, R170, 0x1, R0, P4 ;  /* 0x00000001aaaa7824 */ /* 0x000fc400020e0600 */
[----:B-1----:R-:W4:Y:S01]  /*d4600*/  LDL.LU R159, [R1+0x33f8] ;  /* 0x0033f800019f7983 */ /* 0x002f220000300800 */
[----:B------:R-:W-:Y:S02]  /*d4610*/  STL [R1+0x3370], R146 ;  /* 0x0033709201007387 */ /* 0x000fe40000100800 */
        /* <DEDUP_REMOVED lines=122> */
[----:B------:R-:W-:Y:S01]  /*d4dc0*/  STL [R1+0x3468], R242 ;  /* 0x003468f201007387 */ /* 0x000fe20000100800 */
[----:B------:R-:W-:-:S02]  /*d4dd0*/  IADD3 R124, P5, R124, R252, RZ ;  /* 0x000000fc7c7c7210 */ /* 0x000fc40007fbe0ff */
[----:B------:R1:W-:Y:S01]  /*d4de0*/  STL [R1+0x344c], R159 ;  /* 0x00344c9f01007387 */ /* 0x0003e20000100800 */
[----:B------:R-:W-:-:S03]  /*d4df0*/  IMAD.X R171, R171, 0x1, R0, P2 ;  /* 0x00000001abab7824 */ /* 0x000fc600010e0600 */
        /* <DEDUP_REMOVED lines=65> */
[----:B------:R-:W-:Y:S01]  /*d5210*/  STL [R1+0x3518], R247 ;  /* 0x003518f701007387 */ /* 0x000fe20000100800 */
[----:B------:R-:W-:Y:S01]  /*d5220*/  STL [R1+0x34f4], R245 ;  /* 0x0034f4f501007387 */ /* 0x000fe20000100800 */
[----:B----4-:R-:W-:Y:S02]  /*d5230*/  IADD3 R159, P6, R159, R252, RZ ;  /* 0x000000fc9f9f7210 */ /* 0x010fe40007fde0ff */
[----:B------:R-:W4:Y:S04]  /*d5240*/  LDL.LU R251, [R1+0x3514] ;  /* 0x0035140001fb7983 */ /* 0x000f280000300800 */
[----:B------:R-:W-:Y:S01]  /*d5250*/  STL [R1+0x3520], R243 ;  /* 0x003520f301007387 */ /* 0x000fe20000100800 */
[----:B------:R1:W-:Y:S03]  /*d5260*/  STL [R1+0x34fc], R170 ;  /* 0x0034fcaa01007387 */ /* 0x0003e60000100800 */
[----:B-1----:R-:W4:Y:S01]  /*d5270*/  LDL.LU R170, [R1+0x3540] ;  /* 0x0035400001aa7983 */ /* 0x002f220000300800 */
[----:B------:R1:W-:Y:S02]  /*d5280*/  STL [R1+0x3528], R159 ;  /* 0x0035289f01007387 */ /* 0x0003e40000100800 */
[----:B------:R-:W4:Y:S01]  /*d5290*/  LDL.LU R250, [R1+0x351c] ;  /* 0x00351c0001fa7983 */ /* 0x000f220000300800 */
[----:B-1----:R-:W4:Y:S01]  /*d52a0*/  LDL.LU R159, [R1+0x3548] ;  /* 0x00354800019f7983 */ /* 0x002f220000300800 */
        /* <DEDUP_REMOVED lines=19> */
[----:B------:R-:W-:-:S03]  /*d53e0*/  IADD3.X R250, R250, R0, RZ, P3, !PT ;  /* 0x00000000fafa7210 */ /* 0x000fc60001ffe4ff */
[----:B------:R1:W-:Y:S01]  /*d53f0*/  STL [R1+0x3540], R170 ;  /* 0x003540aa01007387 */ /* 0x0003e20000100800 */
[----:B------:R-:W-:-:S03]  /*d5400*/  IADD3 R159, P3, R159, R252, RZ ;  /* 0x000000fc9f9f7210 */ /* 0x000fc60007f7e0ff */
[----:B-1----:R-:W4:Y:S01]  /*d5410*/  LDL.LU R170, [R1+0x354c] ;  /* 0x00354c0001aa7983 */ /* 0x002f220000300800 */
[----:B------:R-:W-:Y:S02]  /*d5420*/  STL [R1+0x3514], R251 ;  /* 0x003514fb01007387 */ /* 0x000fe40000100800 */
[----:B------:R1:W-:Y:S02]  /*d5430*/  STL [R1+0x3548], R159 ;  /* 0x0035489f01007387 */ /* 0x0003e40000100800 */
[----:B-1----:R-:W4:Y:S01]  /*d5440*/  LDL.LU R159, [R1+0x3554] ;  /* 0x00355400019f7983 */ /* 0x002f220000300800 */
[----:B------:R-:W-:Y:S02]  /*d5450*/  IMAD.X R158, R158, 0x1, R0, P6 ;  /* 0x000000019e9e7824 */ /* 0x000fe400030e0600 */
[----:B------:R-:W-:Y:S03]  /*d5460*/  STL [R1+0x351c], R250 ;  /* 0x00351cfa01007387 */ /* 0x000fe60000100800 */
[----:B------:R1:W-:Y:S04]  /*d5470*/  STL [R1+0x3524], R158 ;  /* 0x0035249e01007387 */ /* 0x0003e80000100800 */
[----:B-1----:R-:W4:Y:S01]  /*d5480*/  LDL.LU R158, [R1+0x355c] ;  /* 0x00355c00019e7983 */ /* 0x002f220000300800 */
[----:B--2---:R-:W-:-:S02]  /*d5490*/  IADD3 R88, P6, R88, R252, RZ ;  /* 0x000000fc58587210 */ /* 0x004fc40007fde0ff */
[----:B---3--:R-:W-:-:S03]  /*d54a0*/  IADD3.X R249, R249, R0, RZ, P5, !PT ;  /* 0x00000000f9f97210 */ /* 0x008fc60002ffe4ff */
[----:B------:R1:W-:Y:S01]  /*d54b0*/  STL [R1+0x3550], R88 ;  /* 0x0035505801007387 */ /* 0x0003e20000100800 */
[-C--:B------:R-:W-:Y:S01]  /*d54c0*/  IADD3 R248, P5, R248, R252.reuse, RZ ;  /* 0x000000fcf8f87210 */ /* 0x080fe20007fbe0ff */
[--C-:B------:R-:W-:Y:S01]  /*d54d0*/  IMAD.X R247, R247, 0x1, R0.reuse, P2 ;  /* 0x00000001f7f77824 */ /* 0x100fe200010e0600 */
[----:B------:R-:W-:Y:S02]  /*d54e0*/  IADD3 R245, P2, R245, R252, RZ ;  /* 0x000000fcf5f57210 */ /* 0x000fe40007f5e0ff */
[----:B------:R-:W-:Y:S01]  /*d54f0*/  IADD3.X R243, R243, R0, RZ, P4, !PT ;  /* 0x00000000f3f37210 */ /* 0x000fe200027fe4ff */
[----:B-1----:R-:W2:Y:S01]  /*d5500*/  LDL.LU R88, [R1+0x3564] ;  /* 0x0035640001587983 */ /* 0x002ea20000300800 */
[----:B----4-:R-:W-:-:S03]  /*d5510*/  IMAD.X R171, R171, 0x1, R0, P3 ;  /* 0x00000001abab7824 */ /* 0x010fc600018e0600 */
[----:B------:R-:W-:Y:S01]  /*d5520*/  STL [R1+0x352c], R249 ;  /* 0x00352cf901007387 */ /* 0x000fe20000100800 */
[----:B------:R-:W-:Y:S03]  /*d5530*/  STL [R1+0x3558], R248 ;  /* 0x003558f801007387 */ /* 0x000fe60000100800 */
[----:B------:R-:W-:Y:S01]  /*d5540*/  STL [R1+0x3534], R247 ;  /* 0x003534f701007387 */ /* 0x000fe20000100800 */
[-C--:B------:R-:W-:Y:S01]  /*d5550*/  IADD3 R242, P4, R242, R252.reuse, RZ ;  /* 0x000000fcf2f27210 */ /* 0x080fe20007f9e0ff */
[----:B------:R-:W-:Y:S02]  /*d5560*/  STL [R1+0x3560], R245 ;  /* 0x003560f501007387 */ /* 0x000fe40000100800 */
[----:B------:R1:W-:Y:S01]  /*d5570*/  STL [R1+0x3544], R171 ;  /* 0x003544ab01007387 */ /* 0x0003e20000100800 */
[----:B------:R-:W-:Y:S01]  /*d5580*/  STL [R1+0x353c], R243 ;  /* 0x00353cf301007387 */ /* 0x000fe20000100800 */
[----:B------:R-:W-:-:S03]  /*d5590*/  IADD3 R110, P3, R110, R252, RZ ;  /* 0x000000fc6e6e7210 */ /* 0x000fc60007f7e0ff */
[----:B-1----:R-:W3:Y:S01]  /*d55a0*/  LDL.LU R171, [R1+0x3658] ;  /* 0x0036580001ab7983 */ /* 0x002ee20000300800 */
[----:B------:R-:W-:Y:S01]  /*d55b0*/  IADD3.X R170, R170, R0, RZ, P6, !PT ;  /* 0x00000000aaaa7210 */ /* 0x000fe200037fe4ff */
[----:B------:R-:W-:Y:S01]  /*d55c0*/  STL [R1+0x3568], R242 ;  /* 0x003568f201007387 */ /* 0x000fe20000100800 */
[----:B------:R-:W-:-:S03]  /*d55d0*/  IADD3 R108, P6, R108, R252, RZ ;  /* 0x000000fc6c6c7210 */ /* 0x000fc60007fde0ff */
[----:B------:R1:W-:Y:S01]  /*d55e0*/  STL [R1+0x354c], R170 ;  /* 0x00354caa01007387 */ /* 0x0003e20000100800 */
[----:B------:R-:W-:-:S03]  /*d55f0*/  IMAD.X R159, R159, 0x1, R0, P5 ;  /* 0x000000019f9f7824 */ /* 0x000fc600028e0600 */
[----:B-1----:R-:W4:Y:S01]  /*d5600*/  LDL.LU R170, [R1+0x3660] ;  /* 0x0036600001aa7983 */ /* 0x002f220000300800 */
[----:B------:R-:W-:Y:S02]  /*d5610*/  STL [R1+0x3570], R110 ;  /* 0x0035706e01007387 */ /* 0x000fe40000100800 */
[----:B------:R1:W-:Y:S02]  /*d5620*/  STL [R1+0x3554], R159 ;  /* 0x0035549f01007387 */ /* 0x0003e40000100800 */
[----:B------:R-:W-:Y:S01]  /*d5630*/  STL [R1+0x3578], R108 ;  /* 0x0035786c01007387 */ /* 0x000fe20000100800 */
[----:B------:R-:W-:-:S05]  /*d5640*/  IADD3.X R158, R158, R0, RZ, P2, !PT ;  /* 0x000000009e9e7210 */ /* 0x000fca00017fe4ff */
[----:B------:R1:W-:Y:S02]  /*d5650*/  STL [R1+0x355c], R158 ;  /* 0x00355c9e01007387 */ /* 0x0003e40000100800 */
[----:B-1----:R-:W4:Y:S01]  /*d5660*/  LDL.LU R159, [R1+0x3668] ;  /* 0x00366800019f7983 */ /* 0x002f220000300800 */
[-C--:B------:R-:W-:Y:S02]  /*d5670*/  IADD3 R106, P5, R106, R252.reuse, RZ ;  /* 0x000000fc6a6a7210 */ /* 0x080fe40007fbe0ff */
[----:B------:R-:W-:Y:S02]  /*d5680*/  IADD3 R104, P2, R104, R252, RZ ;  /* 0x000000fc68687210 */ /* 0x000fe40007f5e0ff */
[----:B------:R-:W-:Y:S01]  /*d5690*/  IADD3.X R111, R111, R0, RZ, P3, !PT ;  /* 0x000000006f6f7210 */ /* 0x000fe20001ffe4ff */
[----:B------:R-:W-:Y:S01]  /*d56a0*/  IMAD.X R109, R109, 0x1, R0, P6 ;  /* 0x000000016d6d7824 */ /* 0x000fe200030e0600 */
[----:B------:R-:W-:Y:S01]  /*d56b0*/  IADD3 R100, P3, R100, R252, RZ ;  /* 0x000000fc64647210 */ /* 0x000fe20007f7e0ff */
[----:B------:R-:W4:Y:S01]  /*d56c0*/  LDL.LU R158, [R1+0x3670] ;  /* 0x00367000019e7983 */ /* 0x000f220000300800 */
[----:B------:R-:W-:-:S02]  /*d56d0*/  IADD3.X R107, R107, R0, RZ, P5, !PT ;  /* 0x000000006b6b7210 */ /* 0x000fc40002ffe4ff */
[-C--:B------:R-:W-:Y:S01]  /*d56e0*/  IADD3 R98, P6, R98, R252.reuse, RZ ;  /* 0x000000fc62627210 */ /* 0x080fe20007fde0ff */
[--C-:B------:R-:W-:Y:S01]  /*d56f0*/  IMAD.X R105, R105, 0x1, R0.reuse, P2 ;  /* 0x0000000169697824 */ /* 0x100fe200010e0600 */
[-C--:B------:R-:W-:Y:S01]  /*d5700*/  IADD3 R96, P5, R96, R252.reuse, RZ ;  /* 0x000000fc60607210 */ /* 0x080fe20007fbe0ff */
[--C-:B------:R-:W-:Y:S02]  /*d5710*/  IMAD.X R101, R101, 0x1, R0.reuse, P3 ;  /* 0x0000000165657824 */ /* 0x100fe400018e0600 */
[----:B--2---:R-:W-:Y:S01]  /*d5720*/  IMAD.X R88, R88, 0x1, R0, P4 ;  /* 0x0000000158587824 */ /* 0x004fe200020e0600 */
[----:B------:R-:W-:-:S04]  /*d5730*/  IADD3 R102, P4, R102, R252, RZ ;  /* 0x000000fc66667210 */ /* 0x000fc80007f9e0ff */
[----:B------:R1:W-:Y:S01]  /*d5740*/  STL [R1+0x3564], R88 ;  /* 0x0035645801007387 */ /* 0x0003e20000100800 */
[----:B------:R-:W-:-:S03]  /*d5750*/  IADD3.X R103, R103, R0, RZ, P4, !PT ;  /* 0x0000000067677210 */ /* 0x000fc600027fe4ff */
[----:B-1----:R-:W2:Y:S01]  /*d5760*/  LDL.LU R88, [R1+0x3678] ;  /* 0x0036780001587983 */ /* 0x002ea20000300800 */
[----:B------:R-:W-:Y:S02]  /*d5770*/  STL [R1+0x3580], R106 ;  /* 0x0035806a01007387 */ /* 0x000fe40000100800 */
[----:B------:R-:W-:Y:S02]  /*d5780*/  STL [R1+0x3588], R104 ;  /* 0x0035886801007387 */ /* 0x000fe40000100800 */
[----:B------:R-:W-:Y:S01]  /*d5790*/  STL [R1+0x356c], R111 ;  /* 0x00356c6f01007387 */ /* 0x000fe20000100800 */
[----:B------:R-:W-:Y:S01]  /*d57a0*/  STL [R1+0x3590], R102 ;  /* 0x0035906601007387 */ /* 0x000fe20000100800 */
[----:B------:R-:W-:Y:S02]  /*d57b0*/  STL [R1+0x3574], R109 ;  /* 0x0035746d01007387 */ /* 0x000fe40000100800 */
[----:B------:R-:W-:Y:S01]  /*d57c0*/  STL [R1+0x3598], R100 ;  /* 0x0035986401007387 */ /* 0x000fe20000100800 */
[-C--:B---3--:R-:W-:Y:S01]  /*d57d0*/  IADD3 R171, P2, R171, R252.reuse, RZ ;  /* 0x000000fcabab7210 */ /* 0x088fe20007f5e0ff */
[----:B------:R-:W-:Y:S01]  /*d57e0*/  STL [R1+0x357c], R107 ;  /* 0x00357c6b01007387 */ /* 0x000fe20000100800 */
[----:B------:R-:W-:Y:S02]  /*d57f0*/  STL [R1+0x35a0], R98 ;  /* 0x0035a06201007387 */ /* 0x000fe40000100800 */
[----:B------:R-:W-:Y:S02]  /*d5800*/  STL [R1+0x3584], R105 ;  /* 0x0035846901007387 */ /* 0x000fe40000100800 */
[----:B------:R-:W-:Y:S01]  /*d5810*/  STL [R1+0x35a8], R96 ;  /* 0x0035a86001007387 */ /* 0x000fe20000100800 */
[----:B------:R-:W-:Y:S01]  /*d5820*/  STL [R1+0x3658], R171 ;  /* 0x003658ab01007387 */ /* 0x000fe20000100800 */
[----:B------:R-:W3:Y:S02]  /*d5830*/  LDL.LU R248, [R1+0x3654] ;  /* 0x0036540001f87983 */ /* 0x000ee40000300800 */
[----:B------:R-:W3:Y:S02]  /*d5840*/  LDL.LU R247, [R1+0x3680] ;  /* 0x0036800001f77983 */ /* 0x000ee40000300800 */
[----:B------:R-:W3:Y:S01]  /*d5850*/  LDL.LU R245, [R1+0x365c] ;  /* 0x00365c0001f57983 */ /* 0x000ee20000300800 */
[----:B----4-:R-:W-:-:S05]  /*d5860*/  IADD3 R170, P4, R170, R252, RZ ;  /* 0x000000fcaaaa7210 */ /* 0x010fca0007f9e0ff */
[----:B------:R1:W-:Y:S01]  /*d5870*/  STL [R1+0x3660], R170 ;  /* 0x003660aa01007387 */ /* 0x0003e20000100800 */
[----:B------:R-:W4:Y:S02]  /*d5880*/  LDL.LU R243, [R1+0x3688] ;  /* 0x0036880001f37983 */ /* 0x000f240000300800 */
[----:B------:R-:W4:Y:S01]  /*d5890*/  LDL.LU R242, [R1+0x3664] ;  /* 0x0036640001f27983 */ /* 0x000f220000300800 */
[----:B-1----:R-:W4:Y:S01]  /*d58a0*/  LDL.LU R170, [R1+0x3690] ;  /* 0x0036900001aa7983 */ /* 0x002f220000300800 */
[----:B------:R-:W-:Y:S01]  /*d58b0*/  STL [R1+0x358c], R103 ;  /* 0x00358c6701007387 */ /* 0x000fe20000100800 */
[----:B------:R-:W-:-:S05]  /*d58c0*/  IADD3 R159, P3, R159, R252, RZ ;  /* 0x000000fc9f9f7210 */ /* 0x000fca0007f7e0ff */
[----:B------:R1:W-:Y:S04]  /*d58d0*/  STL [R1+0x3668], R159 ;  /* 0x0036689f01007387 */ /* 0x0003e80000100800 */
[----:B-1----:R-:W4:Y:S01]  /*d58e0*/  LDL.LU R159, [R1+0x366c] ;  /* 0x00366c00019f7983 */ /* 0x002f220000300800 */
[----:B------:R-:W-:Y:S01]  /*d58f0*/  IADD3.X R99, R99, R0, RZ, P6, !PT ;  /* 0x0000000063637210 */ /* 0x000fe200037fe4ff */
[----:B------:R-:W-:Y:S02]  /*d5900*/  IADD3 R158, P6, R158, R252, RZ ;  /* 0x000000fc9e9e7210 */ /* 0x000fe40007fde0ff */
[----:B------:R-:W-:-:S03]  /*d5910*/  IMAD.X R97, R97, 0x1, R0, P5 ;  /* 0x0000000161617824 */ /* 0x000fc600028e0600 */
[----:B------:R1:W-:Y:S04]  /*d5920*/  STL [R1+0x3670], R158 ;  /* 0x0036709e01007387 */ /* 0x0003e80000100800 */
[----:B-1----:R-:W4:Y:S01]  /*d5930*/  LDL.LU R158, [R1+0x36d8] ;  /* 0x0036d800019e7983 */ /* 0x002f220000300800 */
[----:B------:R-:W-:Y:S01]  /*d5940*/  STL [R1+0x3594], R101 ;  /* 0x0035946501007387 */ /* 0x000fe20000100800 */
[----:B--2---:R-:W-:-:S05]  /*d5950*/  IADD3 R88, P5, R88, R252, RZ ;  /* 0x000000fc58587210 */ /* 0x004fca0007fbe0ff */
[----:B------:R1:W-:Y:S04]  /*d5960*/  STL [R1+0x3678], R88 ;  /* 0x0036785801007387 */ /* 0x0003e80000100800 */
[----:B-1----:R-:W2:Y:S01]  /*d5970*/  LDL.LU R88, [R1+0x3674] ;  /* 0x0036740001587983 */ /* 0x002ea20000300800 */
[----:B---3--:R-:W-:Y:S01]  /*d5980*/  IADD3.X R248, R248, R0, RZ, P2, !PT ;  /* 0x00000000f8f87210 */ /* 0x008fe200017fe4ff */
[----:B------:R-:W-:Y:S02]  /*d5990*/  IADD3 R247, P2, R247, R252, RZ ;  /* 0x000000fcf7f77210 */ /* 0x000fe40007f5e0ff */
[----:B------:R-:W3:Y:S01]  /*d59a0*/  LDL.LU R171, [R1+0x36e0] ;  /* 0x0036e00001ab7983 */ /* 0x000ee20000300800 */
[----:B------:R-:W-:-:S03]  /*d59b0*/  IMAD.X R245, R245, 0x1, R0, P4 ;  /* 0x00000001f5f57824 */ /* 0x000fc600020e0600 */
[----:B------:R-:W-:Y:S01]  /*d59c0*/  STL [R1+0x359c], R99 ;  /* 0x00359c6301007387 */ /* 0x000fe20000100800 */
[----:B------:R-:W-:Y:S02]  /*d59d0*/  STL [R1+0x35a4], R97 ;  /* 0x0035a46101007387 */ /* 0x000fe40000100800 */
[----:B------:R-:W-:Y:S01]  /*d59e0*/  STL [R1+0x3654], R248 ;  /* 0x003654f801007387 */ /* 0x000fe20000100800 */
[----:B----4-:R-:W-:Y:S02]  /*d59f0*/  IADD3.X R242, R242, R0, RZ, P3, !PT ;  /* 0x00000000f2f27210 */ /* 0x010fe40001ffe4ff */
[-C--:B------:R-:W-:Y:S01]  /*d5a00*/  IADD3 R243, P4, R243, R252.reuse, RZ ;  /* 0x000000fcf3f37210 */ /* 0x080fe20007f9e0ff */
[----:B------:R-:W-:Y:S01]  /*d5a10*/  STL [R1+0x3680], R247 ;  /* 0x003680f701007387 */ /* 0x000fe20000100800 */
[----:B------:R-:W-:Y:S01]  /*d5a20*/  STL [R1+0x365c], R245 ;  /* 0x00365cf501007387 */ /* 0x000fe20000100800 */
[----:B------:R-:W-:-:S05]  /*d5a30*/  IADD3 R170, P3, R170, R252, RZ ;  /* 0x000000fcaaaa7210 */ /* 0x000fca0007f7e0ff */
[----:B------:R1:W-:Y:S01]  /*d5a40*/  STL [R1+0x3690], R170 ;  /* 0x003690aa01007387 */ /* 0x0003e20000100800 */
[----:B------:R-:W-:Y:S03]  /*d5a50*/  STL [R1+0x3688], R243 ;  /* 0x003688f301007387 */ /* 0x000fe60000100800 */
[----:B-1----:R-:W4:Y:S01]  /*d5a60*/  LDL.LU R170, [R1+0x367c] ;  /* 0x00367c0001aa7983 */ /* 0x002f220000300800 */
[----:B------:R-:W-:Y:S02]  /*d5a70*/  STL [R1+0x3664], R242 ;  /* 0x003664f201007387 */ /* 0x000fe40000100800 */
[----:B------:R-:W4:Y:S02]  /*d5a80*/  LDL.LU R251, [R1+0x36e8] ;  /* 0x0036e80001fb7983 */ /* 0x000f240000300800 */
[----:B------:R-:W-:-:S05]  /*d5a90*/  IMAD.X R159, R159, 0x1, R0, P6 ;  /* 0x000000019f9f7824 */ /* 0x000fca00030e0600 */
[----:B------:R1:W-:Y:S04]  /*d5aa0*/  STL [R1+0x366c], R159 ;  /* 0x00366c9f01007387 */ /* 0x0003e80000100800 */
[----:B-1----:R-:W4:Y:S01]  /*d5ab0*/  LDL.LU R159, [R1+0x3684] ;  /* 0x00368400019f7983 */ /* 0x002f220000300800 */
[----:B------:R-:W4:Y:S01]  /*d5ac0*/  LDL.LU R250, [R1+0x36f0] ;  /* 0x0036f00001fa7983 */ /* 0x000f220000300800 */
[----:B------:R-:W-:-:S05]  /*d5ad0*/  IADD3 R158, P6, R158, R252, RZ ;  /* 0x000000fc9e9e7210 */ /* 0x000fca0007fde0ff */
[----:B------:R1:W-:Y:S04]  /*d5ae0*/  STL [R1+0x36d8], R158 ;  /* 0x0036d89e01007387 */ /* 0x0003e80000100800 */
[----:B-1----:R-:W4:Y:S01]  /*d5af0*/  LDL.LU R158, [R1+0x368c] ;  /* 0x00368c00019e7983 */ /* 0x002f220000300800 */
[----:B--2---:R-:W-:-:S05]  /*d5b00*/  IADD3.X R88, R88, R0, RZ, P5, !PT ;  /* 0x0000000058587210 */ /* 0x004fca0002ffe4ff */
[----:B------:R1:W-:Y:S01]  /*d5b10*/  STL [R1+0x3674], R88 ;  /* 0x0036745801007387 */ /* 0x0003e20000100800 */
[----:B---3--:R-:W-:-:S03]  /*d5b20*/  IADD3 R171, P5, R171, R252, RZ ;  /* 0x000000fcabab7210 */ /* 0x008fc60007fbe0ff */
[----:B-1----:R-:W2:Y:S01]  /*d5b30*/  LDL.LU R88, [R1+0x36f8] ;  /* 0x0036f80001587983 */ /* 0x002ea20000300800 */
[----:B------:R-:W3:Y:S02]  /*d5b40*/  LDL.LU R249, [R1+0x36d4] ;  /* 0x0036d40001f97983 */ /* 0x000ee40000300800 */
[----:B------:R-:W3:Y:S02]  /*d5b50*/  LDL.LU R248, [R1+0x3700] ;  /* 0x0037000001f87983 */ /* 0x000ee40000300800 */
[----:B------:R-:W3:Y:S01]  /*d5b60*/  LDL.LU R247, [R1+0x36dc] ;  /* 0x0036dc0001f77983 */ /* 0x000ee20000300800 */
[----:B------:R1:W-:Y:S01]  /*d5b70*/  STL [R1+0x36e0], R171 ;  /* 0x0036e0ab01007387 */ /* 0x0003e20000100800 */
[----:B------:R-:W3:Y:S02]  /*d5b80*/  LDL.LU R245, [R1+0x3708] ;  /* 0x0037080001f57983 */ /* 0x000ee40000300800 */
[----:B------:R-:W3:Y:S02]  /*d5b90*/  LDL.LU R243, [R1+0x36e4] ;  /* 0x0036e40001f37983 */ /* 0x000ee40000300800 */
[----:B------:R-:W3:Y:S01]  /*d5ba0*/  LDL.LU R242, [R1+0x3710] ;  /* 0x0037100001f27983 */ /* 0x000ee20000300800 */
[----:B-1----:R-:W3:Y:S01]  /*d5bb0*/  LDL.LU R171, [R1+0x36ec] ;  /* 0x0036ec0001ab7983 */ /* 0x002ee20000300800 */
[----:B----4-:R-:W-:-:S05]  /*d5bc0*/  IMAD.X R170, R170, 0x1, R0, P2 ;  /* 0x00000001aaaa7824 */ /* 0x010fca00010e0600 */
[----:B------:R1:W-:Y:S04]  /*d5bd0*/  STL [R1+0x367c], R170 ;  /* 0x00367caa01007387 */ /* 0x0003e80000100800 */
[----:B-1----:R-:W4:Y:S01]  /*d5be0*/  LDL.LU R170, [R1+0x36f4] ;  /* 0x0036f40001aa7983 */ /* 0x002f220000300800 */
[----:B------:R-:W-:-:S05]  /*d5bf0*/  IADD3.X R159, R159, R0, RZ, P4, !PT ;  /* 0x000000009f9f7210 */ /* 0x000fca00027fe4ff */
[----:B------:R1:W-:Y:S04]  /*d5c00*/  STL [R1+0x3684], R159 ;  /* 0x0036849f01007387 */ /* 0x0003e80000100800 */
[----:B-1----:R-:W4:Y:S01]  /*d5c10*/  LDL.LU R159, [R1+0x36fc] ;  /* 0x0036fc00019f7983 */ /* 0x002f220000300800 */
[-C--:B------:R-:W-:Y:S01]  /*d5c20*/  IADD3 R251, P2, R251, R252.reuse, RZ ;  /* 0x000000fcfbfb7210 */ /* 0x080fe20007f5e0ff */
[----:B------:R-:W-:Y:S01]  /*d5c30*/  IMAD.X R158, R158, 0x1, R0, P3 ;  /* 0x000000019e9e7824 */ /* 0x000fe200018e0600 */
[----:B------:R-:W-:-:S03]  /*d5c40*/  IADD3 R250, P4, R250, R252, RZ ;  /* 0x000000fcfafa7210 */ /* 0x000fc60007f9e0ff */
[----:B------:R-:W-:Y:S01]  /*d5c50*/  STL [R1+0x36e8], R251 ;  /* 0x0036e8fb01007387 */ /* 0x000fe20000100800 */
[----:B------:R1:W-:Y:S03]  /*d5c60*/  STL [R1+0x368c], R158 ;  /* 0x00368c9e01007387 */ /* 0x0003e60000100800 */
[----:B-1----:R-:W4:Y:S01]  /*d5c70*/  LDL.LU R158, [R1+0x3704] ;  /* 0x00370400019e7983 */ /* 0x002f220000300800 */
[----:B------:R-:W-:Y:S01]  /*d5c80*/  STL [R1+0x36f0], R250 ;  /* 0x0036f0fa01007387 */ /* 0x000fe20000100800 */
[----:B--2---:R-:W-:Y:S02]  /*d5c90*/  IADD3 R88, P3, R88, R252, RZ ;  /* 0x000000fc58587210 */ /* 0x004fe40007f7e0ff */
[----:B---3--:R-:W-:Y:S01]  /*d5ca0*/  IADD3.X R249, R249, R0, RZ, P6, !PT ;  /* 0x00000000f9f97210 */ /* 0x008fe200037fe4ff */
[-C--:B------:R-:W-:Y:S02]  /*d5cb0*/  IADD3 R248, P6, R248, R252.reuse, RZ ;  /* 0x000000fcf8f87210 */ /* 0x080fe40007fde0ff */
[----:B------:R1:W-:Y:S01]  /*d5cc0*/  STL [R1+0x36f8], R88 ;  /* 0x0036f85801007387 */ /* 0x0003e20000100800 */
[----:B------:R-:W-:Y:S01]  /*d5cd0*/  IMAD.X R247, R247, 0x1, R0, P5 ;  /* 0x00000001f7f77824 */ /* 0x000fe200028e0600 */
[----:B------:R-:W-:-:S02]  /*d5ce0*/  IADD3 R245, P5, R245, R252, RZ ;  /* 0x000000fcf5f57210 */ /* 0x000fc40007fbe0ff */
[----:B------:R-:W-:Y:S01]  /*d5cf0*/  IADD3.X R243, R243, R0, RZ, P2, !PT ;  /* 0x00000000f3f37210 */ /* 0x000fe200017fe4ff */
[-C--:B------:R-:W-:Y:S01]  /*d5d00*/  IADD3 R242, P2, R242, R252.reuse, RZ ;  /* 0x000000fcf2f27210 */ /* 0x080fe20007f5e0ff */
[----:B-1----:R-:W2:Y:S01]  /*d5d10*/  LDL.LU R88, [R1+0x370c] ;  /* 0x00370c0001587983 */ /* 0x002ea20000300800 */
[----:B------:R-:W-:Y:S02]  /*d5d20*/  STL [R1+0x36d4], R249 ;  /* 0x0036d4f901007387 */ /* 0x000fe40000100800 */
[----:B------:R-:W-:Y:S02]  /*d5d30*/  STL [R1+0x3700], R248 ;  /* 0x003700f801007387 */ /* 0x000fe40000100800 */
[----:B------:R-:W-:Y:S01]  /*d5d40*/  IMAD.X R171, R171, 0x1, R0, P4 ;  /* 0x00000001abab7824 */ /* 0x000fe200020e0600 */
[----:B------:R-:W-:Y:S01]  /*d5d50*/  STL [R1+0x36dc], R247 ;  /* 0x0036dcf701007387 */ /* 0x000fe20000100800 */
[----:B------:R-:W-:Y:S02]  /*d5d60*/  STL [R1+0x3708], R245 ;  /* 0x003708f501007387 */ /* 0x000fe40000100800 */
[----:B------:R-:W-:Y:S02]  /*d5d70*/  STL [R1+0x36e4], R243 ;  /* 0x0036e4f301007387 */ /* 0x000fe40000100800 */
[----:B------:R-:W-:Y:S01]  /*d5d80*/  STL [R1+0x3710], R242 ;  /* 0x003710f201007387 */ /* 0x000fe20000100800 */
[----:B------:R1:W-:Y:S01]  /*d5d90*/  STL [R1+0x36ec], R171 ;  /* 0x0036ecab01007387 */ /* 0x0003e20000100800 */
[----:B------:R-:W-:-:S03]  /*d5da0*/  IADD3 R94, P4, R94, R252, RZ ;  /* 0x000000fc5e5e7210 */ /* 0x000fc60007f9e0ff */
[----:B-1----:R-:W3:Y:S01]  /*d5db0*/  LDL.LU R171, [R1+0x3698] ;  /* 0x0036980001ab7983 */ /* 0x002ee20000300800 */
[----:B----4-:R-:W-:-:S05]  /*d5dc0*/  IADD3.X R170, R170, R0, RZ, P3, !PT ;  /* 0x00000000aaaa7210 */ /* 0x010fca0001ffe4ff */
[----:B------:R1:W-:Y:S01]  /*d5dd0*/  STL [R1+0x36f4], R170 ;  /* 0x0036f4aa01007387 */ /* 0x0003e20000100800 */
[----:B------:R-:W-:Y:S02]  /*d5de0*/  STL [R1+0x3718], R94 ;  /* 0x0037185e01007387 */ /* 0x000fe40000100800 */
[----:B------:R-:W-:-:S05]  /*d5df0*/  IMAD.X R159, R159, 0x1, R0, P6 ;  /* 0x000000019f9f7824 */ /* 0x000fca00030e0600 */
[----:B------:R4:W-:Y:S01]  /*d5e00*/  STL [R1+0x36fc], R159 ;  /* 0x0036fc9f01007387 */ /* 0x0009e20000100800 */
[----:B-1----:R-:W3:Y:S01]  /*d5e10*/  LDL.LU R170, [R1+0x36a0] ;  /* 0x0036a00001aa7983 */ /* 0x002ee20000300800 */
[-C--:B------:R-:W-:Y:S02]  /*d5e20*/  IADD3 R92, P3, R92, R252.reuse, RZ ;  /* 0x000000fc5c5c7210 */ /* 0x080fe40007f7e0ff */
[----:B------:R-:W-:-:S03]  /*d5e30*/  IADD3 R90, P6, R90, R252, RZ ;  /* 0x000000fc5a5a7210 */ /* 0x000fc60007fde0ff */
[----:B------:R-:W-:Y:S01]  /*d5e40*/  STL [R1+0x3720], R92 ;  /* 0x0037205c01007387 */ /* 0x000fe20000100800 */
[----:B------:R-:W-:Y:S01]  /*d5e50*/  IADD3.X R158, R158, R0, RZ, P5, !PT ;  /* 0x000000009e9e7210 */ /* 0x000fe20002ffe4ff */
[----:B------:R-:W-:-:S04]  /*d5e60*/  IADD3 R87, P5, R87, R252, RZ ;  /* 0x000000fc57577210 */ /* 0x000fc80007fbe0ff */
[----:B------:R1:W-:Y:S01]  /*d5e70*/  STL [R1+0x3704], R158 ;  /* 0x0037049e01007387 */ /* 0x0003e20000100800 */
[----:B------:R-:W3:Y:S02]  /*d5e80*/  LDL.LU R248, [R1+0x36a8] ;  /* 0x0036a80001f87983 */ /* 0x000ee40000300800 */
[----:B------:R-:W3:Y:S02]  /*d5e90*/  LDL.LU R245, [R1+0x36b0] ;  /* 0x0036b00001f57983 */ /* 0x000ee40000300800 */
[----:B------:R-:W3:Y:S01]  /*d5ea0*/  LDL.LU R243, [R1+0x36b8] ;  /* 0x0036b80001f37983 */ /* 0x000ee20000300800 */
[----:B------:R-:W-:Y:S01]  /*d5eb0*/  IADD3.X R95, R95, R0, RZ, P4, !PT ;  /* 0x000000005f5f7210 */ /* 0x000fe200027fe4ff */
[----:B------:R-:W-:Y:S01]  /*d5ec0*/  IMAD.X R93, R93, 0x1, R0, P3 ;  /* 0x000000015d5d7824 */ /* 0x000fe200018e0600 */
[----:B------:R-:W-:Y:S02]  /*d5ed0*/  IADD3 R79, P4, R79, R252, RZ ;  /* 0x000000fc4f4f7210 */ /* 0x000fe40007f9e0ff */
[----:B------:R-:W-:-:S02]  /*d5ee0*/  IADD3.X R91, R91, R0, RZ, P6, !PT ;  /* 0x000000005b5b7210 */ /* 0x000fc400037fe4ff */
[-C--:B------:R-:W-:Y:S01]  /*d5ef0*/  IADD3 R75, P3, R75, R252.reuse, RZ ;  /* 0x000000fc4b4b7210 */ /* 0x080fe20007f7e0ff */
[--C-:B------:R-:W-:Y:S01]  /*d5f00*/  IMAD.X R89, R89, 0x1, R0.reuse, P5 ;  /* 0x0000000159597824 */ /* 0x100fe200028e0600 */
[-C--:B------:R-:W-:Y:S01]  /*d5f10*/  IADD3 R71, P6, R71, R252.reuse, RZ ;  /* 0x000000fc47477210 */ /* 0x080fe20007fde0ff */
[----:B--2---:R-:W-:Y:S01]  /*d5f20*/  IMAD.X R88, R88, 0x1, R0, P2 ;  /* 0x0000000158587824 */ /* 0x004fe200010e0600 */
[----:B------:R-:W-:-:S04]  /*d5f30*/  IADD3 R83, P2, R83, R252, RZ ;  /* 0x000000fc53537210 */ /* 0x000fc80007f5e0ff */
[----:B------:R2:W-:Y:S01]  /*d5f40*/  STL [R1+0x370c], R88 ;  /* 0x00370c5801007387 */ /* 0x0005e20000100800 */
[----:B----4-:R-:W4:Y:S02]  /*d5f50*/  LDL.LU R159, [R1+0x36c8] ;  /* 0x0036c800019f7983 */ /* 0x010f240000300800 */
[----:B-1----:R-:W4:Y:S01]  /*d5f60*/  LDL.LU R158, [R1+0x36cc] ;  /* 0x0036cc00019e7983 */ /* 0x002f220000300800 */
[----:B--2---:R-:W2:Y:S01]  /*d5f70*/  LDL.LU R88, [R1+0x36d0] ;  /* 0x0036d00001587983 */ /* 0x004ea20000300800 */
[----:B------:R-:W-:Y:S02]  /*d5f80*/  STL [R1+0x3728], R90 ;  /* 0x0037285a01007387 */ /* 0x000fe40000100800 */
[----:B------:R-:W-:Y:S02]  /*d5f90*/  STL [R1+0x3730], R87 ;  /* 0x0037305701007387 */ /* 0x000fe40000100800 */
[----:B------:R-:W-:Y:S01]  /*d5fa0*/  STL [R1+0x3714], R95 ;  /* 0x0037145f01007387 */ /* 0x000fe20000100800 */
[----:B------:R-:W-:Y:S01]  /*d5fb0*/  STL [R1+0x3738], R83 ;  /* 0x0037385301007387 */ /* 0x000fe20000100800 */
[----:B------:R-:W-:Y:S01]  /*d5fc0*/  STL [R1+0x371c], R93 ;  /* 0x00371c5d01007387 */ /* 0x000fe20000100800 */
[----:B---3--:R-:W-:-:S02]  /*d5fd0*/  IADD3 R171, P5, R171, R252, RZ ;  /* 0x000000fcabab7210 */ /* 0x008fc40007fbe0ff */
[----:B------:R-:W-:Y:S04]  /*d5fe0*/  STL [R1+0x3740], R79 ;  /* 0x0037404f01007387 */ /* 0x000fe80000100800 */
[----:B------:R-:W-:Y:S01]  /*d5ff0*/  STL [R1+0x3724], R91 ;  /* 0x0037245b01007387 */ /* 0x000fe20000100800 */
[----:B------:R-:W-:Y:S02]  /*d6000*/  STL [R1+0x3748], R75 ;  /* 0x0037484b01007387 */ /* 0x000fe40000100800 */
[----:B------:R-:W3:Y:S02]  /*d6010*/  LDL.LU R247, [R1+0x3694] ;  /* 0x0036940001f77983 */ /* 0x000ee40000300800 */
[----:B------:R1:W-:Y:S01]  /*d6020*/  STL [R1+0x3698], R171 ;  /* 0x003698ab01007387 */ /* 0x0003e20000100800 */
[----:B------:R-:W-:Y:S01]  /*d6030*/  IADD3.X R86, R86, R0, RZ, P2, !PT ;  /* 0x0000000056567210 */ /* 0x000fe200017fe4ff */
[----:B-1----:R-:W2:Y:S01]  /*d6040*/  LDL.LU R171, [R1+0x36c0] ;  /* 0x0036c00001ab7983 */ /* 0x002ea20000300800 */
[----:B------:R-:W-:Y:S02]  /*d6050*/  STL [R1+0x372c], R89 ;  /* 0x00372c5901007387 */ /* 0x000fe40000100800 */
[----:B------:R-:W-:Y:S02]  /*d6060*/  STL [R1+0x3750], R71 ;  /* 0x0037504701007387 */ /* 0x000fe40000100800 */
[----:B------:R-:W4:Y:S01]  /*d6070*/  LDL.LU R242, [R1+0x369c] ;  /* 0x00369c0001f27983 */ /* 0x000f220000300800 */
[----:B------:R-:W-:-:S05]  /*d6080*/  IADD3 R170, P2, R170, R252, RZ ;  /* 0x000000fcaaaa7210 */ /* 0x000fca0007f5e0ff */
[----:B------:R1:W-:Y:S04]  /*d6090*/  STL [R1+0x36a0], R170 ;  /* 0x0036a0aa01007387 */ /* 0x0003e80000100800 */
[----:B-1----:R-:W4:Y:S01]  /*d60a0*/  LDL.LU R170, [R1+0x36a4] ;  /* 0x0036a40001aa7983 */ /* 0x002f220000300800 */
[----:B------:R-:W-:Y:S01]  /*d60b0*/  IADD3.X R78, R78, R0, RZ, P3, !PT ;  /* 0x000000004e4e7210 */ /* 0x000fe20001ffe4ff */
[--C-:B------:R-:W-:Y:S01]  /*d60c0*/  IMAD.X R82, R82, 0x1, R0.reuse, P4 ;  /* 0x0000000152527824 */ /* 0x100fe200020e0600 */
[-C--:B------:R-:W-:Y:S02]  /*d60d0*/  IADD3 R245, P3, R245, R252.reuse, RZ ;  /* 0x000000fcf5f57210 */ /* 0x080fe40007f7e0ff */
[-C--:B------:R-:W-:Y:S01]  /*d60e0*/  IADD3 R248, P4, R248, R252.reuse, RZ ;  /* 0x000000fcf8f87210 */ /* 0x080fe20007f9e0ff */
[----:B------:R-:W-:Y:S01]  /*d60f0*/  IMAD.X R74, R74, 0x1, R0, P6 ;  /* 0x000000014a4a7824 */ /* 0x000fe200030e0600 */
[----:B------:R-:W-:Y:S01]  /*d6100*/  STL [R1+0x3734], R86 ;  /* 0x0037345601007387 */ /* 0x000fe20000100800 */
[----:B------:R-:W-:Y:S01]  /*d6110*/  IADD3 R243, P6, R243, R252, RZ ;  /* 0x000000fcf3f37210 */ /* 0x000fe20007fde0ff */
[----:B------:R1:W-:Y:S02]  /*d6120*/  STL [R1+0x36b0], R245 ;  /* 0x0036b0f501007387 */ /* 0x0003e40000100800 */
[----:B------:R-:W-:Y:S01]  /*d6130*/  STL [R1+0x36a8], R248 ;  /* 0x0036a8f801007387 */ /* 0x000fe20000100800 */
[----:B-1----:R-:W4:Y:S01]  /*d6140*/  LDL.LU R245, [R1+0x36ac] ;  /* 0x0036ac0001f57983 */ /* 0x002f220000300800 */
[----:B------:R-:W-:Y:S02]  /*d6150*/  STL [R1+0x373c], R82 ;  /* 0x00373c5201007387 */ /* 0x000fe40000100800 */
[----:B------:R1:W-:Y:S02]  /*d6160*/  STL [R1+0x36b8], R243 ;  /* 0x0036b8f301007387 */ /* 0x0003e40000100800 */
[----:B-1----:R-:W4:Y:S01]  /*d6170*/  LDL.LU R243, [R1+0x3758] ;  /* 0x0037580001f37983 */ /* 0x002f220000300800 */
[----:B------:R-:W-:Y:S01]  /*d6180*/  STL [R1+0x3744], R78 ;  /* 0x0037444e01007387 */ /* 0x000fe20000100800 */
[----:B---3--:R-:W-:-:S02]  /*d6190*/  IADD3.X R247, R247, R0, RZ, P5, !PT ;  /* 0x00000000f7f77210 */ /* 0x008fc40002ffe4ff */
[----:B--2---:R-:W-:Y:S01]  /*d61a0*/  IADD3 R171, P5, R171, R252, RZ ;  /* 0x000000fcabab7210 */ /* 0x004fe20007fbe0ff */
[----:B----4-:R-:W-:-:S04]  /*d61b0*/  IMAD.X R242, R242, 0x1, R0, P2 ;  /* 0x00000001f2f27824 */ /* 0x010fc800010e0600 */
[----:B------:R1:W-:Y:S04]  /*d61c0*/  STL [R1+0x36c0], R171 ;  /* 0x0036c0ab01007387 */ /* 0x0003e80000100800 */
[----:B-1----:R-:W2:Y:S01]  /*d61d0*/  LDL.LU R171, [R1+0x36b4] ;  /* 0x0036b40001ab7983 */ /* 0x002ea20000300800 */
[----:B------:R-:W-:Y:S02]  /*d61e0*/  STL [R1+0x3694], R247 ;  /* 0x003694f701007387 */ /* 0x000fe40000100800 */
[----:B------:R-:W-:Y:S02]  /*d61f0*/  STL [R1+0x374c], R74 ;  /* 0x00374c4a01007387 */ /* 0x000fe40000100800 */
[----:B------:R-:W3:Y:S01]  /*d6200*/  LDL.LU R250, [R1+0x3760] ;  /* 0x0037600001fa7983 */ /* 0x000ee20000300800 */
[----:B------:R1:W-:Y:S01]  /*d6210*/  STL [R1+0x369c], R242 ;  /* 0x00369cf201007387 */ /* 0x0003e20000100800 */
[----:B------:R-:W-:-:S03]  /*d6220*/  IADD3.X R170, R170, R0, RZ, P4, !PT ;  /* 0x00000000aaaa7210 */ /* 0x000fc600027fe4ff */
[----:B-1----:R-:W4:Y:S01]  /*d6230*/  LDL.LU R242, [R1+0x36bc] ;  /* 0x0036bc0001f27983 */ /* 0x002f220000300800 */
[----:B------:R-:W4:Y:S02]  /*d6240*/  LDL.LU R248, [R1+0x3768] ;  /* 0x0037680001f87983 */ /* 0x000f240000300800 */
[----:B------:R1:W-:Y:S02]  /*d6250*/  STL [R1+0x36a4], R170 ;  /* 0x0036a4aa01007387 */ /* 0x0003e40000100800 */
[----:B-1----:R-:W4:Y:S01]  /*d6260*/  LDL.LU R170, [R1+0x36c4] ;  /* 0x0036c40001aa7983 */ /* 0x002f220000300800 */
[----:B------:R-:W4:Y:S02]  /*d6270*/  LDL.LU R251, [R1+0x3770] ;  /* 0x0037700001fb7983 */ /* 0x000f240000300800 */
[----:B------:R-:W4:Y:S01]  /*d6280*/  LDL.LU R249, [R1+0x3778] ;  /* 0x0037780001f97983 */ /* 0x000f220000300800 */
[-C--:B------:R-:W-:Y:S01]  /*d6290*/  IADD3 R159, P2, R159, R252.reuse, RZ ;  /* 0x000000fc9f9f7210 */ /* 0x080fe20007f5e0ff */
[----:B------:R-:W-:Y:S01]  /*d62a0*/  IMAD.X R245, R245, 0x1, R0, P3 ;  /* 0x00000001f5f57824 */ /* 0x000fe200018e0600 */
[----:B------:R-:W-:-:S03]  /*d62b0*/  IADD3 R88, P4, R88, R252, RZ ;  /* 0x000000fc58587210 */ /* 0x000fc60007f9e0ff */
[----:B------:R-:W-:Y:S01]  /*d62c0*/  STL [R1+0x36c8], R159 ;  /* 0x0036c89f01007387 */ /* 0x000fe20000100800 */
[----:B------:R1:W-:Y:S02]  /*d62d0*/  STL [R1+0x36ac], R245 ;  /* 0x0036acf501007387 */ /* 0x0003e40000100800 */
[----:B------:R-:W4:Y:S01]  /*d62e0*/  LDL.LU R247, [R1+0x3754] ;  /* 0x0037540001f77983 */ /* 0x000f220000300800 */
[----:B------:R-:W-:Y:S01]  /*d62f0*/  IADD3 R243, P3, R243, R252, RZ ;  /* 0x000000fcf3f37210 */ /* 0x000fe20007f7e0ff */
[----:B-1----:R-:W4:Y:S04]  /*d6300*/  LDL.LU R245, [R1+0x3780] ;  /* 0x0037800001f57983 */ /* 0x002f280000300800 */
[----:B------:R1:W-:Y:S02]  /*d6310*/  STL [R1+0x3758], R243 ;  /* 0x003758f301007387 */ /* 0x0003e40000100800 */
[----:B------:R-:W-:Y:S01]  /*d6320*/  IMAD.X R158, R158, 0x1, R0, P4 ;  /* 0x000000019e9e7824 */ /* 0x000fe200020e0600 */
[----:B-1----:R-:W4:Y:S01]  /*d6330*/  LDL.LU R243, [R1+0x375c] ;  /* 0x00375c0001f37983 */ /* 0x002f220000300800 */
[----:B--2---:R-:W-:-:S02]  /*d6340*/  IADD3.X R171, R171, R0, RZ, P6, !PT ;  /* 0x00000000abab7210 */ /* 0x004fc400037fe4ff */
[----:B---3--:R-:W-:-:S03]  /*d6350*/  IADD3 R250, P6, R250, R252, RZ ;  /* 0x000000fcfafa7210 */ /* 0x008fc60007fde0ff */
[----:B------:R1:W-:Y:S01]  /*d6360*/  STL [R1+0x36b4], R171 ;  /* 0x0036b4ab01007387 */ /* 0x0003e20000100800 */
[----:B----4-:R-:W-:-:S03]  /*d6370*/  IMAD.X R242, R242, 0x1, R0, P5 ;  /* 0x00000001f2f27824 */ /* 0x010fc600028e0600 */
[----:B-1----:R-:W2:Y:S01]  /*d6380*/  LDL.LU R171, [R1+0x3764] ;  /* 0x0037640001ab7983 */ /* 0x002ea20000300800 */
[----:B------:R-:W-:Y:S01]  /*d6390*/  STL [R1+0x36d0], R88 ;  /* 0x0036d05801007387 */ /* 0x000fe20000100800 */
[----:B------:R-:W-:Y:S01]  /*d63a0*/  IADD3 R248, P5, R248, R252, RZ ;  /* 0x000000fcf8f87210 */ /* 0x000fe20007fbe0ff */
[----:B------:R1:W-:Y:S01]  /*d63b0*/  STL [R1+0x3760], R250 ;  /* 0x003760fa01007387 */ /* 0x0003e20000100800 */
[----:B------:R-:W-:Y:S01]  /*d63c0*/  IADD3.X R170, R170, R0, RZ, P2, !PT ;  /* 0x00000000aaaa7210 */ /* 0x000fe200017fe4ff */
[----:B-1----:R-:W3:Y:S01]  /*d63d0*/  LDL.LU R250, [R1+0x376c] ;  /* 0x00376c0001fa7983 */ /* 0x002ee20000300800 */
[----:B------:R1:W-:Y:S01]  /*d63e0*/  STL [R1+0x36bc], R242 ;  /* 0x0036bcf201007387 */ /* 0x0003e20000100800 */
[-C--:B------:R-:W-:Y:S02]  /*d63f0*/  IADD3 R251, P2, R251, R252.reuse, RZ ;  /* 0x000000fcfbfb7210 */ /* 0x080fe40007f5e0ff */
[----:B------:R-:W-:Y:S01]  /*d6400*/  IADD3 R249, P4, R249, R252, RZ ;  /* 0x000000fcf9f97210 */ /* 0x000fe20007f9e0ff */
[----:B-1----:R-:W4:Y:S01]  /*d6410*/  LDL.LU R242, [R1+0x5b00] ;  /* 0x005b000001f27983 */ /* 0x002f220000300800 */
[----:B------:R1:W-:Y:S03]  /*d6420*/  STL [R1+0x3768], R248 ;  /* 0x003768f801007387 */ /* 0x0003e60000100800 */
[----:B-1----:R-:W4:Y:S01]  /*d6430*/  LDL.LU R248, [R1+0x3774] ;  /* 0x0037740001f87983 */ /* 0x002f220000300800 */
[----:B------:R1:W-:Y:S03]  /*d6440*/  STL [R1+0x36c4], R170 ;  /* 0x0036c4aa01007387 */ /* 0x0003e60000100800 */
[----:B-1----:R-:W4:Y:S01]  /*d6450*/  LDL.LU R170, [R1+0x5afc] ;  /* 0x005afc0001aa7983 */ /* 0x002f220000300800 */
[----:B------:R1:W-:Y:S03]  /*d6460*/  STL [R1+0x3770], R251 ;  /* 0x003770fb01007387 */ /* 0x0003e60000100800 */
[----:B-1----:R-:W4:Y:S01]  /*d6470*/  LDL.LU R251, [R1+0x377c] ;  /* 0x00377c0001fb7983 */ /* 0x002f220000300800 */
[----:B------:R1:W-:Y:S03]  /*d6480*/  STL [R1+0x3778], R249 ;  /* 0x003778f901007387 */ /* 0x0003e60000100800 */
[----:B-1----:R-:W4:Y:S01]  /*d6490*/  LDL.LU R249, [R1+0x3784] ;  /* 0x0037840001f97983 */ /* 0x002f220000300800 */
[----:B------:R-:W-:Y:S01]  /*d64a0*/  IADD3.X R247, R247, R0, RZ, P3, !PT ;  /* 0x00000000f7f77210 */ /* 0x000fe20001ffe4ff */
[----:B------:R-:W-:-:S02]  /*d64b0*/  IADD3 R245, P3, R245, R252, RZ ;  /* 0x000000fcf5f57210 */ /* 0x000fc40007f7e0ff */
[----:B------:R-:W-:Y:S02]  /*d64c0*/  IMAD.X R243, R243, 0x1, R0, P6 ;  /* 0x00000001f3f37824 */ /* 0x000fe400030e0600 */
[----:B------:R1:W-:Y:S01]  /*d64d0*/  STL [R1+0x3754], R247 ;  /* 0x003754f701007387 */ /* 0x0003e20000100800 */
[----:B------:R-:W-:-:S03]  /*d64e0*/  IADD3 R178, P6, R178, R252, RZ ;  /* 0x000000fcb2b27210 */ /* 0x000fc60007fde0ff */
[----:B-1----:R-:W4:Y:S01]  /*d64f0*/  LDL.LU R247, [R1+0x5af8] ;  /* 0x005af80001f77983 */ /* 0x002f220000300800 */
[----:B------:R1:W-:Y:S03]  /*d6500*/  STL [R1+0x3780], R245 ;  /* 0x003780f501007387 */ /* 0x0003e60000100800 */
[----:B-1----:R-:W4:Y:S01]  /*d6510*/  LDL.LU R245, [R1+0x5af4] ;  /* 0x005af40001f57983 */ /* 0x002f220000300800 */
[----:B------:R-:W-:Y:S02]  /*d6520*/  STL [R1+0x36cc], R158 ;  /* 0x0036cc9e01007387 */ /* 0x000fe40000100800 */
[----:B------:R1:W-:Y:S02]  /*d6530*/  STL [R1+0x375c], R243 ;  /* 0x00375cf301007387 */ /* 0x0003e40000100800 */
[----:B-1----:R-:W4:Y:S01]  /*d6540*/  LDL.LU R243, [R1+0x5af0] ;  /* 0x005af00001f37983 */ /* 0x002f220000300800 */
[----:B--2---:R-:W-:Y:S01]  /*d6550*/  IADD3.X R171, R171, R0, RZ, P5, !PT ;  /* 0x00000000abab7210 */ /* 0x004fe20002ffe4ff */
[----:B------:R-:W-:-:S04]  /*d6560*/  IADD3 R13, P5, R13, R252, RZ ;  /* 0x000000fc0d0d7210 */ /* 0x000fc80007fbe0ff */
[----:B------:R1:W-:Y:S01]  /*d6570*/  STL [R1+0x3764], R171 ;  /* 0x003764ab01007387 */ /* 0x0003e20000100800 */
[----:B---3--:R-:W-:-:S03]  /*d6580*/  IMAD.X R250, R250, 0x1, R0, P2 ;  /* 0x00000001fafa7824 */ /* 0x008fc600010e0600 */
[----:B-1----:R-:W2:Y:S02]  /*d6590*/  LDL.LU R171, [R1+0x5aec] ;  /* 0x005aec0001ab7983 */ /* 0x002ea40000300800 */
[----:B------:R1:W-:Y:S01]  /*d65a0*/  STL [R1+0x376c], R250 ;  /* 0x00376cfa01007387 */ /* 0x0003e20000100800 */
[----:B------:R-:W-:Y:S01]  /*d65b0*/  IADD3 R29, P2, R29, R252, RZ ;  /* 0x000000fc1d1d7210 */ /* 0x000fe20007f5e0ff */
[----:B------:R-:W-:Y:S01]  /*d65c0*/  IMAD.X R160, R160, 0x1, R0, P5 ;  /* 0x00000001a0a07824 */ /* 0x000fe200028e0600 */
[----:B-1----:R-:W3:Y:S01]  /*d65d0*/  LDL.LU R250, [R1+0x5ae8] ;  /* 0x005ae80001fa7983 */ /* 0x002ee20000300800 */
[----:B------:R-:W-:Y:S01]  /*d65e0*/  STL [R1+0x3788], R178 ;  /* 0x003788b201007387 */ /* 0x000fe20000100800 */
[----:B----4-:R-:W-:Y:S01]  /*d65f0*/  IADD3.X R248, R248, R0, RZ, P4, !PT ;  /* 0x00000000f8f87210 */ /* 0x010fe200027fe4ff */
[----:B------:R-:W-:-:S04]  /*d6600*/  IADD3 R25, P4, R25, R252, RZ ;  /* 0x000000fc19197210 */ /* 0x000fc80007f9e0ff */
[----:B------:R1:W-:Y:S01]  /*d6610*/  STL [R1+0x3774], R248 ;  /* 0x003774f801007387 */ /* 0x0003e20000100800 */
[----:B------:R-:W-:Y:S02]  /*d6620*/  IADD3.X R70, R70, R0, RZ, P2, !PT ;  /* 0x0000000046467210 */ /* 0x000fe400017fe4ff */
[-C--:B------:R-:W-:Y:S01]  /*d6630*/  IADD3 R15, P5, R15, R252.reuse, RZ ;  /* 0x000000fc0f0f7210 */ /* 0x080fe20007fbe0ff */
[----:B-1----:R-:W4:Y:S01]  /*d6640*/  LDL.LU R248, [R1+0x5ae4] ;  /* 0x005ae40001f87983 */ /* 0x002f220000300800 */
[----:B------:R-:W-:Y:S02]  /*d6650*/  STL [R1+0x3790], R13 ;  /* 0x0037900d01007387 */ /* 0x000fe40000100800 */
[----:B------:R-:W-:Y:S01]  /*d6660*/  IMAD.X R251, R251, 0x1, R0, P3 ;  /* 0x00000001fbfb7824 */ /* 0x000fe200018e0600 */
[----:B------:R-:W-:-:S04]  /*d6670*/  IADD3 R21, P3, R21, R252, RZ ;  /* 0x000000fc15157210 */ /* 0x000fc80007f7e0ff */
[----:B------:R1:W-:Y:S01]  /*d6680*/  STL [R1+0x377c], R251 ;  /* 0x00377cfb01007387 */ /* 0x0003e20000100800 */
[----:B------:R-:W-:Y:S01]  /*d6690*/  IADD3.X R249, R249, R0, RZ, P6, !PT ;  /* 0x00000000f9f97210 */ /* 0x000fe200037fe4ff */
[-C--:B------:R-:W-:Y:S02]  /*d66a0*/  IADD3 R17, P6, R17, R252.reuse, RZ ;  /* 0x000000fc11117210 */ /* 0x080fe40007fde0ff */
[----:B-1----:R-:W2:Y:S01]  /*d66b0*/  LDL.LU R251, [R1+0x5ae0] ;  /* 0x005ae00001fb7983 */ /* 0x002ea20000300800 */
[----:B------:R-:W-:Y:S02]  /*d66c0*/  STL [R1+0x3798], R29 ;  /* 0x0037981d01007387 */ /* 0x000fe40000100800 */
[----:B------:R1:W-:Y:S02]  /*d66d0*/  STL [R1+0x3784], R249 ;  /* 0x003784f901007387 */ /* 0x0003e40000100800 */
[----:B------:R-:W-:Y:S01]  /*d66e0*/  IMAD.X R28, R28, 0x1, R0, P4 ;  /* 0x000000011c1c7824 */ /* 0x000fe200020e0600 */
[----:B------:R-:W-:-:S02]  /*d66f0*/  IADD3 R12, P2, R12, R252, RZ ;  /* 0x000000fc0c0c7210 */ /* 0x000fc40007f5e0ff */
[----:B------:R-:W-:Y:S02]  /*d6700*/  IADD3.X R24, R24, R0, RZ, P3, !PT ;  /* 0x0000000018187210 */ /* 0x000fe40001ffe4ff */
[-C--:B------:R-:W-:Y:S01]  /*d6710*/  IADD3 R10, P4, R10, R252.reuse, RZ ;  /* 0x000000fc0a0a7210 */ /* 0x080fe20007f9e0ff */
[----:B-1----:R-:W2:Y:S01]  /*d6720*/  LDL.LU R249, [R1+0x5adc] ;  /* 0x005adc0001f97983 */ /* 0x002ea20000300800 */
[----:B------:R-:W-:Y:S02]  /*d6730*/  STL [R1+0x37a0], R25 ;  /* 0x0037a01901007387 */ /* 0x000fe40000100800 */
[----:B------:R-:W-:Y:S02]  /*d6740*/  STL [R1+0x37a8], R21 ;  /* 0x0037a81501007387 */ /* 0x000fe40000100800 */
[----:B------:R-:W-:Y:S01]  /*d6750*/  STL [R1+0x378c], R160 ;  /* 0x00378ca001007387 */ /* 0x000fe20000100800 */
[----:B------:R-:W-:Y:S01]  /*d6760*/  STL [R1+0x37b0], R17 ;  /* 0x0037b01101007387 */ /* 0x000fe20000100800 */
[----:B------:R-:W-:Y:S02]  /*d6770*/  STL [R1+0x3794], R70 ;  /* 0x0037944601007387 */ /* 0x000fe40000100800 */
[----:B------:R-:W-:Y:S01]  /*d6780*/  STL [R1+0x37b8], R15 ;  /* 0x0037b80f01007387 */ /* 0x000fe20000100800 */
[----:B------:R-:W-:Y:S01]  /*d6790*/  IADD3 R8, P3, R8, R252, RZ ;  /* 0x000000fc08087210 */ /* 0x000fe20007f7e0ff */
[----:B------:R-:W-:Y:S01]  /*d67a0*/  STL [R1+0x379c], R28 ;  /* 0x00379c1c01007387 */ /* 0x000fe20000100800 */
[----:B------:R-:W-:-:S02]  /*d67b0*/  IMAD.X R20, R20, 0x1, R0, P6 ;  /* 0x0000000114147824 */ /* 0x000fc400030e0600 */
[----:B------:R-:W-:Y:S02]  /*d67c0*/  STL [R1+0x37c0], R12 ;  /* 0x0037c00c01007387 */ /* 0x000fe40000100800 */
[----:B------:R-:W2:Y:S01]  /*d67d0*/  LDL.LU R252, [R1+0x5ad8] ;  /* 0x005ad80001fc7983 */ /* 0x000ea20000300800 */
[-C--:B------:R-:W-:Y:S01]  /*d67e0*/  IADD3.X R16, R16, R0.reuse, RZ, P5, !PT ;  /* 0x0000000010107210 */ /* 0x080fe20002ffe4ff */
[----:B------:R-:W-:Y:S01]  /*d67f0*/  STL [R1+0x37a4], R24 ;  /* 0x0037a41801007387 */ /* 0x000fe20000100800 */
[--C-:B------:R-:W-:Y:S02]  /*d6800*/  IMAD.X R14, R14, 0x1, R0.reuse, P2 ;  /* 0x000000010e0e7824 */ /* 0x100fe400010e0600 */
[----:B------:R-:W-:Y:S02]  /*d6810*/  STL [R1+0x37c8], R10 ;  /* 0x0037c80a01007387 */ /* 0x000fe40000100800 */
[----:B------:R-:W-:Y:S01]  /*d6820*/  IMAD.X R9, R9, 0x1, R0, P3 ;  /* 0x0000000109097824 */ /* 0x000fe200018e0600 */
[----:B------:R-:W-:Y:S01]  /*d6830*/  STL [R1+0x37ac], R20 ;  /* 0x0037ac1401007387 */ /* 0x000fe20000100800 */
[----:B------:R-:W-:Y:S01]  /*d6840*/  IADD3.X R11, R11, R0, RZ, P4, !PT ;  /* 0x000000000b0b7210 */ /* 0x000fe200027fe4ff */
[----:B------:R-:W-:Y:S02]  /*d6850*/  STL [R1+0x37d0], R8 ;  /* 0x0037d00801007387 */ /* 0x000fe40000100800 */
[----:B------:R-:W-:Y:S01]  /*d6860*/  STL [R1+0x37b4], R16 ;  /* 0x0037b41001007387 */ /* 0x000fe20000100800 */
[----:B------:R-:W-:Y:S01]  /*d6870*/  STL [R1+0x37bc], R14 ;  /* 0x0037bc0e01007387 */ /* 0x000fe20000100800 */
[----:B------:R-:W-:Y:S02]  /*d6880*/  STL [R1+0x37cc], R9 ;  /* 0x0037cc0901007387 */ /* 0x000fe40000100800 */
[----:B------:R-:W-:Y:S02]  /*d6890*/  STL [R1+0x37c4], R11 ;  /* 0x0037c40b01007387 */ /* 0x000fe40000100800 */
[----:B------:R1:W-:Y:S02]  /*d68a0*/  STL.64 [R1+0x5bc0], R78 ;  /* 0x005bc04e01007387 */ /* 0x0003e40000100a00 */
[----:B-1----:R-:W2:Y:S04]  /*d68b0*/  LDL R79, [R1+0x3cbc] ;  /* 0x003cbc00014f7983 */ /* 0x002ea80000100800 */
[----:B------:R-:W2:Y:S01]  /*d68c0*/  LDL R78, [R1+0x3cb8] ;  /* 0x003cb800014e7983 */ /* 0x000ea20000100800 */
[----:B------:R1:W-:Y:S03]  /*d68d0*/  STL.64 [R1+0x5bb8], R74 ;  /* 0x005bb84a01007387 */ /* 0x0003e60000100a00 */
        /* <DEDUP_REMOVED lines=12> */
[----:B-1----:R-:W2:Y:S01]  /*d69a0*/  LDL R20, [R1+0x3cc0] ;  /* 0x003cc00001147983 */ /* 0x002ea20000100800 */
[----:B------:R1:W-:Y:S02]  /*d69b0*/  STL.64 [R1+0x5b90], R16 ;  /* 0x005b901001007387 */ /* 0x0003e40000100a00 */
[----:B------:R-:W3:Y:S01]  /*d69c0*/  LDL R21, [R1+0x3c98] ;  /* 0x003c980001157983 */ /* 0x000ee20000100800 */
[----:B-1----:R-:W4:Y:S01]  /*d69d0*/  LDL R17, [R1+0x3cc4] ;  /* 0x003cc40001117983 */ /* 0x002f220000100800 */
[----:B------:R1:W-:Y:S02]  /*d69e0*/  STL.64 [R1+0x5b88], R14 ;  /* 0x005b880e01007387 */ /* 0x0003e40000100a00 */
[----:B------:R1:W-:Y:S02]  /*d69f0*/  STL.64 [R1+0x5b80], R10 ;  /* 0x005b800a01007387 */ /* 0x0003e40000100a00 */
[----:B------:R-:W-:Y:S01]  /*d6a00*/  STL.64 [R1+0x5b78], R8 ;  /* 0x005b780801007387 */ /* 0x000fe20000100a00 */
[----:B------:R1:W-:Y:S01]  /*d6a10*/  STL.64 [R1+0x5b70], R76 ;  /* 0x005b704c01007387 */ /* 0x0003e20000100a00 */
[----:B------:R1:W-:Y:S02]  /*d6a20*/  STL.64 [R1+0x5b68], R80 ;  /* 0x005b685001007387 */ /* 0x0003e40000100a00 */
[----:B------:R1:W-:Y:S02]  /*d6a30*/  STL.64 [R1+0x5b60], R84 ;  /* 0x005b605401007387 */ /* 0x0003e40000100a00 */
[----:B------:R1:W-:Y:S01]  /*d6a40*/  STL.64 [R1+0x5b40], R130 ;  /* 0x005b408201007387 */ /* 0x0003e20000100a00 */
        /* <DEDUP_REMOVED lines=9> */
[----:B------:R-:W-:Y:S02]  /*d6ae0*/  STL.64 [R1+0x5af0], R38 ;  /* 0x005af02601007387 */ /* 0x000fe40000100a00 */
[----:B------:R2:W-:Y:S02]  /*d6af0*/  STL.64 [R1+0x5ae8], R36 ;  /* 0x005ae82401007387 */ /* 0x0005e40000100a00 */
[----:B------:R2:W-:Y:S01]  /*d6b00*/  STL.64 [R1+0x5ae0], R34 ;  /* 0x005ae02201007387 */ /* 0x0005e20000100a00 */
[----:B------:R2:W-:Y:S01]  /*d6b10*/  STL.64 [R1+0x5ad8], R32 ;  /* 0x005ad82001007387 */ /* 0x0005e20000100a00 */
[----:B-1----:R-:W4:Y:S02]  /*d6b20*/  LDL R14, [R1+0x3b50] ;  /* 0x003b5000010e7983 */ /* 0x002f240000100800 */
[----:B------:R-:W4:Y:S02]  /*d6b30*/  LDL R15, [R1+0x3b54] ;  /* 0x003b5400010f7983 */ /* 0x000f240000100800 */
[----:B------:R-:W-:Y:S01]  /*d6b40*/  IMAD.MOV.U32 R6, RZ, RZ, R5 ;  /* 0x000000ffff067224 */ /* 0x000fe200078e0005 */
[----:B------:R-:W-:Y:S01]  /*d6b50*/  ISETP.GT.AND P2, PT, R3, 0x31, PT ;  /* 0x000000310300780c */ /* 0x000fe20003f44270 */
[----:B------:R-:W4:Y:S04]  /*d6b60*/  LDL R10, [R1+0x2ef4] ;  /* 0x002ef400010a7983 */ /* 0x000f280000100800 */
[----:B------:R-:W4:Y:S04]  /*d6b70*/  LDL R11, [R1+0x2ef8] ;  /* 0x002ef800010b7983 */ /* 0x000f280000100800 */
[----:B------:R-:W4:Y:S01]  /*d6b80*/  LDL R76, [R1+0x3024] ;  /* 0x00302400014c7983 */ /* 0x000f220000100800 */
[----:B--2---:R-:W-:-:S03]  /*d6b90*/  MOV R16, R20 ;  /* 0x0000001400107202 */ /* 0x004fc60000000f00 */
[----:B------:R-:W2:Y:S01]  /*d6ba0*/  LDL R77, [R1+0x3028] ;  /* 0x00302800014d7983 */ /* 0x000ea20000100800 */
[----:B---3--:R-:W-:-:S03]  /*d6bb0*/  MOV R7, R21 ;  /* 0x0000001500077202 */ /* 0x008fc60000000f00 */
[----:B------:R-:W3:Y:S01]  /*d6bc0*/  LDL R20, [R1+0x3b58] ;  /* 0x003b580001147983 */ /* 0x000ee20000100800 */
[----:B------:R-:W2:Y:S03]  /*d6bd0*/  LDL R21, [R1+0x3b5c] ;  /* 0x003b5c0001157983 */ /* 0x000ea60000100800 */
[----:B------:R-:W2:Y:S04]  /*d6be0*/  LDL R8, [R1+0x30ec] ;  /* 0x0030ec0001087983 */ /* 0x000ea80000100800 */
[----:B------:R1:W-:Y:S04]  /*d6bf0*/  LDGSTS.E [R4+0xb480], [R6.64], P1 ;  /* 0x0b48000006047fae */ /* 0x0003e80008921844 */
[----:B------:R-:W2:Y:S04]  /*d6c00*/  LDL R9, [R1+0x30f0] ;  /* 0x0030f00001097983 */ /* 0x000ea80000100800 */
[----:B------:R-:W2:Y:S04]  /*d6c10*/  LDL R80, [R1+0x321c] ;  /* 0x00321c0001507983 */ /* 0x000ea80000100800 */
[----:B------:R-:W2:Y:S04]  /*d6c20*/  LDL R81, [R1+0x3220] ;  /* 0x0032200001517983 */ /* 0x000ea80000100800 */
[----:B------:R-:W2:Y:S04]  /*d6c30*/  LDL R84, [R1+0x340c] ;  /* 0x00340c0001547983 */ /* 0x000ea80000100800 */
[----:B------:R-:W2:Y:S04]  /*d6c40*/  LDL R85, [R1+0x3410] ;  /* 0x0034100001557983 */ /* 0x000ea80000100800 */
[----:B------:R-:W2:Y:S01]  /*d6c50*/  LDL R131, [R1+0x365c] ;  /* 0x00365c0001837983 */ /* 0x000ea20000100800 */
[----:B-1----:R-:W-:Y:S01]  /*d6c60*/  IMAD.MOV.U32 R6, RZ, RZ, R29 ;  /* 0x000000ffff067224 */ /* 0x002fe200078e001d */
[----:B------:R-:W-:-:S02]  /*d6c70*/  MOV R7, R28 ;  /* 0x0000001c00077202 */ /* 0x000fc40000000f00 */
[----:B------:R-:W2:Y:S04]  /*d6c80*/  LDL R29, [R1+0x3b64] ;  /* 0x003b6400011d7983 */ /* 0x000ea80000100800 */
[----:B------:R-:W2:Y:S04]  /*d6c90*/  LDL R28, [R1+0x3b60] ;  /* 0x003b6000011c7983 */ /* 0x000ea80000100800 */
[----:B------:R1:W-:Y:S02]  /*d6ca0*/  LDGSTS.E [R4+0xb500], [R6.64], P1 ;  /* 0x0b50000006047fae */ /* 0x0003e40008921844 */
[----:B-1----:R-:W-:Y:S01]  /*d6cb0*/  IMAD.MOV.U32 R6, RZ, RZ, R75 ;  /* 0x000000ffff067224 */ /* 0x002fe200078e004b */
[----:B------:R-:W-:Y:S01]  /*d6cc0*/  MOV R7, R74 ;  /* 0x0000004a00077202 */ /* 0x000fe20000000f00 */
        /* <DEDUP_REMOVED lines=8> */
[----:B-1----:R-:W-:-:S02]  /*d6d50*/  MOV R7, R78 ;  /* 0x0000004e00077202 */ /* 0x002fc40000000f00 */
[----:B------:R-:W2:Y:S01]  /*d6d60*/  LDL R78, [R1+0x3b78] ;  /* 0x003b7800014e7983 */ /* 0x000ea20000100800 */
[----:B------:R-:W-:Y:S02]  /*d6d70*/  IMAD.MOV.U32 R6, RZ, RZ, R79 ;  /* 0x000000ffff067224 */ /* 0x000fe400078e004f */
[----:B------:R-:W2:Y:S01]  /*d6d80*/  LDL R79, [R1+0x3b7c] ;  /* 0x003b7c00014f7983 */ /* 0x000ea20000100800 */
[----:B------:R-:W-:Y:S02]  /*d6d90*/  SEL R5, RZ, 0x4, !P2 ;  /* 0x00000004ff057807 */ /* 0x000fe40005000000 */
[----:B------:R4:W-:Y:S02]  /*d6da0*/  LDGSTS.E [R4+0xb680], [R6.64], P1 ;  /* 0x0b68000006047fae */ /* 0x0009e40008921844 */
[----:B------:R-:W-:Y:S01]  /*d6db0*/  SEL R5, R5, RZ, !P0 ;  /* 0x000000ff05057207 */ /* 0x000fe20004000000 */
[----:B----4-:R-:W-:Y:S01]  /*d6dc0*/  IMAD.MOV.U32 R6, RZ, RZ, R17 ;  /* 0x000000ffff067224 */ /* 0x010fe200078e0011 */
[----:B------:R-:W-:Y:S01]  /*d6dd0*/  MOV R7, R16 ;  /* 0x0000001000077202 */ /* 0x000fe20000000f00 */
[----:B------:R-:W4:Y:S04]  /*d6de0*/  LDL R17, [R1+0x3b84] ;  /* 0x003b840001117983 */ /* 0x000f280000100800 */
[----:B------:R-:W4:Y:S04]  /*d6df0*/  LDL R16, [R1+0x3b80] ;  /* 0x003b800001107983 */ /* 0x000f280000100800 */
[----:B------:R1:W-:Y:S01]  /*d6e00*/  LDGSTS.E [R4+0xb700], [R6.64], P1 ;  /* 0x0b70000006047fae */ /* 0x0003e20008921844 */
[----:B------:R-:W-:Y:S01]  /*d6e10*/  ISETP.NE.U32.AND P2, PT, R5, RZ, PT ;  /* 0x000000ff0500720c */ /* 0x000fe20003f45070 */
[----:B-1----:R-:W-:Y:S01]  /*d6e20*/  IMAD.MOV.U32 R6, RZ, RZ, R71 ;  /* 0x000000ffff067224 */ /* 0x002fe200078e0047 */
[----:B------:R-:W-:Y:S01]  /*d6e30*/  MOV R7, R70 ;  /* 0x0000004600077202 */ /* 0x000fe20000000f00 */
[----:B------:R-:W4:Y:S04]  /*d6e40*/  LDL R71, [R1+0x3b8c] ;  /* 0x003b8c0001477983 */ /* 0x000f280000100800 */
[----:B------:R-:W4:Y:S04]  /*d6e50*/  LDL R70, [R1+0x3b88] ;  /* 0x003b880001467983 */ /* 0x000f280000100800 */
[----:B------:R1:W-:Y:S02]  /*d6e60*/  LDGSTS.E [R4+0xb780], [R6.64], P1 ;  /* 0x0b78000006047fae */ /* 0x0003e40008921844 */
[----:B-1----:R-:W-:Y:S01]  /*d6e70*/  IMAD.MOV.U32 R6, RZ, RZ, R15 ;  /* 0x000000ffff067224 */ /* 0x002fe200078e000f */
[----:B------:R-:W-:Y:S01]  /*d6e80*/  MOV R7, R14 ;  /* 0x0000000e00077202 */ /* 0x000fe20000000f00 */
[----:B------:R-:W4:Y:S04]  /*d6e90*/  LDL R15, [R1+0x3a54] ;  /* 0x003a5400010f7983 */ /* 0x000f280000100800 */
[----:B------:R-:W4:Y:S04]  /*d6ea0*/  LDL R14, [R1+0x3a50] ;  /* 0x003a5000010e7983 */ /* 0x000f280000100800 */
[----:B------:R3:W-:Y:S02]  /*d6eb0*/  LDGSTS.E [R4+0xc400], [R6.64], P2 ;  /* 0x0c40000006047fae */ /* 0x0007e40009121844 */
[----:B---3--:R-:W-:Y:S01]  /*d6ec0*/  MOV R7, R20 ;  /* 0x0000001400077202 */ /* 0x008fe20000000f00 */
[----:B--2---:R-:W-:Y:S01]  /*d6ed0*/  IMAD.MOV.U32 R6, RZ, RZ, R21 ;  /* 0x000000ffff067224 */ /* 0x004fe200078e0015 */
[----:B------:R-:W2:Y:S04]  /*d6ee0*/  LDL R20, [R1+0x3a58] ;  /* 0x003a580001147983 */ /* 0x000ea80000100800 */
[----:B------:R-:W3:Y:S04]  /*d6ef0*/  LDL R21, [R1+0x3a5c] ;  /* 0x003a5c0001157983 */ /* 0x000ee80000100800 */
[----:B------:R1:W-:Y:S02]  /*d6f00*/  LDGSTS.E [R4+0xc480], [R6.64], P2 ;  /* 0x0c48000006047fae */ /* 0x0003e40009121844 */
[----:B-1----:R-:W-:Y:S01]  /*d6f10*/  IMAD.MOV.U32 R6, RZ, RZ, R29 ;  /* 0x000000ffff067224 */ /* 0x002fe200078e001d */
[----:B------:R-:W-:Y:S01]  /*d6f20*/  MOV R7, R28 ;  /* 0x0000001c00077202 */ /* 0x000fe20000000f00 */
[----:B------:R-:W3:Y:S04]  /*d6f30*/  LDL R29, [R1+0x3a64] ;  /* 0x003a6400011d7983 */ /* 0x000ee80000100800 */
        /* <DEDUP_REMOVED lines=12> */
[----:B-1----:R-:W-:-:S02]  /*d7000*/  MOV R7, R78 ;  /* 0x0000004e00077202 */ /* 0x002fc40000000f00 */
[----:B------:R-:W3:Y:S01]  /*d7010*/  LDL R78, [R1+0x3a78] ;  /* 0x003a7800014e7983 */ /* 0x000ee20000100800 */
[----:B------:R-:W-:Y:S02]  /*d7020*/  IMAD.MOV.U32 R6, RZ, RZ, R79 ;  /* 0x000000ffff067224 */ /* 0x000fe400078e004f */
[----:B------:R-:W3:Y:S01]  /*d7030*/  LDL R79, [R1+0x3a7c] ;  /* 0x003a7c00014f7983 */ /* 0x000ee20000100800 */
[----:B------:R-:W-:Y:S02]  /*d7040*/  ISETP.GT.AND P1, PT, R3, 0x35, PT ;  /* 0x000000350300780c */ /* 0x000fe40003f24270 */
[----:B------:R4:W-:Y:S02]  /*d7050*/  LDGSTS.E [R4+0xc680], [R6.64], P2 ;  /* 0x0c68000006047fae */ /* 0x0009e40009121844 */
[----:B------:R-:W-:-:S04]  /*d7060*/  SEL R5, RZ, 0x4, !P1 ;  /* 0x00000004ff057807 */ /* 0x000fc80004800000 */
        /* <DEDUP_REMOVED lines=17> */
[----:B--2---:R-:W-:Y:S01]  /*d7180*/  MOV R7, R20 ;  /* 0x0000001400077202 */ /* 0x004fe20000000f00 */
[----:B---3--:R-:W-:Y:S01]  /*d7190*/  IMAD.MOV.U32 R6, RZ, RZ, R21 ;  /* 0x000000ffff067224 */ /* 0x008fe200078e0015 */
        /* <DEDUP_REMOVED lines=241> */
[----:B------:R-:W3:Y:S03]  /*d80b0*/  LDL R79, [R1+0x2f18] ;  /* 0x002f1800014f7983 */ /* 0x000ee60000100800 */
[----:B------:R4:W-:Y:S01]  /*d80c0*/  LDGSTS.E [R4+0x12680], [R6.64], P2 ;  /* 0x1268000006047fae */ /* 0x0009e20009121844 */
[----:B------:R-:W-:Y:S01]  /*d80d0*/  ISETP.GT.AND P1, PT, R3, 0x4d, PT ;  /* 0x0000004d0300780c */ /* 0x000fe20003f24270 */
[----:B----4-:R-:W-:Y:S01]  /*d80e0*/  IMAD.MOV.U32 R6, RZ, RZ, R17 ;  /* 0x000000ffff067224 */ /* 0x010fe200078e0011 */
[----:B------:R-:W-:Y:S02]  /*d80f0*/  MOV R7, R16 ;  /* 0x0000001000077202 */ /* 0x000fe40000000f00 */
[----:B------:R-:W-:Y:S01]  /*d8100*/  SEL R5, RZ, 0x4, !P1 ;  /* 0x00000004ff057807 */ /* 0x000fe20004800000 */
[----:B------:R-:W4:Y:S04]  /*d8110*/  LDL R16, [R1+0x2fec] ;  /* 0x002fec0001107983 */ /* 0x000f280000100800 */
[----:B------:R1:W-:Y:S04]  /*d8120*/  LDGSTS.E [R4+0x12700], [R6.64], P2 ;  /* 0x1270000006047fae */ /* 0x0003e80009121844 */
[----:B------:R-:W4:Y:S01]  /*d8130*/  LDL R17, [R1+0x2ff0] ;  /* 0x002ff00001117983 */ /* 0x000f220000100800 */
[----:B------:R-:W-:Y:S01]  /*d8140*/  SEL R5, R5, RZ, !P0 ;  /* 0x000000ff05057207 */ /* 0x000fe20004000000 */
[----:B-1----:R-:W-:Y:S01]  /*d8150*/  IMAD.MOV.U32 R6, RZ, RZ, R71 ;  /* 0x000000ffff067224 */ /* 0x002fe200078e0047 */
[----:B------:R-:W-:Y:S01]  /*d8160*/  MOV R7, R70 ;  /* 0x0000004600077202 */ /* 0x000fe20000000f00 */
[----:B------:R-:W4:Y:S04]  /*d8170*/  LDL R71, [R1+0x2f28] ;  /* 0x002f280001477983 */ /* 0x000f280000100800 */
[----:B------:R-:W4:Y:S01]  /*d8180*/  LDL R70, [R1+0x2f24] ;  /* 0x002f240001467983 */ /* 0x000f220000100800 */
[----:B------:R-:W-:-:S03]  /*d8190*/  ISETP.NE.U32.AND P3, PT, R5, RZ, PT ;  /* 0x000000ff0500720c */ /* 0x000fc60003f65070 */
[----:B------:R2:W-:Y:S02]  /*d81a0*/  LDGSTS.E [R4+0x12780], [R6.64], P2 ;  /* 0x1278000006047fae */ /* 0x0005e40009121844 */
[----:B--2---:R-:W-:Y:S01]  /*d81b0*/  MOV R7, R20 ;  /* 0x0000001400077202 */ /* 0x004fe20000000f00 */
[----:B---3--:R-:W-:Y:S01]  /*d81c0*/  IMAD.MOV.U32 R6, RZ, RZ, R21 ;  /* 0x000000ffff067224 */ /* 0x008fe200078e0015 */
[----:B------:R-:W2:Y:S04]  /*d81d0*/  LDL R20, [R1+0x2ff4] ;  /* 0x002ff40001147983 */ /* 0x000ea80000100800 */
[----:B------:R-:W3:Y:S04]  /*d81e0*/  LDL R21, [R1+0x2ff8] ;  /* 0x002ff80001157983 */ /* 0x000ee80000100800 */
[----:B------:R1:W-:Y:S02]  /*d81f0*/  LDGSTS.E [R4+0x13400], [R6.64], P3 ;  /* 0x1340000006047fae */ /* 0x0003e40009921844 */
[----:B-1----:R-:W-:Y:S01]  /*d8200*/  IMAD.MOV.U32 R6, RZ, RZ, R11 ;  /* 0x000000ffff067224 */ /* 0x002fe200078e000b */
[----:B------:R-:W-:-:S02]  /*d8210*/  MOV R7, R10 ;  /* 0x0000000a00077202 */ /* 0x000fc40000000f00 */
[----:B------:R-:W-:Y:S01]  /*d8220*/  ISETP.GT.AND P1, PT, R3, 0x51, PT ;  /* 0x000000510300780c */ /* 0x000fe20003f24270 */
[----:B------:R-:W3:Y:S04]  /*d8230*/  LDL R10, [R1+0x30f4] ;  /* 0x0030f400010a7983 */ /* 0x000ee80000100800 */
[----:B------:R1:W-:Y:S04]  /*d8240*/  LDGSTS.E [R4+0x13480], [R6.64], P3 ;  /* 0x1348000006047fae */ /* 0x0003e80009921844 */
[----:B------:R-:W3:Y:S01]  /*d8250*/  LDL R11, [R1+0x30f8] ;  /* 0x0030f800010b7983 */ /* 0x000ee20000100800 */
[----:B-1----:R-:W-:Y:S01]  /*d8260*/  IMAD.MOV.U32 R6, RZ, RZ, R29 ;  /* 0x000000ffff067224 */ /* 0x002fe200078e001d */
[----:B------:R-:W-:-:S02]  /*d8270*/  MOV R7, R28 ;  /* 0x0000001c00077202 */ /* 0x000fc40000000f00 */
        /* <DEDUP_REMOVED lines=18> */
[----:B------:R-:W-:Y:S01]  /*d83a0*/  SEL R5, RZ, 0x4, !P1 ;  /* 0x00000004ff057807 */ /* 0x000fe20004800000 */
[----:B-1----:R-:W-:Y:S01]  /*d83b0*/  IMAD.MOV.U32 R6, RZ, RZ, R15 ;  /* 0x000000ffff067224 */ /* 0x002fe200078e000f */
[----:B------:R-:W-:Y:S02]  /*d83c0*/  MOV R7, R14 ;  /* 0x0000000e00077202 */ /* 0x000fe40000000f00 */
[----:B------:R-:W-:Y:S01]  /*d83d0*/  SEL R5, R5, RZ, !P0 ;  /* 0x000000ff05057207 */ /* 0x000fe20004000000 */
[----:B------:R-:W3:Y:S04]  /*d83e0*/  LDL R14, [R1+0x310c] ;  /* 0x00310c00010e7983 */ /* 0x000ee80000100800 */
[----:B------:R4:W-:Y:S04]  /*d83f0*/  LDGSTS.E [R4+0x13700], [R6.64], P3 ;  /* 0x1370000006047fae */ /* 0x0009e80009921844 */
[----:B------:R-:W3:Y:S01]  /*d8400*/  LDL R15, [R1+0x3110] ;  /* 0x00311000010f7983 */ /* 0x000ee20000100800 */
[----:B------:R-:W-:Y:S01]  /*d8410*/  ISETP.NE.U32.AND P2, PT, R5, RZ, PT ;  /* 0x000000ff0500720c */ /* 0x000fe20003f45070 */
[----:B----4-:R-:W-:Y:S01]  /*d8420*/  IMAD.MOV.U32 R6, RZ, RZ, R71 ;  /* 0x000000ffff067224 */ /* 0x010fe200078e0047 */
        /* <DEDUP_REMOVED lines=36> */
[----:B------:R-:W-:-:S04]  /*d8670*/  SEL R5, R5, RZ, !P0 ;  /* 0x000000ff05057207 */ /* 0x000fc80004000000 */
[----:B------:R-:W-:Y:S01]  /*d8680*/  ISETP.NE.U32.AND P3, PT, R5, RZ, PT ;  /* 0x000000ff0500720c */ /* 0x000fe20003f65070 */
[----:B----4-:R-:W-:Y:S01]  /*d8690*/  IMAD.MOV.U32 R6, RZ, RZ, R71 ;  /* 0x000000ffff067224 */ /* 0x010fe200078e0047 */
[----:B------:R-:W-:Y:S01]  /*d86a0*/  MOV R7, R70 ;  /* 0x0000004600077202 */ /* 0x000fe20000000f00 */
[----:B------:R-:W4:Y:S04]  /*d86b0*/  LDL R71, [R1+0x31f8] ;  /* 0x0031f80001477983 */ /* 0x000f280000100800 */
[----:B------:R-:W4:Y:S04]  /*d86c0*/  LDL R70, [R1+0x31f4] ;  /* 0x0031f40001467983 */ /* 0x000f280000100800 */
[----:B------:R1:W-:Y:S02]  /*d86d0*/  LDGSTS.E [R4+0x14700], [R6.64], P2 ;  /* 0x1470000006047fae */ /* 0x0003e40009121844 */
[----:B-1----:R-:W-:Y:S01]  /*d86e0*/  IMAD.MOV.U32 R6, RZ, RZ, R77 ;  /* 0x000000ffff067224 */ /* 0x002fe200078e004d */
[----:B------:R-:W-:-:S02]  /*d86f0*/  MOV R7, R76 ;  /* 0x0000004c00077202 */ /* 0x000fc40000000f00 */
[----:B------:R-:W-:Y:S01]  /*d8700*/  ISETP.GT.AND P1, PT, R3, 0x59, PT ;  /* 0x000000590300780c */ /* 0x000fe20003f24270 */
[----:B------:R-:W4:Y:S04]  /*d8710*/  LDL R76, [R1+0x3224] ;  /* 0x00322400014c7983 */ /* 0x000f280000100800 */
[----:B------:R1:W-:Y:S04]  /*d8720*/  LDGSTS.E [R4+0x14780], [R6.64], P2 ;  /* 0x1478000006047fae */ /* 0x0003e80009121844 */
[----:B------:R-:W4:Y:S01]  /*d8730*/  LDL R77, [R1+0x3228] ;  /* 0x00322800014d7983 */ /* 0x000f220000100800 */
[----:B-1----:R-:W-:Y:S01]  /*d8740*/  IMAD.MOV.U32 R6, RZ, RZ, R9 ;  /* 0x000000ffff067224 */ /* 0x002fe200078e0009 */
[----:B------:R-:W-:-:S02]  /*d8750*/  MOV R7, R8 ;  /* 0x0000000800077202 */ /* 0x000fc40000000f00 */
[----:B------:R-:W-:Y:S01]  /*d8760*/  SEL R5, RZ, 0x4, !P1 ;  /* 0x00000004ff057807 */ /* 0x000fe20004800000 */
[----:B------:R-:W4:Y:S04]  /*d8770*/  LDL R8, [R1+0x32ec] ;  /* 0x0032ec0001087983 */ /* 0x000f280000100800 */
[----:B------:R1:W-:Y:S04]  /*d8780*/  LDGSTS.E [R4+0x15400], [R6.64], P3 ;  /* 0x1540000006047fae */ /* 0x0003e80009921844 */
[----:B------:R-:W4:Y:S01]  /*d8790*/  LDL R9, [R1+0x32f0] ;  /* 0x0032f00001097983 */ /* 0x000f220000100800 */
[----:B-1----:R-:W-:Y:S01]  /*d87a0*/  IMAD.MOV.U32 R6, RZ, RZ, R11 ;  /* 0x000000ffff067224 */ /* 0x002fe200078e000b */
[----:B------:R-:W-:-:S02]  /*d87b0*/  MOV R7, R10 ;  /* 0x0000000a00077202 */ /* 0x000fc40000000f00 */
[----:B------:R-:W-:Y:S01]  /*d87c0*/  SEL R5, R5, RZ, !P0 ;  /* 0x000000ff05057207 */ /* 0x000fe20004000000 */
[----:B------:R-:W4:Y:S04]  /*d87d0*/  LDL R10, [R1+0x32f4] ;  /* 0x0032f400010a7983 */ /* 0x000f280000100800 */
[----:B------:R2:W-:Y:S04]  /*d87e0*/  LDGSTS.E [R4+0x15480], [R6.64], P3 ;  /* 0x1548000006047fae */ /* 0x0005e80009921844 */
[----:B------:R-:W4:Y:S01]  /*d87f0*/  LDL R11, [R1+0x32f8] ;  /* 0x0032f800010b7983 */ /* 0x000f220000100800 */
[----:B--2---:R-:W-:Y:S01]  /*d8800*/  IMAD.MOV.U32 R6, RZ, RZ, R29 ;  /* 0x000000ffff067224 */ /* 0x004fe200078e001d */
[----:B---3--:R-:W-:-:S02]  /*d8810*/  MOV R7, R28 ;  /* 0x0000001c00077202 */ /* 0x008fc40000000f00 */
        /* <DEDUP_REMOVED lines=9> */
[----:B------:R-:W-:-:S02]  /*d88b0*/  MOV R7, R14 ;  /* 0x0000000e00077202 */ /* 0x000fc40000000f00 */
[----:B------:R-:W-:Y:S01]  /*d88c0*/  ISETP.NE.U32.AND P2, PT, R5, RZ, PT ;  /* 0x000000ff0500720c */ /* 0x000fe20003f45070 */
[----:B------:R-:W3:Y:S04]  /*d88d0*/  LDL R14, [R1+0x32fc] ;  /* 0x0032fc00010e7983 */ /* 0x000ee80000100800 */
[----:B------:R1:W-:Y:S04]  /*d88e0*/  LDGSTS.E [R4+0x15600], [R6.64], P3 ;  /* 0x1560000006047fae */ /* 0x0003e80009921844 */
[----:B------:R-:W3:Y:S01]  /*d88f0*/  LDL R15, [R1+0x3300] ;  /* 0x00330000010f7983 */ /* 0x000ee20000100800 */
[----:B-1----:R-:W-:-:S03]  /*d8900*/  MOV R7, R78 ;  /* 0x0000004e00077202 */ /* 0x002fc60000000f00 */
[----:B------:R-:W3:Y:S01]  /*d8910*/  LDL R78, [R1+0x320c] ;  /* 0x00320c00014e7983 */ /* 0x000ee20000100800 */
[----:B------:R-:W-:Y:S02]  /*d8920*/  IMAD.MOV.U32 R6, RZ, RZ, R79 ;  /* 0x000000ffff067224 */ /* 0x000fe400078e004f */
[----:B------:R-:W3:Y:S03]  /*d8930*/  LDL R79, [R1+0x3210] ;  /* 0x00321000014f7983 */ /* 0x000ee60000100800 */
        /* <DEDUP_REMOVED lines=16> */
[----:B----4-:R-:W-:Y:S01]  /*d8a40*/  IMAD.MOV.U32 R6, RZ, RZ, R71 ;  /* 0x000000ffff067224 */ /* 0x010fe200078e0047 */
[----:B------:R-:W-:Y:S01]  /*d8a50*/  MOV R7, R70 ;  /* 0x0000004600077202 */ /* 0x000fe20000000f00 */
[----:B------:R-:W4:Y:S04]  /*d8a60*/  LDL R71, [R1+0x3218] ;  /* 0x0032180001477983 */ /* 0x000f280000100800 */
[----:B------:R-:W4:Y:S04]  /*d8a70*/  LDL R70, [R1+0x3214] ;  /* 0x0032140001467983 */ /* 0x000f280000100800 */
[----:B------:R2:W-:Y:S02]  /*d8a80*/  LDGSTS.E [R4+0x16480], [R6.64], P2 ;  /* 0x1648000006047fae */ /* 0x0005e40009121844 */
[----:B--2---:R-:W-:Y:S01]  /*d8a90*/  IMAD.MOV.U32 R6, RZ, RZ, R29 ;  /* 0x000000ffff067224 */ /* 0x004fe200078e001d */
[----:B---3--:R-:W-:Y:S01]  /*d8aa0*/  MOV R7, R28 ;  /* 0x0000001c00077202 */ /* 0x008fe20000000f00 */
        /* <DEDUP_REMOVED lines=60> */
[----:B------:R-:W-:Y:S01]  /*d8e70*/  SEL R5, RZ, 0x4, !P1 ;  /* 0x00000004ff057807 */ /* 0x000fe20004800000 */
[----:B------:R-:W3:Y:S04]  /*d8e80*/  LDL R20, [R1+0x3504] ;  /* 0x0035040001147983 */ /* 0x000ee80000100800 */
[----:B------:R1:W-:Y:S04]  /*d8e90*/  LDGSTS.E [R4+0x17680], [R6.64], P3 ;  /* 0x1768000006047fae */ /* 0x0003e80009921844 */
[----:B------:R-:W3:Y:S01]  /*d8ea0*/  LDL R21, [R1+0x3508] ;  /* 0x0035080001157983 */ /* 0x000ee20000100800 */
[----:B-1----:R-:W-:Y:S01]  /*d8eb0*/  IMAD.MOV.U32 R6, RZ, RZ, R25 ;  /* 0x000000ffff067224 */ /* 0x002fe200078e0019 */
[----:B------:R-:W-:-:S02]  /*d8ec0*/  MOV R7, R24 ;  /* 0x0000001800077202 */ /* 0x000fc40000000f00 */
[----:B------:R-:W-:Y:S01]  /*d8ed0*/  SEL R5, R5, RZ, !P0 ;  /* 0x000000ff05057207 */ /* 0x000fe20004000000 */
[----:B------:R-:W3:Y:S04]  /*d8ee0*/  LDL R24, [R1+0x350c] ;  /* 0x00350c0001187983 */ /* 0x000ee80000100800 */
[----:B------:R1:W-:Y:S04]  /*d8ef0*/  LDGSTS.E [R4+0x17700], [R6.64], P3 ;  /* 0x1770000006047fae */ /* 0x0003e80009921844 */
[----:B------:R-:W3:Y:S01]  /*d8f00*/  LDL R25, [R1+0x3510] ;  /* 0x0035100001197983 */ /* 0x000ee20000100800 */
        /* <DEDUP_REMOVED lines=27> */
[----:B-1----:R-:W-:Y:S01]  /*d90c0*/  IMAD.MOV.U32 R6, RZ, RZ, R85 ;  /* 0x000000ffff067224 */ /* 0x002fe200078e0055 */
[----:B------:R-:W-:Y:S01]  /*d90d0*/  MOV R7, R84 ;  /* 0x0000005400077202 */ /* 0x000fe20000000f00 */
[----:B------:R-:W3:Y:S04]  /*d90e0*/  LDL R85, [R1+0x3664] ;  /* 0x0036640001557983 */ /* 0x000ee80000100800 */
[----:B------:R-:W3:Y:S04]  /*d90f0*/  LDL R84, [R1+0x3660] ;  /* 0x0036600001547983 */ /* 0x000ee80000100800 */
[----:B------:R1:W-:Y:S01]  /*d9100*/  LDGSTS.E [R4+0x18600], [R6.64], P2 ;  /* 0x1860000006047fae */ /* 0x0003e20009121844 */
[----:B------:R-:W-:-:S04]  /*d9110*/  SEL R5, RZ, 0x4, !P1 ;  /* 0x00000004ff057807 */ /* 0x000fc80004800000 */
[----:B------:R-:W-:Y:S01]  /*d9120*/  SEL R5, R5, RZ, !P0 ;  /* 0x000000ff05057207 */ /* 0x000fe20004000000 */
[----:B-1----:R-:W-:Y:S01]  /*d9130*/  IMAD.MOV.U32 R6, RZ, RZ, R81 ;  /* 0x000000ffff067224 */ /* 0x002fe200078e0051 */
[----:B------:R-:W-:Y:S01]  /*d9140*/  MOV R7, R80 ;  /* 0x0000005000077202 */ /* 0x000fe20000000f00 */
[----:B------:R-:W3:Y:S04]  /*d9150*/  LDL R81, [R1+0x366c] ;  /* 0x00366c0001517983 */ /* 0x000ee80000100800 */
[----:B------:R-:W3:Y:S04]  /*d9160*/  LDL R80, [R1+0x3668] ;  /* 0x0036680001507983 */ /* 0x000ee80000100800 */
[----:B------:R1:W-:Y:S01]  /*d9170*/  LDGSTS.E [R4+0x18680], [R6.64], P2 ;  /* 0x1868000006047fae */ /* 0x0003e20009121844 */
[----:B------:R-:W-:Y:S01]  /*d9180*/  ISETP.NE.U32.AND P3, PT, R5, RZ, PT ;  /* 0x000000ff0500720c */ /* 0x000fe20003f65070 */
        /* <DEDUP_REMOVED lines=51> */
[----:B------:R-:W2:Y:S01]  /*d94c0*/  LDL R78, [R1+0x36c0] ;  /* 0x0036c000014e7983 */ /* 0x000ea20000100800 */
[----:B------:R-:W-:Y:S02]  /*d94d0*/  IMAD.MOV.U32 R6, RZ, RZ, R79 ;  /* 0x000000ffff067224 */ /* 0x000fe400078e004f */
[----:B------:R-:W2:Y:S01]  /*d94e0*/  LDL R79, [R1+0x36c4] ;  /* 0x0036c400014f7983 */ /* 0x000ea20000100800 */
[----:B------:R-:W-:-:S04]  /*d94f0*/  ISETP.GT.AND P1, PT, R3, 0x69, PT ;  /* 0x000000690300780c */ /* 0x000fc80003f24270 */
[----:B------:R-:W-:-:S04]  /*d9500*/  SEL R5, RZ, 0x4, !P1 ;  /* 0x00000004ff057807 */ /* 0x000fc80004800000 */
[----:B------:R-:W-:-:S04]  /*d9510*/  SEL R5, R5, RZ, !P0 ;  /* 0x000000ff05057207 */ /* 0x000fc80004000000 */
[----:B------:R-:W-:Y:S11]  /*d9520*/  ISETP.NE.U32.AND P2, PT, R5, RZ, PT ;  /* 0x000000ff0500720c */ /* 0x000ff60003f45070 */
[----:B------:R-:W-:Y:S02]  /*d9530*/  @!UPT UIADD3 URZ, URZ, URZ, URZ ;  /* 0x0000003f3f3ff290 */ /* 0x000fe4000fffe03f */
[----:B------:R1:W-:Y:S02]  /*d9540*/  LDGSTS.E [R4+0x1a400], [R6.64], P2 ;  /* 0x1a40000006047fae */ /* 0x0003e40009121844 */
[----:B-1----:R-:W-:Y:S01]  /*d9550*/  IMAD.MOV.U32 R6, RZ, RZ, R84 ;  /* 0x000000ffff067224 */ /* 0x002fe200078e0054 */
[----:B------:R-:W-:-:S05]  /*d9560*/  MOV R7, R131 ;  /* 0x0000008300077202 */ /* 0x000fca0000000f00 */
[----:B------:R1:W-:Y:S02]  /*d9570*/  LDGSTS.E [R4+0x1a480], [R6.64], P2 ;  /* 0x1a48000006047fae */ /* 0x0003e40009121844 */
[----:B-1----:R-:W-:Y:S01]  /*d9580*/  IMAD.MOV.U32 R6, RZ, RZ, R80 ;  /* 0x000000ffff067224 */ /* 0x002fe200078e0050 */
[----:B------:R-:W-:-:S05]  /*d9590*/  MOV R7, R85 ;  /* 0x0000005500077202 */ /* 0x000fca0000000f00 */
[----:B------:R1:W-:Y:S01]  /*d95a0*/  LDGSTS.E [R4+0x1a500], [R6.64], P2 ;  /* 0x1a50000006047fae */ /* 0x0003e20009121844 */
[----:B------:R-:W-:Y:S01]  /*d95b0*/  ISETP.GT.AND P1, PT, R3, 0x6d, PT ;  /* 0x0000006d0300780c */ /* 0x000fe20003f24270 */
[----:B-1----:R-:W-:Y:S01]  /*d95c0*/  IMAD.MOV.U32 R6, RZ, RZ, R76 ;  /* 0x000000ffff067224 */ /* 0x002fe200078e004c */
[----:B------:R-:W-:-:S05]  /*d95d0*/  MOV R7, R81 ;  /* 0x0000005100077202 */ /* 0x000fca0000000f00 */
[----:B------:R1:W-:Y:S01]  /*d95e0*/  LDGSTS.E [R4+0x1a580], [R6.64], P2 ;  /* 0x1a58000006047fae */ /* 0x0003e20009121844 */
[----:B------:R-:W-:Y:S01]  /*d95f0*/  SEL R5, RZ, 0x4, !P1 ;  /* 0x00000004ff057807 */ /* 0x000fe20004800000 */
[----:B-1----:R-:W-:Y:S01]  /*d9600*/  IMAD.MOV.U32 R6, RZ, RZ, R8 ;  /* 0x000000ffff067224 */ /* 0x002fe200078e0008 */
[----:B------:R-:W-:-:S05]  /*d9610*/  MOV R7, R77 ;  /* 0x0000004d00077202 */ /* 0x000fca0000000f00 */
[----:B------:R1:W-:Y:S01]  /*d9620*/  LDGSTS.E [R4+0x1a600], [R6.64], P2 ;  /* 0x1a60000006047fae */ /* 0x0003e20009121844 */
[----:B------:R-:W-:Y:S01]  /*d9630*/  SEL R5, R5, RZ, !P0 ;  /* 0x000000ff05057207 */ /* 0x000fe20004000000 */
[----:B-1----:R-:W-:Y:S01]  /*d9640*/  IMAD.MOV.U32 R6, RZ, RZ, R10 ;  /* 0x000000ffff067224 */ /* 0x002fe200078e000a */
[----:B------:R-:W-:-:S05]  /*d9650*/  MOV R7, R9 ;  /* 0x0000000900077202 */ /* 0x000fca0000000f00 */
[----:B------:R1:W-:Y:S01]  /*d9660*/  LDGSTS.E [R4+0x1a680], [R6.64], P2 ;  /* 0x1a68000006047fae */ /* 0x0003e20009121844 */
[----:B------:R-:W-:Y:S01]  /*d9670*/  ISETP.NE.U32.AND P1, PT, R5, RZ, PT ;  /* 0x000000ff0500720c */ /* 0x000fe20003f25070 */
[----:B-1----:R-:W-:Y:S01]  /*d9680*/  IMAD.MOV.U32 R6, RZ, RZ, R14 ;  /* 0x000000ffff067224 */ /* 0x002fe200078e000e */
[----:B------:R-:W-:-:S05]  /*d9690*/  MOV R7, R11 ;  /* 0x0000000b00077202 */ /* 0x000fca0000000f00 */
[----:B------:R1:W-:Y:S02]  /*d96a0*/  LDGSTS.E [R4+0x1a700], [R6.64], P2 ;  /* 0x1a70000006047fae */ /* 0x0003e40009121844 */
        /* <DEDUP_REMOVED lines=12> */
[----:B----4-:R-:W-:Y:S01]  /*d9770*/  IMAD.MOV.U32 R6, RZ, RZ, R70 ;  /* 0x000000ffff067224 */ /* 0x010fe200078e0046 */
[----:B------:R-:W-:-:S05]  /*d9780*/  MOV R7, R29 ;  /* 0x0000001d00077202 */ /* 0x000fca0000000f00 */
[----:B------:R3:W-:Y:S02]  /*d9790*/  LDGSTS.E [R4+0x1b580], [R6.64], P1 ;  /* 0x1b58000006047fae */ /* 0x0007e40008921844 */
[----:B---3--:R-:W-:Y:S01]  /*d97a0*/  IMAD.MOV.U32 R6, RZ, RZ, R74 ;  /* 0x000000ffff067224 */ /* 0x008fe200078e004a */
[----:B------:R-:W-:-:S05]  /*d97b0*/  MOV R7, R71 ;  /* 0x0000004700077202 */ /* 0x000fca0000000f00 */
[----:B------:R2:W-:Y:S02]  /*d97c0*/  LDGSTS.E [R4+0x1b600], [R6.64], P1 ;  /* 0x1b60000006047fae */ /* 0x0005e40008921844 */
[----:B--2---:R-:W-:Y:S01]  /*d97d0*/  MOV R7, R75 ;  /* 0x0000004b00077202 */ /* 0x004fe20000000f00 */
[----:B------:R-:W-:Y:S02]  /*d97e0*/  IMAD.MOV.U32 R6, RZ, RZ, R78 ;  /* 0x000000ffff067224 */ /* 0x000fe400078e004e */
[----:B------:R-:W2:Y:S04]  /*d97f0*/  LDL.LU R78, [R1+0x7c] ;  /* 0x00007c00014e7983 */ /* 0x000ea80000300800 */
[----:B------:R1:W-:Y:S02]  /*d9800*/  LDGSTS.E [R4+0x1b680], [R6.64], P1 ;  /* 0x1b68000006047fae */ /* 0x0003e40008921844 */
[----:B-1----:R-:W-:Y:S01]  /*d9810*/  IMAD.MOV.U32 R6, RZ, RZ, R159 ;  /* 0x000000ffff067224 */ /* 0x002fe200078e009f */
[----:B------:R-:W-:-:S02]  /*d9820*/  MOV R7, R79 ;  /* 0x0000004f00077202 */ /* 0x000fc40000000f00 */
[----:B------:R-:W2:Y:S04]  /*d9830*/  LDL.LU R79, [R1+0x80] ;  /* 0x00008000014f7983 */ /* 0x000ea80000300800 */
[----:B------:R1:W-:Y:S02]  /*d9840*/  LDGSTS.E [R4+0x1b700], [R6.64], P1 ;  /* 0x1b70000006047fae */ /* 0x0003e40008921844 */
[----:B-1----:R-:W-:Y:S02]  /*d9850*/  MOV R7, R158 ;  /* 0x0000009e00077202 */ /* 0x002fe40000000f00 */
        /* <DEDUP_REMOVED lines=26> */
[----:B------:R-:W4:Y:S02]  /*d9a00*/  LDL.LU R84, [R1] ;  /* 0x0000000001547983 */ /* 0x000f240000300800 */
[----:B------:R-:W-:Y:S01]  /*d9a10*/  IMAD.MOV.U32 R6, RZ, RZ, R88 ;  /* 0x000000ffff067224 */ /* 0x000fe200078e0058 */
[----:B------:R-:W4:Y:S01]  /*d9a20*/  LDL.LU R85, [R1+0x4] ;  /* 0x0000040001557983 */ /* 0x000f220000300800 */
[----:B------:R-:W4:Y:S03]  /*d9a30*/  LDL.LU R88, [R1+0x8] ;  /* 0x0000080001587983 */ /* 0x000f260000300800 */
[----:B------:R1:W-:Y:S01]  /*d9a40*/  LDGSTS.E [R4+0x1b780], [R6.64], P1 ;  /* 0x1b78000006047fae */ /* 0x0003e20008921844 */
[----:B------:R-:W-:-:S02]  /*d9a50*/  ISETP.GT.AND P1, PT, R3, 0x71, PT ;  /* 0x000000710300780c */ /* 0x000fc40003f24270 */
[----:B------:R-:W-:Y:S02]  /*d9a60*/  ISETP.GT.AND P2, PT, R3, 0x75, PT ;  /* 0x000000750300780c */ /* 0x000fe40003f44270 */
[----:B------:R-:W-:Y:S02]  /*d9a70*/  SEL R5, RZ, 0x4, !P1 ;  /* 0x00000004ff057807 */ /* 0x000fe40004800000 */
[----:B------:R-:W-:Y:S02]  /*d9a80*/  MOV R129, R252 ;  /* 0x000000fc00817202 */ /* 0x000fe40000000f00 */
[----:B------:R-:W-:Y:S02]  /*d9a90*/  SEL R5, R5, RZ, !P0 ;  /* 0x000000ff05057207 */ /* 0x000fe40004000000 */
[----:B------:R-:W-:Y:S01]  /*d9aa0*/  MOV R54, R249 ;  /* 0x000000f900367202 */ /* 0x000fe20000000f00 */
[----:B------:R-:W-:Y:S01]  /*d9ab0*/  IMAD.MOV.U32 R55, RZ, RZ, R248 ;  /* 0x000000ffff377224 */ /* 0x000fe200078e00f8 */
[----:B-1----:R-:W-:-:S02]  /*d9ac0*/  SEL R6, RZ, 0x4, !P2 ;  /* 0x00000004ff067807 */ /* 0x002fc40005000000 */
[----:B------:R-:W-:Y:S02]  /*d9ad0*/  ISETP.NE.U32.AND P1, PT, R5, RZ, PT ;  /* 0x000000ff0500720c */ /* 0x000fe40003f25070 */
[----:B------:R-:W-:Y:S01]  /*d9ae0*/  MOV R52, R251 ;  /* 0x000000fb00347202 */ /* 0x000fe20000000f00 */
[----:B------:R-:W-:Y:S01]  /*d9af0*/  IMAD.MOV.U32 R53, RZ, RZ, R250 ;  /* 0x000000ffff357224 */ /* 0x000fe200078e00fa */
[----:B------:R-:W-:Y:S02]  /*d9b00*/  LOP3.LUT R31, R31, R30, RZ, 0x3c, !PT ;  /* 0x0000001e1f1f7212 */ /* 0x000fe400078e3cff */
[----:B------:R-:W-:Y:S02]  /*d9b10*/  ISETP.GT.AND P3, PT, R3, 0x79, PT ;  /* 0x000000790300780c */ /* 0x000fe40003f64270 */
[----:B------:R-:W-:Y:S01]  /*d9b20*/  MOV R50, R171 ;  /* 0x000000ab00327202 */ /* 0x000fe20000000f00 */
[----:B------:R-:W-:Y:S01]  /*d9b30*/  IMAD.MOV.U32 R51, RZ, RZ, R170 ;  /* 0x000000ffff337224 */ /* 0x000fe200078e00aa */
[----:B------:R-:W-:-:S02]  /*d9b40*/  SEL R6, R6, RZ, !P0 ;  /* 0x000000ff06067207 */ /* 0x000fc40004000000 */
[----:B------:R-:W-:Y:S01]  /*d9b50*/  MOV R48, R243 ;  /* 0x000000f300307202 */ /* 0x000fe20000000f00 */
[----:B------:R-:W-:Y:S01]  /*d9b60*/  IMAD.MOV.U32 R49, RZ, RZ, R242 ;  /* 0x000000ffff317224 */ /* 0x000fe200078e00f2 */
[----:B------:R-:W-:Y:S02]  /*d9b70*/  ISETP.GT.AND P4, PT, R3, 0x7d, PT ;  /* 0x0000007d0300780c */ /* 0x000fe40003f84270 */
[----:B------:R-:W-:Y:S01]  /*d9b80*/  MOV R46, R245 ;  /* 0x000000f5002e7202 */ /* 0x000fe20000000f00 */
[----:B------:R-:W-:Y:S01]  /*d9b90*/  IMAD.MOV.U32 R47, RZ, RZ, R244 ;  /* 0x000000ffff2f7224 */ /* 0x000fe200078e00f4 */
[----:B------:R-:W-:Y:S01]  /*d9ba0*/  MOV R44, R247 ;  /* 0x000000f7002c7202 */ /* 0x000fe20000000f00 */
[----:B------:R-:W-:Y:S01]  /*d9bb0*/  IMAD.MOV.U32 R45, RZ, RZ, R246 ;  /* 0x000000ffff2d7224 */ /* 0x000fe200078e00f6 */
[----:B------:R-:W-:Y:S02]  /*d9bc0*/  LOP3.LUT R30, R31, R30, RZ, 0x3c, !PT ;  /* 0x0000001e1f1e7212 */ /* 0x000fe400078e3cff */
[----:B------:R-:W-:-:S02]  /*d9bd0*/  SEL R5, RZ, 0x4, !P3 ;  /* 0x00000004ff057807 */ /* 0x000fc40005800000 */
[----:B------:R-:W-:Y:S01]  /*d9be0*/  MOV R42, R65 ;  /* 0x00000041002a7202 */ /* 0x000fe20000000f00 */
[----:B------:R-:W-:Y:S01]  /*d9bf0*/  IMAD.MOV.U32 R43, RZ, RZ, R64 ;  /* 0x000000ffff2b7224 */ /* 0x000fe200078e0040 */
[----:B------:R-:W-:Y:S02]  /*d9c00*/  LOP3.LUT R19, R19, R18, RZ, 0x3c, !PT ;  /* 0x0000001213137212 */ /* 0x000fe400078e3cff */
[----:B------:R-:W-:Y:S02]  /*d9c10*/  ISETP.NE.U32.AND P3, PT, R6, RZ, PT ;  /* 0x000000ff0600720c */ /* 0x000fe40003f65070 */
[----:B------:R-:W-:Y:S01]  /*d9c20*/  MOV R40, R169 ;  /* 0x000000a900287202 */ /* 0x000fe20000000f00 */
[----:B------:R-:W-:Y:S01]  /*d9c30*/  IMAD.MOV.U32 R41, RZ, RZ, R168 ;  /* 0x000000ffff297224 */ /* 0x000fe200078e00a8 */
[----:B------:R-:W-:Y:S02]  /*d9c40*/  LOP3.LUT R23, R23, R22, RZ, 0x3c, !PT ;  /* 0x0000001617177212 */ /* 0x000fe400078e3cff */
[----:B------:R-:W-:-:S02]  /*d9c50*/  SEL R6, RZ, 0x4, !P4 ;  /* 0x00000004ff067807 */ /* 0x000fc40006000000 */
[----:B------:R-:W-:Y:S01]  /*d9c60*/  MOV R36, R63 ;  /* 0x0000003f00247202 */ /* 0x000fe20000000f00 */
[----:B------:R-:W-:Y:S01]  /*d9c70*/  IMAD.MOV.U32 R37, RZ, RZ, R62 ;  /* 0x000000ffff257224 */ /* 0x000fe200078e003e */
[----:B------:R-:W-:Y:S02]  /*d9c80*/  LOP3.LUT R31, R31, R30, RZ, 0x3c, !PT ;  /* 0x0000001e1f1f7212 */ /* 0x000fe400078e3cff */
[----:B------:R-:W-:Y:S02]  /*d9c90*/  SEL R5, R5, RZ, !P0 ;  /* 0x000000ff05057207 */ /* 0x000fe40004000000 */
[----:B------:R-:W-:Y:S01]  /*d9ca0*/  MOV R38, R57 ;  /* 0x0000003900267202 */ /* 0x000fe20000000f00 */
[----:B------:R-:W-:Y:S01]  /*d9cb0*/  IMAD.MOV.U32 R39, RZ, RZ, R56 ;  /* 0x000000ffff277224 */ /* 0x000fe200078e0038 */
[----:B------:R-:W-:Y:S02]  /*d9cc0*/  LOP3.LUT R18, R19, R18, RZ, 0x3c, !PT ;  /* 0x0000001213127212 */ /* 0x000fe400078e3cff */
[----:B------:R-:W-:-:S02]  /*d9cd0*/  ISETP.GT.AND P5, PT, R3, 0x2, PT ;  /* 0x000000020300780c */ /* 0x000fc40003fa4270 */
[----:B------:R-:W-:Y:S01]  /*d9ce0*/  MOV R34, R59 ;  /* 0x0000003b00227202 */ /* 0x000fe20000000f00 */
[----:B------:R-:W-:Y:S01]  /*d9cf0*/  IMAD.MOV.U32 R35, RZ, RZ, R58 ;  /* 0x000000ffff237224 */ /* 0x000fe200078e003a */
[----:B------:R-:W-:Y:S02]  /*d9d00*/  LOP3.LUT R22, R23, R22, RZ, 0x3c, !PT ;  /* 0x0000001617167212 */ /* 0x000fe400078e3cff */
[----:B------:R-:W-:Y:S02]  /*d9d10*/  SEL R6, R6, RZ, !P0 ;  /* 0x000000ff06067207 */ /* 0x000fe40004000000 */
[----:B------:R-:W-:Y:S01]  /*d9d20*/  MOV R32, R61 ;  /* 0x0000003d00207202 */ /* 0x000fe20000000f00 */
[----:B------:R-:W-:Y:S01]  /*d9d30*/  IMAD.MOV.U32 R33, RZ, RZ, R60 ;  /* 0x000000ffff217224 */ /* 0x000fe200078e003c */
[----:B------:R-:W-:Y:S02]  /*d9d40*/  ISETP.NE.U32.AND P2, PT, R5, RZ, PT ;  /* 0x000000ff0500720c */ /* 0x000fe40003f45070 */
[----:B------:R-:W-:Y:S01]  /*d9d50*/  LOP3.LUT R19, R19, R18, RZ, 0x3c, !PT ;  /* 0x0000001213137212 */ /* 0x000fe200078e3cff */
[----:B------:R-:W-:Y:S01]  /*d9d60*/  SEL R5, RZ, 0x4, !P5 ;  /* 0x00000004ff057807 */ /* 0x000fe20006800000 */
[----:B------:R-:W-:-:S02]  /*d9d70*/  LOP3.LUT R23, R23, R22, RZ, 0x3c, !PT ;  /* 0x0000001617177212 */ /* 0x000fc400078e3cff */
[----:B------:R-:W-:Y:S01]  /*d9d80*/  ISETP.NE.U32.AND P5, PT, R6, RZ, PT ;  /* 0x000000ff0600720c */ /* 0x000fe20003fa5070 */
[----:B------:R-:W-:Y:S02]  /*d9d90*/  MOV R6, R27 ;  /* 0x0000001b00067202 */ /* 0x000fe40000000f00 */
[----:B------:R-:W-:Y:S01]  /*d9da0*/  IMAD.MOV.U32 R7, RZ, RZ, R26 ;  /* 0x000000ffff077224 */ /* 0x000fe200078e001a */
[----:B--2---:R-:W-:-:S04]  /*d9db0*/  LOP3.LUT R79, R79, R78, RZ, 0x3c, !PT ;  /* 0x0000004e4f4f7212 */ /* 0x004fc800078e3cff */
[----:B------:R-:W-:-:S04]  /*d9dc0*/  LOP3.LUT R78, R79, R78, RZ, 0x3c, !PT ;  /* 0x0000004e4f4e7212 */ /* 0x000fc800078e3cff */
[----:B------:R-:W-:Y:S02]  /*d9dd0*/  LOP3.LUT R79, R79, R78, RZ, 0x3c, !PT ;  /* 0x0000004e4f4f7212 */ /* 0x000fe400078e3cff */
[----:B---3--:R-:W-:-:S03]  /*d9de0*/  LOP3.LUT R159, R159, R158, RZ, 0x3c, !PT ;  /* 0x0000009e9f9f7212 */ /* 0x008fc600078e3cff */
[----:B------:R1:W-:Y:S01]  /*d9df0*/  LDGSTS.E [R4+0x1c400], [R78.64], P1 ;  /* 0x1c4000004e047fae */ /* 0x0003e20008921844 */
[----:B----4-:R-:W-:Y:S02]  /*d9e00*/  LOP3.LUT R75, R75, R74, RZ, 0x3c, !PT ;  /* 0x0000004a4b4b7212 */ /* 0x010fe400078e3cff */
[----:B------:R-:W-:Y:S02]  /*d9e10*/  LOP3.LUT R71, R71, R70, RZ, 0x3c, !PT ;  /* 0x0000004647477212 */ /* 0x000fe400078e3cff */
[----:B------:R-:W-:Y:S02]  /*d9e20*/  LOP3.LUT R158, R159, R158, RZ, 0x3c, !PT ;  /* 0x0000009e9f9e7212 */ /* 0x000fe400078e3cff */
[----:B------:R-:W-:Y:S02]  /*d9e30*/  LOP3.LUT R29, R29, R28, RZ, 0x3c, !PT ;  /* 0x0000001c1d1d7212 */ /* 0x000fe400078e3cff */
[----:B------:R-:W-:Y:S02]  /*d9e40*/  LOP3.LUT R74, R75, R74, RZ, 0x3c, !PT ;  /* 0x0000004a4b4a7212 */ /* 0x000fe400078e3cff */
[----:B------:R-:W-:-:S02]  /*d9e50*/  LOP3.LUT R25, R25, R24, RZ, 0x3c, !PT ;  /* 0x0000001819197212 */ /* 0x000fc400078e3cff */
[----:B------:R-:W-:Y:S02]  /*d9e60*/  LOP3.LUT R70, R71, R70, RZ, 0x3c, !PT ;  /* 0x0000004647467212 */ /* 0x000fe400078e3cff */
        /* <DEDUP_REMOVED lines=15> */
[----:B------:R-:W-:Y:S01]  /*d9f60*/  LOP3.LUT R81, R81, R80, RZ, 0x3c, !PT ;  /* 0x0000005051517212 */ /* 0x000fe200078e3cff */
[----:B------:R1:W-:Y:S01]  /*d9f70*/  STL.64 [R1+0x19d8], R78 ;  /* 0x0019d84e01007387 */ /* 0x0003e20000100a00 */
[----:B------:R-:W-:-:S02]  /*d9f80*/  LOP3.LUT R25, R25, R24, RZ, 0x3c, !PT ;  /* 0x0000001819197212 */ /* 0x000fc400078e3cff */
[----:B------:R-:W-:Y:S02]  /*d9f90*/  LOP3.LUT R10, R11, R10, RZ, 0x3c, !PT ;  /* 0x0000000a0b0a7212 */ /* 0x000fe400078e3cff */
[----:B------:R-:W-:Y:S01]  /*d9fa0*/  LOP3.LUT R131, R131, R130, RZ, 0x3c, !PT ;  /* 0x0000008283837212 */ /* 0x000fe200078e3cff */
[----:B------:R2:W-:Y:S01]  /*d9fb0*/  STL.64 [R1+0x19d0], R158 ;  /* 0x0019d09e01007387 */ /* 0x0005e20000100a00 */
[----:B------:R-:W-:Y:S02]  /*d9fc0*/  LOP3.LUT R21, R21, R20, RZ, 0x3c, !PT ;  /* 0x0000001415157212 */ /* 0x000fe400078e3cff */
[----:B------:R-:W-:Y:S01]  /*d9fd0*/  LOP3.LUT R8, R9, R8, RZ, 0x3c, !PT ;  /* 0x0000000809087212 */ /* 0x000fe200078e3cff */
[----:B------:R3:W-:Y:S01]  /*d9fe0*/  STL.64 [R1+0x19f8], R74 ;  /* 0x0019f84a01007387 */ /* 0x0007e20000100a00 */
[----:B------:R-:W-:Y:S02]  /*d9ff0*/  LOP3.LUT R17, R17, R16, RZ, 0x3c, !PT ;  /* 0x0000001011117212 */ /* 0x000fe400078e3cff */
[----:B------:R-:W-:Y:S01]  /*da000*/  LOP3.LUT R76, R77, R76, RZ, 0x3c, !PT ;  /* 0x0000004c4d4c7212 */ /* 0x000fe200078e3cff */
[----:B------:R3:W-:Y:S01]  /*da010*/  STL.64 [R1+0x19f0], R70 ;  /* 0x0019f04601007387 */ /* 0x0007e20000100a00 */
[----:B------:R-:W-:-:S02]  /*da020*/  LOP3.LUT R15, R15, R14, RZ, 0x3c, !PT ;  /* 0x0000000e0f0f7212 */ /* 0x000fc400078e3cff */
[----:B------:R-:W-:Y:S01]  /*da030*/  LOP3.LUT R80, R81, R80, RZ, 0x3c, !PT ;  /* 0x0000005051507212 */ /* 0x000fe200078e3cff */
[----:B------:R1:W-:Y:S01]  /*da040*/  STL.64 [R1+0x19e8], R28 ;  /* 0x0019e81c01007387 */ /* 0x0003e20000100a00 */
[----:B------:R-:W-:Y:S02]  /*da050*/  LOP3.LUT R11, R11, R10, RZ, 0x3c, !PT ;  /* 0x0000000a0b0b7212 */ /* 0x000fe400078e3cff */
[----:B------:R-:W-:Y:S01]  /*da060*/  LOP3.LUT R130, R131, R130, RZ, 0x3c, !PT ;  /* 0x0000008283827212 */ /* 0x000fe200078e3cff */
[----:B------:R1:W-:Y:S01]  /*da070*/  STL.64 [R1+0x19e0], R24 ;  /* 0x0019e01801007387 */ /* 0x0003e20000100a00 */
        /* <DEDUP_REMOVED lines=8> */
[----:B------:R-:W-:-:S02]  /*da100*/  IMAD.MOV.U32 R128, RZ, RZ, R84 ;  /* 0x000000ffff807224 */ /* 0x000fc400078e0054 */
[----:B------:R1:W-:Y:S02]  /*da110*/  STL.64 [R1+0x1a38], R8 ;  /* 0x001a380801007387 */ /* 0x0003e40000100a00 */
[----:B------:R-:W-:Y:S01]  /*da120*/  IMAD.MOV.U32 R84, RZ, RZ, R88 ;  /* 0x000000ffff547224 */ /* 0x000fe200078e0058 */
[----:B------:R1:W-:Y:S01]  /*da130*/  STL.64 [R1+0x1a30], R76 ;  /* 0x001a304c01007387 */ /* 0x0003e20000100a00 */
[----:B------:R1:W-:Y:S02]  /*da140*/  STL.64 [R1+0x1a28], R80 ;  /* 0x001a285001007387 */ /* 0x0003e40000100a00 */
[----:B------:R1:W-:Y:S02]  /*da150*/  STL.64 [R1+0x1a20], R130 ;  /* 0x001a208201007387 */ /* 0x0003e40000100a00 */
[----:B------:R-:W-:Y:S01]  /*da160*/  STL.64 [R1+0x1a48], R128 ;  /* 0x001a488001007387 */ /* 0x000fe20000100a00 */
[----:B------:R-:W-:Y:S01]  /*da170*/  STL.64 [R1+0x1a40], R84 ;  /* 0x001a405401007387 */ /* 0x000fe20000100a00 */
[----:B------:R1:W-:Y:S02]  /*da180*/  STL.64 [R1+0x1a58], R54 ;  /* 0x001a583601007387 */ /* 0x0003e40000100a00 */
[----:B------:R1:W-:Y:S02]  /*da190*/  STL.64 [R1+0x1a50], R52 ;  /* 0x001a503401007387 */ /* 0x0003e40000100a00 */
[----:B------:R1:W-:Y:S01]  /*da1a0*/  STL.64 [R1+0x1a78], R50 ;  /* 0x001a783201007387 */ /* 0x0003e20000100a00 */
[----:B------:R-:W-:Y:S01]  /*da1b0*/  STL.64 [R1+0x1a70], R48 ;  /* 0x001a703001007387 */ /* 0x000fe20000100a00 */
[----:B------:R1:W-:Y:S02]  /*da1c0*/  STL.64 [R1+0x1a68], R46 ;  /* 0x001a682e01007387 */ /* 0x0003e40000100a00 */
[----:B------:R-:W-:Y:S02]  /*da1d0*/  STL.64 [R1+0x1a60], R44 ;  /* 0x001a602c01007387 */ /* 0x000fe40000100a00 */
[----:B------:R-:W-:Y:S01]  /*da1e0*/  STL.64 [R1+0x1a88], R42 ;  /* 0x001a882a01007387 */ /* 0x000fe20000100a00 */
[----:B------:R-:W-:Y:S01]  /*da1f0*/  STL.64 [R1+0x1a80], R40 ;  /* 0x001a802801007387 */ /* 0x000fe20000100a00 */
[----:B------:R2:W-:Y:S02]  /*da200*/  STL.64 [R1+0x1a90], R36 ;  /* 0x001a902401007387 */ /* 0x0005e40000100a00 */
[----:B------:R-:W-:Y:S01]  /*da210*/  STL.64 [R1+0x1ab0], R30 ;  /* 0x001ab01e01007387 */ /* 0x000fe20000100a00 */
[----:B------:R2:W-:Y:S01]  /*da220*/  LDGSTS.E [R4+0x1c480], [R158.64], P1 ;  /* 0x1c4800009e047fae */ /* 0x0005e20008921844 */
[----:B------:R2:W-:Y:S02]  /*da230*/  STL.64 [R1+0x1aa8], R38 ;  /* 0x001aa82601007387 */ /* 0x0005e40000100a00 */
[----:B------:R3:W-:Y:S02]  /*da240*/  LDGSTS.E [R4+0x1c500], [R74.64], P1 ;  /* 0x1c5000004a047fae */ /* 0x0007e40008921844 */
[----:B------:R3:W-:Y:S01]  /*da250*/  STL.64 [R1+0x1aa0], R34 ;  /* 0x001aa02201007387 */ /* 0x0007e20000100a00 */
[----:B------:R3:W-:Y:S04]  /*da260*/  LDGSTS.E [R4+0x1c580], [R70.64], P1 ;  /* 0x1c58000046047fae */ /* 0x0007e80008921844 */
[----:B------:R-:W-:Y:S01]  /*da270*/  STL.64 [R1+0x1a98], R32 ;  /* 0x001a982001007387 */ /* 0x000fe20000100a00 */
[----:B------:R3:W-:Y:S02]  /*da280*/  LDGSTS.E [R4+0x1c600], [R28.64], P1 ;  /* 0x1c6000001c047fae */ /* 0x0007e40008921844 */
[----:B-1----:R-:W4:Y:S02]  /*da290*/  LDL.LU.64 R78, [R1+0x5bc0] ;  /* 0x005bc000014e7983 */ /* 0x002f240000300a00 */
[----:B------:R1:W-:Y:S01]  /*da2a0*/  LDGSTS.E [R4+0x1c680], [R24.64], P1 ;  /* 0x1c68000018047fae */ /* 0x0003e20008921844 */
[----:B------:R-:W-:Y:S04]  /*da2b0*/  STL.64 [R1+0x1ac8], R18 ;  /* 0x001ac81201007387 */ /* 0x000fe80000100a00 */
[----:B------:R1:W-:Y:S01]  /*da2c0*/  LDGSTS.E [R4+0x1c700], [R20.64], P1 ;  /* 0x1c70000014047fae */ /* 0x0003e20008921844 */
[----:B------:R-:W-:Y:S02]  /*da2d0*/  STL.64 [R1+0x1ac0], R22 ;  /* 0x001ac01601007387 */ /* 0x000fe40000100a00 */
[----:B------:R1:W-:Y:S02]  /*da2e0*/  LDGSTS.E [R4+0x1c780], [R16.64], P1 ;  /* 0x1c78000010047fae */ /* 0x0003e40008921844 */
[----:B--2---:R-:W2:Y:S01]  /*da2f0*/  LDL R159, [R1+0xb6c] ;  /* 0x000b6c00019f7983 */ /* 0x004ea20000100800 */
[----:B------:R1:W-:Y:S04]  /*da300*/  LDGSTS.E [R4+0x1d400], [R14.64], P3 ;  /* 0x1d4000000e047fae */ /* 0x0003e80009921844 */
[----:B------:R2:W-:Y:S01]  /*da310*/  STL.64 [R1+0x1ab8], R6 ;  /* 0x001ab80601007387 */ /* 0x0005e20000100a00 */
[----:B------:R1:W-:Y:S02]  /*da320*/  LDGSTS.E [R4+0x1d480], [R10.64], P3 ;  /* 0x1d4800000a047fae */ /* 0x0003e40009921844 */
[----:B---3--:R-:W3:Y:S02]  /*da330*/  LDL.LU.64 R74, [R1+0x5bb8] ;  /* 0x005bb800014a7983 */ /* 0x008ee40000300a00 */
[----:B------:R1:W-:Y:S01]  /*da340*/  LDGSTS.E [R4+0x1d500], [R8.64], P3 ;  /* 0x1d50000008047fae */ /* 0x0003e20009921844 */
[----:B------:R-:W3:Y:S04]  /*da350*/  LDL.LU.64 R70, [R1+0x5bb0] ;  /* 0x005bb00001467983 */ /* 0x000ee80000300a00 */
[----:B------:R1:W-:Y:S01]  /*da360*/  LDGSTS.E [R4+0x1d580], [R76.64], P3 ;  /* 0x1d5800004c047fae */ /* 0x0003e20009921844 */
[----:B------:R-:W3:Y:S02]  /*da370*/  LDL.LU.64 R28, [R1+0x5ba8] ;  /* 0x005ba800011c7983 */ /* 0x000ee40000300a00 */
[----:B------:R1:W-:Y:S02]  /*da380*/  LDGSTS.E [R4+0x1d600], [R80.64], P3 ;  /* 0x1d60000050047fae */ /* 0x0003e40009921844 */
[----:B-1----:R-:W3:Y:S01]  /*da390*/  LDL.LU.64 R24, [R1+0x5ba0] ;  /* 0x005ba00001187983 */ /* 0x002ee20000300a00 */
[----:B------:R1:W-:Y:S04]  /*da3a0*/  LDGSTS.E [R4+0x1d680], [R130.64], P3 ;  /* 0x1d68000082047fae */ /* 0x0003e80009921844 */
[----:B------:R-:W3:Y:S01]  /*da3b0*/  LDL.LU.64 R20, [R1+0x5b98] ;  /* 0x005b980001147983 */ /* 0x000ee20000300a00 */
[----:B------:R1:W-:Y:S02]  /*da3c0*/  LDGSTS.E [R4+0x1d700], [R128.64], P3 ;  /* 0x1d70000080047fae */ /* 0x0003e40009921844 */
[----:B------:R-:W3:Y:S02]  /*da3d0*/  LDL.LU.64 R16, [R1+0x5b90] ;  /* 0x005b900001107983 */ /* 0x000ee40000300a00 */
[----:B------:R1:W-:Y:S01]  /*da3e0*/  LDGSTS.E [R4+0x1d780], [R84.64], P3 ;  /* 0x1d78000054047fae */ /* 0x0003e20009921844 */
[----:B------:R-:W3:Y:S04]  /*da3f0*/  LDL.LU.64 R14, [R1+0x5b88] ;  /* 0x005b8800010e7983 */ /* 0x000ee80000300a00 */
[----:B------:R1:W-:Y:S01]  /*da400*/  LDGSTS.E [R4+0x1e400], [R54.64], P2 ;  /* 0x1e40000036047fae */ /* 0x0003e20009121844 */
[----:B------:R-:W3:Y:S02]  /*da410*/  LDL.LU.64 R10, [R1+0x5b80] ;  /* 0x005b8000010a7983 */ /* 0x000ee40000300a00 */
[----:B------:R1:W-:Y:S02]  /*da420*/  LDGSTS.E [R4+0x1e480], [R52.64], P2 ;  /* 0x1e48000034047fae */ /* 0x0003e40009121844 */
[----:B------:R-:W3:Y:S01]  /*da430*/  LDL.LU.64 R8, [R1+0x5b78] ;  /* 0x005b780001087983 */ /* 0x000ee20000300a00 */
[----:B------:R1:W-:Y:S04]  /*da440*/  LDGSTS.E [R4+0x1e500], [R50.64], P2 ;  /* 0x1e50000032047fae */ /* 0x0003e80009121844 */
[----:B------:R-:W3:Y:S01]  /*da450*/  LDL.LU.64 R76, [R1+0x5b70] ;  /* 0x005b7000014c7983 */ /* 0x000ee20000300a00 */
[----:B------:R1:W-:Y:S02]  /*da460*/  LDGSTS.E [R4+0x1e580], [R48.64], P2 ;  /* 0x1e58000030047fae */ /* 0x0003e40009121844 */
[----:B------:R-:W3:Y:S02]  /*da470*/  LDL.LU.64 R80, [R1+0x5b68] ;  /* 0x005b680001507983 */ /* 0x000ee40000300a00 */
[----:B------:R1:W-:Y:S02]  /*da480*/  LDGSTS.E [R4+0x1e600], [R46.64], P2 ;  /* 0x1e6000002e047fae */ /* 0x0003e40009121844 */
[----:B-1----:R-:W3:Y:S04]  /*da490*/  LDL R130, [R1+0x472c] ;  /* 0x00472c0001827983 */ /* 0x002ee80000100800 */
[----:B------:R-:W3:Y:S04]  /*da4a0*/  LDL R54, [R1+0x4734] ;  /* 0x0047340001367983 */ /* 0x000ee80000100800 */
        /* <DEDUP_REMOVED lines=8> */
[----:B------:R-:W4:Y:S04]  /*da530*/  LDL R47, [R1+0x4750] ;  /* 0x00475000012f7983 */ /* 0x000f280000100800 */
[----:B------:R-:W4:Y:S04]  /*da540*/  LDL R85, [R1+0x4728] ;  /* 0x0047280001557983 */ /* 0x000f280000100800 */
[----:B------:R-:W1:Y:S04]  /*da550*/  S2R R88, SR_TID.X ;  /* 0x0000000000587919 */ /* 0x000e680000002100 */
[----:B------:R1:W-:Y:S01]  /*da560*/  LDGSTS.E [R4+0x1e680], [R44.64], P2 ;  /* 0x1e6800002c047fae */ /* 0x0003e20009121844 */
[----:B------:R1:W-:Y:S02]  /*da570*/  LDGSTS.E [R4+0x1e700], [R42.64], P2 ;  /* 0x1e7000002a047fae */ /* 0x0003e40009121844 */
[----:B------:R1:W-:Y:S02]  /*da580*/  LDGSTS.E [R4+0x1e780], [R40.64], P2 ;  /* 0x1e78000028047fae */ /* 0x0003e40009121844 */
[----:B------:R1:W-:Y:S01]  /*da590*/  LDGSTS.E [R4+0x1f400], [R36.64], P5 ;  /* 0x1f40000024047fae */ /* 0x0003e2000a921844 */
[----:B------:R-:W-:Y:S01]  /*da5a0*/  SEL R5, R5, RZ, !P0 ;  /* 0x000000ff05057207 */ /* 0x000fe20004000000 */
[----:B------:R1:W-:Y:S01]  /*da5b0*/  LDGSTS.E [R4+0x1f480], [R30.64], P5 ;  /* 0x1f4800001e047fae */ /* 0x0003e2000a921844 */
[----:B------:R1:W-:Y:S02]  /*da5c0*/  LDGSTS.E [R4+0x1f500], [R38.64], P5 ;  /* 0x1f50000026047fae */ /* 0x0003e4000a921844 */
[----:B------:R1:W-:Y:S02]  /*da5d0*/  LDGSTS.E [R4+0x1f580], [R34.64], P5 ;  /* 0x1f58000022047fae */ /* 0x0003e4000a921844 */
[----:B-1----:R-:W-:-:S02]  /*da5e0*/  LOP3.LUT R158, R88, 0x1f, RZ, 0xc0, !PT ;  /* 0x0000001f589e7812 */ /* 0x002fc400078ec0ff */
[----:B------:R-:W-:Y:S01]  /*da5f0*/  ISETP.NE.U32.AND P4, PT, R5, RZ, PT ;  /* 0x000000ff0500720c */ /* 0x000fe20003f85070 */
[----:B------:R1:W-:Y:S01]  /*da600*/  LDGSTS.E [R4+0x1f600], [R32.64], P5 ;  /* 0x1f60000020047fae */ /* 0x0003e2000a921844 */
[----:B------:R1:W-:Y:S01]  /*da610*/  LDGSTS.E [R4+0x1f680], [R18.64], P5 ;  /* 0x1f68000012047fae */ /* 0x0003e2000a921844 */
[----:B------:R-:W-:Y:S01]  /*da620*/  SHF.L.U32 R37, R158, 0x2, RZ ;  /* 0x000000029e257819 */ /* 0x000fe200000006ff */
[----:B------:R1:W-:Y:S01]  /*da630*/  LDGSTS.E [R4+0x1f700], [R22.64], P5 ;  /* 0x1f70000016047fae */ /* 0x0003e2000a921844 */
[----:B------:R3:W-:Y:S04]  /*da640*/  LDGSTS.E [R4+0x1f780], [R6.64], P5 ;  /* 0x1f78000006047fae */ /* 0x0007e8000a921844 */
[----:B------:R1:W-:Y:S01]  /*da650*/  STL [R1+0x5b50], R37 ;  /* 0x005b502501007387 */ /* 0x0003e20000100800 */
[----:B------:R-:W4:Y:S02]  /*da660*/  LDL R48, [R1+0x4714] ;  /* 0x0047140001307983 */ /* 0x000f240000100800 */
[----:B------:R-:W4:Y:S02]  /*da670*/  LDL R49, [R1+0x4720] ;  /* 0x0047200001317983 */ /* 0x000f240000100800 */
[----:B------:R-:W4:Y:S01]  /*da680*/  LDL R128, [R1+0x470c] ;  /* 0x00470c0001807983 */ /* 0x000f220000100800 */
[----:B------:R-:W4:Y:S01]  /*da690*/  LDL R129, [R1+0x4718] ;  /* 0x0047180001817983 */ /* 0x000f220000100800 */
[----:B------:R-:W-:-:S02]  /*da6a0*/  LOP3.LUT R252, R37, 0x40, RZ, 0x3c, !PT ;  /* 0x0000004025fc7812 */ /* 0x000fc400078e3cff */
[----:B------:R-:W-:Y:S01]  /*da6b0*/  ISETP.GT.AND P1, PT, R3, 0x6, PT ;  /* 0x000000060300780c */ /* 0x000fe20003f24270 */
[----:B------:R-:W4:Y:S04]  /*da6c0*/  LDL R44, [R1+0x2f34] ;  /* 0x002f3400012c7983 */ /* 0x000f280000100800 */
        /* <DEDUP_REMOVED lines=9> */
[----:B------:R-:W4:Y:S01]  /*da760*/  LDL R34, [R1+0x36dc] ;  /* 0x0036dc0001227983 */ /* 0x000f220000100800 */
[----:B--2---:R-:W-:-:S02]  /*da770*/  IMAD R5, R159, 0x20000, R252 ;  /* 0x000200009f057824 */ /* 0x004fc400078e02fc */
[----:B---3--:R-:W-:Y:S01]  /*da780*/  IMAD.MOV.U32 R7, RZ, RZ, R46 ;  /* 0x000000ffff077224 */ /* 0x008fe200078e002e */
[----:B----4-:R-:W-:Y:S01]  /*da790*/  MOV R6, R47 ;  /* 0x0000002f00067202 */ /* 0x010fe20000000f00 */
[----:B------:R-:W2:Y:S04]  /*da7a0*/  LDL R46, [R1+0x4644] ;  /* 0x00464400012e7983 */ /* 0x000ea80000100800 */
[----:B------:R-:W3:Y:S04]  /*da7b0*/  LDL R47, [R1+0x4650] ;  /* 0x00465000012f7983 */ /* 0x000ee80000100800 */
[----:B------:R4:W-:Y:S02]  /*da7c0*/  LDGSTS.E [R5+0x800], [R6.64], P4 ;  /* 0x0080000006057fae */ /* 0x0009e4000a121844 */
[----:B----4-:R-:W-:Y:S01]  /*da7d0*/  MOV R6, R51 ;  /* 0x0000003300067202 */ /* 0x010fe20000000f00 */
[----:B------:R-:W-:Y:S01]  /*da7e0*/  IMAD.MOV.U32 R7, RZ, RZ, R50 ;  /* 0x000000ffff077224 */ /* 0x000fe200078e0032 */
[----:B------:R-:W4:Y:S04]  /*da7f0*/  LDL R51, [R1+0x4648] ;  /* 0x0046480001337983 */ /* 0x000f280000100800 */
[----:B------:R-:W4:Y:S04]  /*da800*/  LDL R50, [R1+0x463c] ;  /* 0x00463c0001327983 */ /* 0x000f280000100800 */
[----:B------:R1:W-:Y:S02]  /*da810*/  LDGSTS.E [R5+0x880], [R6.64], P4 ;  /* 0x0088000006057fae */ /* 0x0003e4000a121844 */
[----:B-1----:R-:W-:Y:S01]  /*da820*/  MOV R6, R55 ;  /* 0x0000003700067202 */ /* 0x002fe20000000f00 */
        /* <DEDUP_REMOVED lines=14> */
[----:B-1----:R-:W-:-:S02]  /*da910*/  IMAD.MOV.U32 R7, RZ, RZ, R84 ;  /* 0x000000ffff077224 */ /* 0x002fc400078e0054 */
[----:B------:R-:W4:Y:S01]  /*da920*/  LDL R84, [R1+0x461c] ;  /* 0x00461c0001547983 */ /* 0x000f220000100800 */
[----:B------:R-:W-:Y:S02]  /*da930*/  MOV R6, R85 ;  /* 0x0000005500067202 */ /* 0x000fe40000000f00 */
[----:B------:R-:W4:Y:S01]  /*da940*/  LDL R85, [R1+0x4628] ;  /* 0x0046280001557983 */ /* 0x000f220000100800 */
[----:B------:R-:W-:Y:S02]  /*da950*/  SEL R4, RZ, 0x4, !P1 ;  /* 0x00000004ff047807 */ /* 0x000fe40004800000 */
[----:B------:R1:W-:Y:S02]  /*da960*/  LDGSTS.E [R5+0xa80], [R6.64], P4 ;  /* 0x00a8000006057fae */ /* 0x0003e4000a121844 */
[----:B------:R-:W-:Y:S02]  /*da970*/  SEL R4, R4, RZ, !P0 ;  /* 0x000000ff04047207 */ /* 0x000fe40004000000 */
[----:B-1----:R-:W-:Y:S01]  /*da980*/  MOV R6, R49 ;  /* 0x0000003100067202 */ /* 0x002fe20000000f00 */
[----:B------:R-:W-:Y:S01]  /*da990*/  IMAD.MOV.U32 R7, RZ, RZ, R48 ;  /* 0x000000ffff077224 */ /* 0x000fe200078e0030 */
[----:B------:R-:W4:Y:S04]  /*da9a0*/  LDL R49, [R1+0x4620] ;  /* 0x0046200001317983 */ /* 0x000f280000100800 */
[----:B------:R-:W4:Y:S04]  /*da9b0*/  LDL R48, [R1+0x4614] ;  /* 0x0046140001307983 */ /* 0x000f280000100800 */
[----:B------:R1:W-:Y:S01]  /*da9c0*/  LDGSTS.E [R5+0xb00], [R6.64], P4 ;  /* 0x00b0000006057fae */ /* 0x0003e2000a121844 */
[----:B------:R-:W-:-:S02]  /*da9d0*/  ISETP.NE.U32.AND P2, PT, R4, RZ, PT ;  /* 0x000000ff0400720c */ /* 0x000fc40003f45070 */
[----:B-1----:R-:W-:Y:S01]  /*da9e0*/  MOV R6, R129 ;  /* 0x0000008100067202 */ /* 0x002fe20000000f00 */
[----:B------:R-:W-:Y:S01]  /*da9f0*/  IMAD.MOV.U32 R7, RZ, RZ, R128 ;  /* 0x000000ffff077224 */ /* 0x000fe200078e0080 */
        /* <DEDUP_REMOVED lines=32> */
[----:B------:R-:W-:Y:S02]  /*dac00*/  ISETP.GT.AND P1, PT, R3, 0xa, PT ;  /* 0x0000000a0300780c */ /* 0x000fe40003f24270 */
[----:B------:R1:W-:Y:S02]  /*dac10*/  LDGSTS.E [R5+0x1a80], [R6.64], P2 ;  /* 0x01a8000006057fae */ /* 0x0003e40009121844 */
[----:B------:R-:W-:-:S04]  /*dac20*/  SEL R4, RZ, 0x4, !P1 ;  /* 0x00000004ff047807 */ /* 0x000fc80004800000 */
        /* <DEDUP_REMOVED lines=724> */
[----:B------:R-:W2:Y:S04]  /*dd970*/  LDL R50, [R1+0x2f2c] ;  /* 0x002f2c0001327983 */ /* 0x000ea80000100800 */
[----:B------:R1:W-:Y:S02]  /*dd980*/  LDGSTS.E [R5+0x12880], [R6.64], P3 ;  /* 0x1288000006057fae */ /* 0x0003e40009921844 */
[----:B-1----:R-:W-:Y:S01]  /*dd990*/  MOV R6, R55 ;  /* 0x0000003700067202 */ /* 0x002fe20000000f00 */
[----:B------:R-:W-:Y:S01]  /*dd9a0*/  IMAD.MOV.U32 R7, RZ, RZ, R54 ;  /* 0x000000ffff077224 */ /* 0x000fe200078e0036 */
[----:B------:R-:W3:Y:S04]  /*dd9b0*/  LDL R55, [R1+0x2f40] ;  /* 0x002f400001377983 */ /* 0x000ee80000100800 */
[----:B------:R-:W3:Y:S04]  /*dd9c0*/  LDL R54, [R1+0x2f3c] ;  /* 0x002f3c0001367983 */ /* 0x000ee80000100800 */
        /* <DEDUP_REMOVED lines=11> */
[----:B-1----:R-:W-:-:S02]  /*dda80*/  IMAD.MOV.U32 R7, RZ, RZ, R84 ;  /* 0x000000ffff077224 */ /* 0x002fc400078e0054 */
[----:B------:R-:W3:Y:S01]  /*dda90*/  LDL R84, [R1+0x2f54] ;  /* 0x002f540001547983 */ /* 0x000ee20000100800 */
[----:B------:R-:W-:Y:S02]  /*ddaa0*/  MOV R6, R85 ;  /* 0x0000005500067202 */ /* 0x000fe40000000f00 */
[----:B------:R-:W3:Y:S03]  /*ddab0*/  LDL R85, [R1+0x2f58] ;  /* 0x002f580001557983 */ /* 0x000ee60000100800 */
[----:B------:R1:W-:Y:S01]  /*ddac0*/  LDGSTS.E [R5+0x12a80], [R6.64], P3 ;  /* 0x12a8000006057fae */ /* 0x0003e20009921844 */
[----:B------:R-:W-:Y:S02]  /*ddad0*/  ISETP.GT.AND P1, PT, R3, 0x4e, PT ;  /* 0x0000004e0300780c */ /* 0x000fe40003f24270 */
[----:B-1----:R-:W-:Y:S01]  /*ddae0*/  MOV R6, R49 ;  /* 0x0000003100067202 */ /* 0x002fe20000000f00 */
[----:B------:R-:W-:Y:S01]  /*ddaf0*/  IMAD.MOV.U32 R7, RZ, RZ, R48 ;  /* 0x000000ffff077224 */ /* 0x000fe200078e0030 */
[----:B------:R-:W-:Y:S01]  /*ddb00*/  SEL R4, RZ, 0x4, !P1 ;  /* 0x00000004ff047807 */ /* 0x000fe20004800000 */
[----:B------:R-:W3:Y:S04]  /*ddb10*/  LDL R48, [R1+0x302c] ;  /* 0x00302c0001307983 */ /* 0x000ee80000100800 */
[----:B------:R1:W-:Y:S04]  /*ddb20*/  LDGSTS.E [R5+0x12b00], [R6.64], P3 ;  /* 0x12b0000006057fae */ /* 0x0003e80009921844 */
[----:B------:R-:W3:Y:S01]  /*ddb30*/  LDL R49, [R1+0x3030] ;  /* 0x0030300001317983 */ /* 0x000ee20000100800 */
[----:B------:R-:W-:-:S02]  /*ddb40*/  SEL R4, R4, RZ, !P0 ;  /* 0x000000ff04047207 */ /* 0x000fc40004000000 */
[----:B-1----:R-:W-:Y:S01]  /*ddb50*/  MOV R6, R129 ;  /* 0x0000008100067202 */ /* 0x002fe20000000f00 */
[----:B------:R-:W-:Y:S01]  /*ddb60*/  IMAD.MOV.U32 R7, RZ, RZ, R128 ;  /* 0x000000ffff077224 */ /* 0x000fe200078e0080 */
[----:B------:R-:W3:Y:S04]  /*ddb70*/  LDL R129, [R1+0x2f68] ;  /* 0x002f680001817983 */ /* 0x000ee80000100800 */
[----:B------:R-:W3:Y:S01]  /*ddb80*/  LDL R128, [R1+0x2f64] ;  /* 0x002f640001807983 */ /* 0x000ee20000100800 */
[----:B------:R-:W-:-:S03]  /*ddb90*/  ISETP.NE.U32.AND P2, PT, R4, RZ, PT ;  /* 0x000000ff0400720c */ /* 0x000fc60003f45070 */
[----:B------:R4:W-:Y:S02]  /*ddba0*/  LDGSTS.E [R5+0x12b80], [R6.64], P3 ;  /* 0x12b8000006057fae */ /* 0x0009e40009921844 */
[----:B----4-:R-:W-:Y:S01]  /*ddbb0*/  MOV R6, R51 ;  /* 0x0000003300067202 */ /* 0x010fe20000000f00 */
[----:B--2---:R-:W-:Y:S01]  /*ddbc0*/  IMAD.MOV.U32 R7, RZ, RZ, R50 ;  /* 0x000000ffff077224 */ /* 0x004fe200078e0032 */
[----:B------:R-:W2:Y:S04]  /*ddbd0*/  LDL R51, [R1+0x3038] ;  /* 0x0030380001337983 */ /* 0x000ea80000100800 */
[----:B------:R-:W4:Y:S04]  /*ddbe0*/  LDL R50, [R1+0x3034] ;  /* 0x0030340001327983 */ /* 0x000f280000100800 */
[----:B------:R1:W-:Y:S02]  /*ddbf0*/  LDGSTS.E [R5+0x13800], [R6.64], P2 ;  /* 0x1380000006057fae */ /* 0x0003e40009121844 */
[----:B-1----:R-:W-:Y:S01]  /*ddc00*/  MOV R6, R45 ;  /* 0x0000002d00067202 */ /* 0x002fe20000000f00 */
[----:B------:R-:W-:Y:S01]  /*ddc10*/  IMAD.MOV.U32 R7, RZ, RZ, R44 ;  /* 0x000000ffff077224 */ /* 0x000fe200078e002c */
[----:B------:R-:W-:Y:S01]  /*ddc20*/  ISETP.GT.AND P1, PT, R3, 0x52, PT ;  /* 0x000000520300780c */ /* 0x000fe20003f24270 */
[----:B------:R-:W4:Y:S04]  /*ddc30*/  LDL R44, [R1+0x3134] ;  /* 0x00313400012c7983 */ /* 0x000f280000100800 */
[----:B------:R3:W-:Y:S04]  /*ddc40*/  LDGSTS.E [R5+0x13880], [R6.64], P2 ;  /* 0x1388000006057fae */ /* 0x0007e80009121844 */
[----:B------:R-:W4:Y:S01]  /*ddc50*/  LDL R45, [R1+0x3138] ;  /* 0x00313800012d7983 */ /* 0x000f220000100800 */
[----:B---3--:R-:W-:Y:S01]  /*ddc60*/  MOV R6, R55 ;  /* 0x0000003700067202 */ /* 0x008fe20000000f00 */
[----:B------:R-:W-:-:S02]  /*ddc70*/  IMAD.MOV.U32 R7, RZ, RZ, R54 ;  /* 0x000000ffff077224 */ /* 0x000fc400078e0036 */
        /* <DEDUP_REMOVED lines=18> */
[----:B------:R-:W-:Y:S02]  /*ddda0*/  SEL R4, RZ, 0x4, !P1 ;  /* 0x00000004ff047807 */ /* 0x000fe40004800000 */
[----:B-1----:R-:W-:Y:S01]  /*dddb0*/  MOV R6, R47 ;  /* 0x0000002f00067202 */ /* 0x002fe20000000f00 */
[----:B------:R-:W-:Y:S01]  /*dddc0*/  IMAD.MOV.U32 R7, RZ, RZ, R46 ;  /* 0x000000ffff077224 */ /* 0x000fe200078e002e */
[----:B------:R-:W-:Y:S01]  /*dddd0*/  SEL R4, R4, RZ, !P0 ;  /* 0x000000ff04047207 */ /* 0x000fe20004000000 */
[----:B------:R-:W3:Y:S04]  /*ddde0*/  LDL R46, [R1+0x314c] ;  /* 0x00314c00012e7983 */ /* 0x000ee80000100800 */
[----:B------:R1:W-:Y:S04]  /*dddf0*/  LDGSTS.E [R5+0x13b00], [R6.64], P2 ;  /* 0x13b0000006057fae */ /* 0x0003e80009121844 */
[----:B------:R-:W3:Y:S01]  /*dde00*/  LDL R47, [R1+0x3150] ;  /* 0x00315000012f7983 */ /* 0x000ee20000100800 */
[----:B------:R-:W-:-:S02]  /*dde10*/  ISETP.NE.U32.AND P3, PT, R4, RZ, PT ;  /* 0x000000ff0400720c */ /* 0x000fc40003f65070 */
        /* <DEDUP_REMOVED lines=10> */
[----:B--2---:R-:W-:Y:S01]  /*ddec0*/  MOV R6, R51 ;  /* 0x0000003300067202 */ /* 0x004fe20000000f00 */
[----:B----4-:R-:W-:Y:S01]  /*dded0*/  IMAD.MOV.U32 R7, RZ, RZ, R50 ;  /* 0x000000ffff077224 */ /* 0x010fe200078e0032 */
[----:B------:R-:W2:Y:S04]  /*ddee0*/  LDL R51, [R1+0x3168] ;  /* 0x0031680001337983 */ /* 0x000ea80000100800 */
[----:B------:R-:W4:Y:S04]  /*ddef0*/  LDL R50, [R1+0x3164] ;  /* 0x0031640001327983 */ /* 0x000f280000100800 */
[----:B------:R3:W-:Y:S02]  /*ddf00*/  LDGSTS.E [R5+0x14880], [R6.64], P3 ;  /* 0x1488000006057fae */ /* 0x0007e40009921844 */
[----:B---3--:R-:W-:Y:S01]  /*ddf10*/  MOV R6, R55 ;  /* 0x0000003700067202 */ /* 0x008fe20000000f00 */
[----:B------:R-:W-:Y:S01]  /*ddf20*/  IMAD.MOV.U32 R7, RZ, RZ, R54 ;  /* 0x000000ffff077224 */ /* 0x000fe200078e0036 */
[----:B------:R-:W3:Y:S04]  /*ddf30*/  LDL R55, [R1+0x3140] ;  /* 0x0031400001377983 */ /* 0x000ee80000100800 */
[----:B------:R-:W2:Y:S04]  /*ddf40*/  LDL R54, [R1+0x313c] ;  /* 0x00313c0001367983 */ /* 0x000ea80000100800 */
        /* <DEDUP_REMOVED lines=18> */
[----:B------:R-:W-:-:S04]  /*de070*/  SEL R4, R4, RZ, !P0 ;  /* 0x000000ff04047207 */ /* 0x000fc80004000000 */
[----:B------:R-:W-:Y:S02]  /*de080*/  ISETP.NE.U32.AND P2, PT, R4, RZ, PT ;  /* 0x000000ff0400720c */ /* 0x000fe40003f45070 */
[----:B-1----:R-:W-:Y:S01]  /*de090*/  MOV R6, R129 ;  /* 0x0000008100067202 */ /* 0x002fe20000000f00 */
[----:B------:R-:W-:Y:S01]  /*de0a0*/  IMAD.MOV.U32 R7, RZ, RZ, R128 ;  /* 0x000000ffff077224 */ /* 0x000fe200078e0080 */
[----:B------:R-:W4:Y:S04]  /*de0b0*/  LDL R129, [R1+0x3238] ;  /* 0x0032380001817983 */ /* 0x000f280000100800 */
        /* <DEDUP_REMOVED lines=8> */
[----:B-1----:R-:W-:Y:S01]  /*de140*/  MOV R6, R43 ;  /* 0x0000002b00067202 */ /* 0x002fe20000000f00 */
[----:B------:R-:W-:Y:S01]  /*de150*/  IMAD.MOV.U32 R7, RZ, RZ, R42 ;  /* 0x000000ffff077224 */ /* 0x000fe200078e002a */
[----:B------:R-:W-:Y:S01]  /*de160*/  SEL R4, RZ, 0x4, !P1 ;  /* 0x00000004ff047807 */ /* 0x000fe20004800000 */
[----:B------:R-:W4:Y:S04]  /*de170*/  LDL R42, [R1+0x332c] ;  /* 0x00332c00012a7983 */ /* 0x000f280000100800 */
[----:B------:R1:W-:Y:S04]  /*de180*/  LDGSTS.E [R5+0x15800], [R6.64], P2 ;  /* 0x1580000006057fae */ /* 0x0003e80009121844 */
[----:B------:R-:W4:Y:S01]  /*de190*/  LDL R43, [R1+0x3330] ;  /* 0x00333000012b7983 */ /* 0x000f220000100800 */
[----:B-1----:R-:W-:Y:S01]  /*de1a0*/  MOV R6, R45 ;  /* 0x0000002d00067202 */ /* 0x002fe20000000f00 */
[----:B------:R-:W-:Y:S01]  /*de1b0*/  IMAD.MOV.U32 R7, RZ, RZ, R44 ;  /* 0x000000ffff077224 */ /* 0x000fe200078e002c */
[----:B------:R-:W-:Y:S01]  /*de1c0*/  SEL R4, R4, RZ, !P0 ;  /* 0x000000ff04047207 */ /* 0x000fe20004000000 */
[----:B------:R-:W4:Y:S04]  /*de1d0*/  LDL R44, [R1+0x3334] ;  /* 0x00333400012c7983 */ /* 0x000f280000100800 */
[----:B------:R3:W-:Y:S04]  /*de1e0*/  LDGSTS.E [R5+0x15880], [R6.64], P2 ;  /* 0x1588000006057fae */ /* 0x0007e80009121844 */
[----:B------:R-:W4:Y:S01]  /*de1f0*/  LDL R45, [R1+0x3338] ;  /* 0x00333800012d7983 */ /* 0x000f220000100800 */
[----:B---3--:R-:W-:Y:S01]  /*de200*/  MOV R6, R55 ;  /* 0x0000003700067202 */ /* 0x008fe20000000f00 */
[----:B--2---:R-:W-:-:S02]  /*de210*/  IMAD.MOV.U32 R7, RZ, RZ, R54 ;  /* 0x000000ffff077224 */ /* 0x004fc400078e0036 */
        /* <DEDUP_REMOVED lines=10> */
[----:B------:R-:W-:Y:S01]  /*de2c0*/  ISETP.NE.U32.AND P3, PT, R4, RZ, PT ;  /* 0x000000ff0400720c */ /* 0x000fe20003f65070 */
[----:B------:R-:W4:Y:S04]  /*de2d0*/  LDL R46, [R1+0x333c] ;  /* 0x00333c00012e7983 */ /* 0x000f280000100800 */
[----:B------:R1:W-:Y:S04]  /*de2e0*/  LDGSTS.E [R5+0x15a00], [R6.64], P2 ;  /* 0x15a0000006057fae */ /* 0x0003e80009121844 */
[----:B------:R-:W4:Y:S01]  /*de2f0*/  LDL R47, [R1+0x3340] ;  /* 0x00334000012f7983 */ /* 0x000f220000100800 */
[----:B-1----:R-:W-:-:S03]  /*de300*/  IMAD.MOV.U32 R7, RZ, RZ, R84 ;  /* 0x000000ffff077224 */ /* 0x002fc600078e0054 */
[----:B------:R-:W4:Y:S01]  /*de310*/  LDL R84, [R1+0x324c] ;  /* 0x00324c0001547983 */ /* 0x000f220000100800 */
[----:B------:R-:W-:Y:S02]  /*de320*/  MOV R6, R85 ;  /* 0x0000005500067202 */ /* 0x000fe40000000f00 */
[----:B------:R-:W4:Y:S03]  /*de330*/  LDL R85, [R1+0x3250] ;  /* 0x0032500001557983 */ /* 0x000f260000100800 */
        /* <DEDUP_REMOVED lines=31> */
[----:B-1----:R-:W-:-:S02]  /*de530*/  IMAD.MOV.U32 R7, RZ, RZ, R84 ;  /* 0x000000ffff077224 */ /* 0x002fc400078e0054 */
[----:B------:R-:W3:Y:S01]  /*de540*/  LDL R84, [R1+0x342c] ;  /* 0x00342c0001547983 */ /* 0x000ee20000100800 */
[----:B------:R-:W-:Y:S02]  /*de550*/  MOV R6, R85 ;  /* 0x0000005500067202 */ /* 0x000fe40000000f00 */
[----:B------:R-:W3:Y:S01]  /*de560*/  LDL R85, [R1+0x3430] ;  /* 0x0034300001557983 */ /* 0x000ee20000100800 */
[----:B------:R-:W-:Y:S02]  /*de570*/  ISETP.GT.AND P1, PT, R3, 0x5e, PT ;  /* 0x0000005e0300780c */ /* 0x000fe40003f24270 */
[----:B------:R1:W-:Y:S02]  /*de580*/  LDGSTS.E [R5+0x16a00], [R6.64], P3 ;  /* 0x16a0000006057fae */ /* 0x0003e40009921844 */
[----:B------:R-:W-:-:S04]  /*de590*/  SEL R4, RZ, 0x4, !P1 ;  /* 0x00000004ff047807 */ /* 0x000fc80004800000 */
[----:B------:R-:W-:-:S04]  /*de5a0*/  SEL R4, R4, RZ, !P0 ;  /* 0x000000ff04047207 */ /* 0x000fc80004000000 */
[----:B------:R-:W-:Y:S02]  /*de5b0*/  ISETP.NE.U32.AND P2, PT, R4, RZ, PT ;  /* 0x000000ff0400720c */ /* 0x000fe40003f45070 */
        /* <DEDUP_REMOVED lines=53> */
[----:B-1----:R-:W-:Y:S01]  /*de910*/  MOV R6, R55 ;  /* 0x0000003700067202 */ /* 0x002fe20000000f00 */
[----:B---3--:R-:W-:Y:S01]  /*de920*/  IMAD.MOV.U32 R7, RZ, RZ, R54 ;  /* 0x000000ffff077224 */ /* 0x008fe200078e0036 */
[----:B------:R-:W-:Y:S01]  /*de930*/  ISETP.NE.U32.AND P3, PT, R4, RZ, PT ;  /* 0x000000ff0400720c */ /* 0x000fe20003f65070 */
[----:B------:R-:W3:Y:S04]  /*de940*/  LDL R54, [R1+0x3554] ;  /* 0x0035540001367983 */ /* 0x000ee80000100800 */
[----:B------:R1:W-:Y:S04]  /*de950*/  LDGSTS.E [R5+0x17b80], [R6.64], P2 ;  /* 0x17b8000006057fae */ /* 0x0003e80009121844 */
[----:B------:R-:W3:Y:S01]  /*de960*/  LDL R55, [R1+0x3558] ;  /* 0x0035580001377983 */ /* 0x000ee20000100800 */
[----:B-1----:R-:W-:-:S03]  /*de970*/  IMAD.MOV.U32 R7, RZ, RZ, R84 ;  /* 0x000000ffff077224 */ /* 0x002fc600078e0054 */
[----:B------:R-:W3:Y:S01]  /*de980*/  LDL R84, [R1+0x3444] ;  /* 0x0034440001547983 */ /* 0x000ee20000100800 */
[----:B------:R-:W-:Y:S02]  /*de990*/  MOV R6, R85 ;  /* 0x0000005500067202 */ /* 0x000fe40000000f00 */
[----:B------:R-:W3:Y:S03]  /*de9a0*/  LDL R85, [R1+0x3448] ;  /* 0x0034480001557983 */ /* 0x000ee60000100800 */
        /* <DEDUP_REMOVED lines=11> */
[----:B---3--:R-:W-:-:S02]  /*dea60*/  IMAD.MOV.U32 R7, RZ, RZ, R84 ;  /* 0x000000ffff077224 */ /* 0x008fc400078e0054 */
[----:B------:R-:W3:Y:S01]  /*dea70*/  LDL R84, [R1+0x36d4] ;  /* 0x0036d40001547983 */ /* 0x000ee20000100800 */
[----:B------:R-:W-:Y:S02]  /*dea80*/  MOV R6, R85 ;  /* 0x0000005500067202 */ /* 0x000fe40000000f00 */
[----:B------:R-:W3:Y:S03]  /*dea90*/  LDL R85, [R1+0x36d8] ;  /* 0x0036d80001557983 */ /* 0x000ee60000100800 */
[----:B------:R1:W-:Y:S01]  /*deaa0*/  LDGSTS.E [R5+0x18980], [R6.64], P3 ;  /* 0x1898000006057fae */ /* 0x0003e20009921844 */
[----:B------:R-:W-:Y:S02]  /*deab0*/  ISETP.GT.AND P1, PT, R3, 0x66, PT ;  /* 0x000000660300780c */ /* 0x000fe40003f24270 */
[----:B-1----:R-:W-:Y:S01]  /*deac0*/  MOV R6, R36 ;  /* 0x0000002400067202 */ /* 0x002fe20000000f00 */
[----:B------:R-:W-:Y:S01]  /*dead0*/  IMAD.MOV.U32 R7, RZ, RZ, R35 ;  /* 0x000000ffff077224 */ /* 0x000fe200078e0023 */
[----:B------:R-:W3:Y:S04]  /*deae0*/  LDL R36, [R1+0x36e4] ;  /* 0x0036e40001247983 */ /* 0x000ee80000100800 */
[----:B------:R-:W3:Y:S04]  /*deaf0*/  LDL R35, [R1+0x36e0] ;  /* 0x0036e00001237983 */ /* 0x000ee80000100800 */
[----:B------:R1:W-:Y:S01]  /*deb00*/  LDGSTS.E [R5+0x18a00], [R6.64], P3 ;  /* 0x18a0000006057fae */ /* 0x0003e20009921844 */
[----:B------:R-:W-:-:S04]  /*deb10*/  SEL R4, RZ, 0x4, !P1 ;  /* 0x00000004ff047807 */ /* 0x000fc80004800000 */
[----:B------:R-:W-:Y:S02]  /*deb20*/  SEL R4, R4, RZ, !P0 ;  /* 0x000000ff04047207 */ /* 0x000fe40004000000 */
[----:B-1----:R-:W-:Y:S01]  /*deb30*/  MOV R6, R39 ;  /* 0x0000002700067202 */ /* 0x002fe20000000f00 */
[----:B------:R-:W-:Y:S01]  /*deb40*/  IMAD.MOV.U32 R7, RZ, RZ, R38 ;  /* 0x000000ffff077224 */ /* 0x000fe200078e0026 */
[----:B------:R-:W3:Y:S04]  /*deb50*/  LDL R39, [R1+0x36ec] ;  /* 0x0036ec0001277983 */ /* 0x000ee80000100800 */
[----:B------:R-:W3:Y:S04]  /*deb60*/  LDL R38, [R1+0x36e8] ;  /* 0x0036e80001267983 */ /* 0x000ee80000100800 */
[----:B------:R1:W-:Y:S01]  /*deb70*/  LDGSTS.E [R5+0x18a80], [R6.64], P3 ;  /* 0x18a8000006057fae */ /* 0x0003e20009921844 */
        /* <DEDUP_REMOVED lines=54> */
[----:B------:R-:W3:Y:S01]  /*deee0*/  LDL R85, [R1+0x3784] ;  /* 0x0037840001557983 */ /* 0x000ee20000100800 */
[----:B------:R-:W-:-:S04]  /*deef0*/  ISETP.GT.AND P1, PT, R3, 0x6a, PT ;  /* 0x0000006a0300780c */ /* 0x000fc80003f24270 */
[----:B------:R-:W-:-:S04]  /*def00*/  SEL R4, RZ, 0x4, !P1 ;  /* 0x00000004ff047807 */ /* 0x000fc80004800000 */
[----:B------:R-:W-:-:S04]  /*def10*/  SEL R4, R4, RZ, !P0 ;  /* 0x000000ff04047207 */ /* 0x000fc80004000000 */
[----:B------:R-:W-:Y:S11]  /*def20*/  ISETP.NE.U32.AND P3, PT, R4, RZ, PT ;  /* 0x000000ff0400720c */ /* 0x000ff60003f65070 */
[----:B------:R-:W-:Y:S02]  /*def30*/  @!UPT UIADD3 URZ, URZ, URZ, URZ ;  /* 0x0000003f3f3ff290 */ /* 0x000fe4000fffe03f */
[----:B------:R1:W-:Y:S02]  /*def40*/  LDGSTS.E [R5+0x1a800], [R6.64], P3 ;  /* 0x1a80000006057fae */ /* 0x0003e40009921844 */
[----:B-1----:R-:W-:Y:S01]  /*def50*/  MOV R6, R35 ;  /* 0x0000002300067202 */ /* 0x002fe20000000f00 */
[----:B------:R-:W-:-:S05]  /*def60*/  IMAD.MOV.U32 R7, RZ, RZ, R34 ;  /* 0x000000ffff077224 */ /* 0x000fca00078e0022 */
[----:B------:R1:W-:Y:S02]  /*def70*/  LDGSTS.E [R5+0x1a880], [R6.64], P3 ;  /* 0x1a88000006057fae */ /* 0x0003e40009921844 */
[----:B-1----:R-:W-:Y:S01]  /*def80*/  MOV R6, R38 ;  /* 0x0000002600067202 */ /* 0x002fe20000000f00 */
[----:B------:R-:W-:-:S05]  /*def90*/  IMAD.MOV.U32 R7, RZ, RZ, R36 ;  /* 0x000000ffff077224 */ /* 0x000fca00078e0024 */
[----:B------:R1:W-:Y:S01]  /*defa0*/  LDGSTS.E [R5+0x1a900], [R6.64], P3 ;  /* 0x1a90000006057fae */ /* 0x0003e20009921844 */
[----:B------:R-:W-:Y:S02]  /*defb0*/  ISETP.GT.AND P1, PT, R3, 0x6e, PT ;  /* 0x0000006e0300780c */ /* 0x000fe40003f24270 */
[----:B-1----:R-:W-:Y:S01]  /*defc0*/  MOV R6, R40 ;  /* 0x0000002800067202 */ /* 0x002fe20000000f00 */
[----:B------:R-:W-:-:S05]  /*defd0*/  IMAD.MOV.U32 R7, RZ, RZ, R39 ;  /* 0x000000ffff077224 */ /* 0x000fca00078e0027 */
[----:B------:R1:W-:Y:S01]  /*defe0*/  LDGSTS.E [R5+0x1a980], [R6.64], P3 ;  /* 0x1a98000006057fae */ /* 0x0003e20009921844 */
[----:B------:R-:W-:Y:S02]  /*deff0*/  SEL R4, RZ, 0x4, !P1 ;  /* 0x00000004ff047807 */ /* 0x000fe40004800000 */
[----:B-1----:R-:W-:Y:S01]  /*df000*/  MOV R6, R42 ;  /* 0x0000002a00067202 */ /* 0x002fe20000000f00 */
[----:B------:R-:W-:-:S05]  /*df010*/  IMAD.MOV.U32 R7, RZ, RZ, R41 ;  /* 0x000000ffff077224 */ /* 0x000fca00078e0029 */
[----:B------:R1:W-:Y:S01]  /*df020*/  LDGSTS.E [R5+0x1aa00], [R6.64], P3 ;  /* 0x1aa0000006057fae */ /* 0x0003e20009921844 */
[----:B------:R-:W-:Y:S02]  /*df030*/  SEL R4, R4, RZ, !P0 ;  /* 0x000000ff04047207 */ /* 0x000fe40004000000 */
[----:B-1----:R-:W-:Y:S01]  /*df040*/  MOV R6, R44 ;  /* 0x0000002c00067202 */ /* 0x002fe20000000f00 */
[----:B------:R-:W-:-:S05]  /*df050*/  IMAD.MOV.U32 R7, RZ, RZ, R43 ;  /* 0x000000ffff077224 */ /* 0x000fca00078e002b */
[----:B------:R1:W-:Y:S01]  /*df060*/  LDGSTS.E [R5+0x1aa80], [R6.64], P3 ;  /* 0x1aa8000006057fae */ /* 0x0003e20009921844 */
[----:B------:R-:W-:Y:S02]  /*df070*/  ISETP.NE.U32.AND P1, PT, R4, RZ, PT ;  /* 0x000000ff0400720c */ /* 0x000fe40003f25070 */
        /* <DEDUP_REMOVED lines=18> */
[----:B----4-:R-:W-:Y:S01]  /*df1a0*/  MOV R6, R130 ;  /* 0x0000008200067202 */ /* 0x010fe20000000f00 */
[----:B------:R-:W-:-:S05]  /*df1b0*/  IMAD.MOV.U32 R7, RZ, RZ, R129 ;  /* 0x000000ffff077224 */ /* 0x000fca00078e0081 */
[----:B------:R2:W-:Y:S02]  /*df1c0*/  LDGSTS.E [R5+0x1ba00], [R6.64], P1 ;  /* 0x1ba0000006057fae */ /* 0x0005e40008921844 */
[----:B--2---:R-:W-:Y:S01]  /*df1d0*/  IMAD.MOV.U32 R7, RZ, RZ, R131 ;  /* 0x000000ffff077224 */ /* 0x004fe200078e0083 */
[----:B---3--:R-:W-:Y:S02]  /*df1e0*/  MOV R6, R84 ;  /* 0x0000005400067202 */ /* 0x008fe40000000f00 */
[----:B------:R-:W2:Y:S04]  /*df1f0*/  LDL.LU R84, [R1+0x184] ;  /* 0x0001840001547983 */ /* 0x000ea80000300800 */
[----:B------:R1:W-:Y:S02]  /*df200*/  LDGSTS.E [R5+0x1ba80], [R6.64], P1 ;  /* 0x1ba8000006057fae */ /* 0x0003e40008921844 */
[----:B-1----:R-:W-:-:S02]  /*df210*/  IMAD.MOV.U32 R7, RZ, RZ, R85 ;  /* 0x000000ffff077224 */ /* 0x002fc400078e0055 */
[----:B------:R-:W2:Y:S01]  /*df220*/  LDL.LU R85, [R1+0x188] ;  /* 0x0001880001557983 */ /* 0x000ea20000300800 */
[----:B------:R-:W3:Y:S02]  /*df230*/  LDL.LU R43, [R1+0x18c] ;  /* 0x00018c00012b7983 */ /* 0x000ee40000300800 */
[----:B------:R-:W4:Y:S02]  /*df240*/  LDL.LU R44, [R1+0x1b0] ;  /* 0x0001b000012c7983 */ /* 0x000f240000300800 */
[----:B------:R-:W3:Y:S01]  /*df250*/  LDL.LU R45, [R1+0x164] ;  /* 0x00016400012d7983 */ /* 0x000ee20000300800 */
[----:B------:R-:W3:Y:S01]  /*df260*/  LDL.LU R46, [R1+0x168] ;  /* 0x00016800012e7983 */ /* 0x000ee20000300800 */
[----:B------:R-:W3:Y:S02]  /*df270*/  LDL.LU R47, [R1+0x16c] ;  /* 0x00016c00012f7983 */ /* 0x000ee40000300800 */
[----:B------:R-:W3:Y:S01]  /*df280*/  LDL.LU R48, [R1+0x170] ;  /* 0x0001700001307983 */ /* 0x000ee20000300800 */
[----:B------:R-:W-:Y:S01]  /*df290*/  MOV R6, R178 ;  /* 0x000000b200067202 */ /* 0x000fe20000000f00 */
[----:B------:R-:W3:Y:S01]  /*df2a0*/  LDL.LU R49, [R1+0x174] ;  /* 0x0001740001317983 */ /* 0x000ee20000300800 */
[----:B------:R-:W3:Y:S02]  /*df2b0*/  LDL.LU R50, [R1+0x178] ;  /* 0x0001780001327983 */ /* 0x000ee40000300800 */
[----:B------:R-:W3:Y:S02]  /*df2c0*/  LDL.LU R51, [R1+0x17c] ;  /* 0x00017c0001337983 */ /* 0x000ee40000300800 */
[----:B------:R-:W3:Y:S01]  /*df2d0*/  LDL.LU R52, [R1+0x180] ;  /* 0x0001800001347983 */ /* 0x000ee20000300800 */
[----:B------:R-:W3:Y:S04]  /*df2e0*/  LDL.LU R53, [R1+0x154] ;  /* 0x0001540001357983 */ /* 0x000ee80000300800 */
[----:B------:R1:W-:Y:S01]  /*df2f0*/  LDGSTS.E [R5+0x1bb00], [R6.64], P1 ;  /* 0x1bb0000006057fae */ /* 0x0003e20008921844 */
[----:B------:R-:W3:Y:S02]  /*df300*/  LDL.LU R130, [R1+0x158] ;  /* 0x0001580001827983 */ /* 0x000ee40000300800 */
[----:B------:R-:W3:Y:S02]  /*df310*/  LDL.LU R131, [R1+0x15c] ;  /* 0x00015c0001837983 */ /* 0x000ee40000300800 */
[----:B-1----:R-:W-:Y:S01]  /*df320*/  IMAD.MOV.U32 R7, RZ, RZ, R160 ;  /* 0x000000ffff077224 */ /* 0x002fe200078e00a0 */
[----:B------:R-:W-:Y:S01]  /*df330*/  MOV R6, R13 ;  /* 0x0000000d00067202 */ /* 0x000fe20000000f00 */
[----:B------:R-:W3:Y:S01]  /*df340*/  LDL.LU R160, [R1+0x160] ;  /* 0x0001600001a07983 */ /* 0x000ee20000300800 */
[----:B------:R-:W3:Y:S02]  /*df350*/  LDL.LU R178, [R1+0x144] ;  /* 0x0001440001b27983 */ /* 0x000ee40000300800 */
[----:B------:R-:W3:Y:S02]  /*df360*/  LDL.LU R13, [R1+0x148] ;  /* 0x00014800010d7983 */ /* 0x000ee40000300800 */
[----:B------:R-:W3:Y:S01]  /*df370*/  LDL.LU R128, [R1+0x14c] ;  /* 0x00014c0001807983 */ /* 0x000ee20000300800 */
[----:B------:R-:W3:Y:S01]  /*df380*/  LDL.LU R129, [R1+0x150] ;  /* 0x0001500001817983 */ /* 0x000ee20000300800 */
[----:B------:R-:W3:Y:S02]  /*df390*/  LDL.LU R54, [R1+0x124] ;  /* 0x0001240001367983 */ /* 0x000ee40000300800 */
[----:B------:R-:W3:Y:S01]  /*df3a0*/  LDL.LU R55, [R1+0x128] ;  /* 0x0001280001377983 */ /* 0x000ee20000300800 */
[----:B------:R1:W-:Y:S01]  /*df3b0*/  LDGSTS.E [R5+0x1bb80], [R6.64], P1 ;  /* 0x1bb8000006057fae */ /* 0x0003e20008921844 */
[----:B--2---:R-:W-:-:S04]  /*df3c0*/  LOP3.LUT R85, R85, R84, RZ, 0x3c, !PT ;  /* 0x0000005455557212 */ /* 0x004fc800078e3cff */
[C---:B------:R-:W-:Y:S02]  /*df3d0*/  LOP3.LUT R84, R85.reuse, R84, RZ, 0x3c, !PT ;  /* 0x0000005455547212 */ /* 0x040fe400078e3cff */
[----:B----4-:R-:W-:Y:S01]  /*df3e0*/  MOV R250, R44 ;  /* 0x0000002c00fa7202 */ /* 0x010fe20000000f00 */
[----:B---3--:R-:W-:Y:S01]  /*df3f0*/  IMAD.MOV.U32 R251, RZ, RZ, R43 ;  /* 0x000000fffffb7224 */ /* 0x008fe200078e002b */
[----:B------:R-:W-:Y:S02]  /*df400*/  LOP3.LUT R85, R85, R84, RZ, 0x3c, !PT ;  /* 0x0000005455557212 */ /* 0x000fe400078e3cff */
[----:B------:R-:W-:Y:S01]  /*df410*/  MOV R248, R46 ;  /* 0x0000002e00f87202 */ /* 0x000fe20000000f00 */
[----:B------:R-:W-:Y:S01]  /*df420*/  IMAD.MOV.U32 R249, RZ, RZ, R45 ;  /* 0x000000fffff97224 */ /* 0x000fe200078e002d */
[----:B------:R-:W-:Y:S01]  /*df430*/  MOV R246, R48 ;  /* 0x0000003000f67202 */ /* 0x000fe20000000f00 */
[----:B------:R-:W-:Y:S01]  /*df440*/  IMAD.MOV.U32 R247, RZ, RZ, R47 ;  /* 0x000000fffff77224 */ /* 0x000fe200078e002f */
[----:B------:R-:W-:Y:S01]  /*df450*/  MOV R244, R50 ;  /* 0x0000003200f47202 */ /* 0x000fe20000000f00 */
[----:B------:R-:W-:Y:S01]  /*df460*/  IMAD.MOV.U32 R245, RZ, RZ, R49 ;  /* 0x000000fffff57224 */ /* 0x000fe200078e0031 */
[----:B------:R2:W-:Y:S01]  /*df470*/  STL.64 [R1+0x18d8], R84 ;  /* 0x0018d85401007387 */ /* 0x0005e20000100a00 */
[----:B------:R-:W-:Y:S02]  /*df480*/  STL.64 [R1+0x18d0], R250 ;  /* 0x0018d0fa01007387 */ /* 0x000fe40000100a00 */
[----:B------:R-:W-:Y:S02]  /*df490*/  STL.64 [R1+0x18f8], R248 ;  /* 0x0018f8f801007387 */ /* 0x000fe40000100a00 */
[----:B------:R-:W-:Y:S01]  /*df4a0*/  STL.64 [R1+0x18f0], R246 ;  /* 0x0018f0f601007387 */ /* 0x000fe20000100a00 */
[----:B------:R-:W-:Y:S01]  /*df4b0*/  STL.64 [R1+0x18e8], R244 ;  /* 0x0018e8f401007387 */ /* 0x000fe20000100a00 */
[----:B------:R-:W-:-:S02]  /*df4c0*/  IMAD.MOV.U32 R169, RZ, RZ, R131 ;  /* 0x000000ffffa97224 */ /* 0x000fc400078e0083 */
[----:B------:R-:W3:Y:S01]  /*df4d0*/  LDL.LU R62, [R1+0x12c] ;  /* 0x00012c00013e7983 */ /* 0x000ee20000300800 */
[----:B------:R-:W-:Y:S02]  /*df4e0*/  MOV R170, R130 ;  /* 0x0000008200aa7202 */ /* 0x000fe40000000f00 */
[----:B------:R-:W-:Y:S01]  /*df4f0*/  MOV R168, R160 ;  /* 0x000000a000a87202 */ /* 0x000fe20000000f00 */
[----:B------:R-:W-:Y:S01]  /*df500*/  IMAD.MOV.U32 R131, RZ, RZ, R178 ;  /* 0x000000ffff837224 */ /* 0x000fe200078e00b2 */
[----:B------:R-:W4:Y:S01]  /*df510*/  LDL.LU R160, [R1+0x130] ;  /* 0x0001300001a07983 */ /* 0x000f220000300800 */
[----:B------:R-:W-:Y:S01]  /*df520*/  MOV R130, R13 ;  /* 0x0000000d00827202 */ /* 0x000fe20000000f00 */
[----:B------:R-:W2:Y:S02]  /*df530*/  LDL.LU R178, [R1+0x134] ;  /* 0x0001340001b27983 */ /* 0x000ea40000300800 */
[----:B------:R-:W2:Y:S01]  /*df540*/  LDL.LU R13, [R1+0x138] ;  /* 0x00013800010d7983 */ /* 0x000ea20000300800 */
[----:B------:R-:W-:Y:S01]  /*df550*/  MOV R242, R52 ;  /* 0x0000003400f27202 */ /* 0x000fe20000000f00 */
[----:B------:R-:W-:-:S02]  /*df560*/  IMAD.MOV.U32 R243, RZ, RZ, R51 ;  /* 0x000000fffff37224 */ /* 0x000fc400078e0033 */
[----:B------:R-:W-:-:S03]  /*df570*/  IMAD.MOV.U32 R171, RZ, RZ, R53 ;  /* 0x000000ffffab7224 */ /* 0x000fc600078e0035 */
[----:B------:R-:W-:Y:S02]  /*df580*/  STL.64 [R1+0x18e0], R242 ;  /* 0x0018e0f201007387 */ /* 0x000fe40000100a00 */
[----:B------:R-:W-:Y:S02]  /*df590*/  STL.64 [R1+0x1908], R170 ;  /* 0x001908aa01007387 */ /* 0x000fe40000100a00 */
[----:B------:R-:W2:Y:S02]  /*df5a0*/  LDL.LU R31, [R1+0x13c] ;  /* 0x00013c00011f7983 */ /* 0x000ea40000300800 */
[----:B------:R-:W2:Y:S01]  /*df5b0*/  LDL.LU R32, [R1+0x140] ;  /* 0x0001400001207983 */ /* 0x000ea20000300800 */
[----:B------:R-:W2:Y:S01]  /*df5c0*/  LDL.LU R33, [R1+0x114] ;  /* 0x0001140001217983 */ /* 0x000ea20000300800 */
[----:B------:R-:W-:Y:S02]  /*df5d0*/  IMAD.MOV.U32 R65, RZ, RZ, R54 ;  /* 0x000000ffff417224 */ /* 0x000fe400078e0036 */
[----:B------:R-:W2:Y:S01]  /*df5e0*/  LDL.LU R34, [R1+0x118] ;  /* 0x0001180001227983 */ /* 0x000ea20000300800 */
[----:B------:R-:W-:Y:S01]  /*df5f0*/  MOV R64, R55 ;  /* 0x0000003700407202 */ /* 0x000fe20000000f00 */
        /* <DEDUP_REMOVED lines=20> */
[----:B------:R-:W-:Y:S01]  /*df740*/  STL.64 [R1+0x1900], R168 ;  /* 0x001900a801007387 */ /* 0x000fe20000100a00 */
[----:B------:R-:W-:Y:S02]  /*df750*/  STL.64 [R1+0x1918], R130 ;  /* 0x0019188201007387 */ /* 0x000fe40000100a00 */
[----:B------:R-:W2:Y:S01]  /*df760*/  LDL.LU R30, [R1+0x8c] ;  /* 0x00008c00011e7983 */ /* 0x000ea20000300800 */
[----:B---3--:R-:W-:Y:S01]  /*df770*/  MOV R63, R62 ;  /* 0x0000003e003f7202 */ /* 0x008fe20000000f00 */
[----:B----4-:R-:W-:-:S02]  /*df780*/  IMAD.MOV.U32 R62, RZ, RZ, R160 ;  /* 0x000000ffff3e7224 */ /* 0x010fc400078e00a0 */
[----:B--2---:R-:W-:Y:S01]  /*df790*/  IMAD.MOV.U32 R61, RZ, RZ, R178 ;  /* 0x000000ffff3d7224 */ /* 0x004fe200078e00b2 */
[----:B------:R-:W2:Y:S01]  /*df7a0*/  LDL.LU R160, [R1+0x90] ;  /* 0x0000900001a07983 */ /* 0x000ea20000300800 */
[----:B------:R-:W-:Y:S01]  /*df7b0*/  MOV R60, R13 ;  /* 0x0000000d003c7202 */ /* 0x000fe20000000f00 */
[----:B------:R-:W3:Y:S02]  /*df7c0*/  LDL.LU R178, [R1+0x94] ;  /* 0x0000940001b27983 */ /* 0x000ee40000300800 */
[----:B------:R-:W4:Y:S01]  /*df7d0*/  LDL.LU R13, [R1+0x98] ;  /* 0x00009800010d7983 */ /* 0x000f220000300800 */
[----:B------:R-:W-:Y:S02]  /*df7e0*/  ISETP.GT.AND P1, PT, R3, 0x72, PT ;  /* 0x000000720300780c */ /* 0x000fe40003f24270 */
[----:B------:R-:W-:Y:S02]  /*df7f0*/  LOP3.LUT R129, R129, R128, RZ, 0x3c, !PT ;  /* 0x0000008081817212 */ /* 0x000fe400078e3cff */
[----:B------:R-:W-:-:S02]  /*df800*/  SEL R4, RZ, 0x4, !P1 ;  /* 0x00000004ff047807 */ /* 0x000fc40004800000 */
[----:B------:R-:W-:Y:S02]  /*df810*/  ISETP.GT.AND P2, PT, R3, 0x76, PT ;  /* 0x000000760300780c */ /* 0x000fe40003f44270 */
[----:B------:R-:W-:Y:S02]  /*df820*/  SEL R4, R4, RZ, !P0 ;  /* 0x000000ff04047207 */ /* 0x000fe40004000000 */
[----:B------:R-:W-:Y:S02]  /*df830*/  LOP3.LUT R128, R129, R128, RZ, 0x3c, !PT ;  /* 0x0000008081807212 */ /* 0x000fe400078e3cff */
[----:B-1----:R-:W-:Y:S02]  /*df840*/  SEL R6, RZ, 0x4, !P2 ;  /* 0x00000004ff067807 */ /* 0x002fe40005000000 */
[----:B------:R-:W-:Y:S02]  /*df850*/  ISETP.NE.U32.AND P1, PT, R4, RZ, PT ;  /* 0x000000ff0400720c */ /* 0x000fe40003f25070 */
[----:B------:R-:W-:-:S02]  /*df860*/  LOP3.LUT R55, R55, R54, RZ, 0x3c, !PT ;  /* 0x0000003637377212 */ /* 0x000fc400078e3cff */
[----:B------:R-:W-:Y:S02]  /*df870*/  LOP3.LUT R53, R53, R52, RZ, 0x3c, !PT ;  /* 0x0000003435357212 */ /* 0x000fe400078e3cff */
[----:B------:R-:W-:Y:S02]  /*df880*/  ISETP.GT.AND P3, PT, R3, 0x7a, PT ;  /* 0x0000007a0300780c */ /* 0x000fe40003f64270 */
[----:B------:R-:W-:Y:S02]  /*df890*/  LOP3.LUT R129, R129, R128, RZ, 0x3c, !PT ;  /* 0x0000008081817212 */ /* 0x000fe400078e3cff */
[----:B------:R-:W-:Y:S02]  /*df8a0*/  LOP3.LUT R47, R47, R46, RZ, 0x3c, !PT ;  /* 0x0000002e2f2f7212 */ /* 0x000fe400078e3cff */
[----:B------:R-:W-:Y:S02]  /*df8b0*/  SEL R6, R6, RZ, !P0 ;  /* 0x000000ff06067207 */ /* 0x000fe40004000000 */
[----:B------:R-:W-:-:S02]  /*df8c0*/  LOP3.LUT R45, R45, R44, RZ, 0x3c, !PT ;  /* 0x0000002c2d2d7212 */ /* 0x000fc400078e3cff */
[----:B------:R-:W-:Y:S02]  /*df8d0*/  LOP3.LUT R54, R55, R54, RZ, 0x3c, !PT ;  /* 0x0000003637367212 */ /* 0x000fe400078e3cff */
[----:B------:R-:W-:Y:S02]  /*df8e0*/  LOP3.LUT R51, R51, R50, RZ, 0x3c, !PT ;  /* 0x0000003233337212 */ /* 0x000fe400078e3cff */
[----:B------:R-:W-:Y:S02]  /*df8f0*/  LOP3.LUT R52, R53, R52, RZ, 0x3c, !PT ;  /* 0x0000003435347212 */ /* 0x000fe400078e3cff */
[----:B------:R-:W-:Y:S02]  /*df900*/  LOP3.LUT R49, R49, R48, RZ, 0x3c, !PT ;  /* 0x0000003031317212 */ /* 0x000fe400078e3cff */
[----:B------:R-:W-:Y:S02]  /*df910*/  SEL R4, RZ, 0x4, !P3 ;  /* 0x00000004ff047807 */ /* 0x000fe40005800000 */
[----:B------:R-:W-:Y:S01]  /*df920*/  MOV R58, R32 ;  /* 0x00000020003a7202 */ /* 0x000fe20000000f00 */
[----:B------:R-:W-:Y:S01]  /*df930*/  IMAD.MOV.U32 R59, RZ, RZ, R31 ;  /* 0x000000ffff3b7224 */ /* 0x000fe200078e001f */
[----:B------:R-:W-:-:S02]  /*df940*/  LOP3.LUT R46, R47, R46, RZ, 0x3c, !PT ;  /* 0x0000002e2f2e7212 */ /* 0x000fc400078e3cff */
[----:B------:R-:W-:Y:S02]  /*df950*/  LOP3.LUT R43, R43, R42, RZ, 0x3c, !PT ;  /* 0x0000002a2b2b7212 */ /* 0x000fe400078e3cff */
[----:B------:R-:W-:Y:S01]  /*df960*/  ISETP.NE.U32.AND P3, PT, R6, RZ, PT ;  /* 0x000000ff0600720c */ /* 0x000fe20003f65070 */
[----:B------:R-:W-:Y:S01]  /*df970*/  STL.64 [R1+0x1910], R128 ;  /* 0x0019108001007387 */ /* 0x000fe20000100a00 */
[----:B------:R-:W-:Y:S01]  /*df980*/  MOV R56, R34 ;  /* 0x0000002200387202 */ /* 0x000fe20000000f00 */
[----:B------:R-:W-:Y:S01]  /*df990*/  IMAD.MOV.U32 R57, RZ, RZ, R33 ;  /* 0x000000ffff397224 */ /* 0x000fe200078e0021 */
[----:B------:R-:W-:Y:S02]  /*df9a0*/  LOP3.LUT R44, R45, R44, RZ, 0x3c, !PT ;  /* 0x0000002c2d2c7212 */ /* 0x000fe400078e3cff */
[----:B------:R-:W-:Y:S01]  /*df9b0*/  LOP3.LUT R41, R41, R40, RZ, 0x3c, !PT ;  /* 0x0000002829297212 */ /* 0x000fe200078e3cff */
[----:B------:R-:W-:Y:S01]  /*df9c0*/  STL.64 [R1+0x1938], R64 ;  /* 0x0019384001007387 */ /* 0x000fe20000100a00 */
[----:B------:R-:W-:-:S02]  /*df9d0*/  LOP3.LUT R55, R55, R54, RZ, 0x3c, !PT ;  /* 0x0000003637377212 */ /* 0x000fc400078e3cff */
[----:B------:R-:W-:Y:S02]  /*df9e0*/  LOP3.LUT R50, R51, R50, RZ, 0x3c, !PT ;  /* 0x0000003233327212 */ /* 0x000fe400078e3cff */
[----:B------:R-:W-:Y:S01]  /*df9f0*/  LOP3.LUT R39, R39, R38, RZ, 0x3c, !PT ;  /* 0x0000002627277212 */ /* 0x000fe200078e3cff */
[----:B------:R-:W-:Y:S01]  /*dfa00*/  STL.64 [R1+0x1930], R62 ;  /* 0x0019303e01007387 */ /* 0x000fe20000100a00 */
[----:B------:R-:W-:Y:S02]  /*dfa10*/  LOP3.LUT R53, R53, R52, RZ, 0x3c, !PT ;  /* 0x0000003435357212 */ /* 0x000fe400078e3cff */
[----:B------:R-:W-:Y:S01]  /*dfa20*/  LOP3.LUT R48, R49, R48, RZ, 0x3c, !PT ;  /* 0x0000003031307212 */ /* 0x000fe200078e3cff */
[----:B------:R-:W-:Y:S01]  /*dfa30*/  STL.64 [R1+0x1928], R60 ;  /* 0x0019283c01007387 */ /* 0x000fe20000100a00 */
[----:B------:R-:W-:Y:S02]  /*dfa40*/  LOP3.LUT R47, R47, R46, RZ, 0x3c, !PT ;  /* 0x0000002e2f2f7212 */ /* 0x000fe400078e3cff */
[----:B------:R-:W-:-:S02]  /*dfa50*/  LOP3.LUT R42, R43, R42, RZ, 0x3c, !PT ;  /* 0x0000002a2b2a7212 */ /* 0x000fc400078e3cff */
[----:B------:R-:W-:Y:S01]  /*dfa60*/  SEL R4, R4, RZ, !P0 ;  /* 0x000000ff04047207 */ /* 0x000fe20004000000 */
[----:B------:R-:W-:Y:S01]  /*dfa70*/  STL.64 [R1+0x1920], R58 ;  /* 0x0019203a01007387 */ /* 0x000fe20000100a00 */
[----:B------:R-:W-:Y:S02]  /*dfa80*/  LOP3.LUT R45, R45, R44, RZ, 0x3c, !PT ;  /* 0x0000002c2d2d7212 */ /* 0x000fe400078e3cff */
[----:B------:R-:W-:Y:S02]  /*dfa90*/  LOP3.LUT R40, R41, R40, RZ, 0x3c, !PT ;  /* 0x0000002829287212 */ /* 0x000fe400078e3cff */
[----:B------:R-:W-:Y:S01]  /*dfaa0*/  ISETP.GT.AND P4, PT, R3, 0x7e, PT ;  /* 0x0000007e0300780c */ /* 0x000fe20003f84270 */
[----:B------:R-:W-:Y:S01]  /*dfab0*/  STL.64 [R1+0x1948], R56 ;  /* 0x0019483801007387 */ /* 0x000fe20000100a00 */
[----:B------:R-:W-:Y:S02]  /*dfac0*/  LOP3.LUT R51, R51, R50, RZ, 0x3c, !PT ;  /* 0x0000003233337212 */ /* 0x000fe400078e3cff */
[----:B------:R-:W-:Y:S01]  /*dfad0*/  LOP3.LUT R38, R39, R38, RZ, 0x3c, !PT ;  /* 0x0000002627267212 */ /* 0x000fe200078e3cff */
[----:B------:R1:W-:Y:S01]  /*dfae0*/  LDGSTS.E [R5+0x1c800], [R84.64], P1 ;  /* 0x1c80000054057fae */ /* 0x0003e20008921844 */
[----:B------:R-:W-:Y:S01]  /*dfaf0*/  STL.64 [R1+0x1940], R54 ;  /* 0x0019403601007387 */ /* 0x000fe20000100a00 */
[----:B------:R-:W-:Y:S01]  /*dfb00*/  LOP3.LUT R49, R49, R48, RZ, 0x3c, !PT ;  /* 0x0000003031317212 */ /* 0x000fe200078e3cff */
[----:B------:R1:W-:Y:S01]  /*dfb10*/  LDGSTS.E [R5+0x1c880], [R250.64], P1 ;  /* 0x1c880000fa057fae */ /* 0x0003e20008921844 */
[----:B------:R-:W-:Y:S01]  /*dfb20*/  STL.64 [R1+0x1958], R52 ;  /* 0x0019583401007387 */ /* 0x000fe20000100a00 */
[----:B------:R-:W-:-:S03]  /*dfb30*/  LOP3.LUT R43, R43, R42, RZ, 0x3c, !PT ;  /* 0x0000002a2b2b7212 */ /* 0x000fc600078e3cff */
[----:B------:R1:W-:Y:S01]  /*dfb40*/  LDGSTS.E [R5+0x1c900], [R248.64], P1 ;  /* 0x1c900000f8057fae */ /* 0x0003e20008921844 */
[----:B------:R-:W-:Y:S01]  /*dfb50*/  ISETP.NE.U32.AND P2, PT, R4, RZ, PT ;  /* 0x000000ff0400720c */ /* 0x000fe20003f45070 */
[----:B------:R-:W-:Y:S01]  /*dfb60*/  STL.64 [R1+0x1950], R46 ;  /* 0x0019502e01007387 */ /* 0x000fe20000100a00 */
[----:B------:R-:W-:Y:S01]  /*dfb70*/  LOP3.LUT R41, R41, R40, RZ, 0x3c, !PT ;  /* 0x0000002829297212 */ /* 0x000fe200078e3cff */
[----:B------:R1:W-:Y:S01]  /*dfb80*/  LDGSTS.E [R5+0x1c980], [R246.64], P1 ;  /* 0x1c980000f6057fae */ /* 0x0003e20008921844 */
[----:B------:R-:W-:-:S03]  /*dfb90*/  SEL R6, RZ, 0x4, !P4 ;  /* 0x00000004ff067807 */ /* 0x000fc60006000000 */
[----:B------:R1:W-:Y:S01]  /*dfba0*/  STL.64 [R1+0x1970], R44 ;  /* 0x0019702c01007387 */ /* 0x0003e20000100a00 */
[----:B------:R-:W-:Y:S01]  /*dfbb0*/  LOP3.LUT R39, R39, R38, RZ, 0x3c, !PT ;  /* 0x0000002627277212 */ /* 0x000fe200078e3cff */
[----:B------:R1:W-:Y:S02]  /*dfbc0*/  LDGSTS.E [R5+0x1ca00], [R244.64], P1 ;  /* 0x1ca00000f4057fae */ /* 0x0003e40008921844 */
[----:B------:R1:W-:Y:S01]  /*dfbd0*/  STL.64 [R1+0x1968], R50 ;  /* 0x0019683201007387 */ /* 0x0003e20000100a00 */
[----:B------:R-:W-:Y:S01]  /*dfbe0*/  MOV R37, R35 ;  /* 0x0000002300257202 */ /* 0x000fe20000000f00 */
[----:B------:R1:W-:Y:S04]  /*dfbf0*/  LDGSTS.E [R5+0x1ca80], [R242.64], P1 ;  /* 0x1ca80000f2057fae */ /* 0x0003e80008921844 */
[----:B------:R1:W-:Y:S01]  /*dfc00*/  STL.64 [R1+0x1960], R48 ;  /* 0x0019603001007387 */ /* 0x0003e20000100a00 */
[----:B------:R-:W-:Y:S01]  /*dfc10*/  IMAD.MOV.U32 R34, RZ, RZ, R149 ;  /* 0x000000ffff227224 */ /* 0x000fe200078e0095 */
[----:B------:R-:W-:Y:S01]  /*dfc20*/  MOV R35, R148 ;  /* 0x0000009400237202 */ /* 0x000fe20000000f00 */
[----:B------:R1:W-:Y:S01]  /*dfc30*/  LDGSTS.E [R5+0x1cb00], [R170.64], P1 ;  /* 0x1cb00000aa057fae */ /* 0x0003e20008921844 */
[----:B------:R-:W-:Y:S01]  /*dfc40*/  ISETP.GT.AND P5, PT, R3, 0x3, PT ;  /* 0x000000030300780c */ /* 0x000fe20003fa4270 */
[----:B------:R-:W-:Y:S01]  /*dfc50*/  STL.64 [R1+0x1988], R42 ;  /* 0x0019882a01007387 */ /* 0x000fe20000100a00 */
[----:B------:R-:W-:Y:S01]  /*dfc60*/  IMAD.MOV.U32 R32, RZ, RZ, R151 ;  /* 0x000000ffff207224 */ /* 0x000fe200078e0097 */
[----:B------:R-:W-:Y:S01]  /*dfc70*/  MOV R33, R150 ;  /* 0x0000009600217202 */ /* 0x000fe20000000f00 */
[----:B------:R-:W-:Y:S01]  /*dfc80*/  IMAD.MOV.U32 R31, RZ, RZ, R30 ;  /* 0x000000ffff1f7224 */ /* 0x000fe200078e001e */
[----:B------:R1:W-:Y:S01]  /*dfc90*/  LDGSTS.E [R5+0x1cb80], [R168.64], P1 ;  /* 0x1cb80000a8057fae */ /* 0x0003e20008921844 */
[----:B------:R-:W-:-:S03]  /*dfca0*/  SEL R6, R6, RZ, !P0 ;  /* 0x000000ff06067207 */ /* 0x000fc60004000000 */
[----:B------:R1:W-:Y:S01]  /*dfcb0*/  STL.64 [R1+0x1980], R40 ;  /* 0x0019802801007387 */ /* 0x0003e20000100a00 */
[----:B------:R1:W-:Y:S02]  /*dfcc0*/  LDGSTS.E [R5+0x1d800], [R130.64], P3 ;  /* 0x1d80000082057fae */ /* 0x0003e40009921844 */
[----:B------:R-:W-:Y:S02]  /*dfcd0*/  STL.64 [R1+0x1978], R38 ;  /* 0x0019782601007387 */ /* 0x000fe40000100a00 */
[----:B------:R1:W-:Y:S01]  /*dfce0*/  LDGSTS.E [R5+0x1d880], [R128.64], P3 ;  /* 0x1d88000080057fae */ /* 0x0003e20009921844 */
[----:B------:R-:W-:Y:S04]  /*dfcf0*/  STL.64 [R1+0x1990], R36 ;  /* 0x0019902401007387 */ /* 0x000fe80000100a00 */
[----:B------:R1:W-:Y:S01]  /*dfd00*/  LDGSTS.E [R5+0x1d900], [R64.64], P3 ;  /* 0x1d90000040057fae */ /* 0x0003e20009921844 */
[----:B------:R-:W-:Y:S01]  /*dfd10*/  SEL R4, RZ, 0x4, !P5 ;  /* 0x00000004ff047807 */ /* 0x000fe20006800000 */
[----:B------:R1:W-:Y:S02]  /*dfd20*/  STL.64 [R1+0x19b0], R34 ;  /* 0x0019b02201007387 */ /* 0x0003e40000100a00 */
[----:B------:R-:W-:Y:S01]  /*dfd30*/  IMAD.MOV.U32 R22, RZ, RZ, R67 ;  /* 0x000000ffff167224 */ /* 0x000fe200078e0043 */
[----:B------:R-:W-:Y:S01]  /*dfd40*/  MOV R23, R66 ;  /* 0x0000004200177202 */ /* 0x000fe20000000f00 */
[----:B------:R1:W-:Y:S01]  /*dfd50*/  LDGSTS.E [R5+0x1d980], [R62.64], P3 ;  /* 0x1d9800003e057fae */ /* 0x0003e20009921844 */
[----:B------:R-:W-:-:S03]  /*dfd60*/  ISETP.NE.U32.AND P5, PT, R6, RZ, PT ;  /* 0x000000ff0600720c */ /* 0x000fc60003fa5070 */
[----:B------:R1:W-:Y:S01]  /*dfd70*/  STL.64 [R1+0x19a8], R32 ;  /* 0x0019a82001007387 */ /* 0x0003e20000100a00 */
[----:B------:R-:W-:Y:S01]  /*dfd80*/  IMAD.MOV.U32 R18, RZ, RZ, R69 ;  /* 0x000000ffff127224 */ /* 0x000fe200078e0045 */
[----:B------:R-:W-:Y:S01]  /*dfd90*/  MOV R19, R68 ;  /* 0x0000004400137202 */ /* 0x000fe20000000f00 */
[----:B------:R1:W-:Y:S02]  /*dfda0*/  LDGSTS.E [R5+0x1da00], [R60.64], P3 ;  /* 0x1da000003c057fae */ /* 0x0003e40009921844 */
[----:B------:R-:W-:Y:S01]  /*dfdb0*/  IMAD.MOV.U32 R6, RZ, RZ, R73 ;  /* 0x000000ffff067224 */ /* 0x000fe200078e0049 */
[----:B------:R-:W-:Y:S01]  /*dfdc0*/  MOV R7, R72 ;  /* 0x0000004800077202 */ /* 0x000fe20000000f00 */
[----:B------:R1:W-:Y:S01]  /*dfdd0*/  LDGSTS.E [R5+0x1da80], [R58.64], P3 ;  /* 0x1da800003a057fae */ /* 0x0003e20009921844 */
[----:B------:R1:W-:Y:S02]  /*dfde0*/  LDGSTS.E [R5+0x1db00], [R56.64], P3 ;  /* 0x1db0000038057fae */ /* 0x0003e40009921844 */
[----:B------:R1:W-:Y:S02]  /*dfdf0*/  LDGSTS.E [R5+0x1db80], [R54.64], P3 ;  /* 0x1db8000036057fae */ /* 0x0003e40009921844 */
[----:B------:R1:W-:Y:S01]  /*dfe00*/  LDGSTS.E [R5+0x1e800], [R52.64], P2 ;  /* 0x1e80000034057fae */ /* 0x0003e20009121844 */
[----:B------:R1:W-:Y:S01]  /*dfe10*/  LDGSTS.E [R5+0x1e880], [R46.64], P2 ;  /* 0x1e8800002e057fae */ /* 0x0003e20009121844 */
[----:B------:R1:W-:Y:S02]  /*dfe20*/  LDGSTS.E [R5+0x1e900], [R44.64], P2 ;  /* 0x1e9000002c057fae */ /* 0x0003e40009121844 */
[----:B------:R1:W-:Y:S01]  /*dfe30*/  LDGSTS.E [R5+0x1e980], [R50.64], P2 ;  /* 0x1e98000032057fae */ /* 0x0003e20009121844 */
[----:B--2---:R-:W-:-:S02]  /*dfe40*/  MOV R30, R160 ;  /* 0x000000a0001e7202 */ /* 0x004fc40000000f00 */
[----:B---3--:R-:W-:Y:S01]  /*dfe50*/  MOV R27, R178 ;  /* 0x000000b2001b7202 */ /* 0x008fe20000000f00 */
[----:B----4-:R-:W-:Y:S01]  /*dfe60*/  IMAD.MOV.U32 R26, RZ, RZ, R13 ;  /* 0x000000ffff1a7224 */ /* 0x010fe200078e000d */
[----:B------:R-:W-:Y:S01]  /*dfe70*/  SEL R4, R4, RZ, !P0 ;  /* 0x000000ff04047207 */ /* 0x000fe20004000000 */
[----:B------:R-:W-:Y:S03]  /*dfe80*/  STL.64 [R1+0x19a0], R30 ;  /* 0x0019a01e01007387 */ /* 0x000fe60000100a00 */
[----:B------:R-:W-:Y:S02]  /*dfe90*/  STL.64 [R1+0x1998], R26 ;  /* 0x0019981a01007387 */ /* 0x000fe40000100a00 */
[----:B-1----:R-:W2:Y:S02]  /*dfea0*/  LDL.LU.64 R84, [R1+0x5b60] ;  /* 0x005b600001547983 */ /* 0x002ea40000300a00 */
[----:B------:R-:W-:Y:S01]  /*dfeb0*/  STL.64 [R1+0x19c0], R22 ;  /* 0x0019c01601007387 */ /* 0x000fe20000100a00 */
[----:B------:R-:W-:Y:S01]  /*dfec0*/  STL.64 [R1+0x19b8], R18 ;  /* 0x0019b81201007387 */ /* 0x000fe20000100a00 */
[----:B------:R1:W-:Y:S02]  /*dfed0*/  STL.64 [R1+0x19c8], R6 ;  /* 0x0019c80601007387 */ /* 0x0003e40000100a00 */
[----:B------:R-:W3:Y:S02]  /*dfee0*/  LDL R44, [R1+0x4704] ;  /* 0x00470400012c7983 */ /* 0x000ee40000100800 */
[----:B------:R-:W4:Y:S01]  /*dfef0*/  LDL R45, [R1+0x4710] ;  /* 0x00471000012d7983 */ /* 0x000f220000100800 */
[----:B------:R-:W2:Y:S04]  /*dff00*/  LDL R46, [R1+0x46fc] ;  /* 0x0046fc00012e7983 */ /* 0x000ea80000100800 */
        /* <DEDUP_REMOVED lines=9> */
[----:B------:R1:W-:Y:S01]  /*dffa0*/  LDGSTS.E [R5+0x1ea00], [R48.64], P2 ;  /* 0x1ea0000030057fae */ /* 0x0003e20009121844 */
[----:B------:R1:W-:Y:S02]  /*dffb0*/  LDGSTS.E [R5+0x1ea80], [R42.64], P2 ;  /* 0x1ea800002a057fae */ /* 0x0003e40009121844 */
[----:B------:R1:W-:Y:S02]  /*dffc0*/  LDGSTS.E [R5+0x1eb00], [R40.64], P2 ;  /* 0x1eb0000028057fae */ /* 0x0003e40009121844 */
[----:B------:R1:W-:Y:S02]  /*dffd0*/  LDGSTS.E [R5+0x1eb80], [R38.64], P2 ;  /* 0x1eb8000026057fae */ /* 0x0003e40009121844 */
[----:B------:R-:W-:Y:S01]  /*dffe0*/  IMAD.SHL.U32 R178, R158, 0x4, RZ ;  /* 0x000000049eb27824 */ /* 0x000fe200078e00ff */
[----:B------:R-:W-:Y:S01]  /*dfff0*/  ISETP.NE.U32.AND P4, PT, R4, RZ, PT ;  /* 0x000000ff0400720c */ /* 0x000fe20003f85070 */
[----:B------:R1:W-:Y:S01]  /*e0000*/  LDGSTS.E [R5+0x1f800], [R36.64], P5 ;  /* 0x1f80000024057fae */ /* 0x0003e2000a921844 */
[----:B------:R1:W-:Y:S02]  /*e0010*/  LDGSTS.E [R5+0x1f880], [R34.64], P5 ;  /* 0x1f88000022057fae */ /* 0x0003e4000a921844 */
[----:B------:R1:W-:Y:S02]  /*e0020*/  LDGSTS.E [R5+0x1f900], [R32.64], P5 ;  /* 0x1f90000020057fae */ /* 0x0003e4000a921844 */
[----:B------:R3:W-:Y:S01]  /*e0030*/  LDGSTS.E [R5+0x1f980], [R30.64], P5 ;  /* 0x1f9800001e057fae */ /* 0x0007e2000a921844 */
[----:B------:R-:W2:Y:S04]  /*e0040*/  LDL R50, [R1+0x46cc] ;  /* 0x0046cc0001327983 */ /* 0x000ea80000100800 */
[----:B-1----:R-:W2:Y:S04]  /*e0050*/  LDL R48, [R1+0x46d4] ;  /* 0x0046d40001307983 */ /* 0x002ea80000100800 */
[----:B------:R-:W2:Y:S04]  /*e0060*/  LDL R49, [R1+0x46e0] ;  /* 0x0046e00001317983 */ /* 0x000ea80000100800 */
[----:B------:R-:W2:Y:S04]  /*e0070*/  LDL R51, [R1+0x46d8] ;  /* 0x0046d80001337983 */ /* 0x000ea80000100800 */
[----:B------:R3:W-:Y:S01]  /*e0080*/  LDGSTS.E [R5+0x1fa00], [R26.64], P5 ;  /* 0x1fa000001a057fae */ /* 0x0007e2000a921844 */
[----:B------:R-:W-:Y:S01]  /*e0090*/  LOP3.LUT R160, R178, 0x60, RZ, 0x3c, !PT ;  /* 0x00000060b2a07812 */ /* 0x000fe200078e3cff */
[----:B------:R3:W-:Y:S02]  /*e00a0*/  LDGSTS.E [R5+0x1fa80], [R22.64], P5 ;  /* 0x1fa8000016057fae */ /* 0x0007e4000a921844 */
[----:B------:R3:W-:Y:S01]  /*e00b0*/  LDGSTS.E [R5+0x1fb00], [R18.64], P5 ;  /* 0x1fb0000012057fae */ /* 0x0007e2000a921844 */
[----:B------:R3:W-:Y:S01]  /*e00c0*/  LDGSTS.E [R5+0x1fb80], [R6.64], P5 ;  /* 0x1fb8000006057fae */ /* 0x0007e2000a921844 */
[----:B------:R-:W-:-:S02]  /*e00d0*/  LEA R13, R159, R160, 0x11 ;  /* 0x000000a09f0d7211 */ /* 0x000fc400078e88ff */
[----:B------:R-:W-:Y:S01]  /*e00e0*/  ISETP.GT.AND P1, PT, R3, 0x7, PT ;  /* 0x000000070300780c */ /* 0x000fe20003f24270 */
        /* <DEDUP_REMOVED lines=9> */
[----:B------:R-:W2:Y:S01]  /*e0180*/  LDL R34, [R1+0x38f0] ;  /* 0x0038f00001227983 */ /* 0x000ea20000100800 */
[----:B---3--:R-:W-:Y:S01]  /*e0190*/  MOV R5, R44 ;  /* 0x0000002c00057202 */ /* 0x008fe20000000f00 */
[----:B----4-:R-:W-:-:S02]  /*e01a0*/  IMAD.MOV.U32 R4, RZ, RZ, R45 ;  /* 0x000000ffff047224 */ /* 0x010fc400078e002d */
[----:B------:R-:W3:Y:S04]  /*e01b0*/  LDL R44, [R1+0x4604] ;  /* 0x00460400012c7983 */ /* 0x000ee80000100800 */
[----:B------:R-:W4:Y:S04]  /*e01c0*/  LDL R45, [R1+0x4610] ;  /* 0x00461000012d7983 */ /* 0x000f280000100800 */
[----:B------:R2:W-:Y:S02]  /*e01d0*/  LDGSTS.E [R13+0xc00], [R4.64], P4 ;  /* 0x00c00000040d7fae */ /* 0x0005e4000a121844 */
[----:B--2---:R-:W-:Y:S01]  /*e01e0*/  IMAD.MOV.U32 R4, RZ, RZ, R47 ;  /* 0x000000ffff047224 */ /* 0x004fe200078e002f */
[----:B------:R-:W-:Y:S01]  /*e01f0*/  MOV R5, R46 ;  /* 0x0000002e00057202 */ /* 0x000fe20000000f00 */
[----:B------:R-:W2:Y:S04]  /*e0200*/  LDL R47, [R1+0x4608] ;  /* 0x00460800012f7983 */ /* 0x000ea80000100800 */
[----:B------:R-:W2:Y:S04]  /*e0210*/  LDL R46, [R1+0x45fc] ;  /* 0x0045fc00012e7983 */ /* 0x000ea80000100800 */
[----:B------:R1:W-:Y:S02]  /*e0220*/  LDGSTS.E [R13+0xc80], [R4.64], P4 ;  /* 0x00c80000040d7fae */ /* 0x0003e4000a121844 */
[----:B-1----:R-:W-:-:S04]  /*e0230*/  SEL R4, RZ, 0x4, !P1 ;  /* 0x00000004ff047807 */ /* 0x002fc80004800000 */
[----:B------:R-:W-:Y:S02]  /*e0240*/  SEL R4, R4, RZ, !P0 ;  /* 0x000000ff04047207 */ /* 0x000fe40004000000 */
[----:B------:R-:W-:Y:S02]  /*e0250*/  MOV R5, R54 ;  /* 0x0000003600057202 */ /* 0x000fe40000000f00 */
[----:B------:R-:W2:Y:S01]  /*e0260*/  LDL R54, [R1+0x45f4] ;  /* 0x0045f40001367983 */ /* 0x000ea20000100800 */
[----:B------:R-:W-:Y:S01]  /*e0270*/  ISETP.NE.U32.AND P2, PT, R4, RZ, PT ;  /* 0x000000ff0400720c */ /* 0x000fe20003f45070 */
[----:B------:R-:W-:Y:S02]  /*e0280*/  IMAD.MOV.U32 R4, RZ, RZ, R55 ;  /* 0x000000ffff047224 */ /* 0x000fe400078e0037 */
        /* <DEDUP_REMOVED lines=26> */
[----:B------:R3:W-:Y:S01]  /*e0430*/  LDGSTS.E [R13+0xf80], [R4.64], P4 ;  /* 0x00f80000040d7fae */ /* 0x0007e2000a121844 */
[----:B------:R-:W-:-:S02]  /*e0440*/  ISETP.GT.AND P1, PT, R3, 0xb, PT ;  /* 0x0000000b0300780c */ /* 0x000fc40003f24270 */
[----:B---3--:R-:W-:Y:S01]  /*e0450*/  MOV R5, R44 ;  /* 0x0000002c00057202 */ /* 0x008fe20000000f00 */
[----:B----4-:R-:W-:Y:S01]  /*e0460*/  IMAD.MOV.U32 R4, RZ, RZ, R45 ;  /* 0x000000ffff047224 */ /* 0x010fe200078e002d */
        /* <DEDUP_REMOVED lines=410> */
[----:B------:R-:W3:Y:S04]  /*e1e10*/  LDL R55, [R1+0x3c00] ;  /* 0x003c000001377983 */ /* 0x000ee80000100800 */
        /* <DEDUP_REMOVED lines=25> */
[----:B------:R1:W-:Y:S01]  /*e1fb0*/  LDGSTS.E [R13+0xaf80], [R4.64], P3 ;  /* 0x0af80000040d7fae */ /* 0x0003e20009921844 */
[----:B------:R-:W-:Y:S01]  /*e1fc0*/  ISETP.GT.AND P1, PT, R3, 0x33, PT ;  /* 0x000000330300780c */ /* 0x000fe20003f24270 */
        /* <DEDUP_REMOVED lines=10> */
[----:B-1----:R-:W-:-:S04]  /*e2070*/  SEL R4, RZ, 0x4, !P1 ;  /* 0x00000004ff047807 */ /* 0x002fc80004800000 */
[----:B------:R-:W-:-:S04]  /*e2080*/  SEL R4, R4, RZ, !P0 ;  /* 0x000000ff04047207 */ /* 0x000fc80004000000 */
[----:B------:R-:W-:Y:S02]  /*e2090*/  ISETP.NE.U32.AND P3, PT, R4, RZ, PT ;  /* 0x000000ff0400720c */ /* 0x000fe40003f65070 */
[----:B--2---:R-:W-:Y:S02]  /*e20a0*/  MOV R5, R54 ;  /* 0x0000003600057202 */ /* 0x004fe40000000f00 */
[----:B------:R-:W2:Y:S01]  /*e20b0*/  LDL R54, [R1+0x3af4] ;  /* 0x003af40001367983 */ /* 0x000ea20000100800 */
[----:B---3--:R-:W-:-:S03]  /*e20c0*/  IMAD.MOV.U32 R4, RZ, RZ, R55 ;  /* 0x000000ffff047224 */ /* 0x008fc600078e0037 */
[----:B------:R-:W3:Y:S04]  /*e20d0*/  LDL R55, [R1+0x3b00] ;  /* 0x003b000001377983 */ /* 0x000ee80000100800 */
[----:B------:R4:W-:Y:S02]  /*e20e0*/  LDGSTS.E [R13+0xbd00], [R4.64], P2 ;  /* 0x0bd00000040d7fae */ /* 0x0009e40009121844 */
        /* <DEDUP_REMOVED lines=169> */
[----:B------:R-:W-:Y:S02]  /*e2b80*/  SEL R4, R4, RZ, !P0 ;  /* 0x000000ff04047207 */ /* 0x000fe40004000000 */
[----:B------:R-:W-:Y:S02]  /*e2b90*/  MOV R5, R44 ;  /* 0x0000002c00057202 */ /* 0x000fe40000000f00 */
[----:B------:R-:W4:Y:S01]  /*e2ba0*/  LDL R44, [R1+0x2ca4] ;  /* 0x002ca400012c7983 */ /* 0x000f220000100800 */
[----:B------:R-:W-:Y:S01]  /*e2bb0*/  ISETP.NE.U32.AND P3, PT, R4, RZ, PT ;  /* 0x000000ff0400720c */ /* 0x000fe20003f65070 */
[----:B------:R-:W-:Y:S02]  /*e2bc0*/  IMAD.MOV.U32 R4, RZ, RZ, R45 ;  /* 0x000000ffff047224 */ /* 0x000fe400078e002d */
        /* <DEDUP_REMOVED lines=22> */
[----:B--2---:R-:W-:-:S02]  /*e2d30*/  MOV R5, R54 ;  /* 0x0000003600057202 */ /* 0x004fc40000000f00 */
[----:B------:R-:W2:Y:S01]  /*e2d40*/  LDL R54, [R1+0x2d8c] ;  /* 0x002d8c0001367983 */ /* 0x000ea20000100800 */
[----:B---3--:R-:W-:-:S03]  /*e2d50*/  IMAD.MOV.U32 R4, RZ, RZ, R55 ;  /* 0x000000ffff047224 */ /* 0x008fc600078e0037 */
[----:B------:R-:W3:Y:S04]  /*e2d60*/  LDL R55, [R1+0x2d90] ;  /* 0x002d900001377983 */ /* 0x000ee80000100800 */
[----:B------:R4:W-:Y:S02]  /*e2d70*/  LDGSTS.E [R13+0xff80], [R4.64], P2 ;  /* 0x0ff80000040d7fae */ /* 0x0009e40009121844 */
[----:B----4-:R-:W-:Y:S01]  /*e2d80*/  IMAD.MOV.U32 R4, RZ, RZ, R129 ;  /* 0x000000ffff047224 */ /* 0x010fe200078e0081 */
[----:B------:R-:W-:Y:S01]  /*e2d90*/  MOV R5, R128 ;  /* 0x0000008000057202 */ /* 0x000fe20000000f00 */
[----:B------:R-:W4:Y:S04]  /*e2da0*/  LDL R129, [R1+0x2d98] ;  /* 0x002d980001817983 */ /* 0x000f280000100800 */
[----:B------:R-:W2:Y:S04]  /*e2db0*/  LDL R128, [R1+0x2d94] ;  /* 0x002d940001807983 */ /* 0x000ea80000100800 */
[----:B------:R1:W-:Y:S02]  /*e2dc0*/  LDGSTS.E [R13+0x10c00], [R4.64], P3 ;  /* 0x10c00000040d7fae */ /* 0x0003e40009921844 */
[----:B-1----:R-:W-:Y:S01]  /*e2dd0*/  IMAD.MOV.U32 R4, RZ, RZ, R131 ;  /* 0x000000ffff047224 */ /* 0x002fe200078e0083 */
[----:B------:R-:W-:Y:S01]  /*e2de0*/  MOV R5, R130 ;  /* 0x0000008200057202 */ /* 0x000fe20000000f00 */
[----:B------:R-:W4:Y:S04]  /*e2df0*/  LDL R131, [R1+0x2da0] ;  /* 0x002da00001837983 */ /* 0x000f280000100800 */
[----:B------:R-:W4:Y:S01]  /*e2e00*/  LDL R130, [R1+0x2d9c] ;  /* 0x002d9c0001827983 */ /* 0x000f220000100800 */
[----:B------:R-:W-:-:S03]  /*e2e10*/  ISETP.GT.AND P1, PT, R3, 0x47, PT ;  /* 0x000000470300780c */ /* 0x000fc60003f24270 */
[----:B------:R1:W-:Y:S02]  /*e2e20*/  LDGSTS.E [R13+0x10c80], [R4.64], P3 ;  /* 0x10c80000040d7fae */ /* 0x0003e40009921844 */
[----:B-1----:R-:W-:-:S04]  /*e2e30*/  SEL R4, RZ, 0x4, !P1 ;  /* 0x00000004ff047807 */ /* 0x002fc80004800000 */
[----:B------:R-:W-:Y:S02]  /*e2e40*/  SEL R4, R4, RZ, !P0 ;  /* 0x000000ff04047207 */ /* 0x000fe40004000000 */
[----:B------:R-:W-:Y:S02]  /*e2e50*/  MOV R5, R33 ;  /* 0x0000002100057202 */ /* 0x000fe40000000f00 */
[----:B------:R-:W-:Y:S01]  /*e2e60*/  ISETP.NE.U32.AND P2, PT, R4, RZ, PT ;  /* 0x000000ff0400720c */ /* 0x000fe20003f45070 */
[----:B------:R-:W-:-:S05]  /*e2e70*/  IMAD.MOV.U32 R4, RZ, RZ, R34 ;  /* 0x000000ffff047224 */ /* 0x000fca00078e0022 */
        /* <DEDUP_REMOVED lines=19> */
[----:B------:R1:W-:Y:S02]  /*e2fb0*/  LDGSTS.E [R13+0x11c00], [R4.64], P2 ;  /* 0x11c00000040d7fae */ /* 0x0003e40009121844 */
[----:B-1----:R-:W-:Y:S01]  /*e2fc0*/  IMAD.MOV.U32 R4, RZ, RZ, R49 ;  /* 0x000000ffff047224 */ /* 0x002fe200078e0031 */
[----:B------:R-:W-:-:S05]  /*e2fd0*/  MOV R5, R48 ;  /* 0x0000003000057202 */ /* 0x000fca0000000f00 */
        /* <DEDUP_REMOVED lines=10> */
[----:B---3--:R-:W-:Y:S01]  /*e3080*/  IMAD.MOV.U32 R4, RZ, RZ, R55 ;  /* 0x000000ffff047224 */ /* 0x008fe200078e0037 */
[----:B--2---:R-:W-:-:S05]  /*e3090*/  MOV R5, R54 ;  /* 0x0000003600057202 */ /* 0x004fca0000000f00 */
[----:B------:R4:W-:Y:S02]  /*e30a0*/  LDGSTS.E [R13+0x11e00], [R4.64], P2 ;  /* 0x11e00000040d7fae */ /* 0x0009e40009121844 */
[----:B----4-:R-:W-:Y:S01]  /*e30b0*/  IMAD.MOV.U32 R4, RZ, RZ, R129 ;  /* 0x000000ffff047224 */ /* 0x010fe200078e0081 */
        /* <DEDUP_REMOVED lines=258> */
[----:B------:R-:W-:Y:S01]  /*e40e0*/  MOV R5, R74 ;  /* 0x0000004a00057202 */ /* 0x000fe20000000f00 */
[----:B------:R-:W2:Y:S01]  /*e40f0*/  LDL.LU R71, [R1+0x64c] ;  /* 0x00064c0001477983 */ /* 0x000ea20000300800 */
[----:B------:R-:W3:Y:S02]  /*e4100*/  LDL.LU R176, [R1+0x650] ;  /* 0x0006500001b07983 */ /* 0x000ee40000300800 */
[----:B------:R-:W3:Y:S02]  /*e4110*/  LDL.LU R177, [R1+0x654] ;  /* 0x0006540001b17983 */ /* 0x000ee40000300800 */
[----:B------:R-:W3:Y:S01]  /*e4120*/  LDL.LU R179, [R1+0x658] ;  /* 0x0006580001b37983 */ /* 0x000ee20000300800 */
        /* <DEDUP_REMOVED lines=16> */
[----:B-1----:R-:W-:Y:S02]  /*e4230*/  MOV R5, R14 ;  /* 0x0000000e00057202 */ /* 0x002fe40000000f00 */
        /* <DEDUP_REMOVED lines=13> */
[----:B------:R-:W4:Y:S03]  /*e4310*/  LDL.LU R105, [R1+0x360] ;  /* 0x0003600001697983 */ /* 0x000f260000300800 */
[----:B------:R-:W1:Y:S01]  /*e4320*/  S2R R89, SR_TID.X ;  /* 0x0000000000597919 */ /* 0x000e620000002100 */
[----:B------:R-:W-:-:S02]  /*e4330*/  IMAD.MOV.U32 R4, RZ, RZ, R12 ;  /* 0x000000ffff047224 */ /* 0x000fc400078e000c */
[----:B------:R-:W4:Y:S02]  /*e4340*/  LDL.LU R100, [R1+0x364] ;  /* 0x0003640001647983 */ /* 0x000f240000300800 */
[----:B------:R-:W4:Y:S01]  /*e4350*/  LDL.LU R101, [R1+0x368] ;  /* 0x0003680001657983 */ /* 0x000f220000300800 */
[----:B------:R-:W4:Y:S04]  /*e4360*/  LDL.LU R96, [R1+0x33c] ;  /* 0x00033c0001607983 */ /* 0x000f280000300800 */
[----:B------:R1:W-:Y:S01]  /*e4370*/  LDGSTS.E [R13+0x1be80], [R4.64], P1 ;  /* 0x1be80000040d7fae */ /* 0x0003e20008921844 */
[----:B------:R-:W4:Y:S02]  /*e4380*/  LDL.LU R97, [R1+0x340] ;  /* 0x0003400001617983 */ /* 0x000f240000300800 */
[----:B------:R-:W4:Y:S01]  /*e4390*/  LDL.LU R92, [R1+0x344] ;  /* 0x00034400015c7983 */ /* 0x000f220000300800 */
[----:B------:R-:W-:Y:S01]  /*e43a0*/  LOP3.LUT R34, R88, 0x1f, RZ, 0xc0, !PT ;  /* 0x0000001f58227812 */ /* 0x000fe200078ec0ff */
[----:B------:R-:W4:Y:S01]  /*e43b0*/  LDL.LU R93, [R1+0x348] ;  /* 0x00034800015d7983 */ /* 0x000f220000300800 */
[----:B-1----:R-:W-:Y:S01]  /*e43c0*/  IMAD.MOV.U32 R4, RZ, RZ, R10 ;  /* 0x000000ffff047224 */ /* 0x002fe200078e000a */
[----:B------:R-:W-:-:S05]  /*e43d0*/  MOV R5, R11 ;  /* 0x0000000b00057202 */ /* 0x000fca0000000f00 */
[----:B------:R1:W-:Y:S01]  /*e43e0*/  LDGSTS.E [R13+0x1bf00], [R4.64], P1 ;  /* 0x1bf00000040d7fae */ /* 0x0003e20008921844 */
[----:B------:R-:W-:-:S04]  /*e43f0*/  LOP3.LUT R89, R89, 0x1f, RZ, 0xc0, !PT ;  /* 0x0000001f59597812 */ /* 0x000fc800078ec0ff */
[C---:B------:R-:W-:Y:S02]  /*e4400*/  LOP3.LUT R7, R89.reuse, 0x60, RZ, 0xfc, !PT ;  /* 0x0000006059077812 */ /* 0x040fe400078efcff */
[----:B------:R-:W-:Y:S01]  /*e4410*/  LOP3.LUT R6, R89, 0x40, RZ, 0xfc, !PT ;  /* 0x0000004059067812 */ /* 0x000fe200078efcff */
[----:B------:R-:W-:Y:S02]  /*e4420*/  LOP3.LUT R89, R88, 0x1f, RZ, 0xc0, !PT ;  /* 0x0000001f58597812 */ /* 0x000fe400078ec0ff */
[----:B------:R-:W4:Y:S01]  /*e4430*/  LDL.LU R88, [R1+0x34c] ;  /* 0x00034c0001587983 */ /* 0x000f220000300800 */
[----:B-1----:R-:W-:Y:S01]  /*e4440*/  IMAD.MOV.U32 R4, RZ, RZ, R8 ;  /* 0x000000ffff047224 */ /* 0x002fe200078e0008 */
[----:B------:R-:W-:-:S05]  /*e4450*/  MOV R5, R9 ;  /* 0x0000000900057202 */ /* 0x000fca0000000f00 */
[----:B------:R1:W-:Y:S01]  /*e4460*/  LDGSTS.E [R13+0x1bf80], [R4.64], P1 ;  /* 0x1bf80000040d7fae */ /* 0x0003e20008921844 */
[----:B------:R-:W-:Y:S01]  /*e4470*/  ISETP.GE.AND P1, PT, R6, R3, PT ;  /* 0x000000030600720c */ /* 0x000fe20003f26270 */
[----:B------:R-:W-:Y:S02]  /*e4480*/  LOP3.LUT R6, R89, 0x20, RZ, 0xfc, !PT ;  /* 0x0000002059067812 */ /* 0x000fe400078efcff */
[----:B------:R-:W4:Y:S01]  /*e4490*/  LDL.LU R89, [R1+0x350] ;  /* 0x0003500001597983 */ /* 0x000f220000300800 */
[C---:B------:R-:W-:Y:S02]  /*e44a0*/  ISETP.GT.AND P2, PT, R3.reuse, 0x73, PT ;  /* 0x000000730300780c */ /* 0x040fe40003f44270 */
[C---:B------:R-:W-:Y:S02]  /*e44b0*/  ISETP.GT.AND P3, PT, R3.reuse, 0x77, PT ;  /* 0x000000770300780c */ /* 0x040fe40003f64270 */
[----:B------:R-:W-:Y:S02]  /*e44c0*/  ISETP.GT.AND P4, PT, R3, 0x7b, PT ;  /* 0x0000007b0300780c */ /* 0x000fe40003f84270 */
[----:B-1----:R-:W-:-:S02]  /*e44d0*/  SEL R5, RZ, 0x4, !P2 ;  /* 0x00000004ff057807 */ /* 0x002fc40005000000 */
[----:B------:R-:W-:Y:S02]  /*e44e0*/  SEL R4, RZ, 0x4, !P3 ;  /* 0x00000004ff047807 */ /* 0x000fe40005800000 */
[----:B------:R-:W-:Y:S02]  /*e44f0*/  ISETP.GT.AND P5, PT, R3, 0x7f, PT ;  /* 0x0000007f0300780c */ /* 0x000fe40003fa4270 */
[----:B------:R-:W-:Y:S02]  /*e4500*/  SEL R5, R5, RZ, !P0 ;  /* 0x000000ff05057207 */ /* 0x000fe40004000000 */
[-C--:B------:R-:W-:Y:S01]  /*e4510*/  ISETP.GE.AND P6, PT, R7, R3.reuse, PT ;  /* 0x000000030700720c */ /* 0x080fe20003fc6270 */
[-C--:B------:R-:W-:Y:S01]  /*e4520*/  ISETP.GE.AND P2, PT, R34, R3.reuse, PT ;  /* 0x000000032200720c */ /* 0x080fe20003f46270 */
[----:B------:R-:W-:Y:S01]  /*e4530*/  ISETP.GE.AND P3, PT, R6, R3, PT ;  /* 0x000000030600720c */ /* 0x000fe20003f66270 */
[----:B------:R-:W-:Y:S01]  /*e4540*/  SEL R3, RZ, 0x4, !P4 ;  /* 0x00000004ff037807 */ /* 0x000fe20006000000 */
[----:B------:R-:W-:-:S02]  /*e4550*/  ISETP.NE.U32.AND P4, PT, R5, RZ, PT ;  /* 0x000000ff0500720c */ /* 0x000fc40003f85070 */
[----:B--2---:R-:W-:Y:S01]  /*e4560*/  MOV R23, R71 ;  /* 0x0000004700177202 */ /* 0x004fe20000000f00 */
[----:B---3--:R-:W-:Y:S01]  /*e4570*/  IMAD.MOV.U32 R22, RZ, RZ, R176 ;  /* 0x000000ffff167224 */ /* 0x008fe200078e00b0 */
[----:B------:R-:W-:Y:S01]  /*e4580*/  MOV R21, R177 ;  /* 0x000000b100157202 */ /* 0x000fe20000000f00 */
[----:B------:R-:W-:-:S03]  /*e4590*/  IMAD.MOV.U32 R20, RZ, RZ, R179 ;  /* 0x000000ffff147224 */ /* 0x000fc600078e00b3 */
[----:B------:R-:W-:Y:S02]  /*e45a0*/  STL.64 [R1+0x17b0], R22 ;  /* 0x0017b01601007387 */ /* 0x000fe40000100a00 */
[----:B------:R-:W-:Y:S03]  /*e45b0*/  STL.64 [R1+0x17a8], R20 ;  /* 0x0017a81401007387 */ /* 0x000fe60000100a00 */
[----:B------:R1:W-:Y:S01]  /*e45c0*/  LDGSTS.E [R13+0x1cc00], [R22.64], P4 ;  /* 0x1cc00000160d7fae */ /* 0x0003e2000a121844 */
[----:B------:R2:W-:Y:S01]  /*e45d0*/  LDGSTS.E [R13+0x1cc80], [R20.64], P4 ;  /* 0x1cc80000140d7fae */ /* 0x0005e2000a121844 */
[----:B----4-:R-:W-:Y:S01]  /*e45e0*/  MOV R19, R14 ;  /* 0x0000000e00137202 */ /* 0x010fe20000000f00 */
        /* <DEDUP_REMOVED lines=9> */
[----:B------:R-:W-:Y:S01]  /*e4680*/  STL.64 [R1+0x17d0], R18 ;  /* 0x0017d01201007387 */ /* 0x000fe20000100a00 */
[----:B------:R-:W-:Y:S01]  /*e4690*/  IMAD.MOV.U32 R6, RZ, RZ, R109 ;  /* 0x000000ffff067224 */ /* 0x000fe200078e006d */
[----:B------:R-:W-:Y:S01]  /*e46a0*/  MOV R7, R108 ;  /* 0x0000006c00077202 */ /* 0x000fe20000000f00 */
[----:B------:R-:W-:Y:S02]  /*e46b0*/  STL.64 [R1+0x17c8], R16 ;  /* 0x0017c81001007387 */ /* 0x000fe40000100a00 */
[----:B------:R-:W-:Y:S01]  /*e46c0*/  IMAD.MOV.U32 R54, RZ, RZ, R105 ;  /* 0x000000ffff367224 */ /* 0x000fe200078e0069 */
[----:B------:R-:W-:Y:S01]  /*e46d0*/  MOV R55, R104 ;  /* 0x0000006800377202 */ /* 0x000fe20000000f00 */
[----:B------:R3:W-:Y:S01]  /*e46e0*/  STL.64 [R1+0x17c0], R14 ;  /* 0x0017c00e01007387 */ /* 0x0007e20000100a00 */
[----:B------:R-:W-:Y:S02]  /*e46f0*/  STL.64 [R1+0x17b8], R10 ;  /* 0x0017b80a01007387 */ /* 0x000fe40000100a00 */
[----:B------:R-:W-:Y:S02]  /*e4700*/  STL.64 [R1+0x17e0], R8 ;  /* 0x0017e00801007387 */ /* 0x000fe40000100a00 */
[----:B------:R4:W-:Y:S01]  /*e4710*/  STL.64 [R1+0x17d8], R6 ;  /* 0x0017d80601007387 */ /* 0x0009e20000100a00 */
[----:B------:R-:W-:Y:S01]  /*e4720*/  STL.64 [R1+0x17f8], R54 ;  /* 0x0017f83601007387 */ /* 0x000fe20000100a00 */
[----:B------:R-:W2:Y:S02]  /*e4730*/  LDL.LU R75, [R1+0x354] ;  /* 0x00035400014b7983 */ /* 0x000ea40000300800 */
[----:B------:R-:W4:Y:S02]  /*e4740*/  LDL.LU R180, [R1+0x358] ;  /* 0x0003580001b47983 */ /* 0x000f240000300800 */
[----:B------:R-:W4:Y:S01]  /*e4750*/  LDL.LU R181, [R1+0x32c] ;  /* 0x00032c0001b57983 */ /* 0x000f220000300800 */
[----:B------:R-:W4:Y:S01]  /*e4760*/  LDL.LU R182, [R1+0x330] ;  /* 0x0003300001b67983 */ /* 0x000f220000300800 */
[----:B------:R-:W4:Y:S02]  /*e4770*/  LDL.LU R183, [R1+0x334] ;  /* 0x0003340001b77983 */ /* 0x000f240000300800 */
[----:B------:R-:W4:Y:S02]  /*e4780*/  LDL.LU R70, [R1+0x338] ;  /* 0x0003380001467983 */ /* 0x000f240000300800 */
[----:B------:R-:W4:Y:S01]  /*e4790*/  LDL.LU R71, [R1+0x324] ;  /* 0x0003240001477983 */ /* 0x000f220000300800 */
[----:B------:R1:W-:Y:S04]  /*e47a0*/  LDGSTS.E [R13+0x1cd00], [R18.64], P4 ;  /* 0x1cd00000120d7fae */ /* 0x0003e8000a121844 */
[----:B------:R-:W4:Y:S01]  /*e47b0*/  LDL.LU R176, [R1+0x328] ;  /* 0x0003280001b07983 */ /* 0x000f220000300800 */
[----:B------:R1:W-:Y:S02]  /*e47c0*/  LDGSTS.E [R13+0x1cd80], [R16.64], P4 ;  /* 0x1cd80000100d7fae */ /* 0x0003e4000a121844 */
[----:B------:R-:W4:Y:S02]  /*e47d0*/  LDL.LU R177, [R1+0x2f4] ;  /* 0x0002f40001b17983 */ /* 0x000f240000300800 */
[----:B------:R3:W-:Y:S01]  /*e47e0*/  LDGSTS.E [R13+0x1ce00], [R14.64], P4 ;  /* 0x1ce000000e0d7fae */ /* 0x0007e2000a121844 */
        /* <DEDUP_REMOVED lines=27> */
[----:B------:R-:W3:Y:S02]  /*e49a0*/  LDL.LU R93, [R1+0x2b8] ;  /* 0x0002b800015d7983 */ /* 0x000ee40000300800 */
[----:B------:R-:W-:Y:S01]  /*e49b0*/  IMAD.MOV.U32 R46, RZ, RZ, R89 ;  /* 0x000000ffff2e7224 */ /* 0x000fe200078e0059 */
[----:B------:R-:W3:Y:S01]  /*e49c0*/  LDL.LU R88, [R1+0x2bc] ;  /* 0x0002bc0001587983 */ /* 0x000ee20000300800 */
[----:B------:R-:W3:Y:S01]  /*e49d0*/  LDL.LU R89, [R1+0x2c0] ;  /* 0x0002c00001597983 */ /* 0x000ee20000300800 */
[----:B------:R-:W-:Y:S01]  /*e49e0*/  SEL R5, R4, RZ, !P0 ;  /* 0x000000ff04057207 */ /* 0x000fe20004000000 */
[----:B------:R-:W-:Y:S01]  /*e49f0*/  SEL R4, RZ, 0x4, !P5 ;  /* 0x00000004ff047807 */ /* 0x000fe20006800000 */
[----:B------:R1:W-:Y:S01]  /*e4a00*/  LDGSTS.E [R13+0x1ce80], [R10.64], P4 ;  /* 0x1ce800000a0d7fae */ /* 0x0003e2000a121844 */
[----:B------:R3:W-:Y:S01]  /*e4a10*/  LDGSTS.E [R13+0x1cf00], [R8.64], P4 ;  /* 0x1cf00000080d7fae */ /* 0x0007e2000a121844 */
[----:B------:R-:W-:Y:S01]  /*e4a20*/  ISETP.NE.U32.AND P5, PT, R5, RZ, PT ;  /* 0x000000ff0500720c */ /* 0x000fe20003fa5070 */
[----:B------:R-:W-:Y:S01]  /*e4a30*/  SEL R5, R3, RZ, !P0 ;  /* 0x000000ff03057207 */ /* 0x000fe20004000000 */
[----:B------:R-:W-:Y:S01]  /*e4a40*/  SEL R3, RZ, 0x4, P6 ;  /* 0x00000004ff037807 */ /* 0x000fe20003000000 */
[----:B------:R-:W-:Y:S04]  /*e4a50*/  STL.64 [R1+0x17f0], R52 ;  /* 0x0017f03401007387 */ /* 0x000fe80000100a00 */
[----:B------:R1:W-:Y:S01]  /*e4a60*/  LDGSTS.E [R13+0x1cf80], [R6.64], P4 ;  /* 0x1cf80000060d7fae */ /* 0x0003e2000a121844 */
[----:B------:R-:W-:Y:S01]  /*e4a70*/  ISETP.NE.U32.AND P6, PT, R5, RZ, PT ;  /* 0x000000ff0500720c */ /* 0x000fe20003fc5070 */
[----:B------:R-:W-:Y:S01]  /*e4a80*/  SEL R5, R4, RZ, !P0 ;  /* 0x000000ff04057207 */ /* 0x000fe20004000000 */
[----:B------:R-:W-:-:S03]  /*e4a90*/  SEL R4, RZ, 0x4, P1 ;  /* 0x00000004ff047807 */ /* 0x000fc60000800000 */
[----:B------:R-:W-:Y:S01]  /*e4aa0*/  ISETP.NE.U32.AND P1, PT, R5, RZ, PT ;  /* 0x000000ff0500720c */ /* 0x000fe20003f25070 */
[----:B------:R-:W-:Y:S01]  /*e4ab0*/  SEL R5, R3, RZ, !P0 ;  /* 0x000000ff03057207 */ /* 0x000fe20004000000 */
[----:B------:R-:W-:Y:S01]  /*e4ac0*/  SEL R3, RZ, 0x4, P2 ;  /* 0x00000004ff037807 */ /* 0x000fe20001000000 */
[----:B------:R-:W-:Y:S01]  /*e4ad0*/  STL.64 [R1+0x1818], R50 ;  /* 0x0018183201007387 */ /* 0x000fe20000100a00 */
[----:B------:R-:W-:Y:S01]  /*e4ae0*/  IMAD.MOV.U32 R26, RZ, RZ, R77 ;  /* 0x000000ffff1a7224 */ /* 0x000fe200078e004d */
[----:B------:R-:W-:Y:S01]  /*e4af0*/  ISETP.NE.U32.AND P2, PT, R5, RZ, PT ;  /* 0x000000ff0500720c */ /* 0x000fe20003f45070 */
[----:B------:R-:W-:Y:S01]  /*e4b00*/  SEL R5, R4, RZ, !P0 ;  /* 0x000000ff04057207 */ /* 0x000fe20004000000 */
[----:B------:R-:W-:Y:S02]  /*e4b10*/  SEL R4, RZ, 0x4, P3 ;  /* 0x00000004ff047807 */ /* 0x000fe40001800000 */
[----:B------:R-:W-:Y:S02]  /*e4b20*/  SEL R3, R3, RZ, !P0 ;  /* 0x000000ff03037207 */ /* 0x000fe40004000000 */
[----:B------:R-:W-:Y:S01]  /*e4b30*/  MOV R27, R76 ;  /* 0x0000004c001b7202 */ /* 0x000fe20000000f00 */
[----:B-1----:R-:W-:Y:S01]  /*e4b40*/  IMAD.MOV.U32 R22, RZ, RZ, R81 ;  /* 0x000000ffff167224 */ /* 0x002fe200078e0051 */
[----:B------:R-:W-:-:S02]  /*e4b50*/  SEL R4, R4, RZ, !P0 ;  /* 0x000000ff04047207 */ /* 0x000fc40004000000 */
[----:B------:R-:W-:Y:S02]  /*e4b60*/  ISETP.NE.U32.AND P3, PT, R5, RZ, PT ;  /* 0x000000ff0500720c */ /* 0x000fe40003f65070 */
[----:B------:R-:W-:Y:S01]  /*e4b70*/  MOV R23, R80 ;  /* 0x0000005000177202 */ /* 0x000fe20000000f00 */
[----:B------:R1:W-:Y:S01]  /*e4b80*/  LDGSTS.E [R13+0x1dc00], [R54.64], P5 ;  /* 0x1dc00000360d7fae */ /* 0x0003e2000a921844 */
[----:B------:R-:W-:-:S03]  /*e4b90*/  ISETP.NE.U32.AND P0, PT, R4, RZ, PT ;  /* 0x000000ff0400720c */ /* 0x000fc60003f05070 */
[----:B------:R-:W-:Y:S01]  /*e4ba0*/  STL.64 [R1+0x1810], R48 ;  /* 0x0018103001007387 */ /* 0x000fe20000100a00 */
[----:B------:R-:W-:Y:S02]  /*e4bb0*/  STL.64 [R1+0x1808], R46 ;  /* 0x0018082e01007387 */ /* 0x000fe40000100a00 */
[----:B------:R-:W-:Y:S01]  /*e4bc0*/  IMAD.MOV.U32 R24, RZ, RZ, R85 ;  /* 0x000000ffff187224 */ /* 0x000fe200078e0055 */
[----:B------:R-:W-:Y:S01]  /*e4bd0*/  MOV R25, R84 ;  /* 0x0000005400197202 */ /* 0x000fe20000000f00 */
[----:B------:R1:W-:Y:S01]  /*e4be0*/  LDGSTS.E [R13+0x1dc80], [R52.64], P5 ;  /* 0x1dc80000340d7fae */ /* 0x0003e2000a921844 */
[----:B------:R1:W-:Y:S02]  /*e4bf0*/  LDGSTS.E [R13+0x1dd00], [R50.64], P5 ;  /* 0x1dd00000320d7fae */ /* 0x0003e4000a921844 */
[----:B------:R1:W-:Y:S02]  /*e4c00*/  LDGSTS.E [R13+0x1dd80], [R48.64], P5 ;  /* 0x1dd80000300d7fae */ /* 0x0003e4000a921844 */
[----:B------:R1:W-:Y:S01]  /*e4c10*/  LDGSTS.E [R13+0x1de00], [R46.64], P5 ;  /* 0x1de000002e0d7fae */ /* 0x0003e2000a921844 */
[----:B--2---:R-:W-:Y:S01]  /*e4c20*/  MOV R45, R75 ;  /* 0x0000004b002d7202 */ /* 0x004fe20000000f00 */
[----:B----4-:R-:W-:Y:S01]  /*e4c30*/  IMAD.MOV.U32 R44, RZ, RZ, R180 ;  /* 0x000000ffff2c7224 */ /* 0x010fe200078e00b4 */
[----:B------:R-:W-:Y:S01]  /*e4c40*/  MOV R5, R181 ;  /* 0x000000b500057202 */ /* 0x000fe20000000f00 */
[----:B------:R-:W-:Y:S01]  /*e4c50*/  IMAD.MOV.U32 R4, RZ, RZ, R182 ;  /* 0x000000ffff047224 */ /* 0x000fe200078e00b6 */
[----:B------:R-:W-:Y:S01]  /*e4c60*/  MOV R43, R183 ;  /* 0x000000b7002b7202 */ /* 0x000fe20000000f00 */
[----:B------:R-:W-:Y:S01]  /*e4c70*/  IMAD.MOV.U32 R42, RZ, RZ, R70 ;  /* 0x000000ffff2a7224 */ /* 0x000fe200078e0046 */
[----:B------:R-:W-:Y:S01]  /*e4c80*/  MOV R7, R71 ;  /* 0x0000004700077202 */ /* 0x000fe20000000f00 */
[----:B------:R-:W-:Y:S01]  /*e4c90*/  IMAD.MOV.U32 R6, RZ, RZ, R176 ;  /* 0x000000ffff067224 */ /* 0x000fe200078e00b0 */
[----:B------:R-:W-:Y:S01]  /*e4ca0*/  STL.64 [R1+0x1800], R44 ;  /* 0x0018002c01007387 */ /* 0x000fe20000100a00 */
[----:B------:R-:W-:Y:S01]  /*e4cb0*/  MOV R41, R177 ;  /* 0x000000b100297202 */ /* 0x000fe20000000f00 */
[----:B------:R-:W-:-:S02]  /*e4cc0*/  IMAD.MOV.U32 R40, RZ, RZ, R179 ;  /* 0x000000ffff287224 */ /* 0x000fc400078e00b3 */
[----:B------:R2:W-:Y:S01]  /*e4cd0*/  STL.64 [R1+0x1828], R4 ;  /* 0x0018280401007387 */ /* 0x0005e20000100a00 */
[----:B------:R-:W-:Y:S02]  /*e4ce0*/  STL.64 [R1+0x1820], R42 ;  /* 0x0018202a01007387 */ /* 0x000fe40000100a00 */
[----:B------:R4:W-:Y:S01]  /*e4cf0*/  STL.64 [R1+0x1830], R6 ;  /* 0x0018300601007387 */ /* 0x0009e20000100a00 */
[----:B------:R1:W-:Y:S04]  /*e4d00*/  LDGSTS.E [R13+0x1de80], [R44.64], P5 ;  /* 0x1de800002c0d7fae */ /* 0x0003e8000a921844 */
[----:B------:R-:W-:Y:S01]  /*e4d10*/  STL.64 [R1+0x1850], R40 ;  /* 0x0018502801007387 */ /* 0x000fe20000100a00 */
[----:B------:R2:W-:Y:S02]  /*e4d20*/  LDGSTS.E [R13+0x1df00], [R4.64], P5 ;  /* 0x1df00000040d7fae */ /* 0x0005e4000a921844 */
[----:B------:R1:W-:Y:S02]  /*e4d30*/  LDGSTS.E [R13+0x1df80], [R42.64], P5 ;  /* 0x1df800002a0d7fae */ /* 0x0003e4000a921844 */
[----:B------:R4:W-:Y:S01]  /*e4d40*/  LDGSTS.E [R13+0x1ec00], [R6.64], P6 ;  /* 0x1ec00000060d7fae */ /* 0x0009e2000b121844 */
[----:B------:R1:W-:Y:S01]  /*e4d50*/  LDGSTS.E [R13+0x1ec80], [R40.64], P6 ;  /* 0x1ec80000280d7fae */ /* 0x0003e2000b121844 */
[----:B---3--:R-:W-:Y:S01]  /*e4d60*/  MOV R9, R14 ;  /* 0x0000000e00097202 */ /* 0x008fe20000000f00 */
        /* <DEDUP_REMOVED lines=9> */
[----:B------:R3:W-:Y:S01]  /*e4e00*/  STL.64 [R1+0x1848], R8 ;  /* 0x0018480801007387 */ /* 0x0007e20000100a00 */
[----:B------:R-:W-:Y:S01]  /*e4e10*/  IMAD.MOV.U32 R30, RZ, RZ, R109 ;  /* 0x000000ffff1e7224 */ /* 0x000fe200078e006d */
[----:B------:R-:W-:Y:S01]  /*e4e20*/  MOV R31, R108 ;  /* 0x0000006c001f7202 */ /* 0x000fe20000000f00 */
[----:B------:R-:W-:Y:S02]  /*e4e30*/  STL.64 [R1+0x1840], R38 ;  /* 0x0018402601007387 */ /* 0x000fe40000100a00 */
[----:B------:R-:W-:Y:S01]  /*e4e40*/  IMAD.MOV.U32 R14, RZ, RZ, R105 ;  /* 0x000000ffff0e7224 */ /* 0x000fe200078e0069 */
[----:B------:R-:W-:Y:S01]  /*e4e50*/  MOV R15, R104 ;  /* 0x00000068000f7202 */ /* 0x000fe20000000f00 */
        /* <DEDUP_REMOVED lines=13> */
[----:B------:R-:W-:Y:S02]  /*e4f30*/  STL.64 [R1+0x1890], R28 ;  /* 0x0018901c01007387 */ /* 0x000fe40000100a00 */
[----:B------:R1:W-:Y:S02]  /*e4f40*/  STL.64 [R1+0x1888], R16 ;  /* 0x0018881001007387 */ /* 0x0003e40000100a00 */
[----:B------:R-:W-:Y:S01]  /*e4f50*/  STL.64 [R1+0x1880], R20 ;  /* 0x0018801401007387 */ /* 0x000fe20000100a00 */
[----:B------:R1:W-:Y:S01]  /*e4f60*/  STL.64 [R1+0x1878], R18 ;  /* 0x0018781201007387 */ /* 0x0003e20000100a00 */
[----:B------:R-:W-:Y:S02]  /*e4f70*/  STL.64 [R1+0x18b0], R26 ;  /* 0x0018b01a01007387 */ /* 0x000fe40000100a00 */
[----:B------:R1:W-:Y:S02]  /*e4f80*/  STL.64 [R1+0x18a8], R22 ;  /* 0x0018a81601007387 */ /* 0x0003e40000100a00 */
[----:B------:R1:W-:Y:S01]  /*e4f90*/  STL.64 [R1+0x18a0], R24 ;  /* 0x0018a01801007387 */ /* 0x0003e20000100a00 */
[----:B--2---:R-:W2:Y:S01]  /*e4fa0*/  LDL.LU.64 R4, [R1+0x2aa8] ;  /* 0x002aa80001047983 */ /* 0x004ea20000300a00 */
[----:B----4-:R-:W4:Y:S03]  /*e4fb0*/  LDL.LU.64 R6, [R1+0x2aa0] ;  /* 0x002aa00001067983 */ /* 0x010f260000300a00 */
        /* <DEDUP_REMOVED lines=12> */
[----:B---3--:R-:W3:Y:S01]  /*e5080*/  LDL.LU.64 R8, [R1+0x2a98] ;  /* 0x002a980001087983 */ /* 0x008ee20000300a00 */
[----:B-1----:R-:W3:Y:S03]  /*e5090*/  LDL.LU.64 R10, [R1+0x2a90] ;  /* 0x002a9000010a7983 */ /* 0x002ee60000300a00 */
[----:B------:R1:W-:Y:S04]  /*e50a0*/  LDGSTS.E [R13+0x1ff00], [R22.64], P1 ;  /* 0x1ff00000160d7fae */ /* 0x0003e80008921844 */
[----:B------:R-:W3:Y:S01]  /*e50b0*/  LDL.LU.64 R32, [R1+0x29a8] ;  /* 0x0029a80001207983 */ /* 0x000ee20000300a00 */
[----:B------:R-:W3:Y:S02]  /*e50c0*/  LDL.LU.64 R14, [R1+0x29a0] ;  /* 0x0029a000010e7983 */ /* 0x000ee40000300a00 */
[----:B------:R1:W-:Y:S02]  /*e50d0*/  LDGSTS.E [R13+0x1ff80], [R24.64], P1 ;  /* 0x1ff80000180d7fae */ /* 0x0003e40008921844 */
[----:B------:R-:W-:Y:S01]  /*e50e0*/  IMAD.MOV.U32 R89, RZ, RZ, c[0x0][0x18c] ;  /* 0x00006300ff597624 */ /* 0x000fe200078e00ff */
[----:B------:R-:W-:Y:S01]  /*e50f0*/  ISETP.NE.U32.AND P4, PT, R3, RZ, PT ;  /* 0x000000ff0300720c */ /* 0x000fe20003f85070 */
[----:B------:R-:W3:Y:S01]  /*e5100*/  LDL.LU.64 R16, [R1+0x2998] ;  /* 0x0029980001107983 */ /* 0x000ee20000300a00 */
[----:B------:R-:W3:Y:S02]  /*e5110*/  LDL.LU.64 R18, [R1+0x2990] ;  /* 0x0029900001127983 */ /* 0x000ee40000300a00 */
[----:B------:R-:W3:Y:S01]  /*e5120*/  LDL.LU.64 R20, [R1+0x28a8] ;  /* 0x0028a80001147983 */ /* 0x000ee20000300a00 */
[----:B------:R-:W-:Y:S01]  /*e5130*/  SHF.L.U32 R161, R34, 0x2, RZ ;  /* 0x0000000222a17819 */ /* 0x000fe200000006ff */
[----:B------:R-:W0:Y:S04]  /*e5140*/  LDGDEPBAR ;  /* 0x00000000000079af */ /* 0x000e280000000000 */
[----:B-1----:R-:W3:Y:S04]  /*e5150*/  LDL.LU.64 R22, [R1+0x28a0] ;  /* 0x0028a00001167983 */ /* 0x002ee80000300a00 */
[----:B------:R-:W3:Y:S01]  /*e5160*/  LDL.LU.64 R24, [R1+0x2898] ;  /* 0x0028980001187983 */ /* 0x000ee20000300a00 */
[----:B------:R-:W3:Y:S02]  /*e5170*/  LDL.LU.64 R26, [R1+0x2890] ;  /* 0x00289000011a7983 */ /* 0x000ee40000300a00 */
[----:B------:R-:W3:Y:S02]  /*e5180*/  LDL.LU.64 R28, [R1+0x27a8] ;  /* 0x0027a800011c7983 */ /* 0x000ee40000300a00 */
[----:B------:R-:W3:Y:S01]  /*e5190*/  LDL.LU.64 R30, [R1+0x27a0] ;  /* 0x0027a000011e7983 */ /* 0x000ee20000300a00 */
[----:B------:R-:W3:Y:S01]  /*e51a0*/  LDL.LU.64 R50, [R1+0x2798] ;  /* 0x0027980001327983 */ /* 0x000ee20000300a00 */
[----:B------:R-:W3:Y:S02]  /*e51b0*/  LDL.LU.64 R48, [R1+0x2790] ;  /* 0x0027900001307983 */ /* 0x000ee40000300a00 */
[----:B------:R-:W3:Y:S02]  /*e51c0*/  LDL.LU.64 R54, [R1+0x26a8] ;  /* 0x0026a80001367983 */ /* 0x000ee40000300a00 */
[----:B------:R-:W3:Y:S01]  /*e51d0*/  LDL.LU.64 R46, [R1+0x26a0] ;  /* 0x0026a000012e7983 */ /* 0x000ee20000300a00 */
[----:B------:R-:W3:Y:S01]  /*e51e0*/  LDL.LU.64 R44, [R1+0x2698] ;  /* 0x00269800012c7983 */ /* 0x000ee20000300a00 */
[----:B------:R-:W-:Y:S01]  /*e51f0*/  SHF.L.U32 R179, R89, 0x7, RZ ;  /* 0x0000000759b37819 */ /* 0x000fe200000006ff */
[----:B------:R-:W3:Y:S02]  /*e5200*/  LDL.LU.64 R42, [R1+0x2690] ;  /* 0x00269000012a7983 */ /* 0x000ee40000300a00 */
[----:B------:R-:W3:Y:S01]  /*e5210*/  LDL.LU.64 R40, [R1+0x25a8] ;  /* 0x0025a80001287983 */ /* 0x000ee20000300a00 */
[----:B------:R-:W3:Y:S01]  /*e5220*/  LDL.LU.64 R52, [R1+0x25a0] ;  /* 0x0025a00001347983 */ /* 0x000ee20000300a00 */
[----:B------:R-:W3:Y:S02]  /*e5230*/  LDL.LU.64 R38, [R1+0x2598] ;  /* 0x0025980001267983 */ /* 0x000ee40000300a00 */
[----:B------:R-:W-:-:S02]  /*e5240*/  IMAD.SHL.U32 R179, R179, 0x4, RZ ;  /* 0x00000004b3b37824 */ /* 0x000fc400078e00ff */
[----:B------:R-:W3:Y:S03]  /*e5250*/  LDL.LU.64 R36, [R1+0x2590] ;  /* 0x0025900001247983 */ /* 0x000ee60000300a00 */
[----:B--2---:R-:W-:-:S04]  /*e5260*/  IADD3 R3, P1, R4, R179, RZ ;  /* 0x000000b304037210 */ /* 0x004fc80007f3e0ff */
[----:B------:R-:W-:Y:S01]  /*e5270*/  IADD3.X R4, R5, R2, RZ, P1, !PT ;  /* 0x0000000205047210 */ /* 0x000fe20000ffe4ff */
[----:B----4-:R-:W-:-:S05]  /*e5280*/  IADD3 R5, P1, R6, R179, RZ ;  /* 0x000000b306057210 */ /* 0x010fca0007f3e0ff */
[----:B------:R-:W-:Y:S01]  /*e5290*/  IMAD.X R6, R7, 0x1, R2, P1 ;  /* 0x0000000107067824 */ /* 0x000fe200008e0602 */
[----:B---3--:R-:W-:-:S04]  /*e52a0*/  IADD3 R7, P1, R8, R179, RZ ;  /* 0x000000b308077210 */ /* 0x008fc80007f3e0ff */
[----:B------:R-:W-:Y:S01]  /*e52b0*/  IADD3.X R8, R9, R2, RZ, P1, !PT ;  /* 0x0000000209087210 */ /* 0x000fe20000ffe4ff */
[----:B------:R-:W-:-:S05]  /*e52c0*/  IADD3 R9, P1, R10, R179, RZ ;  /* 0x000000b30a097210 */ /* 0x000fca0007f3e0ff */
[----:B------:R-:W-:Y:S01]  /*e52d0*/  IMAD.X R10, R11, 0x1, R2, P1 ;  /* 0x000000010b0a7824 */ /* 0x000fe200008e0602 */
[----:B------:R-:W-:-:S04]  /*e52e0*/  IADD3 R11, P1, R32, R179, RZ ;  /* 0x000000b3200b7210 */ /* 0x000fc80007f3e0ff */
[----:B------:R-:W-:Y:S02]  /*e52f0*/  IADD3.X R12, R33, R2, RZ, P1, !PT ;  /* 0x00000002210c7210 */ /* 0x000fe40000ffe4ff */
[----:B------:R-:W2:Y:S01]  /*e5300*/  LDL.LU.64 R32, [R1+0x2568] ;  /* 0x0025680001207983 */ /* 0x000ea20000300a00 */
[----:B------:R-:W-:-:S05]  /*e5310*/  IADD3 R13, P1, R14, R179, RZ ;  /* 0x000000b30e0d7210 */ /* 0x000fca0007f3e0ff */
[----:B------:R-:W-:Y:S01]  /*e5320*/  IMAD.X R14, R15, 0x1, R2, P1 ;  /* 0x000000010f0e7824 */ /* 0x000fe200008e0602 */
[----:B------:R-:W-:-:S04]  /*e5330*/  IADD3 R15, P1, R16, R179, RZ ;  /* 0x000000b3100f7210 */ /* 0x000fc80007f3e0ff */
[----:B------:R-:W-:Y:S01]  /*e5340*/  IADD3.X R16, R17, R2, RZ, P1, !PT ;  /* 0x0000000211107210 */ /* 0x000fe20000ffe4ff */
        /* <DEDUP_REMOVED lines=15> */
[-C--:B------:R-:W-:Y:S01]  /*e5440*/  IADD3.X R56, R51, R2.reuse, RZ, P1, !PT ;  /* 0x0000000233387210 */ /* 0x080fe20000ffe4ff */
[-C--:B------:R-:W-:Y:S01]  /*e5450*/  IADD3 R57, P1, R48, R179.reuse, RZ ;  /* 0x000000b330397210 */ /* 0x080fe20007f3e0ff */
[----:B------:R-:W3:Y:S04]  /*e5460*/  LDL.LU.64 R50, [R1+0x2560] ;  /* 0x0025600001327983 */ /* 0x000ee80000300a00 */
[----:B------:R-:W-:Y:S01]  /*e5470*/  IMAD.X R58, R49, 0x1, R2, P1 ;  /* 0x00000001313a7824 */ /* 0x000fe200008e0602 */
[-C--:B------:R-:W-:Y:S01]  /*e5480*/  IADD3 R59, P1, R54, R179.reuse, RZ ;  /* 0x000000b3363b7210 */ /* 0x080fe20007f3e0ff */
[----:B------:R-:W4:Y:S03]  /*e5490*/  LDL.LU.64 R48, [R1+0x2558] ;  /* 0x0025580001307983 */ /* 0x000f260000300a00 */
[----:B------:R-:W-:Y:S01]  /*e54a0*/  IADD3.X R60, R55, R2, RZ, P1, !PT ;  /* 0x00000002373c7210 */ /* 0x000fe20000ffe4ff */
[----:B------:R-:W-:-:S05]  /*e54b0*/  IADD3 R61, P1, R46, R179, RZ ;  /* 0x000000b32e3d7210 */ /* 0x000fca0007f3e0ff */
[--C-:B------:R-:W-:Y:S01]  /*e54c0*/  IMAD.X R62, R47, 0x1, R2.reuse, P1 ;  /* 0x000000012f3e7824 */ /* 0x100fe200008e0602 */
[-C--:B------:R-:W-:Y:S01]  /*e54d0*/  IADD3 R63, P1, R44, R179.reuse, RZ ;  /* 0x000000b32c3f7210 */ /* 0x080fe20007f3e0ff */
[----:B------:R-:W4:Y:S03]  /*e54e0*/  LDL.LU.64 R46, [R1+0x2550] ;  /* 0x00255000012e7983 */ /* 0x000f260000300a00 */
[-C--:B------:R-:W-:Y:S01]  /*e54f0*/  IADD3.X R64, R45, R2.reuse, RZ, P1, !PT ;  /* 0x000000022d407210 */ /* 0x080fe20000ffe4ff */
[-C--:B------:R-:W-:Y:S01]  /*e5500*/  IADD3 R65, P1, R42, R179.reuse, RZ ;  /* 0x000000b32a417210 */ /* 0x080fe20007f3e0ff */
[----:B------:R-:W4:Y:S04]  /*e5510*/  LDL.LU.64 R44, [R1+0x2548] ;  /* 0x00254800012c7983 */ /* 0x000f280000300a00 */
[--C-:B------:R-:W-:Y:S01]  /*e5520*/  IMAD.X R66, R43, 0x1, R2.reuse, P1 ;  /* 0x000000012b427824 */ /* 0x100fe200008e0602 */
[-C--:B------:R-:W-:Y:S01]  /*e5530*/  IADD3 R67, P1, R40, R179.reuse, RZ ;  /* 0x000000b328437210 */ /* 0x080fe20007f3e0ff */
[----:B------:R-:W4:Y:S03]  /*e5540*/  LDL.LU.64 R42, [R1+0x2540] ;  /* 0x00254000012a7983 */ /* 0x000f260000300a00 */
[----:B------:R-:W-:Y:S01]  /*e5550*/  IADD3.X R68, R41, R2, RZ, P1, !PT ;  /* 0x0000000229447210 */ /* 0x000fe20000ffe4ff */
[-C--:B------:R-:W-:Y:S01]  /*e5560*/  IADD3 R69, P1, R52, R179.reuse, RZ ;  /* 0x000000b334457210 */ /* 0x080fe20007f3e0ff */
[----:B------:R-:W4:Y:S01]  /*e5570*/  LDL.LU.64 R40, [R1+0x2538] ;  /* 0x0025380001287983 */ /* 0x000f220000300a00 */
[----:B------:R-:W4:Y:S03]  /*e5580*/  LDL.LU.64 R90, [R1+0x2530] ;  /* 0x00253000015a7983 */ /* 0x000f260000300a00 */
[----:B------:R-:W-:Y:S01]  /*e5590*/  IMAD.X R70, R53, 0x1, R2, P1 ;  /* 0x0000000135467824 */ /* 0x000fe200008e0602 */
[----:B------:R-:W-:-:S04]  /*e55a0*/  IADD3 R71, P1, R38, R179, RZ ;  /* 0x000000b326477210 */ /* 0x000fc80007f3e0ff */
[----:B------:R-:W-:Y:S01]  /*e55b0*/  IADD3.X R72, R39, R2, RZ, P1, !PT ;  /* 0x0000000227487210 */ /* 0x000fe20000ffe4ff */
[-C--:B------:R-:W-:Y:S01]  /*e55c0*/  IADD3 R73, P1, R36, R179.reuse, RZ ;  /* 0x000000b324497210 */ /* 0x080fe20007f3e0ff */
[----:B------:R-:W4:Y:S04]  /*e55d0*/  LDL.LU.64 R38, [R1+0x2528] ;  /* 0x0025280001267983 */ /* 0x000f280000300a00 */
[----:B------:R-:W-:Y:S02]  /*e55e0*/  IMAD.X R74, R37, 0x1, R2, P1 ;  /* 0x00000001254a7824 */ /* 0x000fe400008e0602 */
[----:B------:R-:W4:Y:S01]  /*e55f0*/  LDL.LU.64 R36, [R1+0x2520] ;  /* 0x0025200001247983 */ /* 0x000f220000300a00 */
[----:B------:R-:W4:Y:S01]  /*e5600*/  LDL.LU.64 R96, [R1+0x2518] ;  /* 0x0025180001607983 */ /* 0x000f220000300a00 */
[----:B--2---:R-:W-:-:S04]  /*e5610*/  IADD3 R75, P1, R32, R179, RZ ;  /* 0x000000b3204b7210 */ /* 0x004fc80007f3e0ff */
[----:B------:R-:W-:Y:S02]  /*e5620*/  IADD3.X R76, R33, R2, RZ, P1, !PT ;  /* 0x00000002214c7210 */ /* 0x000fe40000ffe4ff */
[----:B------:R-:W2:Y:S01]  /*e5630*/  LDL.LU.64 R32, [R1+0x2510] ;  /* 0x0025100001207983 */ /* 0x000ea20000300a00 */
[----:B------:R-:W2:Y:S02]  /*e5640*/  LDL.LU.64 R54, [R1+0x2508] ;  /* 0x0025080001367983 */ /* 0x000ea40000300a00 */
[----:B------:R-:W2:Y:S01]  /*e5650*/  LDL.LU.64 R52, [R1+0x2500] ;  /* 0x0025000001347983 */ /* 0x000ea20000300a00 */
[----:B---3--:R-:W-:-:S05]  /*e5660*/  IADD3 R77, P1, R50, R179, RZ ;  /* 0x000000b3324d7210 */ /* 0x008fca0007f3e0ff */
[----:B------:R-:W-:Y:S01]  /*e5670*/  IMAD.X R78, R51, 0x1, R2, P1 ;  /* 0x00000001334e7824 */ /* 0x000fe200008e0602 */
[-C--:B----4-:R-:W-:Y:S01]  /*e5680*/  IADD3 R79, P1, R48, R179.reuse, RZ ;  /* 0x000000b3304f7210 */ /* 0x090fe20007f3e0ff */
[----:B------:R-:W3:Y:S03]  /*e5690*/  LDL.LU.64 R50, [R1+0x24f8] ;  /* 0x0024f80001327983 */ /* 0x000ee60000300a00 */
[----:B------:R-:W-:Y:S02]  /*e56a0*/  IADD3.X R80, R49, R2, RZ, P1, !PT ;  /* 0x0000000231507210 */ /* 0x000fe40000ffe4ff */
[----:B------:R-:W4:Y:S01]  /*e56b0*/  LDL.LU.64 R48, [R1+0x24f0] ;  /* 0x0024f00001307983 */ /* 0x000f220000300a00 */
        /* <DEDUP_REMOVED lines=12> */
[----:B------:R-:W4:Y:S04]  /*e5780*/  LDL.LU.64 R40, [R1+0x24d0] ;  /* 0x0024d00001287983 */ /* 0x000f280000300a00 */
[----:B------:R-:W-:Y:S01]  /*e5790*/  IMAD.X R90, R91, 0x1, R2, P1 ;  /* 0x000000015b5a7824 */ /* 0x000fe200008e0602 */
[----:B------:R-:W-:-:S04]  /*e57a0*/  IADD3 R91, P1, R38, R179, RZ ;  /* 0x000000b3265b7210 */ /* 0x000fc80007f3e0ff */
[-C--:B------:R-:W-:Y:S01]  /*e57b0*/  IADD3.X R92, R39, R2.reuse, RZ, P1, !PT ;  /* 0x00000002275c7210 */ /* 0x080fe20000ffe4ff */
[-C--:B------:R-:W-:Y:S01]  /*e57c0*/  IADD3 R93, P1, R36, R179.reuse, RZ ;  /* 0x000000b3245d7210 */ /* 0x080fe20007f3e0ff */
[----:B------:R-:W4:Y:S04]  /*e57d0*/  LDL.LU.64 R38, [R1+0x24c8] ;  /* 0x0024c80001267983 */ /* 0x000f280000300a00 */
[----:B------:R-:W-:Y:S01]  /*e57e0*/  IMAD.X R94, R37, 0x1, R2, P1 ;  /* 0x00000001255e7824 */ /* 0x000fe200008e0602 */
[----:B------:R-:W-:Y:S01]  /*e57f0*/  IADD3 R95, P1, R96, R179, RZ ;  /* 0x000000b3605f7210 */ /* 0x000fe20007f3e0ff */
[----:B------:R-:W4:Y:S03]  /*e5800*/  LDL.LU.64 R36, [R1+0x24c0] ;  /* 0x0024c00001247983 */ /* 0x000f260000300a00 */
[----:B------:R-:W-:-:S02]  /*e5810*/  IADD3.X R96, R97, R2, RZ, P1, !PT ;  /* 0x0000000261607210 */ /* 0x000fc40000ffe4ff */
[----:B--2---:R-:W-:-:S05]  /*e5820*/  IADD3 R97, P1, R32, R179, RZ ;  /* 0x000000b320617210 */ /* 0x004fca0007f3e0ff */
[--C-:B------:R-:W-:Y:S02]  /*e5830*/  IMAD.X R98, R33, 0x1, R2.reuse, P1 ;  /* 0x0000000121627824 */ /* 0x100fe400008e0602 */
[----:B------:R-:W2:Y:S01]  /*e5840*/  LDL.LU.64 R32, [R1+0x24b8] ;  /* 0x0024b80001207983 */ /* 0x000ea20000300a00 */
[----:B------:R-:W2:Y:S01]  /*e5850*/  LDL.LU.64 R122, [R1+0x24b0] ;  /* 0x0024b000017a7983 */ /* 0x000ea20000300a00 */
[-C--:B------:R-:W-:Y:S01]  /*e5860*/  IADD3 R99, P1, R54, R179.reuse, RZ ;  /* 0x000000b336637210 */ /* 0x080fe20007f3e0ff */
[----:B------:R-:W2:Y:S03]  /*e5870*/  LDL.LU.64 R124, [R1+0x24a8] ;  /* 0x0024a800017c7983 */ /* 0x000ea60000300a00 */
[----:B------:R-:W-:Y:S01]  /*e5880*/  IADD3.X R100, R55, R2, RZ, P1, !PT ;  /* 0x0000000237647210 */ /* 0x000fe20000ffe4ff */
[----:B------:R-:W-:Y:S01]  /*e5890*/  IADD3 R101, P1, R52, R179, RZ ;  /* 0x000000b334657210 */ /* 0x000fe20007f3e0ff */
[----:B------:R-:W2:Y:S04]  /*e58a0*/  LDL.LU.64 R54, [R1+0x24a0] ;  /* 0x0024a00001367983 */ /* 0x000ea80000300a00 */
[----:B------:R-:W-:-:S02]  /*e58b0*/  IMAD.X R102, R53, 0x1, R2, P1 ;  /* 0x0000000135667824 */ /* 0x000fc400008e0602 */
[----:B------:R-:W2:Y:S01]  /*e58c0*/  LDL.LU.64 R52, [R1+0x2498] ;  /* 0x0024980001347983 */ /* 0x000ea20000300a00 */
[----:B---3--:R-:W-:-:S04]  /*e58d0*/  IADD3 R103, P1, R50, R179, RZ ;  /* 0x000000b332677210 */ /* 0x008fc80007f3e0ff */
[----:B------:R-:W-:Y:S01]  /*e58e0*/  IADD3.X R104, R51, R2, RZ, P1, !PT ;  /* 0x0000000233687210 */ /* 0x000fe20000ffe4ff */
[-C--:B----4-:R-:W-:Y:S01]  /*e58f0*/  IADD3 R105, P1, R48, R179.reuse, RZ ;  /* 0x000000b330697210 */ /* 0x090fe20007f3e0ff */
[----:B------:R-:W3:Y:S04]  /*e5900*/  LDL.LU.64 R50, [R1+0x2490] ;  /* 0x0024900001327983 */ /* 0x000ee80000300a00 */
[----:B------:R-:W-:Y:S02]  /*e5910*/  IMAD.X R106, R49, 0x1, R2, P1 ;  /* 0x00000001316a7824 */ /* 0x000fe400008e0602 */
[----:B------:R-:W4:Y:S01]  /*e5920*/  LDL.LU.64 R48, [R1+0x2488] ;  /* 0x0024880001307983 */ /* 0x000f220000300a00 */
[----:B------:R-:W-:-:S04]  /*e5930*/  IADD3 R107, P1, R46, R179, RZ ;  /* 0x000000b32e6b7210 */ /* 0x000fc80007f3e0ff */
[-C--:B------:R-:W-:Y:S01]  /*e5940*/  IADD3.X R108, R47, R2.reuse, RZ, P1, !PT ;  /* 0x000000022f6c7210 */ /* 0x080fe20000ffe4ff */
[-C--:B------:R-:W-:Y:S01]  /*e5950*/  IADD3 R109, P1, R44, R179.reuse, RZ ;  /* 0x000000b32c6d7210 */ /* 0x080fe20007f3e0ff */
[----:B------:R-:W4:Y:S04]  /*e5960*/  LDL.LU.64 R46, [R1+0x2480] ;  /* 0x00248000012e7983 */ /* 0x000f280000300a00 */
[--C-:B------:R-:W-:Y:S01]  /*e5970*/  IMAD.X R110, R45, 0x1, R2.reuse, P1 ;  /* 0x000000012d6e7824 */ /* 0x100fe200008e0602 */
[-C--:B------:R-:W-:Y:S01]  /*e5980*/  IADD3 R111, P1, R42, R179.reuse, RZ ;  /* 0x000000b32a6f7210 */ /* 0x080fe20007f3e0ff */
[----:B------:R-:W4:Y:S03]  /*e5990*/  LDL.LU.64 R44, [R1+0x2478] ;  /* 0x00247800012c7983 */ /* 0x000f260000300a00 */
[----:B------:R-:W-:Y:S01]  /*e59a0*/  IADD3.X R112, R43, R2, RZ, P1, !PT ;  /* 0x000000022b707210 */ /* 0x000fe20000ffe4ff */
[----:B------:R-:W-:Y:S01]  /*e59b0*/  IADD3 R113, P1, R40, R179, RZ ;  /* 0x000000b328717210 */ /* 0x000fe20007f3e0ff */
[----:B------:R-:W4:Y:S04]  /*e59c0*/  LDL.LU.64 R42, [R1+0x2470] ;  /* 0x00247000012a7983 */ /* 0x000f280000300a00 */
[----:B------:R-:W-:-:S02]  /*e59d0*/  IMAD.X R114, R41, 0x1, R2, P1 ;  /* 0x0000000129727824 */ /* 0x000fc400008e0602 */
[----:B------:R-:W4:Y:S01]  /*e59e0*/  LDL.LU.64 R40, [R1+0x2468] ;  /* 0x0024680001287983 */ /* 0x000f220000300a00 */
[----:B------:R-:W-:-:S04]  /*e59f0*/  IADD3 R115, P1, R38, R179, RZ ;  /* 0x000000b326737210 */ /* 0x000fc80007f3e0ff */
[----:B------:R-:W-:Y:S02]  /*e5a00*/  IADD3.X R116, R39, R2, RZ, P1, !PT ;  /* 0x0000000227747210 */ /* 0x000fe40000ffe4ff */
[-C--:B------:R-:W-:Y:S01]  /*e5a10*/  IADD3 R117, P1, R36, R179.reuse, RZ ;  /* 0x000000b324757210 */ /* 0x080fe20007f3e0ff */
[----:B------:R-:W4:Y:S04]  /*e5a20*/  LDL.LU.64 R38, [R1+0x2460] ;  /* 0x0024600001267983 */ /* 0x000f280000300a00 */
[----:B------:R-:W-:Y:S02]  /*e5a30*/  IMAD.X R118, R37, 0x1, R2, P1 ;  /* 0x0000000125767824 */ /* 0x000fe400008e0602 */
[----:B------:R-:W4:Y:S01]  /*e5a40*/  LDL.LU.64 R36, [R1+0x2458] ;  /* 0x0024580001247983 */ /* 0x000f220000300a00 */
[----:B--2---:R-:W-:-:S04]  /*e5a50*/  IADD3 R119, P1, R32, R179, RZ ;  /* 0x000000b320777210 */ /* 0x004fc80007f3e0ff */
[----:B------:R-:W-:Y:S02]  /*e5a60*/  IADD3.X R120, R33, R2, RZ, P1, !PT ;  /* 0x0000000221787210 */ /* 0x000fe40000ffe4ff */
[----:B------:R-:W2:Y:S01]  /*e5a70*/  LDL.LU.64 R32, [R1+0x2450] ;  /* 0x0024500001207983 */ /* 0x000ea20000300a00 */
        /* <DEDUP_REMOVED lines=8> */
[----:B------:R-:W-:-:S05]  /*e5b00*/  IADD3 R121, P1, R122, R179, RZ ;  /* 0x000000b37a797210 */ /* 0x000fca0007f3e0ff */
[----:B------:R-:W-:Y:S01]  /*e5b10*/  IMAD.X R122, R123, 0x1, R2, P1 ;  /* 0x000000017b7a7824 */ /* 0x000fe200008e0602 */
[----:B------:R-:W-:-:S04]  /*e5b20*/  IADD3 R123, P1, R124, R179, RZ ;  /* 0x000000b37c7b7210 */ /* 0x000fc80007f3e0ff */
[----:B------:R-:W-:Y:S01]  /*e5b30*/  IADD3.X R124, R125, R2, RZ, P1, !PT ;  /* 0x000000027d7c7210 */ /* 0x000fe20000ffe4ff */
[----:B------:R-:W-:-:S05]  /*e5b40*/  IADD3 R125, P1, R54, R179, RZ ;  /* 0x000000b3367d7210 */ /* 0x000fca0007f3e0ff */
[----:B------:R-:W-:Y:S01]  /*e5b50*/  IMAD.X R126, R55, 0x1, R2, P1 ;  /* 0x00000001377e7824 */ /* 0x000fe200008e0602 */
[----:B------:R-:W-:-:S04]  /*e5b60*/  IADD3 R127, P1, R52, R179, RZ ;  /* 0x000000b3347f7210 */ /* 0x000fc80007f3e0ff */
[----:B------:R-:W-:Y:S02]  /*e5b70*/  IADD3.X R132, R53, R2, RZ, P1, !PT ;  /* 0x0000000235847210 */ /* 0x000fe40000ffe4ff */
[----:B---3--:R-:W-:-:S05]  /*e5b80*/  IADD3 R133, P1, R50, R179, RZ ;  /* 0x000000b332857210 */ /* 0x008fca0007f3e0ff */
[----:B------:R-:W-:Y:S01]  /*e5b90*/  IMAD.X R134, R51, 0x1, R2, P1 ;  /* 0x0000000133867824 */ /* 0x000fe200008e0602 */
[----:B----4-:R-:W-:-:S04]  /*e5ba0*/  IADD3 R135, P1, R48, R179, RZ ;  /* 0x000000b330877210 */ /* 0x010fc80007f3e0ff */
[----:B------:R-:W-:Y:S02]  /*e5bb0*/  IADD3.X R136, R49, R2, RZ, P1, !PT ;  /* 0x0000000231887210 */ /* 0x000fe40000ffe4ff */
        /* <DEDUP_REMOVED lines=8> */
[----:B------:R-:W-:-:S05]  /*e5c40*/  IADD3 R145, P1, R38, R179, RZ ;  /* 0x000000b326917210 */ /* 0x000fca0007f3e0ff */
[----:B------:R-:W-:Y:S01]  /*e5c50*/  IMAD.X R146, R39, 0x1, R2, P1 ;  /* 0x0000000127927824 */ /* 0x000fe200008e0602 */
[----:B------:R-:W-:-:S04]  /*e5c60*/  IADD3 R147, P1, R36, R179, RZ ;  /* 0x000000b324937210 */ /* 0x000fc80007f3e0ff */
[----:B------:R-:W-:Y:S01]  /*e5c70*/  IADD3.X R148, R37, R2, RZ, P1, !PT ;  /* 0x0000000225947210 */ /* 0x000fe20000ffe4ff */
[----:B------:R1:W-:Y:S01]  /*e5c80*/  STL.64 [R1+0x5b58], R178 ;  /* 0x005b58b201007387 */ /* 0x0003e20000100a00 */
[----:B------:R-:W-:Y:S01]  /*e5c90*/  IMAD.MOV.U32 R251, RZ, RZ, R4 ;  /* 0x000000fffffb7224 */ /* 0x000fe200078e0004 */
[----:B------:R-:W-:Y:S01]  /*e5ca0*/  MOV R248, R5 ;  /* 0x0000000500f87202 */ /* 0x000fe20000000f00 */
[----:B------:R-:W-:Y:S01]  /*e5cb0*/  IMAD.MOV.U32 R249, RZ, RZ, R6 ;  /* 0x000000fffff97224 */ /* 0x000fe200078e0006 */
[----:B------:R-:W-:Y:S01]  /*e5cc0*/  MOV R246, R7 ;  /* 0x0000000700f67202 */ /* 0x000fe20000000f00 */
[----:B------:R-:W-:Y:S01]  /*e5cd0*/  IMAD.MOV.U32 R247, RZ, RZ, R8 ;  /* 0x000000fffff77224 */ /* 0x000fe200078e0008 */
[----:B------:R-:W-:Y:S02]  /*e5ce0*/  MOV R244, R9 ;  /* 0x0000000900f47202 */ /* 0x000fe40000000f00 */
[----:B--2---:R-:W-:Y:S01]  /*e5cf0*/  IADD3 R149, P1, R32, R179, RZ ;  /* 0x000000b320957210 */ /* 0x004fe20007f3e0ff */
[----:B------:R-:W-:Y:S01]  /*e5d00*/  IMAD.MOV.U32 R39, RZ, RZ, R186 ;  /* 0x000000ffff277224 */ /* 0x000fe200078e00ba */
[----:B------:R-:W-:Y:S01]  /*e5d10*/  MOV R38, R187 ;  /* 0x000000bb00267202 */ /* 0x000fe20000000f00 */
[----:B------:R-:W-:Y:S01]  /*e5d20*/  IMAD.MOV.U32 R37, RZ, RZ, R180 ;  /* 0x000000ffff257224 */ /* 0x000fe200078e00b4 */
[----:B------:R-:W-:Y:S01]  /*e5d30*/  MOV R36, R181 ;  /* 0x000000b500247202 */ /* 0x000fe20000000f00 */
[----:B------:R-:W-:Y:S01]  /*e5d40*/  IMAD.X R150, R33, 0x1, R2, P1 ;  /* 0x0000000121967824 */ /* 0x000fe200008e0602 */
[----:B------:R-:W-:Y:S01]  /*e5d50*/  MOV R32, R183 ;  /* 0x000000b700207202 */ /* 0x000fe20000000f00 */
[----:B------:R-:W-:Y:S01]  /*e5d60*/  IMAD.MOV.U32 R33, RZ, RZ, R182 ;  /* 0x000000ffff217224 */ /* 0x000fe200078e00b6 */
[----:B-1----:R-:W-:Y:S01]  /*e5d70*/  MOV R178, R177 ;  /* 0x000000b100b27202 */ /* 0x002fe20000000f00 */
[----:B------:R-:W-:Y:S01]  /*e5d80*/  IMAD.MOV.U32 R179, RZ, RZ, R176 ;  /* 0x000000ffffb37224 */ /* 0x000fe200078e00b0 */
[----:B------:R-:W-:Y:S01]  /*e5d90*/  STL.64 [R1+0x1898], R38 ;  /* 0x0018982601007387 */ /* 0x000fe20000100a00 */
[----:B------:R-:W-:Y:S02]  /*e5da0*/  STL.64 [R1+0x18c8], R36 ;  /* 0x0018c82401007387 */ /* 0x000fe40000100a00 */
[----:B------:R1:W-:Y:S02]  /*e5db0*/  STL.64 [R1+0x18c0], R32 ;  /* 0x0018c02001007387 */ /* 0x0003e40000100a00 */
[----:B------:R-:W2:Y:S01]  /*e5dc0*/  LDL.64 R4, [R1+0x18c0] ;  /* 0x0018c00001047983 */ /* 0x000ea20000100a00 */
[----:B------:R-:W3:Y:S01]  /*e5dd0*/  LDL.64 R6, [R1+0x18c8] ;  /* 0x0018c80001067983 */ /* 0x000ee20000100a00 */
[----:B------:R4:W-:Y:S02]  /*e5de0*/  STL.64 [R1+0x18b8], R178 ;  /* 0x0018b8b201007387 */ /* 0x0009e40000100a00 */
[----:B------:R-:W2:Y:S01]  /*e5df0*/  LDL.64 R8, [R1+0x1898] ;  /* 0x0018980001087983 */ /* 0x000ea20000100a00 */
[----:B------:R-:W-:Y:S01]  /*e5e00*/  MOV R250, R3 ;  /* 0x0000000300fa7202 */ /* 0x000fe20000000f00 */
[----:B------:R-:W-:Y:S01]  /*e5e10*/  IMAD.MOV.U32 R245, RZ, RZ, R10 ;  /* 0x000000fffff57224 */ /* 0x000fe200078e000a */
[----:B------:R-:W-:Y:S01]  /*e5e20*/  MOV R242, R11 ;  /* 0x0000000b00f27202 */ /* 0x000fe20000000f00 */
[----:B------:R-:W-:Y:S01]  /*e5e30*/  IMAD.MOV.U32 R243, RZ, RZ, R12 ;  /* 0x000000fffff37224 */ /* 0x000fe200078e000c */
[----:B------:R-:W-:Y:S01]  /*e5e40*/  MOV R240, R13 ;  /* 0x0000000d00f07202 */ /* 0x000fe20000000f00 */
[----:B------:R-:W-:Y:S01]  /*e5e50*/  STL.64 [R1+0x2aa8], R250 ;  /* 0x002aa8fa01007387 */ /* 0x000fe20000100a00 */
[----:B------:R-:W-:-:S02]  /*e5e60*/  IMAD.MOV.U32 R241, RZ, RZ, R14 ;  /* 0x000000fffff17224 */ /* 0x000fc400078e000e */
[----:B------:R-:W-:Y:S01]  /*e5e70*/  STL.64 [R1+0x2aa0], R248 ;  /* 0x002aa0f801007387 */ /* 0x000fe20000100a00 */
[----:B------:R-:W-:Y:S01]  /*e5e80*/  MOV R238, R15 ;  /* 0x0000000f00ee7202 */ /* 0x000fe20000000f00 */
[----:B------:R-:W-:Y:S01]  /*e5e90*/  IMAD.MOV.U32 R239, RZ, RZ, R16 ;  /* 0x000000ffffef7224 */ /* 0x000fe200078e0010 */
[----:B------:R-:W-:Y:S01]  /*e5ea0*/  STL.64 [R1+0x2a98], R246 ;  /* 0x002a98f601007387 */ /* 0x000fe20000100a00 */
[----:B------:R-:W-:Y:S01]  /*e5eb0*/  MOV R236, R17 ;  /* 0x0000001100ec7202 */ /* 0x000fe20000000f00 */
[----:B------:R-:W-:Y:S02]  /*e5ec0*/  IMAD.MOV.U32 R237, RZ, RZ, R18 ;  /* 0x000000ffffed7224 */ /* 0x000fe400078e0012 */
[----:B------:R-:W-:Y:S01]  /*e5ed0*/  STL.64 [R1+0x2a90], R244 ;  /* 0x002a90f401007387 */ /* 0x000fe20000100a00 */
[----:B------:R-:W-:Y:S01]  /*e5ee0*/  MOV R234, R19 ;  /* 0x0000001300ea7202 */ /* 0x000fe20000000f00 */
[----:B------:R-:W-:Y:S01]  /*e5ef0*/  IMAD.MOV.U32 R235, RZ, RZ, R20 ;  /* 0x000000ffffeb7224 */ /* 0x000fe200078e0014 */
[----:B------:R-:W-:Y:S01]  /*e5f00*/  STL.64 [R1+0x29a8], R242 ;  /* 0x0029a8f201007387 */ /* 0x000fe20000100a00 */
[----:B------:R-:W-:Y:S01]  /*e5f10*/  MOV R232, R21 ;  /* 0x0000001500e87202 */ /* 0x000fe20000000f00 */
        /* <DEDUP_REMOVED lines=69> */
[----:B------:R-:W-:Y:S02]  /*e6370*/  IMAD.MOV.U32 R187, RZ, RZ, R92 ;  /* 0x000000ffffbb7224 */ /* 0x000fe400078e005c */
[----:B------:R-:W-:Y:S01]  /*e6380*/  IMAD R13, R159, 0x10000, R161 ;  /* 0x000100009f0d7824 */ /* 0x000fe200078e02a1 */
        /* <DEDUP_REMOVED lines=46> */
[----:B-1----:R-:W-:Y:S01]  /*e6670*/  MOV R32, R123 ;  /* 0x0000007b00207202 */ /* 0x002fe20000000f00 */
        /* <DEDUP_REMOVED lines=13> */
[----:B------:R1:W-:Y:S01]  /*e6750*/  STL.64 [R1+0x24a8], R32 ;  /* 0x0024a82001007387 */ /* 0x0003e20000100a00 */
[----:B------:R-:W-:Y:S01]  /*e6760*/  STL.64 [R1+0x24a0], R128 ;  /* 0x0024a08001007387 */ /* 0x000fe20000100a00 */
[----:B------:R-:W-:Y:S01]  /*e6770*/  MOV R48, R137 ;  /* 0x0000008900307202 */ /* 0x000fe20000000f00 */
[----:B------:R-:W-:Y:S01]  /*e6780*/  IMAD.MOV.U32 R49, RZ, RZ, R138 ;  /* 0x000000ffff317224 */ /* 0x000fe200078e008a */
[----:B------:R-:W-:Y:S01]  /*e6790*/  STL.64 [R1+0x2498], R54 ;  /* 0x0024983601007387 */ /* 0x000fe20000100a00 */
[----:B------:R-:W-:Y:S01]  /*e67a0*/  MOV R46, R139 ;  /* 0x0000008b002e7202 */ /* 0x000fe20000000f00 */
[----:B------:R-:W-:-:S02]  /*e67b0*/  IMAD.MOV.U32 R47, RZ, RZ, R140 ;  /* 0x000000ffff2f7224 */ /* 0x000fc400078e008c */
[----:B------:R-:W-:Y:S02]  /*e67c0*/  STL.64 [R1+0x2490], R52 ;  /* 0x0024903401007387 */ /* 0x000fe40000100a00 */
[----:B------:R-:W-:Y:S01]  /*e67d0*/  IMAD.MOV.U32 R44, RZ, RZ, R141 ;  /* 0x000000ffff2c7224 */ /* 0x000fe200078e008d */
[----:B------:R-:W-:Y:S01]  /*e67e0*/  MOV R45, R142 ;  /* 0x0000008e002d7202 */ /* 0x000fe20000000f00 */
[----:B------:R-:W-:Y:S01]  /*e67f0*/  STL.64 [R1+0x2488], R50 ;  /* 0x0024883201007387 */ /* 0x000fe20000100a00 */
[----:B------:R1:W-:Y:S02]  /*e6800*/  STL [R1+0x5b54], R34 ;  /* 0x005b542201007387 */ /* 0x0003e40000100800 */
[----:B------:R-:W-:Y:S01]  /*e6810*/  IMAD.MOV.U32 R42, RZ, RZ, R143 ;  /* 0x000000ffff2a7224 */ /* 0x000fe200078e008f */
[----:B------:R-:W-:Y:S01]  /*e6820*/  MOV R43, R144 ;  /* 0x00000090002b7202 */ /* 0x000fe20000000f00 */
[----:B------:R1:W-:Y:S01]  /*e6830*/  STL.64 [R1+0x2480], R48 ;  /* 0x0024803001007387 */ /* 0x0003e20000100a00 */
[----:B------:R-:W-:Y:S01]  /*e6840*/  IMAD.MOV.U32 R40, RZ, RZ, R145 ;  /* 0x000000ffff287224 */ /* 0x000fe200078e0091 */
[----:B------:R-:W-:Y:S01]  /*e6850*/  MOV R41, R146 ;  /* 0x0000009200297202 */ /* 0x000fe20000000f00 */
[----:B------:R1:W-:Y:S01]  /*e6860*/  STL.64 [R1+0x2478], R46 ;  /* 0x0024782e01007387 */ /* 0x0003e20000100a00 */
[----:B------:R-:W-:Y:S01]  /*e6870*/  MOV R38, R147 ;  /* 0x0000009300267202 */ /* 0x000fe20000000f00 */
[----:B------:R-:W-:Y:S01]  /*e6880*/  IMAD.MOV.U32 R39, RZ, RZ, R148 ;  /* 0x000000ffff277224 */ /* 0x000fe200078e0094 */
[----:B------:R1:W-:Y:S01]  /*e6890*/  STL.64 [R1+0x2470], R44 ;  /* 0x0024702c01007387 */ /* 0x0003e20000100a00 */
[----:B------:R-:W-:Y:S01]  /*e68a0*/  MOV R36, R149 ;  /* 0x0000009500247202 */ /* 0x000fe20000000f00 */
[----:B------:R-:W-:-:S02]  /*e68b0*/  IMAD.MOV.U32 R37, RZ, RZ, R150 ;  /* 0x000000ffff257224 */ /* 0x000fc400078e0096 */
[----:B------:R-:W-:Y:S01]  /*e68c0*/  STL.64 [R1+0x5b48], R160 ;  /* 0x005b48a001007387 */ /* 0x000fe20000100a00 */
[----:B------:R1:W-:Y:S01]  /*e68d0*/  STL.64 [R1+0x2468], R42 ;  /* 0x0024682a01007387 */ /* 0x0003e20000100a00 */
[----:B------:R1:W-:Y:S02]  /*e68e0*/  STL.64 [R1+0x2460], R40 ;  /* 0x0024602801007387 */ /* 0x0003e40000100a00 */
[----:B------:R1:W-:Y:S02]  /*e68f0*/  STL.64 [R1+0x2458], R38 ;  /* 0x0024582601007387 */ /* 0x0003e40000100a00 */
[----:B------:R1:W-:Y:S01]  /*e6900*/  STL.64 [R1+0x2450], R36 ;  /* 0x0024502401007387 */ /* 0x0003e20000100a00 */
[----:B--2---:R2:W-:Y:S01]  /*e6910*/  LDGSTS.E [R13+0x40000], [R8.64], P4 ;  /* 0x40000000080d7fae */ /* 0x0045e2000a121844 */
[----:B---3--:R3:W-:Y:S02]  /*e6920*/  LDGSTS.E [R13+0x40080], [R6.64], P0 ;  /* 0x40080000060d7fae */ /* 0x0087e40008121844 */
        /* <DEDUP_REMOVED lines=27> */
[----:B------:R2:W-:Y:S03]  /*e6ae0*/  LDGSTS.E [R13+0x47080], [R200.64], P0 ;  /* 0x47080000c80d7fae */ /* 0x0005e60008121844 */
[----:B----4-:R-:W4:Y:S01]  /*e6af0*/  LDL.LU.64 R178, [R1+0x5b58] ;  /* 0x005b580001b27983 */ /* 0x010f220000300a00 */
[----:B------:R2:W-:Y:S02]  /*e6b00*/  LDGSTS.E [R13+0x47100], [R198.64], P3 ;  /* 0x47100000c60d7fae */ /* 0x0005e40009921844 */
[----:B------:R2:W-:Y:S02]  /*e6b10*/  LDGSTS.E [R13+0x47180], [R196.64], P2 ;  /* 0x47180000c40d7fae */ /* 0x0005e40009121844 */
[----:B-1----:R-:W4:Y:S01]  /*e6b20*/  LDL.LU.64 R4, [R1+0x2b80] ;  /* 0x002b800001047983 */ /* 0x002f220000300a00 */
[----:B------:R1:W-:Y:S01]  /*e6b30*/  LDGSTS.E [R13+0x48000], [R194.64], P4 ;  /* 0x48000000c20d7fae */ /* 0x0003e2000a121844 */
[----:B------:R1:W-:Y:S02]  /*e6b40*/  LDGSTS.E [R13+0x48080], [R192.64], P0 ;  /* 0x48080000c00d7fae */ /* 0x0003e40008121844 */
[----:B------:R1:W-:Y:S02]  /*e6b50*/  LDGSTS.E [R13+0x48100], [R190.64], P3 ;  /* 0x48100000be0d7fae */ /* 0x0003e40009921844 */
[----:B------:R1:W-:Y:S01]  /*e6b60*/  LDGSTS.E [R13+0x48180], [R188.64], P2 ;  /* 0x48180000bc0d7fae */ /* 0x0003e20009121844 */
[----:B------:R1:W-:Y:S04]  /*e6b70*/  LDGSTS.E [R13+0x49000], [R186.64], P4 ;  /* 0x49000000ba0d7fae */ /* 0x0003e8000a121844 */
[----:B---3--:R-:W3:Y:S01]  /*e6b80*/  LDL.LU.64 R6, [R1+0x2b78] ;  /* 0x002b780001067983 */ /* 0x008ee20000300a00 */
[----:B------:R1:W-:Y:S02]  /*e6b90*/  LDGSTS.E [R13+0x49080], [R184.64], P0 ;  /* 0x49080000b80d7fae */ /* 0x0003e40008121844 */
[----:B------:R1:W-:Y:S02]  /*e6ba0*/  LDGSTS.E [R13+0x49100], [R182.64], P3 ;  /* 0x49100000b60d7fae */ /* 0x0003e40009921844 */
[----:B------:R1:W-:Y:S01]  /*e6bb0*/  LDGSTS.E [R13+0x49180], [R180.64], P2 ;  /* 0x49180000b40d7fae */ /* 0x0003e20009121844 */
[----:B------:R1:W-:Y:S01]  /*e6bc0*/  LDGSTS.E [R13+0x4a000], [R176.64], P4 ;  /* 0x4a000000b00d7fae */ /* 0x0003e2000a121844 */
[----:B------:R1:W-:Y:S02]  /*e6bd0*/  LDGSTS.E [R13+0x4a080], [R174.64], P0 ;  /* 0x4a080000ae0d7fae */ /* 0x0003e40008121844 */
[----:B------:R1:W-:Y:S01]  /*e6be0*/  LDGSTS.E [R13+0x4a100], [R172.64], P3 ;  /* 0x4a100000ac0d7fae */ /* 0x0003e20009921844 */
[----:B--2---:R-:W2:Y:S01]  /*e6bf0*/  LDL.LU.64 R8, [R1+0x2b70] ;  /* 0x002b700001087983 */ /* 0x004ea20000300a00 */
[----:B------:R1:W-:Y:S02]  /*e6c00*/  LDGSTS.E [R13+0x4a180], [R170.64], P2 ;  /* 0x4a180000aa0d7fae */ /* 0x0003e40009121844 */
[----:B------:R1:W-:Y:S02]  /*e6c10*/  LDGSTS.E [R13+0x4b000], [R168.64], P4 ;  /* 0x4b000000a80d7fae */ /* 0x0003e4000a121844 */
[----:B------:R1:W-:Y:S01]  /*e6c20*/  LDGSTS.E [R13+0x4b080], [R166.64], P0 ;  /* 0x4b080000a60d7fae */ /* 0x0003e20008121844 */
[----:B------:R1:W-:Y:S01]  /*e6c30*/  LDGSTS.E [R13+0x4b100], [R164.64], P3 ;  /* 0x4b100000a40d7fae */ /* 0x0003e20009921844 */
[----:B------:R1:W-:Y:S03]  /*e6c40*/  LDGSTS.E [R13+0x4b180], [R162.64], P2 ;  /* 0x4b180000a20d7fae */ /* 0x0003e60009121844 */
[----:B------:R-:W2:Y:S01]  /*e6c50*/  LDL.LU.64 R10, [R1+0x2a88] ;  /* 0x002a8800010a7983 */ /* 0x000ea20000300a00 */
        /* <DEDUP_REMOVED lines=15> */
[----:B------:R2:W-:Y:S04]  /*e6d50*/  LDGSTS.E [R13+0x4f180], [R36.64], P2 ;  /* 0x4f180000240d7fae */ /* 0x0005e80009121844 */
[----:B-1----:R-:W2:Y:S01]  /*e6d60*/  LDL.LU.64 R32, [R1+0x2a80] ;  /* 0x002a800001207983 */ /* 0x002ea20000300a00 */
[----:B------:R-:W2:Y:S02]  /*e6d70*/  LDL.LU.64 R14, [R1+0x2a78] ;  /* 0x002a7800010e7983 */ /* 0x000ea40000300a00 */
[----:B------:R-:W2:Y:S02]  /*e6d80*/  LDL.LU.64 R16, [R1+0x2a70] ;  /* 0x002a700001107983 */ /* 0x000ea40000300a00 */
[----:B------:R-:W2:Y:S01]  /*e6d90*/  LDL.LU.64 R18, [R1+0x2988] ;  /* 0x0029880001127983 */ /* 0x000ea20000300a00 */
[----:B------:R-:W2:Y:S01]  /*e6da0*/  LDL.LU.64 R20, [R1+0x2980] ;  /* 0x0029800001147983 */ /* 0x000ea20000300a00 */
[----:B------:R-:W2:Y:S02]  /*e6db0*/  LDL.LU.64 R22, [R1+0x2978] ;  /* 0x0029780001167983 */ /* 0x000ea40000300a00 */
[----:B------:R-:W2:Y:S02]  /*e6dc0*/  LDL.LU.64 R24, [R1+0x2970] ;  /* 0x0029700001187983 */ /* 0x000ea40000300a00 */
[----:B------:R-:W2:Y:S01]  /*e6dd0*/  LDL.LU.64 R26, [R1+0x2888] ;  /* 0x00288800011a7983 */ /* 0x000ea20000300a00 */
[----:B------:R-:W2:Y:S01]  /*e6de0*/  LDL.LU.64 R28, [R1+0x2880] ;  /* 0x00288000011c7983 */ /* 0x000ea20000300a00 */
[----:B------:R-:W2:Y:S02]  /*e6df0*/  LDL.LU.64 R30, [R1+0x2878] ;  /* 0x00287800011e7983 */ /* 0x000ea40000300a00 */
[----:B------:R-:W2:Y:S01]  /*e6e00*/  LDL.LU.64 R34, [R1+0x2870] ;  /* 0x0028700001227983 */ /* 0x000ea20000300a00 */
[----:B----4-:R-:W-:-:S04]  /*e6e10*/  IADD3 R3, P1, R4, R179, RZ ;  /* 0x000000b304037210 */ /* 0x010fc80007f3e0ff */
[----:B------:R-:W-:Y:S02]  /*e6e20*/  IADD3.X R4, R5, R2, RZ, P1, !PT ;  /* 0x0000000205047210 */ /* 0x000fe40000ffe4ff */
[----:B---3--:R-:W-:-:S05]  /*e6e30*/  IADD3 R5, P1, R6, R179, RZ ;  /* 0x000000b306057210 */ /* 0x008fca0007f3e0ff */
[----:B------:R-:W-:Y:S01]  /*e6e40*/  IMAD.X R6, R7, 0x1, R2, P1 ;  /* 0x0000000107067824 */ /* 0x000fe200008e0602 */
[----:B--2---:R-:W-:-:S04]  /*e6e50*/  IADD3 R7, P1, R8, R179, RZ ;  /* 0x000000b308077210 */ /* 0x004fc80007f3e0ff */
[----:B------:R-:W-:Y:S02]  /*e6e60*/  IADD3.X R8, R9, R2, RZ, P1, !PT ;  /* 0x0000000209087210 */ /* 0x000fe40000ffe4ff */
[----:B------:R-:W-:-:S05]  /*e6e70*/  IADD3 R9, P1, R10, R179, RZ ;  /* 0x000000b30a097210 */ /* 0x000fca0007f3e0ff */
[----:B------:R-:W-:Y:S01]  /*e6e80*/  IMAD.X R10, R11, 0x1, R2, P1 ;  /* 0x000000010b0a7824 */ /* 0x000fe200008e0602 */
[----:B------:R-:W-:-:S04]  /*e6e90*/  IADD3 R11, P1, R32, R179, RZ ;  /* 0x000000b3200b7210 */ /* 0x000fc80007f3e0ff */
[-C--:B------:R-:W-:Y:S02]  /*e6ea0*/  IADD3.X R12, R33, R2.reuse, RZ, P1, !PT ;  /* 0x00000002210c7210 */ /* 0x080fe40000ffe4ff */
[----:B------:R-:W2:Y:S01]  /*e6eb0*/  LDL.LU.64 R32, [R1+0x2788] ;  /* 0x0027880001207983 */ /* 0x000ea20000300a00 */
[-C--:B------:R-:W-:Y:S01]  /*e6ec0*/  IADD3 R13, P1, R14, R179.reuse, RZ ;  /* 0x000000b30e0d7210 */ /* 0x080fe20007f3e0ff */
[----:B------:R-:W3:Y:S02]  /*e6ed0*/  LDL.LU.64 R52, [R1+0x2780] ;  /* 0x0027800001347983 */ /* 0x000ee40000300a00 */
[----:B------:R-:W4:Y:S01]  /*e6ee0*/  LDL.LU.64 R48, [R1+0x2778] ;  /* 0x0027780001307983 */ /* 0x000f220000300a00 */
[----:B------:R-:W3:Y:S01]  /*e6ef0*/  LDL.LU.64 R46, [R1+0x2770] ;  /* 0x00277000012e7983 */ /* 0x000ee20000300a00 */
[----:B------:R-:W3:Y:S02]  /*e6f00*/  LDL.LU.64 R44, [R1+0x2688] ;  /* 0x00268800012c7983 */ /* 0x000ee40000300a00 */
[--C-:B------:R-:W-:Y:S01]  /*e6f10*/  IMAD.X R14, R15, 0x1, R2.reuse, P1 ;  /* 0x000000010f0e7824 */ /* 0x100fe200008e0602 */
[-C--:B------:R-:W-:Y:S01]  /*e6f20*/  IADD3 R15, P1, R16, R179.reuse, RZ ;  /* 0x000000b3100f7210 */ /* 0x080fe20007f3e0ff */
[----:B------:R-:W3:Y:S01]  /*e6f30*/  LDL.LU.64 R42, [R1+0x2680] ;  /* 0x00268000012a7983 */ /* 0x000ee20000300a00 */
[----:B------:R-:W4:Y:S02]  /*e6f40*/  LDL.LU.64 R40, [R1+0x2678] ;  /* 0x0026780001287983 */ /* 0x000f240000300a00 */
[----:B------:R-:W4:Y:S01]  /*e6f50*/  LDL.LU.64 R38, [R1+0x2670] ;  /* 0x0026700001267983 */ /* 0x000f220000300a00 */
[----:B------:R-:W-:Y:S01]  /*e6f60*/  IADD3.X R16, R17, R2, RZ, P1, !PT ;  /* 0x0000000211107210 */ /* 0x000fe20000ffe4ff */
[-C--:B------:R-:W-:Y:S01]  /*e6f70*/  IADD3 R17, P1, R18, R179.reuse, RZ ;  /* 0x000000b312117210 */ /* 0x080fe20007f3e0ff */
[----:B------:R-:W4:Y:S01]  /*e6f80*/  LDL.LU.64 R50, [R1+0x2588] ;  /* 0x0025880001327983 */ /* 0x000f220000300a00 */
[----:B------:R-:W4:Y:S03]  /*e6f90*/  LDL.LU.64 R36, [R1+0x2580] ;  /* 0x0025800001247983 */ /* 0x000f260000300a00 */
        /* <DEDUP_REMOVED lines=15> */
[----:B------:R-:W4:Y:S01]  /*e7090*/  LDL.LU.64 R34, [R1+0x2578] ;  /* 0x0025780001227983 */ /* 0x000f220000300a00 */
[----:B--2---:R-:W-:-:S05]  /*e70a0*/  IADD3 R57, P1, R32, R179, RZ ;  /* 0x000000b320397210 */ /* 0x004fca0007f3e0ff */
[----:B------:R-:W-:Y:S02]  /*e70b0*/  IMAD.X R58, R33, 0x1, R2, P1 ;  /* 0x00000001213a7824 */ /* 0x000fe400008e0602 */
[----:B------:R-:W2:Y:S01]  /*e70c0*/  LDL.LU.64 R32, [R1+0x2570] ;  /* 0x0025700001207983 */ /* 0x000ea20000300a00 */
[----:B---3--:R-:W-:-:S04]  /*e70d0*/  IADD3 R59, P1, R52, R179, RZ ;  /* 0x000000b3343b7210 */ /* 0x008fc80007f3e0ff */
[----:B------:R-:W-:Y:S01]  /*e70e0*/  IADD3.X R60, R53, R2, RZ, P1, !PT ;  /* 0x00000002353c7210 */ /* 0x000fe20000ffe4ff */
[----:B----4-:R-:W-:-:S05]  /*e70f0*/  IADD3 R61, P1, R48, R179, RZ ;  /* 0x000000b3303d7210 */ /* 0x010fca0007f3e0ff */
[--C-:B------:R-:W-:Y:S01]  /*e7100*/  IMAD.X R62, R49, 0x1, R2.reuse, P1 ;  /* 0x00000001313e7824 */ /* 0x100fe200008e0602 */
[-C--:B------:R-:W-:Y:S01]  /*e7110*/  IADD3 R63, P1, R46, R179.reuse, RZ ;  /* 0x000000b32e3f7210 */ /* 0x080fe20007f3e0ff */
[----:B------:R-:W3:Y:S03]  /*e7120*/  LDL.LU.64 R48, [R1+0x2388] ;  /* 0x0023880001307983 */ /* 0x000ee60000300a00 */
[-C--:B------:R-:W-:Y:S01]  /*e7130*/  IADD3.X R64, R47, R2.reuse, RZ, P1, !PT ;  /* 0x000000022f407210 */ /* 0x080fe20000ffe4ff */
[-C--:B------:R-:W-:Y:S01]  /*e7140*/  IADD3 R65, P1, R44, R179.reuse, RZ ;  /* 0x000000b32c417210 */ /* 0x080fe20007f3e0ff */
[----:B------:R-:W4:Y:S04]  /*e7150*/  LDL.LU.64 R46, [R1+0x2380] ;  /* 0x00238000012e7983 */ /* 0x000f280000300a00 */
[----:B------:R-:W-:Y:S01]  /*e7160*/  IMAD.X R66, R45, 0x1, R2, P1 ;  /* 0x000000012d427824 */ /* 0x000fe200008e0602 */
[----:B------:R-:W-:Y:S01]  /*e7170*/  IADD3 R67, P1, R42, R179, RZ ;  /* 0x000000b32a437210 */ /* 0x000fe20007f3e0ff */
[----:B------:R-:W4:Y:S03]  /*e7180*/  LDL.LU.64 R44, [R1+0x2378] ;  /* 0x00237800012c7983 */ /* 0x000f260000300a00 */
[----:B------:R-:W-:-:S02]  /*e7190*/  IADD3.X R68, R43, R2, RZ, P1, !PT ;  /* 0x000000022b447210 */ /* 0x000fc40000ffe4ff */
[----:B------:R-:W4:Y:S01]  /*e71a0*/  LDL.LU.64 R42, [R1+0x2370] ;  /* 0x00237000012a7983 */ /* 0x000f220000300a00 */
        /* <DEDUP_REMOVED lines=20> */
[----:B---3--:R-:W-:-:S05]  /*e72f0*/  IADD3 R81, P1, R48, R179, RZ ;  /* 0x000000b330517210 */ /* 0x008fca0007f3e0ff */
[--C-:B------:R-:W-:Y:S01]  /*e7300*/  IMAD.X R82, R49, 0x1, R2.reuse, P1 ;  /* 0x0000000131527824 */ /* 0x100fe200008e0602 */
[-C--:B----4-:R-:W-:Y:S01]  /*e7310*/  IADD3 R83, P1, R46, R179.reuse, RZ ;  /* 0x000000b32e537210 */ /* 0x090fe20007f3e0ff */
[----:B------:R-:W3:Y:S03]  /*e7320*/  LDL.LU.64 R48, [R1+0x2270] ;  /* 0x0022700001307983 */ /* 0x000ee60000300a00 */
        /* <DEDUP_REMOVED lines=22> */
[----:B------:R-:W-:Y:S01]  /*e7490*/  IADD3.X R100, R35, R2, RZ, P1, !PT ;  /* 0x0000000223647210 */ /* 0x000fe20000ffe4ff */
[-C--:B------:R-:W-:Y:S01]  /*e74a0*/  IADD3 R101, P1, R50, R179.reuse, RZ ;  /* 0x000000b332657210 */ /* 0x080fe20007f3e0ff */
[----:B------:R-:W4:Y:S04]  /*e74b0*/  LDL.LU.64 R34, [R1+0x22f8] ;  /* 0x0022f80001227983 */ /* 0x000f280000300a00 */
[----:B------:R-:W-:Y:S01]  /*e74c0*/  IMAD.X R102, R51, 0x1, R2, P1 ;  /* 0x0000000133667824 */ /* 0x000fe200008e0602 */
[----:B--2---:R-:W-:-:S04]  /*e74d0*/  IADD3 R103, P1, R32, R179, RZ ;  /* 0x000000b320677210 */ /* 0x004fc80007f3e0ff */
[----:B------:R-:W-:Y:S02]  /*e74e0*/  IADD3.X R104, R33, R2, RZ, P1, !PT ;  /* 0x0000000221687210 */ /* 0x000fe40000ffe4ff */
[----:B------:R-:W2:Y:S01]  /*e74f0*/  LDL.LU.64 R32, [R1+0x22f0] ;  /* 0x0022f00001207983 */ /* 0x000ea20000300a00 */
[----:B------:R-:W2:Y:S02]  /*e7500*/  LDL.LU.64 R124, [R1+0x22e8] ;  /* 0x0022e800017c7983 */ /* 0x000ea40000300a00 */
[----:B------:R-:W2:Y:S02]  /*e7510*/  LDL.LU.64 R126, [R1+0x22e0] ;  /* 0x0022e000017e7983 */ /* 0x000ea40000300a00 */
[----:B------:R-:W2:Y:S01]  /*e7520*/  LDL.LU.64 R128, [R1+0x22d8] ;  /* 0x0022d80001807983 */ /* 0x000ea20000300a00 */
[----:B------:R-:W2:Y:S01]  /*e7530*/  LDL.LU.64 R54, [R1+0x22d0] ;  /* 0x0022d00001367983 */ /* 0x000ea20000300a00 */
[----:B------:R-:W2:Y:S02]  /*e7540*/  LDL.LU.64 R52, [R1+0x22c8] ;  /* 0x0022c80001347983 */ /* 0x000ea40000300a00 */
        /* <DEDUP_REMOVED lines=8> */
[----:B------:R-:W-:Y:S01]  /*e75d0*/  IMAD.X R110, R45, 0x1, R2, P1 ;  /* 0x000000012d6e7824 */ /* 0x000fe200008e0602 */
[----:B------:R-:W-:Y:S01]  /*e75e0*/  IADD3 R111, P1, R42, R179, RZ ;  /* 0x000000b32a6f7210 */ /* 0x000fe20007f3e0ff */
[----:B------:R-:W3:Y:S03]  /*e75f0*/  LDL.LU.64 R44, [R1+0x22a8] ;  /* 0x0022a800012c7983 */ /* 0x000ee60000300a00 */
[----:B------:R-:W-:-:S02]  /*e7600*/  IADD3.X R112, R43, R2, RZ, P1, !PT ;  /* 0x000000022b707210 */ /* 0x000fc40000ffe4ff */
[----:B------:R-:W3:Y:S01]  /*e7610*/  LDL.LU.64 R42, [R1+0x22a0] ;  /* 0x0022a000012a7983 */ /* 0x000ee20000300a00 */
[----:B------:R-:W-:-:S05]  /*e7620*/  IADD3 R113, P1, R40, R179, RZ ;  /* 0x000000b328717210 */ /* 0x000fca0007f3e0ff */
[----:B------:R-:W-:Y:S01]  /*e7630*/  IMAD.X R114, R41, 0x1, R2, P1 ;  /* 0x0000000129727824 */ /* 0x000fe200008e0602 */
[-C--:B------:R-:W-:Y:S01]  /*e7640*/  IADD3 R115, P1, R38, R179.reuse, RZ ;  /* 0x000000b326737210 */ /* 0x080fe20007f3e0ff */
[----:B------:R-:W3:Y:S03]  /*e7650*/  LDL.LU.64 R40, [R1+0x2298] ;  /* 0x0022980001287983 */ /* 0x000ee60000300a00 */
[----:B------:R-:W-:Y:S02]  /*e7660*/  IADD3.X R116, R39, R2, RZ, P1, !PT ;  /* 0x0000000227747210 */ /* 0x000fe40000ffe4ff */
[----:B------:R-:W4:Y:S01]  /*e7670*/  LDL.LU.64 R38, [R1+0x2290] ;  /* 0x0022900001267983 */ /* 0x000f220000300a00 */
[----:B------:R-:W-:-:S05]  /*e7680*/  IADD3 R117, P1, R36, R179, RZ ;  /* 0x000000b324757210 */ /* 0x000fca0007f3e0ff */
[----:B------:R-:W-:Y:S01]  /*e7690*/  IMAD.X R118, R37, 0x1, R2, P1 ;  /* 0x0000000125767824 */ /* 0x000fe200008e0602 */
[-C--:B------:R-:W-:Y:S01]  /*e76a0*/  IADD3 R119, P1, R34, R179.reuse, RZ ;  /* 0x000000b322777210 */ /* 0x080fe20007f3e0ff */
[----:B------:R-:W4:Y:S03]  /*e76b0*/  LDL.LU.64 R36, [R1+0x2288] ;  /* 0x0022880001247983 */ /* 0x000f260000300a00 */
[----:B------:R-:W-:Y:S02]  /*e76c0*/  IADD3.X R120, R35, R2, RZ, P1, !PT ;  /* 0x0000000223787210 */ /* 0x000fe40000ffe4ff */
[----:B------:R-:W4:Y:S01]  /*e76d0*/  LDL.LU.64 R34, [R1+0x2280] ;  /* 0x0022800001227983 */ /* 0x000f220000300a00 */
[----:B--2---:R-:W-:-:S05]  /*e76e0*/  IADD3 R121, P1, R32, R179, RZ ;  /* 0x000000b320797210 */ /* 0x004fca0007f3e0ff */
[----:B------:R-:W-:Y:S02]  /*e76f0*/  IMAD.X R122, R33, 0x1, R2, P1 ;  /* 0x00000001217a7824 */ /* 0x000fe400008e0602 */
[----:B------:R-:W2:Y:S01]  /*e7700*/  LDL.LU.64 R32, [R1+0x2278] ;  /* 0x0022780001207983 */ /* 0x000ea20000300a00 */
[----:B------:R-:W2:Y:S02]  /*e7710*/  LDL.LU R176, [R1+0x65c] ;  /* 0x00065c0001b07983 */ /* 0x000ea40000300800 */
[----:B------:R-:W2:Y:S01]  /*e7720*/  LDL.LU R177, [R1+0x660] ;  /* 0x0006600001b17983 */ /* 0x000ea20000300800 */
        /* <DEDUP_REMOVED lines=12> */
[----:B---3--:R-:W-:-:S04]  /*e77f0*/  IADD3 R139, P1, R48, R179, RZ ;  /* 0x000000b3308b7210 */ /* 0x008fc80007f3e0ff */
[----:B------:R-:W-:Y:S01]  /*e7800*/  IADD3.X R140, R49, R2, RZ, P1, !PT ;  /* 0x00000002318c7210 */ /* 0x000fe20000ffe4ff */
[----:B----4-:R-:W-:-:S05]  /*e7810*/  IADD3 R141, P1, R46, R179, RZ ;  /* 0x000000b32e8d7210 */ /* 0x010fca0007f3e0ff */
        /* <DEDUP_REMOVED lines=13> */
[----:B------:R-:W-:Y:S01]  /*e78f0*/  MOV R35, R4 ;  /* 0x0000000400237202 */ /* 0x000fe20000000f00 */
[----:B------:R-:W-:Y:S01]  /*e7900*/  IMAD.MOV.U32 R4, RZ, RZ, R5 ;  /* 0x000000ffff047224 */ /* 0x000fe200078e0005 */
[----:B------:R-:W-:Y:S01]  /*e7910*/  MOV R5, R6 ;  /* 0x0000000600057202 */ /* 0x000fe20000000f00 */
[----:B------:R-:W-:Y:S01]  /*e7920*/  IMAD.MOV.U32 R250, RZ, RZ, R7 ;  /* 0x000000fffffa7224 */ /* 0x000fe200078e0007 */
[----:B--2---:R-:W-:Y:S01]  /*e7930*/  IADD3 R155, P1, R32, R179, RZ ;  /* 0x000000b3209b7210 */ /* 0x004fe20007f3e0ff */
[----:B------:R-:W-:-:S03]  /*e7940*/  IMAD.MOV.U32 R32, RZ, RZ, R177 ;  /* 0x000000ffff207224 */ /* 0x000fc600078e00b1 */
[----:B------:R-:W-:Y:S01]  /*e7950*/  IADD3.X R156, R33, R2, RZ, P1, !PT ;  /* 0x00000002219c7210 */ /* 0x000fe20000ffe4ff */
[----:B------:R-:W-:-:S05]  /*e7960*/  MOV R33, R176 ;  /* 0x000000b000217202 */ /* 0x000fca0000000f00 */
[----:B------:R1:W-:Y:S01]  /*e7970*/  STL.64 [R1+0x17e8], R32 ;  /* 0x0017e82001007387 */ /* 0x0003e20000100a00 */
[----:B------:R-:W2:Y:S02]  /*e7980*/  LDL.64 R6, [R1+0x17e8] ;  /* 0x0017e80001067983 */ /* 0x000ea40000100a00 */
[----:B------:R-:W-:Y:S01]  /*e7990*/  IMAD.MOV.U32 R34, RZ, RZ, R3 ;  /* 0x000000ffff227224 */ /* 0x000fe200078e0003 */
[----:B------:R-:W-:Y:S01]  /*e79a0*/  MOV R251, R8 ;  /* 0x0000000800fb7202 */ /* 0x000fe20000000f00 */
[----:B------:R-:W-:Y:S01]  /*e79b0*/  IMAD.MOV.U32 R248, RZ, RZ, R9 ;  /* 0x000000fffff87224 */ /* 0x000fe200078e0009 */
[----:B------:R-:W-:Y:S01]  /*e79c0*/  MOV R249, R10 ;  /* 0x0000000a00f97202 */ /* 0x000fe20000000f00 */
[----:B------:R-:W-:Y:S01]  /*e79d0*/  IMAD.MOV.U32 R246, RZ, RZ, R11 ;  /* 0x000000fffff67224 */ /* 0x000fe200078e000b */
[----:B------:R-:W-:Y:S01]  /*e79e0*/  MOV R247, R12 ;  /* 0x0000000c00f77202 */ /* 0x000fe20000000f00 */
[----:B------:R3:W-:Y:S01]  /*e79f0*/  STL.64 [R1+0x2b80], R34 ;  /* 0x002b802201007387 */ /* 0x0007e20000100a00 */
[----:B------:R-:W-:Y:S01]  /*e7a00*/  IMAD.MOV.U32 R244, RZ, RZ, R13 ;  /* 0x000000fffff47224 */ /* 0x000fe200078e000d */
[----:B------:R-:W-:Y:S01]  /*e7a10*/  MOV R245, R14 ;  /* 0x0000000e00f57202 */ /* 0x000fe20000000f00 */
[----:B------:R4:W-:Y:S02]  /*e7a20*/  STL.64 [R1+0x2b78], R4 ;  /* 0x002b780401007387 */ /* 0x0009e40000100a00 */
[----:B------:R-:W-:Y:S01]  /*e7a30*/  IMAD.MOV.U32 R242, RZ, RZ, R15 ;  /* 0x000000fffff27224 */ /* 0x000fe200078e000f */
[----:B------:R-:W-:Y:S01]  /*e7a40*/  MOV R243, R16 ;  /* 0x0000001000f37202 */ /* 0x000fe20000000f00 */
[----:B------:R-:W-:Y:S01]  /*e7a50*/  STL.64 [R1+0x2b70], R250 ;  /* 0x002b70fa01007387 */ /* 0x000fe20000100a00 */
[----:B------:R-:W-:Y:S01]  /*e7a60*/  IMAD.MOV.U32 R240, RZ, RZ, R17 ;  /* 0x000000fffff07224 */ /* 0x000fe200078e0011 */
[----:B------:R-:W-:Y:S01]  /*e7a70*/  MOV R241, R18 ;  /* 0x0000001200f17202 */ /* 0x000fe20000000f00 */
[----:B------:R-:W-:Y:S02]  /*e7a80*/  STL.64 [R1+0x2a88], R248 ;  /* 0x002a88f801007387 */ /* 0x000fe40000100a00 */
        /* <DEDUP_REMOVED lines=50> */
[----:B------:R-:W-:Y:S01]  /*e7db0*/  IMAD.SHL.U32 R158, R158, 0x4, RZ ;  /* 0x000000049e9e7824 */ /* 0x000fe200078e00ff */
        /* <DEDUP_REMOVED lines=14> */
[----:B------:R-:W-:-:S02]  /*e7ea0*/  MOV R197, R86 ;  /* 0x0000005600c57202 */ /* 0x000fc40000000f00 */
[----:B------:R-:W-:Y:S01]  /*e7eb0*/  LOP3.LUT R157, R158, 0x10, RZ, 0x3c, !PT ;  /* 0x000000109e9d7812 */ /* 0x000fe200078e3cff */
        /* <DEDUP_REMOVED lines=11> */
[----:B------:R-:W-:-:S02]  /*e7f70*/  MOV R189, R94 ;  /* 0x0000005e00bd7202 */ /* 0x000fc40000000f00 */
[----:B------:R-:W-:Y:S01]  /*e7f80*/  LEA R13, R159, R157, 0x10 ;  /* 0x0000009d9f0d7211 */ /* 0x000fe200078e80ff */
        /* <DEDUP_REMOVED lines=55> */
[----:B-1----:R-:W-:Y:S01]  /*e8300*/  IMAD.MOV.U32 R32, RZ, RZ, R135 ;  /* 0x000000ffff207224 */ /* 0x002fe200078e0087 */
        /* <DEDUP_REMOVED lines=13> */
[----:B------:R1:W-:Y:S01]  /*e83e0*/  STL.64 [R1+0x22c8], R32 ;  /* 0x0022c82001007387 */ /* 0x0003e20000100a00 */
        /* <DEDUP_REMOVED lines=9> */
[----:B------:R-:W-:Y:S01]  /*e8480*/  IMAD.MOV.U32 R20, RZ, RZ, R151 ;  /* 0x000000ffff147224 */ /* 0x000fe200078e0097 */
[----:B------:R-:W-:Y:S01]  /*e8490*/  MOV R21, R152 ;  /* 0x0000009800157202 */ /* 0x000fe20000000f00 */
[----:B------:R-:W-:Y:S01]  /*e84a0*/  STL.64 [R1+0x22a8], R44 ;  /* 0x0022a82c01007387 */ /* 0x000fe20000100a00 */
[----:B------:R-:W-:Y:S01]  /*e84b0*/  STL.64 [R1+0x22a0], R42 ;  /* 0x0022a02a01007387 */ /* 0x000fe20000100a00 */
[----:B------:R-:W-:Y:S01]  /*e84c0*/  IMAD.MOV.U32 R24, RZ, RZ, R153 ;  /* 0x000000ffff187224 */ /* 0x000fe200078e0099 */
[----:B------:R-:W-:Y:S01]  /*e84d0*/  MOV R25, R154 ;  /* 0x0000009a00197202 */ /* 0x000fe20000000f00 */
[----:B------:R-:W-:Y:S02]  /*e84e0*/  STL.64 [R1+0x2298], R40 ;  /* 0x0022982801007387 */ /* 0x000fe40000100a00 */
[----:B------:R-:W-:Y:S01]  /*e84f0*/  IMAD.MOV.U32 R22, RZ, RZ, R155 ;  /* 0x000000ffff167224 */ /* 0x000fe200078e009b */
[----:B------:R-:W-:Y:S01]  /*e8500*/  MOV R23, R156 ;  /* 0x0000009c00177202 */ /* 0x000fe20000000f00 */
[----:B------:R-:W-:Y:S01]  /*e8510*/  STL.64 [R1+0x2290], R38 ;  /* 0x0022902601007387 */ /* 0x000fe20000100a00 */
[----:B------:R1:W-:Y:S03]  /*e8520*/  STL.64 [R1+0x2288], R20 ;  /* 0x0022881401007387 */ /* 0x0003e60000100a00 */
[----:B--2---:R2:W-:Y:S01]  /*e8530*/  LDGSTS.E [R13+0x40200], [R6.64], P4 ;  /* 0x40200000060d7fae */ /* 0x0045e2000a121844 */
        /* <DEDUP_REMOVED lines=27> */
[----:B---3--:R-:W3:Y:S04]  /*e86f0*/  LDL.LU R34, [R1+0x5b54] ;  /* 0x005b540001227983 */ /* 0x008ee80000300800 */
[----:B------:R1:W-:Y:S01]  /*e8700*/  LDGSTS.E [R13+0x47200], [R200.64], P4 ;  /* 0x47200000c80d7fae */ /* 0x0003e2000a121844 */
[----:B------:R-:W-:Y:S02]  /*e8710*/  STL.64 [R1+0x2280], R24 ;  /* 0x0022801801007387 */ /* 0x000fe40000100a00 */
[----:B------:R1:W-:Y:S02]  /*e8720*/  LDGSTS.E [R13+0x47280], [R198.64], P0 ;  /* 0x47280000c60d7fae */ /* 0x0003e40008121844 */
[----:B------:R1:W-:Y:S01]  /*e8730*/  STL.64 [R1+0x2278], R22 ;  /* 0x0022781601007387 */ /* 0x0003e20000100a00 */
[----:B------:R1:W-:Y:S01]  /*e8740*/  LDGSTS.E [R13+0x47300], [R196.64], P3 ;  /* 0x47300000c40d7fae */ /* 0x0003e20009921844 */
[----:B------:R1:W-:Y:S03]  /*e8750*/  LDGSTS.E [R13+0x47380], [R194.64], P2 ;  /* 0x47380000c20d7fae */ /* 0x0003e60009121844 */
[----:B----4-:R-:W4:Y:S01]  /*e8760*/  LDL.LU.64 R4, [R1+0x2b68] ;  /* 0x002b680001047983 */ /* 0x010f220000300a00 */
        /* <DEDUP_REMOVED lines=12> */
[----:B------:R-:W3:Y:S01]  /*e8830*/  LDL.LU.64 R8, [R1+0x2b58] ;  /* 0x002b580001087983 */ /* 0x000ee20000300a00 */
[----:B------:R1:W-:Y:S02]  /*e8840*/  LDGSTS.E [R13+0x4a380], [R168.64], P2 ;  /* 0x4a380000a80d7fae */ /* 0x0003e40009121844 */
[----:B------:R1:W-:Y:S02]  /*e8850*/  LDGSTS.E [R13+0x4b200], [R166.64], P4 ;  /* 0x4b200000a60d7fae */ /* 0x0003e4000a121844 */
[----:B------:R1:W-:Y:S01]  /*e8860*/  LDGSTS.E [R13+0x4b280], [R164.64], P0 ;  /* 0x4b280000a40d7fae */ /* 0x0003e20008121844 */
[----:B------:R1:W-:Y:S01]  /*e8870*/  LDGSTS.E [R13+0x4b300], [R162.64], P3 ;  /* 0x4b300000a20d7fae */ /* 0x0003e20009921844 */
[----:B------:R1:W-:Y:S02]  /*e8880*/  LDGSTS.E [R13+0x4b380], [R160.64], P2 ;  /* 0x4b380000a00d7fae */ /* 0x0003e40009121844 */
[----:B------:R1:W-:Y:S01]  /*e8890*/  LDGSTS.E [R13+0x4c200], [R130.64], P4 ;  /* 0x4c200000820d7fae */ /* 0x0003e2000a121844 */
[----:B------:R-:W3:Y:S01]  /*e88a0*/  LDL.LU.64 R10, [R1+0x2b50] ;  /* 0x002b5000010a7983 */ /* 0x000ee20000300a00 */
        /* <DEDUP_REMOVED lines=14> */
[----:B------:R1:W-:Y:S02]  /*e8990*/  LDGSTS.E [R13+0x4f380], [R36.64], P2 ;  /* 0x4f380000240d7fae */ /* 0x0003e40009121844 */
[----:B-1----:R-:W3:Y:S01]  /*e89a0*/  LDL.LU.64 R32, [R1+0x2a68] ;  /* 0x002a680001207983 */ /* 0x002ee20000300a00 */
        /* <DEDUP_REMOVED lines=11> */
[----:B----4-:R-:W-:-:S05]  /*e8a60*/  IADD3 R3, P1, R4, R179, RZ ;  /* 0x000000b304037210 */ /* 0x010fca0007f3e0ff */
[----:B------:R-:W-:Y:S01]  /*e8a70*/  IMAD.X R4, R5, 0x1, R2, P1 ;  /* 0x0000000105047824 */ /* 0x000fe200008e0602 */
[----:B--2---:R-:W-:-:S04]  /*e8a80*/  IADD3 R5, P1, R6, R179, RZ ;  /* 0x000000b306057210 */ /* 0x004fc80007f3e0ff */
[----:B------:R-:W-:Y:S02]  /*e8a90*/  IADD3.X R6, R7, R2, RZ, P1, !PT ;  /* 0x0000000207067210 */ /* 0x000fe40000ffe4ff */
[----:B---3--:R-:W-:-:S05]  /*e8aa0*/  IADD3 R7, P1, R8, R179, RZ ;  /* 0x000000b308077210 */ /* 0x008fca0007f3e0ff */
[----:B------:R-:W-:Y:S01]  /*e8ab0*/  IMAD.X R8, R9, 0x1, R2, P1 ;  /* 0x0000000109087824 */ /* 0x000fe200008e0602 */
[----:B------:R-:W-:-:S04]  /*e8ac0*/  IADD3 R9, P1, R10, R179, RZ ;  /* 0x000000b30a097210 */ /* 0x000fc80007f3e0ff */
[----:B------:R-:W-:Y:S02]  /*e8ad0*/  IADD3.X R10, R11, R2, RZ, P1, !PT ;  /* 0x000000020b0a7210 */ /* 0x000fe40000ffe4ff */
[----:B------:R-:W-:-:S05]  /*e8ae0*/  IADD3 R11, P1, R32, R179, RZ ;  /* 0x000000b3200b7210 */ /* 0x000fca0007f3e0ff */
[--C-:B------:R-:W-:Y:S02]  /*e8af0*/  IMAD.X R12, R33, 0x1, R2.reuse, P1 ;  /* 0x00000001210c7824 */ /* 0x100fe400008e0602 */
[----:B------:R-:W2:Y:S01]  /*e8b00*/  LDL.LU.64 R32, [R1+0x2768] ;  /* 0x0027680001207983 */ /* 0x000ea20000300a00 */
[----:B------:R-:W3:Y:S01]  /*e8b10*/  LDL.LU.64 R50, [R1+0x2760] ;  /* 0x0027600001327983 */ /* 0x000ee20000300a00 */
[-C--:B------:R-:W-:Y:S01]  /*e8b20*/  IADD3 R13, P1, R14, R179.reuse, RZ ;  /* 0x000000b30e0d7210 */ /* 0x080fe20007f3e0ff */
[----:B------:R-:W4:Y:S01]  /*e8b30*/  LDL.LU.64 R48, [R1+0x2758] ;  /* 0x0027580001307983 */ /* 0x000f220000300a00 */
[----:B------:R-:W3:Y:S01]  /*e8b40*/  LDL.LU.64 R46, [R1+0x2750] ;  /* 0x00275000012e7983 */ /* 0x000ee20000300a00 */
[----:B------:R-:W3:Y:S01]  /*e8b50*/  LDL.LU.64 R44, [R1+0x2668] ;  /* 0x00266800012c7983 */ /* 0x000ee20000300a00 */
[----:B------:R-:W-:Y:S01]  /*e8b60*/  IADD3.X R14, R15, R2, RZ, P1, !PT ;  /* 0x000000020f0e7210 */ /* 0x000fe20000ffe4ff */
[-C--:B------:R-:W-:Y:S01]  /*e8b70*/  IADD3 R15, P1, R16, R179.reuse, RZ ;  /* 0x000000b3100f7210 */ /* 0x080fe20007f3e0ff */
[----:B------:R-:W3:Y:S01]  /*e8b80*/  LDL.LU.64 R42, [R1+0x2660] ;  /* 0x00266000012a7983 */ /* 0x000ee20000300a00 */
[----:B------:R-:W4:Y:S02]  /*e8b90*/  LDL.LU.64 R52, [R1+0x2658] ;  /* 0x0026580001347983 */ /* 0x000f240000300a00 */
[----:B------:R-:W4:Y:S02]  /*e8ba0*/  LDL.LU.64 R40, [R1+0x2650] ;  /* 0x0026500001287983 */ /* 0x000f240000300a00 */
[----:B------:R-:W4:Y:S02]  /*e8bb0*/  LDL.LU.64 R38, [R1+0x2448] ;  /* 0x0024480001267983 */ /* 0x000f240000300a00 */
        /* <DEDUP_REMOVED lines=16> */
[----:B------:R-:W-:Y:S02]  /*e8cc0*/  IMAD.X R56, R37, 0x1, R2, P1 ;  /* 0x0000000125387824 */ /* 0x000fe400008e0602 */
[----:B------:R-:W4:Y:S01]  /*e8cd0*/  LDL.LU.64 R36, [R1+0x2440] ;  /* 0x0024400001247983 */ /* 0x000f220000300a00 */
[----:B------:R-:W-:-:S04]  /*e8ce0*/  IADD3 R57, P1, R54, R179, RZ ;  /* 0x000000b336397210 */ /* 0x000fc80007f3e0ff */
[----:B------:R-:W-:Y:S02]  /*e8cf0*/  IADD3.X R58, R55, R2, RZ, P1, !PT ;  /* 0x00000002373a7210 */ /* 0x000fe40000ffe4ff */
[----:B--2---:R-:W-:-:S05]  /*e8d00*/  IADD3 R59, P1, R32, R179, RZ ;  /* 0x000000b3203b7210 */ /* 0x004fca0007f3e0ff */
[----:B------:R-:W-:Y:S02]  /*e8d10*/  IMAD.X R60, R33, 0x1, R2, P1 ;  /* 0x00000001213c7824 */ /* 0x000fe400008e0602 */
[----:B------:R-:W2:Y:S01]  /*e8d20*/  LDL.LU.64 R32, [R1+0x2438] ;  /* 0x0024380001207983 */ /* 0x000ea20000300a00 */
[----:B---3--:R-:W-:-:S04]  /*e8d30*/  IADD3 R61, P1, R50, R179, RZ ;  /* 0x000000b3323d7210 */ /* 0x008fc80007f3e0ff */
[-C--:B------:R-:W-:Y:S01]  /*e8d40*/  IADD3.X R62, R51, R2.reuse, RZ, P1, !PT ;  /* 0x00000002333e7210 */ /* 0x080fe20000ffe4ff */
[-C--:B----4-:R-:W-:Y:S01]  /*e8d50*/  IADD3 R63, P1, R48, R179.reuse, RZ ;  /* 0x000000b3303f7210 */ /* 0x090fe20007f3e0ff */
[----:B------:R-:W3:Y:S04]  /*e8d60*/  LDL.LU.64 R50, [R1+0x2430] ;  /* 0x0024300001327983 */ /* 0x000ee80000300a00 */
        /* <DEDUP_REMOVED lines=22> */
[----:B------:R-:W-:-:S04]  /*e8ed0*/  IADD3 R77, P1, R36, R179, RZ ;  /* 0x000000b3244d7210 */ /* 0x000fc80007f3e0ff */
[----:B------:R-:W-:Y:S02]  /*e8ee0*/  IADD3.X R78, R37, R2, RZ, P1, !PT ;  /* 0x00000002254e7210 */ /* 0x000fe40000ffe4ff */
[----:B------:R-:W4:Y:S01]  /*e8ef0*/  LDL.LU.64 R36, [R1+0x2180] ;  /* 0x0021800001247983 */ /* 0x000f220000300a00 */
[----:B--2---:R-:W-:-:S05]  /*e8f00*/  IADD3 R79, P1, R32, R179, RZ ;  /* 0x000000b3204f7210 */ /* 0x004fca0007f3e0ff */
[----:B------:R-:W-:Y:S02]  /*e8f10*/  IMAD.X R80, R33, 0x1, R2, P1 ;  /* 0x0000000121507824 */ /* 0x000fe400008e0602 */
[----:B------:R-:W2:Y:S01]  /*e8f20*/  LDL.LU.64 R32, [R1+0x2178] ;  /* 0x0021780001207983 */ /* 0x000ea20000300a00 */
[----:B---3--:R-:W-:-:S04]  /*e8f30*/  IADD3 R81, P1, R50, R179, RZ ;  /* 0x000000b332517210 */ /* 0x008fc80007f3e0ff */
[-C--:B------:R-:W-:Y:S02]  /*e8f40*/  IADD3.X R82, R51, R2.reuse, RZ, P1, !PT ;  /* 0x0000000233527210 */ /* 0x080fe40000ffe4ff */
[-C--:B----4-:R-:W-:Y:S01]  /*e8f50*/  IADD3 R83, P1, R48, R179.reuse, RZ ;  /* 0x000000b330537210 */ /* 0x090fe20007f3e0ff */
[----:B------:R-:W3:Y:S04]  /*e8f60*/  LDL.LU.64 R50, [R1+0x2170] ;  /* 0x0021700001327983 */ /* 0x000ee80000300a00 */
        /* <DEDUP_REMOVED lines=24> */
[----:B------:R-:W-:Y:S02]  /*e90f0*/  IADD3.X R102, R37, R2, RZ, P1, !PT ;  /* 0x0000000225667210 */ /* 0x000fe40000ffe4ff */
[----:B------:R-:W4:Y:S01]  /*e9100*/  LDL.LU.64 R36, [R1+0x2138] ;  /* 0x0021380001247983 */ /* 0x000f220000300a00 */
[----:B--2---:R-:W-:-:S05]  /*e9110*/  IADD3 R103, P1, R32, R179, RZ ;  /* 0x000000b320677210 */ /* 0x004fca0007f3e0ff */
[----:B------:R-:W-:Y:S02]  /*e9120*/  IMAD.X R104, R33, 0x1, R2, P1 ;  /* 0x0000000121687824 */ /* 0x000fe400008e0602 */
[----:B------:R-:W2:Y:S01]  /*e9130*/  LDL.LU.64 R32, [R1+0x2130] ;  /* 0x0021300001207983 */ /* 0x000ea20000300a00 */
[----:B------:R-:W2:Y:S02]  /*e9140*/  LDL.LU.64 R124, [R1+0x2128] ;  /* 0x00212800017c7983 */ /* 0x000ea40000300a00 */
[----:B------:R-:W2:Y:S02]  /*e9150*/  LDL.LU.64 R126, [R1+0x2120] ;  /* 0x00212000017e7983 */ /* 0x000ea40000300a00 */
[----:B------:R-:W2:Y:S01]  /*e9160*/  LDL.LU.64 R132, [R1+0x2118] ;  /* 0x0021180001847983 */ /* 0x000ea20000300a00 */
[----:B------:R-:W2:Y:S01]  /*e9170*/  LDL.LU.64 R130, [R1+0x2110] ;  /* 0x0021100001827983 */ /* 0x000ea20000300a00 */
[----:B------:R-:W2:Y:S02]  /*e9180*/  LDL.LU.64 R128, [R1+0x2108] ;  /* 0x0021080001807983 */ /* 0x000ea40000300a00 */
[----:B------:R-:W2:Y:S01]  /*e9190*/  LDL.LU.64 R54, [R1+0x2100] ;  /* 0x0021000001367983 */ /* 0x000ea20000300a00 */
[----:B---3--:R-:W-:Y:S01]  /*e91a0*/  IADD3 R105, P1, R50, R179, RZ ;  /* 0x000000b332697210 */ /* 0x008fe20007f3e0ff */
[----:B------:R-:W3:Y:S03]  /*e91b0*/  LDL.LU.64 R52, [R1+0x20f8] ;  /* 0x0020f80001347983 */ /* 0x000ee60000300a00 */
[----:B------:R-:W-:-:S02]  /*e91c0*/  IADD3.X R106, R51, R2, RZ, P1, !PT ;  /* 0x00000002336a7210 */ /* 0x000fc40000ffe4ff */
[-C--:B----4-:R-:W-:Y:S01]  /*e91d0*/  IADD3 R107, P1, R48, R179.reuse, RZ ;  /* 0x000000b3306b7210 */ /* 0x090fe20007f3e0ff */
[----:B------:R-:W4:Y:S04]  /*e91e0*/  LDL.LU.64 R50, [R1+0x20f0] ;  /* 0x0020f00001327983 */ /* 0x000f280000300a00 */
[--C-:B------:R-:W-:Y:S01]  /*e91f0*/  IMAD.X R108, R49, 0x1, R2.reuse, P1 ;  /* 0x00000001316c7824 */ /* 0x100fe200008e0602 */
[-C--:B------:R-:W-:Y:S01]  /*e9200*/  IADD3 R109, P1, R46, R179.reuse, RZ ;  /* 0x000000b32e6d7210 */ /* 0x080fe20007f3e0ff */
[----:B------:R-:W3:Y:S03]  /*e9210*/  LDL.LU.64 R48, [R1+0x20e8] ;  /* 0x0020e80001307983 */ /* 0x000ee60000300a00 */
[-C--:B------:R-:W-:Y:S01]  /*e9220*/  IADD3.X R110, R47, R2.reuse, RZ, P1, !PT ;  /* 0x000000022f6e7210 */ /* 0x080fe20000ffe4ff */
[-C--:B------:R-:W-:Y:S01]  /*e9230*/  IADD3 R111, P1, R44, R179.reuse, RZ ;  /* 0x000000b32c6f7210 */ /* 0x080fe20007f3e0ff */
[----:B------:R-:W3:Y:S04]  /*e9240*/  LDL.LU.64 R46, [R1+0x20e0] ;  /* 0x0020e000012e7983 */ /* 0x000ee80000300a00 */
        /* <DEDUP_REMOVED lines=8> */
[----:B------:R-:W4:Y:S03]  /*e92d0*/  LDL.LU.64 R40, [R1+0x20c8] ;  /* 0x0020c80001287983 */ /* 0x000f260000300a00 */
[----:B------:R-:W-:Y:S02]  /*e92e0*/  IADD3.X R118, R39, R2, RZ, P1, !PT ;  /* 0x0000000227767210 */ /* 0x000fe40000ffe4ff */
[----:B------:R-:W4:Y:S01]  /*e92f0*/  LDL.LU.64 R38, [R1+0x20c0] ;  /* 0x0020c00001267983 */ /* 0x000f220000300a00 */
[----:B------:R-:W-:-:S05]  /*e9300*/  IADD3 R119, P1, R36, R179, RZ ;  /* 0x000000b324777210 */ /* 0x000fca0007f3e0ff */
[----:B------:R-:W-:Y:S02]  /*e9310*/  IMAD.X R120, R37, 0x1, R2, P1 ;  /* 0x0000000125787824 */ /* 0x000fe400008e0602 */
[----:B------:R-:W4:Y:S01]  /*e9320*/  LDL.LU.64 R36, [R1+0x20b8] ;  /* 0x0020b80001247983 */ /* 0x000f220000300a00 */
[----:B--2---:R-:W-:-:S04]  /*e9330*/  IADD3 R121, P1, R32, R179, RZ ;  /* 0x000000b320797210 */ /* 0x004fc80007f3e0ff */
        /* <DEDUP_REMOVED lines=30> */
[----:B------:R-:W-:Y:S02]  /*e9520*/  IADD3 R155, P1, R36, R179, RZ ;  /* 0x000000b3249b7210 */ /* 0x000fe40007f3e0ff */
[----:B------:R-:W-:-:S03]  /*e9530*/  IMAD.MOV.U32 R36, RZ, RZ, R3 ;  /* 0x000000ffff247224 */ /* 0x000fc600078e0003 */
[----:B------:R-:W-:Y:S01]  /*e9540*/  IMAD.X R156, R37, 0x1, R2, P1 ;  /* 0x00000001259c7824 */ /* 0x000fe200008e0602 */
        /* <DEDUP_REMOVED lines=117> */
[----:B------:R1:W-:Y:S01]  /*e9ca0*/  LDGSTS.E [R13+0x40400], [R36.64], P4 ;  /* 0x40400000240d7fae */ /* 0x0003e2000a121844 */
[----:B------:R-:W-:Y:S02]  /*e9cb0*/  STL.64 [R1+0x2190], R186 ;  /* 0x002190ba01007387 */ /* 0x000fe40000100a00 */
[----:B------:R-:W-:Y:S01]  /*e9cc0*/  IMAD.MOV.U32 R174, RZ, RZ, R107 ;  /* 0x000000ffffae7224 */ /* 0x000fe200078e006b */
[----:B------:R-:W-:Y:S01]  /*e9cd0*/  MOV R175, R108 ;  /* 0x0000006c00af7202 */ /* 0x000fe20000000f00 */
[----:B------:R3:W-:Y:S04]  /*e9ce0*/  LDGSTS.E [R13+0x40480], [R4.64], P0 ;  /* 0x40480000040d7fae */ /* 0x0007e80008121844 */
[----:B------:R-:W-:Y:S01]  /*e9cf0*/  STL.64 [R1+0x2188], R184 ;  /* 0x002188b801007387 */ /* 0x000fe20000100a00 */
[----:B------:R-:W-:Y:S01]  /*e9d00*/  IMAD.MOV.U32 R172, RZ, RZ, R109 ;  /* 0x000000ffffac7224 */ /* 0x000fe200078e006d */
[----:B------:R-:W-:Y:S01]  /*e9d10*/  MOV R173, R110 ;  /* 0x0000006e00ad7202 */ /* 0x000fe20000000f00 */
[----:B------:R4:W-:Y:S01]  /*e9d20*/  LDGSTS.E [R13+0x40500], [R6.64], P3 ;  /* 0x40500000060d7fae */ /* 0x0009e20009921844 */
        /* <DEDUP_REMOVED lines=41> */
[----:B------:R1:W-:Y:S02]  /*e9fc0*/  LDGSTS.E [R13+0x43480], [R230.64], P0 ;  /* 0x43480000e60d7fae */ /* 0x0003e40008121844 */
        /* <DEDUP_REMOVED lines=15> */
[----:B------:R1:W-:Y:S01]  /*ea0c0*/  LDGSTS.E [R13+0x44480], [R222.64], P0 ;  /* 0x44480000de0d7fae */ /* 0x0003e20008121844 */
[----:B------:R-:W-:Y:S01]  /*ea0d0*/  IMAD.MOV.U32 R42, RZ, RZ, R145 ;  /* 0x000000ffff2a7224 */ /* 0x000fe200078e0091 */
[----:B------:R-:W-:Y:S01]  /*ea0e0*/  MOV R43, R146 ;  /* 0x00000092002b7202 */ /* 0x000fe20000000f00 */
[----:B------:R1:W-:Y:S01]  /*ea0f0*/  LDGSTS.E [R13+0x44500], [R220.64], P3 ;  /* 0x44500000dc0d7fae */ /* 0x0003e20009921844 */
[----:B------:R-:W-:Y:S01]  /*ea100*/  MOV R40, R147 ;  /* 0x0000009300287202 */ /* 0x000fe20000000f00 */
[----:B------:R-:W-:Y:S01]  /*ea110*/  IMAD.MOV.U32 R41, RZ, RZ, R148 ;  /* 0x000000ffff297224 */ /* 0x000fe200078e0094 */
[----:B------:R1:W-:Y:S01]  /*ea120*/  LDGSTS.E [R13+0x44580], [R218.64], P2 ;  /* 0x44580000da0d7fae */ /* 0x0003e20009121844 */
[----:B------:R-:W-:Y:S01]  /*ea130*/  MOV R38, R149 ;  /* 0x0000009500267202 */ /* 0x000fe20000000f00 */
[----:B------:R-:W-:-:S02]  /*ea140*/  IMAD.MOV.U32 R39, RZ, RZ, R150 ;  /* 0x000000ffff277224 */ /* 0x000fc400078e0096 */
[----:B------:R1:W-:Y:S01]  /*ea150*/  LDGSTS.E [R13+0x45400], [R216.64], P4 ;  /* 0x45400000d80d7fae */ /* 0x0003e2000a121844 */
[----:B------:R-:W-:Y:S01]  /*ea160*/  MOV R34, R151 ;  /* 0x0000009700227202 */ /* 0x000fe20000000f00 */
[----:B------:R-:W-:Y:S01]  /*ea170*/  IMAD.MOV.U32 R35, RZ, RZ, R152 ;  /* 0x000000ffff237224 */ /* 0x000fe200078e0098 */
[----:B------:R1:W-:Y:S01]  /*ea180*/  LDGSTS.E [R13+0x45480], [R214.64], P0 ;  /* 0x45480000d60d7fae */ /* 0x0003e20008121844 */
[----:B------:R1:W-:Y:S02]  /*ea190*/  LDGSTS.E [R13+0x45500], [R212.64], P3 ;  /* 0x45500000d40d7fae */ /* 0x0003e40009921844 */
[----:B------:R-:W-:Y:S01]  /*ea1a0*/  IMAD.MOV.U32 R26, RZ, RZ, R153 ;  /* 0x000000ffff1a7224 */ /* 0x000fe200078e0099 */
[----:B------:R-:W-:Y:S01]  /*ea1b0*/  MOV R27, R154 ;  /* 0x0000009a001b7202 */ /* 0x000fe20000000f00 */
[----:B------:R1:W-:Y:S01]  /*ea1c0*/  LDGSTS.E [R13+0x45580], [R210.64], P2 ;  /* 0x45580000d20d7fae */ /* 0x0003e20009121844 */
[----:B------:R-:W-:Y:S01]  /*ea1d0*/  IMAD.MOV.U32 R22, RZ, RZ, R155 ;  /* 0x000000ffff167224 */ /* 0x000fe200078e009b */
[----:B--2---:R-:W-:Y:S01]  /*ea1e0*/  IADD3 R157, P1, R32, R179, RZ ;  /* 0x000000b3209d7210 */ /* 0x004fe20007f3e0ff */
[----:B------:R-:W-:Y:S01]  /*ea1f0*/  IMAD.MOV.U32 R32, RZ, RZ, R135 ;  /* 0x000000ffff207224 */ /* 0x000fe200078e0087 */
[----:B------:R-:W-:Y:S01]  /*ea200*/  MOV R23, R156 ;  /* 0x0000009c00177202 */ /* 0x000fe20000000f00 */
[----:B------:R4:W-:Y:S01]  /*ea210*/  LDGSTS.E [R13+0x46400], [R208.64], P4 ;  /* 0x46400000d00d7fae */ /* 0x0009e2000a121844 */
[----:B------:R-:W-:Y:S01]  /*ea220*/  IADD3.X R158, R33, R2, RZ, P1, !PT ;  /* 0x00000002219e7210 */ /* 0x000fe20000ffe4ff */
[----:B------:R-:W-:-:S02]  /*ea230*/  MOV R33, R136 ;  /* 0x0000008800217202 */ /* 0x000fc40000000f00 */
[----:B------:R-:W-:Y:S01]  /*ea240*/  IMAD.MOV.U32 R24, RZ, RZ, R157 ;  /* 0x000000ffff187224 */ /* 0x000fe200078e009d */
[----:B------:R4:W-:Y:S04]  /*ea250*/  LDGSTS.E [R13+0x46480], [R206.64], P0 ;  /* 0x46480000ce0d7fae */ /* 0x0009e80008121844 */
[----:B------:R4:W-:Y:S01]  /*ea260*/  STL.64 [R1+0x2108], R32 ;  /* 0x0021082001007387 */ /* 0x0009e20000100a00 */
[----:B------:R-:W-:Y:S02]  /*ea270*/  STL.64 [R1+0x2100], R50 ;  /* 0x0021003201007387 */ /* 0x000fe40000100a00 */
[----:B------:R-:W-:Y:S02]  /*ea280*/  STL.64 [R1+0x20f8], R48 ;  /* 0x0020f83001007387 */ /* 0x000fe40000100a00 */
[----:B------:R-:W-:Y:S01]  /*ea290*/  STL.64 [R1+0x20f0], R46 ;  /* 0x0020f02e01007387 */ /* 0x000fe20000100a00 */
[----:B------:R-:W-:Y:S01]  /*ea2a0*/  STL.64 [R1+0x20e8], R44 ;  /* 0x0020e82c01007387 */ /* 0x000fe20000100a00 */
[----:B------:R-:W-:Y:S02]  /*ea2b0*/  STL.64 [R1+0x20e0], R42 ;  /* 0x0020e02a01007387 */ /* 0x000fe40000100a00 */
[----:B------:R-:W-:Y:S02]  /*ea2c0*/  STL.64 [R1+0x20d8], R40 ;  /* 0x0020d82801007387 */ /* 0x000fe40000100a00 */
[----:B------:R-:W-:Y:S01]  /*ea2d0*/  STL.64 [R1+0x20d0], R38 ;  /* 0x0020d02601007387 */ /* 0x000fe20000100a00 */
[----:B------:R-:W-:Y:S01]  /*ea2e0*/  MOV R25, R158 ;  /* 0x0000009e00197202 */ /* 0x000fe20000000f00 */
[----:B------:R-:W-:Y:S04]  /*ea2f0*/  STL.64 [R1+0x20c8], R34 ;  /* 0x0020c82201007387 */ /* 0x000fe80000100a00 */
[----:B------:R4:W-:Y:S01]  /*ea300*/  LDGSTS.E [R13+0x46500], [R204.64], P3 ;  /* 0x46500000cc0d7fae */ /* 0x0009e20009921844 */
[----:B-1----:R-:W2:Y:S02]  /*ea310*/  LDL.LU R37, [R1+0x5b50] ;  /* 0x005b500001257983 */ /* 0x002ea40000300800 */
[----:B------:R1:W-:Y:S02]  /*ea320*/  LDGSTS.E [R13+0x46580], [R202.64], P2 ;  /* 0x46580000ca0d7fae */ /* 0x0003e40009121844 */
[----:B------:R-:W-:Y:S01]  /*ea330*/  STL.64 [R1+0x20c0], R26 ;  /* 0x0020c01a01007387 */ /* 0x000fe20000100a00 */
[----:B------:R1:W-:Y:S04]  /*ea340*/  LDGSTS.E [R13+0x47400], [R200.64], P4 ;  /* 0x47400000c80d7fae */ /* 0x0003e8000a121844 */
[----:B------:R1:W-:Y:S01]  /*ea350*/  STL.64 [R1+0x20b8], R22 ;  /* 0x0020b81601007387 */ /* 0x0003e20000100a00 */
[----:B------:R1:W-:Y:S02]  /*ea360*/  LDGSTS.E [R13+0x47480], [R198.64], P0 ;  /* 0x47480000c60d7fae */ /* 0x0003e40008121844 */
[----:B------:R1:W-:Y:S02]  /*ea370*/  STL.64 [R1+0x20b0], R24 ;  /* 0x0020b01801007387 */ /* 0x0003e40000100a00 */
        /* <DEDUP_REMOVED lines=9> */
[----:B----4-:R-:W4:Y:S01]  /*ea410*/  LDL.LU.64 R6, [R1+0x2b40] ;  /* 0x002b400001067983 */ /* 0x010f220000300a00 */
        /* <DEDUP_REMOVED lines=11> */
[----:B------:R1:W-:Y:S01]  /*ea4d0*/  LDGSTS.E [R13+0x4c400], [R130.64], P4 ;  /* 0x4c400000820d7fae */ /* 0x0003e2000a121844 */
        /* <DEDUP_REMOVED lines=16> */
[----:B-1----:R-:W2:Y:S01]  /*ea5e0*/  LDL.LU.64 R32, [R1+0x2a48] ;  /* 0x002a480001207983 */ /* 0x002ea20000300a00 */
[----:B------:R-:W2:Y:S02]  /*ea5f0*/  LDL.LU.64 R14, [R1+0x2a40] ;  /* 0x002a4000010e7983 */ /* 0x000ea40000300a00 */
[----:B------:R-:W2:Y:S02]  /*ea600*/  LDL.LU.64 R16, [R1+0x2a38] ;  /* 0x002a380001107983 */ /* 0x000ea40000300a00 */
[----:B------:R-:W2:Y:S01]  /*ea610*/  LDL.LU.64 R18, [R1+0x2a30] ;  /* 0x002a300001127983 */ /* 0x000ea20000300a00 */
[----:B------:R-:W2:Y:S04]  /*ea620*/  LDL.LU.64 R20, [R1+0x2948] ;  /* 0x0029480001147983 */ /* 0x000ea80000300a00 */
        /* <DEDUP_REMOVED lines=8> */
[----:B------:R-:W-:Y:S01]  /*ea6b0*/  IMAD.X R4, R5, 0x1, R2, P1 ;  /* 0x0000000105047824 */ /* 0x000fe200008e0602 */
[----:B----4-:R-:W-:-:S04]  /*ea6c0*/  IADD3 R5, P1, R6, R179, RZ ;  /* 0x000000b306057210 */ /* 0x010fc80007f3e0ff */
[----:B------:R-:W-:Y:S02]  /*ea6d0*/  IADD3.X R6, R7, R2, RZ, P1, !PT ;  /* 0x0000000207067210 */ /* 0x000fe40000ffe4ff */
[----:B--2---:R-:W-:-:S05]  /*ea6e0*/  IADD3 R7, P1, R8, R179, RZ ;  /* 0x000000b308077210 */ /* 0x004fca0007f3e0ff */
[----:B------:R-:W-:Y:S01]  /*ea6f0*/  IMAD.X R8, R9, 0x1, R2, P1 ;  /* 0x0000000109087824 */ /* 0x000fe200008e0602 */
[----:B------:R-:W-:-:S04]  /*ea700*/  IADD3 R9, P1, R10, R179, RZ ;  /* 0x000000b30a097210 */ /* 0x000fc80007f3e0ff */
[----:B------:R-:W-:Y:S02]  /*ea710*/  IADD3.X R10, R11, R2, RZ, P1, !PT ;  /* 0x000000020b0a7210 */ /* 0x000fe40000ffe4ff */
[----:B------:R-:W-:-:S05]  /*ea720*/  IADD3 R11, P1, R32, R179, RZ ;  /* 0x000000b3200b7210 */ /* 0x000fca0007f3e0ff */
[--C-:B------:R-:W-:Y:S02]  /*ea730*/  IMAD.X R12, R33, 0x1, R2.reuse, P1 ;  /* 0x00000001210c7824 */ /* 0x100fe400008e0602 */
[----:B------:R-:W2:Y:S01]  /*ea740*/  LDL.LU.64 R32, [R1+0x2748] ;  /* 0x0027480001207983 */ /* 0x000ea20000300a00 */
[-C--:B------:R-:W-:Y:S01]  /*ea750*/  IADD3 R13, P1, R14, R179.reuse, RZ ;  /* 0x000000b30e0d7210 */ /* 0x080fe20007f3e0ff */
[----:B------:R-:W3:Y:S02]  /*ea760*/  LDL.LU.64 R50, [R1+0x2740] ;  /* 0x0027400001327983 */ /* 0x000ee40000300a00 */
[----:B------:R-:W4:Y:S01]  /*ea770*/  LDL.LU.64 R48, [R1+0x2738] ;  /* 0x0027380001307983 */ /* 0x000f220000300a00 */
[----:B------:R-:W3:Y:S01]  /*ea780*/  LDL.LU.64 R46, [R1+0x2730] ;  /* 0x00273000012e7983 */ /* 0x000ee20000300a00 */
[-C--:B------:R-:W-:Y:S01]  /*ea790*/  IADD3.X R14, R15, R2.reuse, RZ, P1, !PT ;  /* 0x000000020f0e7210 */ /* 0x080fe20000ffe4ff */
[-C--:B------:R-:W-:Y:S02]  /*ea7a0*/  IADD3 R15, P1, R16, R179.reuse, RZ ;  /* 0x000000b3100f7210 */ /* 0x080fe40007f3e0ff */
[----:B------:R-:W3:Y:S01]  /*ea7b0*/  LDL.LU.64 R44, [R1+0x2648] ;  /* 0x00264800012c7983 */ /* 0x000ee20000300a00 */
[----:B------:R-:W3:Y:S01]  /*ea7c0*/  LDL.LU.64 R42, [R1+0x2640] ;  /* 0x00264000012a7983 */ /* 0x000ee20000300a00 */
[----:B------:R-:W4:Y:S02]  /*ea7d0*/  LDL.LU.64 R52, [R1+0x2638] ;  /* 0x0026380001347983 */ /* 0x000f240000300a00 */
[----:B------:R-:W4:Y:S02]  /*ea7e0*/  LDL.LU.64 R40, [R1+0x2630] ;  /* 0x0026300001287983 */ /* 0x000f240000300a00 */
[----:B------:R-:W-:Y:S01]  /*ea7f0*/  IMAD.X R16, R17, 0x1, R2, P1 ;  /* 0x0000000111107824 */ /* 0x000fe200008e0602 */
[-C--:B------:R-:W-:Y:S01]  /*ea800*/  IADD3 R17, P1, R18, R179.reuse, RZ ;  /* 0x000000b312117210 */ /* 0x080fe20007f3e0ff */
[----:B------:R-:W4:Y:S03]  /*ea810*/  LDL.LU.64 R38, [R1+0x2428] ;  /* 0x0024280001267983 */ /* 0x000f260000300a00 */
        /* <DEDUP_REMOVED lines=15> */
[-C--:B------:R-:W-:Y:S01]  /*ea910*/  IADD3 R57, P1, R54, R179.reuse, RZ ;  /* 0x000000b336397210 */ /* 0x080fe20007f3e0ff */
[----:B------:R-:W4:Y:S03]  /*ea920*/  LDL.LU.64 R34, [R1+0x2420] ;  /* 0x0024200001227983 */ /* 0x000f260000300a00 */
        /* <DEDUP_REMOVED lines=133> */
[----:B------:R-:W-:Y:S01]  /*eb180*/  IMAD.MOV.U32 R250, RZ, RZ, R7 ;  /* 0x000000fffffa7224 */ /* 0x000fe200078e0007 */
[----:B--2---:R-:W-:Y:S01]  /*eb190*/  IADD3 R157, P1, R32, R179, RZ ;  /* 0x000000b3209d7210 */ /* 0x004fe20007f3e0ff */
[----:B------:R-:W-:-:S03]  /*eb1a0*/  IMAD.MOV.U32 R32, RZ, RZ, R3 ;  /* 0x000000ffff207224 */ /* 0x000fc600078e0003 */
[----:B------:R-:W-:Y:S01]  /*eb1b0*/  IADD3.X R158, R33, R2, RZ, P1, !PT ;  /* 0x00000002219e7210 */ /* 0x000fe20000ffe4ff */
[----:B------:R-:W-:Y:S02]  /*eb1c0*/  MOV R33, R4 ;  /* 0x0000000400217202 */ /* 0x000fe40000000f00 */
[----:B------:R-:W-:Y:S01]  /*eb1d0*/  IMAD.MOV.U32 R4, RZ, RZ, R5 ;  /* 0x000000ffff047224 */ /* 0x000fe200078e0005 */
[----:B------:R-:W-:Y:S02]  /*eb1e0*/  MOV R5, R6 ;  /* 0x0000000600057202 */ /* 0x000fe40000000f00 */
[----:B------:R1:W-:Y:S01]  /*eb1f0*/  STL.64 [R1+0x2b48], R32 ;  /* 0x002b482001007387 */ /* 0x0003e20000100a00 */
[----:B------:R-:W2:Y:S01]  /*eb200*/  LDL.64 R6, [R1+0x2b48] ;  /* 0x002b480001067983 */ /* 0x000ea20000100a00 */
        /* <DEDUP_REMOVED lines=92> */
[----:B------:R-:W-:Y:S01]  /*eb7d0*/  IMAD R13, R159, 0x10000, R3 ;  /* 0x000100009f0d7824 */ /* 0x000fe200078e0203 */
        /* <DEDUP_REMOVED lines=58> */
[----:B-1----:R-:W-:Y:S01]  /*ebb80*/  IMAD.MOV.U32 R32, RZ, RZ, R137 ;  /* 0x000000ffff207224 */ /* 0x002fe200078e0089 */
        /* <DEDUP_REMOVED lines=32> */
[----:B------:R-:W-:Y:S02]  /*ebd90*/  STL.64 [R1+0x1f50], R36 ;  /* 0x001f502401007387 */ /* 0x000fe40000100a00 */
[----:B------:R4:W-:Y:S02]  /*ebda0*/  STL.64 [R1+0x1f48], R20 ;  /* 0x001f481401007387 */ /* 0x0009e40000100a00 */
[----:B------:R-:W-:Y:S01]  /*ebdb0*/  STL.64 [R1+0x1f40], R24 ;  /* 0x001f401801007387 */ /* 0x000fe20000100a00 */
[----:B------:R1:W-:Y:S04]  /*ebdc0*/  STL.64 [R1+0x1f38], R22 ;  /* 0x001f381601007387 */ /* 0x0003e80000100a00 */
        /* <DEDUP_REMOVED lines=32> */
[----:B---3--:R-:W3:Y:S04]  /*ebfd0*/  LDL.LU.64 R4, [R1+0x2b28] ;  /* 0x002b280001047983 */ /* 0x008ee80000300a00 */
[----:B------:R1:W-:Y:S01]  /*ebfe0*/  LDGSTS.E [R13+0x48600], [R190.64], P4 ;  /* 0x48600000be0d7fae */ /* 0x0003e2000a121844 */
[----:B------:R1:W-:Y:S02]  /*ebff0*/  LDGSTS.E [R13+0x48680], [R188.64], P0 ;  /* 0x48680000bc0d7fae */ /* 0x0003e40008121844 */
[----:B------:R1:W-:Y:S02]  /*ec000*/  LDGSTS.E [R13+0x48700], [R186.64], P3 ;  /* 0x48700000ba0d7fae */ /* 0x0003e40009921844 */
[----:B------:R1:W-:Y:S01]  /*ec010*/  LDGSTS.E [R13+0x48780], [R184.64], P2 ;  /* 0x48780000b80d7fae */ /* 0x0003e20009121844 */
[----:B------:R1:W-:Y:S04]  /*ec020*/  LDGSTS.E [R13+0x49600], [R182.64], P4 ;  /* 0x49600000b60d7fae */ /* 0x0003e8000a121844 */
[----:B--2---:R-:W2:Y:S01]  /*ec030*/  LDL.LU.64 R6, [R1+0x2b20] ;  /* 0x002b200001067983 */ /* 0x004ea20000300a00 */
        /* <DEDUP_REMOVED lines=33> */
[----:B----4-:R-:W4:Y:S01]  /*ec250*/  LDL.LU.64 R20, [R1+0x2928] ;  /* 0x0029280001147983 */ /* 0x010f220000300a00 */
[----:B------:R-:W4:Y:S02]  /*ec260*/  LDL.LU.64 R22, [R1+0x2920] ;  /* 0x0029200001167983 */ /* 0x000f240000300a00 */
[----:B------:R-:W4:Y:S02]  /*ec270*/  LDL.LU.64 R24, [R1+0x2918] ;  /* 0x0029180001187983 */ /* 0x000f240000300a00 */
[----:B------:R-:W4:Y:S01]  /*ec280*/  LDL.LU.64 R26, [R1+0x2910] ;  /* 0x00291000011a7983 */ /* 0x000f220000300a00 */
[----:B------:R-:W4:Y:S01]  /*ec290*/  LDL.LU.64 R28, [R1+0x2828] ;  /* 0x00282800011c7983 */ /* 0x000f220000300a00 */
[----:B------:R-:W4:Y:S02]  /*ec2a0*/  LDL.LU.64 R30, [R1+0x2820] ;  /* 0x00282000011e7983 */ /* 0x000f240000300a00 */
[----:B------:R-:W4:Y:S02]  /*ec2b0*/  LDL.LU.64 R34, [R1+0x2818] ;  /* 0x0028180001227983 */ /* 0x000f240000300a00 */
[----:B------:R-:W4:Y:S01]  /*ec2c0*/  LDL.LU.64 R52, [R1+0x2810] ;  /* 0x0028100001347983 */ /* 0x000f220000300a00 */
[----:B---3--:R-:W-:-:S04]  /*ec2d0*/  IADD3 R3, P1, R4, R179, RZ ;  /* 0x000000b304037210 */ /* 0x008fc80007f3e0ff */
[----:B------:R-:W-:Y:S02]  /*ec2e0*/  IADD3.X R4, R5, R2, RZ, P1, !PT ;  /* 0x0000000205047210 */ /* 0x000fe40000ffe4ff */
[----:B--2---:R-:W-:-:S05]  /*ec2f0*/  IADD3 R5, P1, R6, R179, RZ ;  /* 0x000000b306057210 */ /* 0x004fca0007f3e0ff */
[----:B------:R-:W-:Y:S01]  /*ec300*/  IMAD.X R6, R7, 0x1, R2, P1 ;  /* 0x0000000107067824 */ /* 0x000fe200008e0602 */
[----:B------:R-:W-:-:S04]  /*ec310*/  IADD3 R7, P1, R8, R179, RZ ;  /* 0x000000b308077210 */ /* 0x000fc80007f3e0ff */
        /* <DEDUP_REMOVED lines=8> */
[----:B------:R-:W3:Y:S01]  /*ec3a0*/  LDL.LU.64 R46, [R1+0x2718] ;  /* 0x00271800012e7983 */ /* 0x000ee20000300a00 */
[----:B------:R-:W3:Y:S01]  /*ec3b0*/  LDL.LU.64 R44, [R1+0x2710] ;  /* 0x00271000012c7983 */ /* 0x000ee20000300a00 */
[----:B------:R-:W3:Y:S02]  /*ec3c0*/  LDL.LU.64 R42, [R1+0x2628] ;  /* 0x00262800012a7983 */ /* 0x000ee40000300a00 */
[--C-:B------:R-:W-:Y:S01]  /*ec3d0*/  IMAD.X R14, R15, 0x1, R2.reuse, P1 ;  /* 0x000000010f0e7824 */ /* 0x100fe200008e0602 */
[-C--:B------:R-:W-:Y:S01]  /*ec3e0*/  IADD3 R15, P1, R16, R179.reuse, RZ ;  /* 0x000000b3100f7210 */ /* 0x080fe20007f3e0ff */
[----:B------:R-:W3:Y:S01]  /*ec3f0*/  LDL.LU.64 R40, [R1+0x2620] ;  /* 0x0026200001287983 */ /* 0x000ee20000300a00 */
[----:B------:R-:W3:Y:S02]  /*ec400*/  LDL.LU.64 R50, [R1+0x2618] ;  /* 0x0026180001327983 */ /* 0x000ee40000300a00 */
[----:B------:R-:W3:Y:S01]  /*ec410*/  LDL.LU.64 R38, [R1+0x2610] ;  /* 0x0026100001267983 */ /* 0x000ee20000300a00 */
[----:B------:R-:W-:Y:S01]  /*ec420*/  IADD3.X R16, R17, R2, RZ, P1, !PT ;  /* 0x0000000211107210 */ /* 0x000fe20000ffe4ff */
[-C--:B------:R-:W-:Y:S01]  /*ec430*/  IADD3 R17, P1, R18, R179.reuse, RZ ;  /* 0x000000b312117210 */ /* 0x080fe20007f3e0ff */
[----:B------:R-:W3:Y:S04]  /*ec440*/  LDL.LU.64 R36, [R1+0x2408] ;  /* 0x0024080001247983 */ /* 0x000ee80000300a00 */
        /* <DEDUP_REMOVED lines=15> */
[-C--:B------:R-:W-:Y:S01]  /*ec540*/  IADD3 R57, P1, R52, R179.reuse, RZ ;  /* 0x000000b334397210 */ /* 0x080fe20007f3e0ff */
[----:B------:R-:W4:Y:S04]  /*ec550*/  LDL.LU.64 R34, [R1+0x2400] ;  /* 0x0024000001227983 */ /* 0x000f280000300a00 */
[----:B------:R-:W-:Y:S01]  /*ec560*/  IMAD.X R58, R53, 0x1, R2, P1 ;  /* 0x00000001353a7824 */ /* 0x000fe200008e0602 */
[----:B--2---:R-:W-:-:S04]  /*ec570*/  IADD3 R59, P1, R32, R179, RZ ;  /* 0x000000b3203b7210 */ /* 0x004fc80007f3e0ff */
[----:B------:R-:W-:Y:S02]  /*ec580*/  IADD3.X R60, R33, R2, RZ, P1, !PT ;  /* 0x00000002213c7210 */ /* 0x000fe40000ffe4ff */
[----:B------:R-:W2:Y:S01]  /*ec590*/  LDL.LU.64 R32, [R1+0x23f8] ;  /* 0x0023f80001207983 */ /* 0x000ea20000300a00 */
[----:B---3--:R-:W-:-:S05]  /*ec5a0*/  IADD3 R61, P1, R48, R179, RZ ;  /* 0x000000b3303d7210 */ /* 0x008fca0007f3e0ff */
[--C-:B------:R-:W-:Y:S01]  /*ec5b0*/  IMAD.X R62, R49, 0x1, R2.reuse, P1 ;  /* 0x00000001313e7824 */ /* 0x100fe200008e0602 */
[-C--:B------:R-:W-:Y:S01]  /*ec5c0*/  IADD3 R63, P1, R46, R179.reuse, RZ ;  /* 0x000000b32e3f7210 */ /* 0x080fe20007f3e0ff */
[----:B------:R-:W3:Y:S03]  /*ec5d0*/  LDL.LU.64 R48, [R1+0x23f0] ;  /* 0x0023f00001307983 */ /* 0x000ee60000300a00 */
[----:B------:R-:W-:Y:S01]  /*ec5e0*/  IADD3.X R64, R47, R2, RZ, P1, !PT ;  /* 0x000000022f407210 */ /* 0x000fe20000ffe4ff */
[----:B------:R-:W-:Y:S01]  /*ec5f0*/  IADD3 R65, P1, R44, R179, RZ ;  /* 0x000000b32c417210 */ /* 0x000fe20007f3e0ff */
[----:B------:R-:W3:Y:S04]  /*ec600*/  LDL.LU.64 R46, [R1+0x2228] ;  /* 0x00222800012e7983 */ /* 0x000ee80000300a00 */
[----:B------:R-:W-:-:S02]  /*ec610*/  IMAD.X R66, R45, 0x1, R2, P1 ;  /* 0x000000012d427824 */ /* 0x000fc400008e0602 */
[----:B------:R-:W3:Y:S01]  /*ec620*/  LDL.LU.64 R44, [R1+0x2220] ;  /* 0x00222000012c7983 */ /* 0x000ee20000300a00 */
[-C--:B------:R-:W-:Y:S01]  /*ec630*/  IADD3 R67, P1, R42, R179.reuse, RZ ;  /* 0x000000b32a437210 */ /* 0x080fe20007f3e0ff */
[----:B------:R-:W3:Y:S03]  /*ec640*/  LDL.LU.64 R54, [R1+0x2218] ;  /* 0x0022180001367983 */ /* 0x000ee60000300a00 */
[-C--:B------:R-:W-:Y:S01]  /*ec650*/  IADD3.X R68, R43, R2.reuse, RZ, P1, !PT ;  /* 0x000000022b447210 */ /* 0x080fe20000ffe4ff */
[-C--:B------:R-:W-:Y:S01]  /*ec660*/  IADD3 R69, P1, R40, R179.reuse, RZ ;  /* 0x000000b328457210 */ /* 0x080fe20007f3e0ff */
[----:B------:R-:W3:Y:S04]  /*ec670*/  LDL.LU.64 R42, [R1+0x2210] ;  /* 0x00221000012a7983 */ /* 0x000ee80000300a00 */
[----:B------:R-:W-:Y:S01]  /*ec680*/  IMAD.X R70, R41, 0x1, R2, P1 ;  /* 0x0000000129467824 */ /* 0x000fe200008e0602 */
[-C--:B------:R-:W-:Y:S01]  /*ec690*/  IADD3 R71, P1, R50, R179.reuse, RZ ;  /* 0x000000b332477210 */ /* 0x080fe20007f3e0ff */
[----:B------:R-:W3:Y:S01]  /*ec6a0*/  LDL.LU.64 R40, [R1+0x2088] ;  /* 0x0020880001287983 */ /* 0x000ee20000300a00 */
[----:B------:R-:W3:Y:S02]  /*ec6b0*/  LDL.LU.64 R52, [R1+0x2080] ;  /* 0x0020800001347983 */ /* 0x000ee40000300a00 */
[----:B------:R-:W-:Y:S01]  /*ec6c0*/  IADD3.X R72, R51, R2, RZ, P1, !PT ;  /* 0x0000000233487210 */ /* 0x000fe20000ffe4ff */
[----:B------:R-:W-:-:S05]  /*ec6d0*/  IADD3 R73, P1, R38, R179, RZ ;  /* 0x000000b326497210 */ /* 0x000fca0007f3e0ff */
[----:B------:R-:W-:Y:S01]  /*ec6e0*/  IMAD.X R74, R39, 0x1, R2, P1 ;  /* 0x00000001274a7824 */ /* 0x000fe200008e0602 */
[-C--:B------:R-:W-:Y:S01]  /*ec6f0*/  IADD3 R75, P1, R36, R179.reuse, RZ ;  /* 0x000000b3244b7210 */ /* 0x080fe20007f3e0ff */
[----:B------:R-:W3:Y:S03]  /*ec700*/  LDL.LU.64 R38, [R1+0x2078] ;  /* 0x0020780001267983 */ /* 0x000ee60000300a00 */
[----:B------:R-:W-:Y:S02]  /*ec710*/  IADD3.X R76, R37, R2, RZ, P1, !PT ;  /* 0x00000002254c7210 */ /* 0x000fe40000ffe4ff */
[----:B------:R-:W3:Y:S01]  /*ec720*/  LDL.LU.64 R36, [R1+0x2070] ;  /* 0x0020700001247983 */ /* 0x000ee20000300a00 */
[----:B------:R-:W3:Y:S01]  /*ec730*/  LDL.LU.64 R50, [R1+0x1f28] ;  /* 0x001f280001327983 */ /* 0x000ee20000300a00 */
[----:B----4-:R-:W-:-:S05]  /*ec740*/  IADD3 R77, P1, R34, R179, RZ ;  /* 0x000000b3224d7210 */ /* 0x010fca0007f3e0ff */
[----:B------:R-:W-:Y:S02]  /*ec750*/  IMAD.X R78, R35, 0x1, R2, P1 ;  /* 0x00000001234e7824 */ /* 0x000fe400008e0602 */
[----:B------:R-:W4:Y:S01]  /*ec760*/  LDL.LU.64 R34, [R1+0x1f20] ;  /* 0x001f200001227983 */ /* 0x000f220000300a00 */
[----:B--2---:R-:W-:-:S04]  /*ec770*/  IADD3 R79, P1, R32, R179, RZ ;  /* 0x000000b3204f7210 */ /* 0x004fc80007f3e0ff */
[----:B------:R-:W-:Y:S02]  /*ec780*/  IADD3.X R80, R33, R2, RZ, P1, !PT ;  /* 0x0000000221507210 */ /* 0x000fe40000ffe4ff */
[----:B------:R-:W2:Y:S01]  /*ec790*/  LDL.LU.64 R32, [R1+0x1f18] ;  /* 0x001f180001207983 */ /* 0x000ea20000300a00 */
[----:B---3--:R-:W-:-:S05]  /*ec7a0*/  IADD3 R81, P1, R48, R179, RZ ;  /* 0x000000b330517210 */ /* 0x008fca0007f3e0ff */
[--C-:B------:R-:W-:Y:S01]  /*ec7b0*/  IMAD.X R82, R49, 0x1, R2.reuse, P1 ;  /* 0x0000000131527824 */ /* 0x100fe200008e0602 */
[-C--:B------:R-:W-:Y:S01]  /*ec7c0*/  IADD3 R83, P1, R46, R179.reuse, RZ ;  /* 0x000000b32e537210 */ /* 0x080fe20007f3e0ff */
[----:B------:R-:W3:Y:S03]  /*ec7d0*/  LDL.LU.64 R48, [R1+0x1f10] ;  /* 0x001f100001307983 */ /* 0x000ee60000300a00 */
[-C--:B------:R-:W-:Y:S01]  /*ec7e0*/  IADD3.X R84, R47, R2.reuse, RZ, P1, !PT ;  /* 0x000000022f547210 */ /* 0x080fe20000ffe4ff */
[-C--:B------:R-:W-:Y:S01]  /*ec7f0*/  IADD3 R85, P1, R44, R179.reuse, RZ ;  /* 0x000000b32c557210 */ /* 0x080fe20007f3e0ff */
[----:B------:R-:W3:Y:S04]  /*ec800*/  LDL.LU.64 R46, [R1+0x1ea8] ;  /* 0x001ea800012e7983 */ /* 0x000ee80000300a00 */
[----:B------:R-:W-:Y:S01]  /*ec810*/  IMAD.X R86, R45, 0x1, R2, P1 ;  /* 0x000000012d567824 */ /* 0x000fe200008e0602 */
[-C--:B------:R-:W-:Y:S01]  /*ec820*/  IADD3 R87, P1, R54, R179.reuse, RZ ;  /* 0x000000b336577210 */ /* 0x080fe20007f3e0ff */
[----:B------:R-:W3:Y:S03]  /*ec830*/  LDL.LU.64 R44, [R1+0x1ea0] ;  /* 0x001ea000012c7983 */ /* 0x000ee60000300a00 */
[----:B------:R-:W-:Y:S01]  /*ec840*/  IADD3.X R88, R55, R2, RZ, P1, !PT ;  /* 0x0000000237587210 */ /* 0x000fe20000ffe4ff */
[----:B------:R-:W-:-:S05]  /*ec850*/  IADD3 R89, P1, R42, R179, RZ ;  /* 0x000000b32a597210 */ /* 0x000fca0007f3e0ff */
[--C-:B------:R-:W-:Y:S01]  /*ec860*/  IMAD.X R90, R43, 0x1, R2.reuse, P1 ;  /* 0x000000012b5a7824 */ /* 0x100fe200008e0602 */
[-C--:B------:R-:W-:Y:S01]  /*ec870*/  IADD3 R91, P1, R40, R179.reuse, RZ ;  /* 0x000000b3285b7210 */ /* 0x080fe20007f3e0ff */
[----:B------:R-:W3:Y:S03]  /*ec880*/  LDL.LU.64 R42, [R1+0x1e98] ;  /* 0x001e9800012a7983 */ /* 0x000ee60000300a00 */
[----:B------:R-:W-:Y:S01]  /*ec890*/  IADD3.X R92, R41, R2, RZ, P1, !PT ;  /* 0x00000002295c7210 */ /* 0x000fe20000ffe4ff */
[-C--:B------:R-:W-:Y:S01]  /*ec8a0*/  IADD3 R93, P1, R52, R179.reuse, RZ ;  /* 0x000000b3345d7210 */ /* 0x080fe20007f3e0ff */
[----:B------:R-:W3:Y:S04]  /*ec8b0*/  LDL.LU.64 R40, [R1+0x1e90] ;  /* 0x001e900001287983 */ /* 0x000ee80000300a00 */
[----:B------:R-:W-:Y:S01]  /*ec8c0*/  IMAD.X R94, R53, 0x1, R2, P1 ;  /* 0x00000001355e7824 */ /* 0x000fe200008e0602 */
[----:B------:R-:W-:-:S04]  /*ec8d0*/  IADD3 R95, P1, R38, R179, RZ ;  /* 0x000000b3265f7210 */ /* 0x000fc80007f3e0ff */
[-C--:B------:R-:W-:Y:S01]  /*ec8e0*/  IADD3.X R96, R39, R2.reuse, RZ, P1, !PT ;  /* 0x0000000227607210 */ /* 0x080fe20000ffe4ff */
[-C--:B------:R-:W-:Y:S01]  /*ec8f0*/  IADD3 R97, P1, R36, R179.reuse, RZ ;  /* 0x000000b324617210 */ /* 0x080fe20007f3e0ff */
[----:B------:R-:W3:Y:S04]  /*ec900*/  LDL.LU.64 R38, [R1+0x1e60] ;  /* 0x001e600001267983 */ /* 0x000ee80000300a00 */
[----:B------:R-:W-:Y:S01]  /*ec910*/  IMAD.X R98, R37, 0x1, R2, P1 ;  /* 0x0000000125627824 */ /* 0x000fe200008e0602 */
[-C--:B------:R-:W-:Y:S01]  /*ec920*/  IADD3 R99, P1, R50, R179.reuse, RZ ;  /* 0x000000b332637210 */ /* 0x080fe20007f3e0ff */
[----:B------:R-:W3:Y:S03]  /*ec930*/  LDL.LU.64 R36, [R1+0x1e58] ;  /* 0x001e580001247983 */ /* 0x000ee60000300a00 */
[----:B------:R-:W-:Y:S01]  /*ec940*/  IADD3.X R100, R51, R2, RZ, P1, !PT ;  /* 0x0000000233647210 */ /* 0x000fe20000ffe4ff */
[----:B----4-:R-:W-:-:S05]  /*ec950*/  IADD3 R101, P1, R34, R179, RZ ;  /* 0x000000b322657210 */ /* 0x010fca0007f3e0ff */
[----:B------:R-:W-:Y:S02]  /*ec960*/  IMAD.X R102, R35, 0x1, R2, P1 ;  /* 0x0000000123667824 */ /* 0x000fe400008e0602 */
[----:B------:R-:W4:Y:S01]  /*ec970*/  LDL.LU.64 R34, [R1+0x1e50] ;  /* 0x001e500001227983 */ /* 0x000f220000300a00 */
[----:B--2---:R-:W-:-:S04]  /*ec980*/  IADD3 R103, P1, R32, R179, RZ ;  /* 0x000000b320677210 */ /* 0x004fc80007f3e0ff */
[-C--:B------:R-:W-:Y:S02]  /*ec990*/  IADD3.X R104, R33, R2.reuse, RZ, P1, !PT ;  /* 0x0000000221687210 */ /* 0x080fe40000ffe4ff */
[----:B------:R-:W2:Y:S01]  /*ec9a0*/  LDL.LU.64 R32, [R1+0x1e48] ;  /* 0x001e480001207983 */ /* 0x000ea20000300a00 */
[----:B------:R-:W2:Y:S02]  /*ec9b0*/  LDL.LU.64 R124, [R1+0x1e40] ;  /* 0x001e4000017c7983 */ /* 0x000ea40000300a00 */
[----:B------:R-:W2:Y:S02]  /*ec9c0*/  LDL.LU.64 R126, [R1+0x1e38] ;  /* 0x001e3800017e7983 */ /* 0x000ea40000300a00 */
[----:B------:R-:W2:Y:S01]  /*ec9d0*/  LDL.LU.64 R130, [R1+0x1e30] ;  /* 0x001e300001827983 */ /* 0x000ea20000300a00 */
[----:B------:R-:W2:Y:S01]  /*ec9e0*/  LDL.LU.64 R128, [R1+0x1e28] ;  /* 0x001e280001807983 */ /* 0x000ea20000300a00 */
[----:B------:R-:W2:Y:S02]  /*ec9f0*/  LDL.LU.64 R54, [R1+0x1e20] ;  /* 0x001e200001367983 */ /* 0x000ea40000300a00 */
[----:B------:R-:W2:Y:S01]  /*eca00*/  LDL.LU.64 R52, [R1+0x1e18] ;  /* 0x001e180001347983 */ /* 0x000ea20000300a00 */
[-C--:B---3--:R-:W-:Y:S01]  /*eca10*/  IADD3 R105, P1, R48, R179.reuse, RZ ;  /* 0x000000b330697210 */ /* 0x088fe20007f3e0ff */
[----:B------:R-:W3:Y:S04]  /*eca20*/  LDL.LU.64 R50, [R1+0x1e10] ;  /* 0x001e100001327983 */ /* 0x000ee80000300a00 */
[--C-:B------:R-:W-:Y:S01]  /*eca30*/  IMAD.X R106, R49, 0x1, R2.reuse, P1 ;  /* 0x00000001316a7824 */ /* 0x100fe200008e0602 */
[-C--:B------:R-:W-:Y:S01]  /*eca40*/  IADD3 R107, P1, R46, R179.reuse, RZ ;  /* 0x000000b32e6b7210 */ /* 0x080fe20007f3e0ff */
[----:B------:R-:W3:Y:S03]  /*eca50*/  LDL.LU.64 R48, [R1+0x1e08] ;  /* 0x001e080001307983 */ /* 0x000ee60000300a00 */
[-C--:B------:R-:W-:Y:S01]  /*eca60*/  IADD3.X R108, R47, R2.reuse, RZ, P1, !PT ;  /* 0x000000022f6c7210 */ /* 0x080fe20000ffe4ff */
[-C--:B------:R-:W-:Y:S01]  /*eca70*/  IADD3 R109, P1, R44, R179.reuse, RZ ;  /* 0x000000b32c6d7210 */ /* 0x080fe20007f3e0ff */
[----:B------:R-:W3:Y:S04]  /*eca80*/  LDL.LU.64 R46, [R1+0x1e00] ;  /* 0x001e0000012e7983 */ /* 0x000ee80000300a00 */
        /* <DEDUP_REMOVED lines=8> */
[----:B------:R-:W-:-:S04]  /*ecb10*/  IADD3 R115, P1, R38, R179, RZ ;  /* 0x000000b326737210 */ /* 0x000fc80007f3e0ff */
[----:B------:R-:W-:Y:S02]  /*ecb20*/  IADD3.X R116, R39, R2, RZ, P1, !PT ;  /* 0x0000000227747210 */ /* 0x000fe40000ffe4ff */
[-C--:B------:R-:W-:Y:S01]  /*ecb30*/  IADD3 R117, P1, R36, R179.reuse, RZ ;  /* 0x000000b324757210 */ /* 0x080fe20007f3e0ff */
[----:B------:R-:W3:Y:S04]  /*ecb40*/  LDL.LU.64 R38, [R1+0x1de0] ;  /* 0x001de00001267983 */ /* 0x000ee80000300a00 */
[----:B------:R-:W-:Y:S02]  /*ecb50*/  IMAD.X R118, R37, 0x1, R2, P1 ;  /* 0x0000000125767824 */ /* 0x000fe400008e0602 */
[----:B------:R-:W3:Y:S01]  /*ecb60*/  LDL.LU.64 R36, [R1+0x1dd8] ;  /* 0x001dd80001247983 */ /* 0x000ee20000300a00 */
[----:B----4-:R-:W-:-:S04]  /*ecb70*/  IADD3 R119, P1, R34, R179, RZ ;  /* 0x000000b322777210 */ /* 0x010fc80007f3e0ff */
[----:B------:R-:W-:Y:S02]  /*ecb80*/  IADD3.X R120, R35, R2, RZ, P1, !PT ;  /* 0x0000000223787210 */ /* 0x000fe40000ffe4ff */
[----:B------:R-:W4:Y:S01]  /*ecb90*/  LDL.LU.64 R34, [R1+0x1dd0] ;  /* 0x001dd00001227983 */ /* 0x000f220000300a00 */
[----:B--2---:R-:W-:-:S05]  /*ecba0*/  IADD3 R121, P1, R32, R179, RZ ;  /* 0x000000b320797210 */ /* 0x004fca0007f3e0ff */
[----:B------:R-:W-:Y:S02]  /*ecbb0*/  IMAD.X R122, R33, 0x1, R2, P1 ;  /* 0x00000001217a7824 */ /* 0x000fe400008e0602 */
[----:B------:R-:W2:Y:S01]  /*ecbc0*/  LDL.LU.64 R32, [R1+0x1dc8] ;  /* 0x001dc80001207983 */ /* 0x000ea20000300a00 */
        /* <DEDUP_REMOVED lines=28> */
[----:B----4-:R-:W-:-:S04]  /*ecd90*/  IADD3 R155, P1, R34, R179, RZ ;  /* 0x000000b3229b7210 */ /* 0x010fc80007f3e0ff */
[----:B------:R-:W-:Y:S02]  /*ecda0*/  IADD3.X R156, R35, R2, RZ, P1, !PT ;  /* 0x00000002239c7210 */ /* 0x000fe40000ffe4ff */
[----:B------:R-:W-:Y:S02]  /*ecdb0*/  MOV R250, R7 ;  /* 0x0000000700fa7202 */ /* 0x000fe40000000f00 */
[----:B--2---:R-:W-:Y:S01]  /*ecdc0*/  IADD3 R157, P1, R32, R179, RZ ;  /* 0x000000b3209d7210 */ /* 0x004fe20007f3e0ff */
[----:B------:R-:W-:-:S04]  /*ecdd0*/  MOV R32, R3 ;  /* 0x0000000300207202 */ /* 0x000fc80000000f00 */
[----:B------:R-:W-:Y:S02]  /*ecde0*/  IMAD.X R158, R33, 0x1, R2, P1 ;  /* 0x00000001219e7824 */ /* 0x000fe400008e0602 */
[----:B------:R-:W-:Y:S01]  /*ecdf0*/  IMAD.MOV.U32 R33, RZ, RZ, R4 ;  /* 0x000000ffff217224 */ /* 0x000fe200078e0004 */
[----:B------:R-:W-:Y:S01]  /*ece00*/  MOV R4, R5 ;  /* 0x0000000500047202 */ /* 0x000fe20000000f00 */
[----:B------:R-:W-:-:S03]  /*ece10*/  IMAD.MOV.U32 R5, RZ, RZ, R6 ;  /* 0x000000ffff057224 */ /* 0x000fc600078e0006 */
        /* <DEDUP_REMOVED lines=93> */
[----:B------:R-:W-:Y:S01]  /*ed3f0*/  LEA R13, R159, R252, 0x10 ;  /* 0x000000fc9f0d7211 */ /* 0x000fe200078e80ff */
        /* <DEDUP_REMOVED lines=55> */
[----:B-1----:R-:W-:Y:S01]  /*ed770*/  MOV R32, R135 ;  /* 0x0000008700207202 */ /* 0x002fe20000000f00 */
        /* <DEDUP_REMOVED lines=35> */
[----:B------:R-:W-:Y:S02]  /*ed9b0*/  STL.64 [R1+0x1de0], R34 ;  /* 0x001de02201007387 */ /* 0x000fe40000100a00 */
[----:B------:R-:W-:Y:S02]  /*ed9c0*/  STL.64 [R1+0x1dd8], R26 ;  /* 0x001dd81a01007387 */ /* 0x000fe40000100a00 */
[----:B------:R4:W-:Y:S01]  /*ed9d0*/  STL.64 [R1+0x1dd0], R22 ;  /* 0x001dd01601007387 */ /* 0x0009e20000100a00 */
        /* <DEDUP_REMOVED lines=38> */
[----:B------:R1:W-:Y:S01]  /*edc40*/  LDGSTS.E [R13+0x49800], [R182.64], P4 ;  /* 0x49800000b60d7fae */ /* 0x0003e2000a121844 */
[----:B------:R1:W-:Y:S03]  /*edc50*/  LDGSTS.E [R13+0x49880], [R180.64], P0 ;  /* 0x49880000b40d7fae */ /* 0x0003e60008121844 */
        /* <DEDUP_REMOVED lines=29> */
[----:B-1----:R-:W2:Y:S01]  /*ede30*/  LDL.LU.64 R32, [R1+0x2a08] ;  /* 0x002a080001207983 */ /* 0x002ea20000300a00 */
[----:B------:R-:W2:Y:S02]  /*ede40*/  LDL.LU.64 R14, [R1+0x2a00] ;  /* 0x002a0000010e7983 */ /* 0x000ea40000300a00 */
[----:B------:R-:W2:Y:S02]  /*ede50*/  LDL.LU.64 R16, [R1+0x29f8] ;  /* 0x0029f80001107983 */ /* 0x000ea40000300a00 */
[----:B------:R-:W2:Y:S01]  /*ede60*/  LDL.LU.64 R18, [R1+0x29f0] ;  /* 0x0029f00001127983 */ /* 0x000ea20000300a00 */
[----:B------:R-:W2:Y:S04]  /*ede70*/  LDL.LU.64 R20, [R1+0x2908] ;  /* 0x0029080001147983 */ /* 0x000ea80000300a00 */
[----:B----4-:R-:W4:Y:S01]  /*ede80*/  LDL.LU.64 R22, [R1+0x2900] ;  /* 0x0029000001167983 */ /* 0x010f220000300a00 */
[----:B------:R-:W4:Y:S02]  /*ede90*/  LDL.LU.64 R24, [R1+0x28f8] ;  /* 0x0028f80001187983 */ /* 0x000f240000300a00 */
[----:B------:R-:W4:Y:S02]  /*edea0*/  LDL.LU.64 R26, [R1+0x28f0] ;  /* 0x0028f000011a7983 */ /* 0x000f240000300a00 */
[----:B------:R-:W4:Y:S01]  /*edeb0*/  LDL.LU.64 R28, [R1+0x2808] ;  /* 0x00280800011c7983 */ /* 0x000f220000300a00 */
[----:B------:R-:W4:Y:S01]  /*edec0*/  LDL.LU.64 R30, [R1+0x2800] ;  /* 0x00280000011e7983 */ /* 0x000f220000300a00 */
[----:B------:R-:W4:Y:S02]  /*eded0*/  LDL.LU.64 R34, [R1+0x27f8] ;  /* 0x0027f80001227983 */ /* 0x000f240000300a00 */
[----:B------:R-:W4:Y:S01]  /*edee0*/  LDL.LU.64 R52, [R1+0x27f0] ;  /* 0x0027f00001347983 */ /* 0x000f220000300a00 */
[----:B---3--:R-:W-:-:S05]  /*edef0*/  IADD3 R3, P1, R4, R179, RZ ;  /* 0x000000b304037210 */ /* 0x008fca0007f3e0ff */
[----:B------:R-:W-:Y:S01]  /*edf00*/  IMAD.X R4, R5, 0x1, R2, P1 ;  /* 0x0000000105047824 */ /* 0x000fe200008e0602 */
[----:B--2---:R-:W-:-:S04]  /*edf10*/  IADD3 R5, P1, R6, R179, RZ ;  /* 0x000000b306057210 */ /* 0x004fc80007f3e0ff */
[----:B------:R-:W-:Y:S02]  /*edf20*/  IADD3.X R6, R7, R2, RZ, P1, !PT ;  /* 0x0000000207067210 */ /* 0x000fe40000ffe4ff */
[----:B------:R-:W-:-:S05]  /*edf30*/  IADD3 R7, P1, R8, R179, RZ ;  /* 0x000000b308077210 */ /* 0x000fca0007f3e0ff */
        /* <DEDUP_REMOVED lines=8> */
[----:B------:R-:W3:Y:S01]  /*edfc0*/  LDL.LU.64 R46, [R1+0x26f8] ;  /* 0x0026f800012e7983 */ /* 0x000ee20000300a00 */
[----:B------:R-:W3:Y:S01]  /*edfd0*/  LDL.LU.64 R44, [R1+0x26f0] ;  /* 0x0026f000012c7983 */ /* 0x000ee20000300a00 */
[-C--:B------:R-:W-:Y:S01]  /*edfe0*/  IADD3.X R14, R15, R2.reuse, RZ, P1, !PT ;  /* 0x000000020f0e7210 */ /* 0x080fe20000ffe4ff */
[-C--:B------:R-:W-:Y:S02]  /*edff0*/  IADD3 R15, P1, R16, R179.reuse, RZ ;  /* 0x000000b3100f7210 */ /* 0x080fe40007f3e0ff */
[----:B------:R-:W3:Y:S01]  /*ee000*/  LDL.LU.64 R42, [R1+0x2608] ;  /* 0x00260800012a7983 */ /* 0x000ee20000300a00 */
[----:B------:R-:W3:Y:S01]  /*ee010*/  LDL.LU.64 R40, [R1+0x2600] ;  /* 0x0026000001287983 */ /* 0x000ee20000300a00 */
[----:B------:R-:W3:Y:S02]  /*ee020*/  LDL.LU.64 R50, [R1+0x25f8] ;  /* 0x0025f80001327983 */ /* 0x000ee40000300a00 */
[----:B------:R-:W3:Y:S02]  /*ee030*/  LDL.LU.64 R38, [R1+0x25f0] ;  /* 0x0025f00001267983 */ /* 0x000ee40000300a00 */
[----:B------:R-:W-:Y:S01]  /*ee040*/  IMAD.X R16, R17, 0x1, R2, P1 ;  /* 0x0000000111107824 */ /* 0x000fe200008e0602 */
[-C--:B------:R-:W-:Y:S01]  /*ee050*/  IADD3 R17, P1, R18, R179.reuse, RZ ;  /* 0x000000b312117210 */ /* 0x080fe20007f3e0ff */
[----:B------:R-:W3:Y:S03]  /*ee060*/  LDL.LU.64 R36, [R1+0x23e8] ;  /* 0x0023e80001247983 */ /* 0x000ee60000300a00 */
[----:B------:R-:W-:Y:S01]  /*ee070*/  IADD3.X R18, R19, R2, RZ, P1, !PT ;  /* 0x0000000213127210 */ /* 0x000fe20000ffe4ff */
[----:B------:R-:W-:-:S05]  /*ee080*/  IADD3 R19, P1, R20, R179, RZ ;  /* 0x000000b314137210 */ /* 0x000fca0007f3e0ff */
        /* <DEDUP_REMOVED lines=28> */
[-C--:B------:R-:W-:Y:S01]  /*ee250*/  IADD3 R67, P1, R42, R179.reuse, RZ ;  /* 0x000000b32a437210 */ /* 0x080fe20007f3e0ff */
[----:B------:R-:W3:Y:S04]  /*ee260*/  LDL.LU.64 R54, [R1+0x21f8] ;  /* 0x0021f80001367983 */ /* 0x000ee80000300a00 */
[--C-:B------:R-:W-:Y:S01]  /*ee270*/  IMAD.X R68, R43, 0x1, R2.reuse, P1 ;  /* 0x000000012b447824 */ /* 0x100fe200008e0602 */
[-C--:B------:R-:W-:Y:S01]  /*ee280*/  IADD3 R69, P1, R40, R179.reuse, RZ ;  /* 0x000000b328457210 */ /* 0x080fe20007f3e0ff */
[----:B------:R-:W3:Y:S03]  /*ee290*/  LDL.LU.64 R42, [R1+0x21f0] ;  /* 0x0021f000012a7983 */ /* 0x000ee60000300a00 */
[----:B------:R-:W-:Y:S01]  /*ee2a0*/  IADD3.X R70, R41, R2, RZ, P1, !PT ;  /* 0x0000000229467210 */ /* 0x000fe20000ffe4ff */
[-C--:B------:R-:W-:Y:S01]  /*ee2b0*/  IADD3 R71, P1, R50, R179.reuse, RZ ;  /* 0x000000b332477210 */ /* 0x080fe20007f3e0ff */
[----:B------:R-:W3:Y:S01]  /*ee2c0*/  LDL.LU.64 R40, [R1+0x2068] ;  /* 0x0020680001287983 */ /* 0x000ee20000300a00 */
[----:B------:R-:W3:Y:S03]  /*ee2d0*/  LDL.LU.64 R52, [R1+0x2060] ;  /* 0x0020600001347983 */ /* 0x000ee60000300a00 */
[----:B------:R-:W-:Y:S01]  /*ee2e0*/  IMAD.X R72, R51, 0x1, R2, P1 ;  /* 0x0000000133487824 */ /* 0x000fe200008e0602 */
[----:B------:R-:W-:-:S04]  /*ee2f0*/  IADD3 R73, P1, R38, R179, RZ ;  /* 0x000000b326497210 */ /* 0x000fc80007f3e0ff */
[----:B------:R-:W-:Y:S01]  /*ee300*/  IADD3.X R74, R39, R2, RZ, P1, !PT ;  /* 0x00000002274a7210 */ /* 0x000fe20000ffe4ff */
[-C--:B------:R-:W-:Y:S01]  /*ee310*/  IADD3 R75, P1, R36, R179.reuse, RZ ;  /* 0x000000b3244b7210 */ /* 0x080fe20007f3e0ff */
[----:B------:R-:W3:Y:S04]  /*ee320*/  LDL.LU.64 R38, [R1+0x2058] ;  /* 0x0020580001267983 */ /* 0x000ee80000300a00 */
[----:B------:R-:W-:Y:S02]  /*ee330*/  IMAD.X R76, R37, 0x1, R2, P1 ;  /* 0x00000001254c7824 */ /* 0x000fe400008e0602 */
[----:B------:R-:W3:Y:S01]  /*ee340*/  LDL.LU.64 R36, [R1+0x2050] ;  /* 0x0020500001247983 */ /* 0x000ee20000300a00 */
[----:B------:R-:W3:Y:S01]  /*ee350*/  LDL.LU.64 R50, [R1+0x1f08] ;  /* 0x001f080001327983 */ /* 0x000ee20000300a00 */
[----:B----4-:R-:W-:-:S04]  /*ee360*/  IADD3 R77, P1, R34, R179, RZ ;  /* 0x000000b3224d7210 */ /* 0x010fc80007f3e0ff */
[----:B------:R-:W-:Y:S02]  /*ee370*/  IADD3.X R78, R35, R2, RZ, P1, !PT ;  /* 0x00000002234e7210 */ /* 0x000fe40000ffe4ff */
[----:B------:R-:W4:Y:S01]  /*ee380*/  LDL.LU.64 R34, [R1+0x1f00] ;  /* 0x001f000001227983 */ /* 0x000f220000300a00 */
[----:B--2---:R-:W-:-:S05]  /*ee390*/  IADD3 R79, P1, R32, R179, RZ ;  /* 0x000000b3204f7210 */ /* 0x004fca0007f3e0ff */
[----:B------:R-:W-:Y:S02]  /*ee3a0*/  IMAD.X R80, R33, 0x1, R2, P1 ;  /* 0x0000000121507824 */ /* 0x000fe400008e0602 */
[----:B------:R-:W2:Y:S01]  /*ee3b0*/  LDL.LU.64 R32, [R1+0x1ef8] ;  /* 0x001ef80001207983 */ /* 0x000ea20000300a00 */
[----:B---3--:R-:W-:-:S04]  /*ee3c0*/  IADD3 R81, P1, R48, R179, RZ ;  /* 0x000000b330517210 */ /* 0x008fc80007f3e0ff */
[-C--:B------:R-:W-:Y:S01]  /*ee3d0*/  IADD3.X R82, R49, R2.reuse, RZ, P1, !PT ;  /* 0x0000000231527210 */ /* 0x080fe20000ffe4ff */
[-C--:B------:R-:W-:Y:S01]  /*ee3e0*/  IADD3 R83, P1, R46, R179.reuse, RZ ;  /* 0x000000b32e537210 */ /* 0x080fe20007f3e0ff */
[----:B------:R-:W3:Y:S04]  /*ee3f0*/  LDL.LU.64 R48, [R1+0x1ef0] ;  /* 0x001ef00001307983 */ /* 0x000ee80000300a00 */
        /* <DEDUP_REMOVED lines=23> */
[----:B----4-:R-:W-:-:S04]  /*ee570*/  IADD3 R101, P1, R34, R179, RZ ;  /* 0x000000b322657210 */ /* 0x010fc80007f3e0ff */
[----:B------:R-:W-:Y:S02]  /*ee580*/  IADD3.X R102, R35, R2, RZ, P1, !PT ;  /* 0x0000000223667210 */ /* 0x000fe40000ffe4ff */
[----:B------:R-:W4:Y:S01]  /*ee590*/  LDL.LU.64 R34, [R1+0x1d78] ;  /* 0x001d780001227983 */ /* 0x000f220000300a00 */
[----:B--2---:R-:W-:-:S05]  /*ee5a0*/  IADD3 R103, P1, R32, R179, RZ ;  /* 0x000000b320677210 */ /* 0x004fca0007f3e0ff */
[--C-:B------:R-:W-:Y:S02]  /*ee5b0*/  IMAD.X R104, R33, 0x1, R2.reuse, P1 ;  /* 0x0000000121687824 */ /* 0x100fe400008e0602 */
        /* <DEDUP_REMOVED lines=8> */
[----:B------:R-:W3:Y:S03]  /*ee640*/  LDL.LU.64 R50, [R1+0x1d00] ;  /* 0x001d000001327983 */ /* 0x000ee60000300a00 */
[-C--:B------:R-:W-:Y:S01]  /*ee650*/  IADD3.X R106, R49, R2.reuse, RZ, P1, !PT ;  /* 0x00000002316a7210 */ /* 0x080fe20000ffe4ff */
[-C--:B------:R-:W-:Y:S01]  /*ee660*/  IADD3 R107, P1, R46, R179.reuse, RZ ;  /* 0x000000b32e6b7210 */ /* 0x080fe20007f3e0ff */
[----:B------:R-:W3:Y:S04]  /*ee670*/  LDL.LU.64 R48, [R1+0x1cf8] ;  /* 0x001cf80001307983 */ /* 0x000ee80000300a00 */
        /* <DEDUP_REMOVED lines=16> */
[----:B------:R-:W3:Y:S01]  /*ee780*/  LDL.LU.64 R36, [R1+0x1cc8] ;  /* 0x001cc80001247983 */ /* 0x000ee20000300a00 */
[----:B----4-:R-:W-:-:S05]  /*ee790*/  IADD3 R119, P1, R34, R179, RZ ;  /* 0x000000b322777210 */ /* 0x010fca0007f3e0ff */
        /* <DEDUP_REMOVED lines=15> */
[----:B------:R-:W-:Y:S01]  /*ee890*/  IADD3 R137, P1, R52, R179, RZ ;  /* 0x000000b334897210 */ /* 0x000fe20007f3e0ff */
[----:B------:R-:W-:-:S03]  /*ee8a0*/  IMAD.MOV.U32 R160, RZ, RZ, R3 ;  /* 0x000000ffffa07224 */ /* 0x000fc600078e0003 */
[----:B------:R-:W-:Y:S02]  /*ee8b0*/  IADD3.X R138, R53, R2, RZ, P1, !PT ;  /* 0x00000002358a7210 */ /* 0x000fe40000ffe4ff */
[----:B---3--:R-:W-:Y:S02]  /*ee8c0*/  IADD3 R139, P1, R50, R179, RZ ;  /* 0x000000b3328b7210 */ /* 0x008fe40007f3e0ff */
[----:B------:R-:W-:Y:S02]  /*ee8d0*/  MOV R161, R4 ;  /* 0x0000000400a17202 */ /* 0x000fe40000000f00 */
[----:B------:R-:W-:Y:S01]  /*ee8e0*/  MOV R131, R6 ;  /* 0x0000000600837202 */ /* 0x000fe20000000f00 */
[----:B------:R-:W-:Y:S02]  /*ee8f0*/  IMAD.MOV.U32 R130, RZ, RZ, R5 ;  /* 0x000000ffff827224 */ /* 0x000fe400078e0005 */
[----:B------:R-:W-:Y:S01]  /*ee900*/  IMAD.MOV.U32 R6, RZ, RZ, R7 ;  /* 0x000000ffff067224 */ /* 0x000fe200078e0007 */
[----:B------:R-:W-:Y:S01]  /*ee910*/  MOV R7, R8 ;  /* 0x0000000800077202 */ /* 0x000fe20000000f00 */
[----:B------:R-:W-:-:S02]  /*ee920*/  IMAD.X R140, R51, 0x1, R2, P1 ;  /* 0x00000001338c7824 */ /* 0x000fc400008e0602 */
[----:B------:R-:W-:Y:S01]  /*ee930*/  IMAD.MOV.U32 R4, RZ, RZ, R9 ;  /* 0x000000ffff047224 */ /* 0x000fe200078e0009 */
[----:B------:R-:W-:Y:S02]  /*ee940*/  MOV R5, R10 ;  /* 0x0000000a00057202 */ /* 0x000fe40000000f00 */
[----:B------:R-:W-:Y:S01]  /*ee950*/  IADD3 R141, P1, R48, R179, RZ ;  /* 0x000000b3308d7210 */ /* 0x000fe20007f3e0ff */
        /* <DEDUP_REMOVED lines=10> */
[----:B------:R-:W-:-:S02]  /*eea00*/  MOV R245, R18 ;  /* 0x0000001200f57202 */ /* 0x000fc40000000f00 */
[----:B------:R-:W-:Y:S01]  /*eea10*/  IADD3.X R142, R49, R2, RZ, P1, !PT ;  /* 0x00000002318e7210 */ /* 0x000fe20000ffe4ff */
[----:B------:R1:W-:Y:S01]  /*eea20*/  STL.64 [R1+0x2af0], R4 ;  /* 0x002af00401007387 */ /* 0x0003e20000100a00 */
[----:B------:R-:W-:Y:S01]  /*eea30*/  IMAD.MOV.U32 R242, RZ, RZ, R19 ;  /* 0x000000fffff27224 */ /* 0x000fe200078e0013 */
[----:B------:R-:W-:Y:S02]  /*eea40*/  MOV R243, R20 ;  /* 0x0000001400f37202 */ /* 0x000fe40000000f00 */
[----:B------:R-:W-:Y:S01]  /*eea50*/  IADD3 R143, P1, R46, R179, RZ ;  /* 0x000000b32e8f7210 */ /* 0x000fe20007f3e0ff */
        /* <DEDUP_REMOVED lines=15> */
[----:B------:R-:W-:Y:S01]  /*eeb50*/  IMAD.X R144, R47, 0x1, R2, P1 ;  /* 0x000000012f907824 */ /* 0x000fe200008e0602 */
[----:B------:R-:W-:Y:S01]  /*eeb60*/  STL.64 [R1+0x2900], R240 ;  /* 0x002900f001007387 */ /* 0x000fe20000100a00 */
[----:B------:R-:W-:Y:S01]  /*eeb70*/  IMAD.MOV.U32 R230, RZ, RZ, R31 ;  /* 0x000000ffffe67224 */ /* 0x000fe200078e001f */
[----:B------:R-:W-:-:S02]  /*eeb80*/  MOV R231, R56 ;  /* 0x0000003800e77202 */ /* 0x000fc40000000f00 */
        /* <DEDUP_REMOVED lines=13> */
[----:B------:R-:W-:Y:S01]  /*eec60*/  IADD3.X R146, R45, R2, RZ, P1, !PT ;  /* 0x000000022d927210 */ /* 0x000fe20000ffe4ff */
[----:B------:R-:W-:Y:S01]  /*eec70*/  STL.64 [R1+0x27f8], R230 ;  /* 0x0027f8e601007387 */ /* 0x000fe20000100a00 */
        /* <DEDUP_REMOVED lines=39> */
[----:B------:R-:W-:Y:S02]  /*eeef0*/  LOP3.LUT R178, R178, 0x50, RZ, 0x3c, !PT ;  /* 0x00000050b2b27812 */ /* 0x000fe400078e3cff */
        /* <DEDUP_REMOVED lines=16> */
[----:B------:R-:W-:-:S02]  /*ef000*/  IMAD R13, R159, 0x10000, R178 ;  /* 0x000100009f0d7824 */ /* 0x000fc400078e02b2 */
[----:B------:R-:W-:Y:S01]  /*ef010*/  IMAD.X R152, R39, 0x1, R2, P1 ;  /* 0x0000000127987824 */ /* 0x000fe200008e0602 */
        /* <DEDUP_REMOVED lines=16> */
[----:B------:R1:W-:Y:S01]  /*ef120*/  LDGSTS.E [R13+0x40a00], [R160.64], P4 ;  /* 0x40a00000a00d7fae */ /* 0x0003e2000a121844 */
[----:B------:R-:W-:-:S03]  /*ef130*/  IADD3.X R154, R37, R2, RZ, P1, !PT ;  /* 0x00000002259a7210 */ /* 0x000fc60000ffe4ff */
[----:B------:R-:W-:Y:S01]  /*ef140*/  STL.64 [R1+0x1f08], R186 ;  /* 0x001f08ba01007387 */ /* 0x000fe20000100a00 */
[----:B------:R-:W-:Y:S01]  /*ef150*/  IMAD.MOV.U32 R174, RZ, RZ, R109 ;  /* 0x000000ffffae7224 */ /* 0x000fe200078e006d */
[----:B------:R-:W-:Y:S01]  /*ef160*/  MOV R175, R110 ;  /* 0x0000006e00af7202 */ /* 0x000fe20000000f00 */
[----:B------:R3:W-:Y:S01]  /*ef170*/  LDGSTS.E [R13+0x40a80], [R130.64], P0 ;  /* 0x40a80000820d7fae */ /* 0x0007e20008121844 */
[----:B----4-:R-:W-:Y:S01]  /*ef180*/  IADD3 R155, P1, R34, R179, RZ ;  /* 0x000000b3229b7210 */ /* 0x010fe20007f3e0ff */
[----:B------:R-:W-:Y:S01]  /*ef190*/  STL.64 [R1+0x1f00], R184 ;  /* 0x001f00b801007387 */ /* 0x000fe20000100a00 */
[----:B------:R-:W-:Y:S01]  /*ef1a0*/  IMAD.MOV.U32 R172, RZ, RZ, R111 ;  /* 0x000000ffffac7224 */ /* 0x000fe200078e006f */
[----:B------:R-:W-:Y:S02]  /*ef1b0*/  MOV R173, R112 ;  /* 0x0000007000ad7202 */ /* 0x000fe40000000f00 */
        /* <DEDUP_REMOVED lines=17> */
[----:B------:R-:W-:-:S03]  /*ef2d0*/  IMAD.X R156, R35, 0x1, R2, P1 ;  /* 0x00000001239c7824 */ /* 0x000fc600008e0602 */
[----:B------:R-:W-:Y:S01]  /*ef2e0*/  STL.64 [R1+0x1e78], R172 ;  /* 0x001e78ac01007387 */ /* 0x000fe20000100a00 */
[----:B------:R-:W-:Y:S01]  /*ef2f0*/  IMAD.MOV.U32 R162, RZ, RZ, R121 ;  /* 0x000000ffffa27224 */ /* 0x000fe200078e0079 */
[----:B------:R-:W-:Y:S01]  /*ef300*/  MOV R163, R122 ;  /* 0x0000007a00a37202 */ /* 0x000fe20000000f00 */
[----:B------:R1:W-:Y:S01]  /*ef310*/  LDGSTS.E [R13+0x41b80], [R244.64], P2 ;  /* 0x41b80000f40d7fae */ /* 0x0003e20009121844 */
        /* <DEDUP_REMOVED lines=40> */
[----:B------:R1:W-:Y:S02]  /*ef5a0*/  LDGSTS.E [R13+0x44b00], [R222.64], P3 ;  /* 0x44b00000de0d7fae */ /* 0x0003e40009921844 */
[----:B------:R-:W-:Y:S01]  /*ef5b0*/  IMAD.MOV.U32 R38, RZ, RZ, R149 ;  /* 0x000000ffff267224 */ /* 0x000fe200078e0095 */
[----:B------:R-:W-:Y:S01]  /*ef5c0*/  MOV R39, R150 ;  /* 0x0000009600277202 */ /* 0x000fe20000000f00 */
[----:B------:R1:W-:Y:S01]  /*ef5d0*/  LDGSTS.E [R13+0x44b80], [R220.64], P2 ;  /* 0x44b80000dc0d7fae */ /* 0x0003e20009121844 */
[----:B------:R-:W-:Y:S01]  /*ef5e0*/  IMAD.MOV.U32 R36, RZ, RZ, R151 ;  /* 0x000000ffff247224 */ /* 0x000fe200078e0097 */
[----:B------:R-:W-:Y:S01]  /*ef5f0*/  MOV R37, R152 ;  /* 0x0000009800257202 */ /* 0x000fe20000000f00 */
[----:B------:R1:W-:Y:S01]  /*ef600*/  LDGSTS.E [R13+0x45a00], [R218.64], P4 ;  /* 0x45a00000da0d7fae */ /* 0x0003e2000a121844 */
[----:B------:R1:W-:Y:S01]  /*ef610*/  LDGSTS.E [R13+0x45a80], [R216.64], P0 ;  /* 0x45a80000d80d7fae */ /* 0x0003e20008121844 */
[----:B------:R-:W-:Y:S01]  /*ef620*/  MOV R20, R153 ;  /* 0x0000009900147202 */ /* 0x000fe20000000f00 */
[----:B------:R-:W-:-:S02]  /*ef630*/  IMAD.MOV.U32 R21, RZ, RZ, R154 ;  /* 0x000000ffff157224 */ /* 0x000fc400078e009a */
[----:B------:R1:W-:Y:S01]  /*ef640*/  LDGSTS.E [R13+0x45b00], [R214.64], P3 ;  /* 0x45b00000d60d7fae */ /* 0x0003e20009921844 */
[----:B------:R1:W-:Y:S01]  /*ef650*/  LDGSTS.E [R13+0x45b80], [R212.64], P2 ;  /* 0x45b80000d40d7fae */ /* 0x0003e20009121844 */
[----:B------:R-:W-:Y:S01]  /*ef660*/  MOV R24, R155 ;  /* 0x0000009b00187202 */ /* 0x000fe20000000f00 */
[----:B------:R-:W-:Y:S02]  /*ef670*/  IMAD.MOV.U32 R25, RZ, RZ, R156 ;  /* 0x000000ffff197224 */ /* 0x000fe400078e009c */
        /* <DEDUP_REMOVED lines=27> */
[----:B------:R1:W-:Y:S01]  /*ef830*/  LDGSTS.E [R13+0x4cb80], [R50.64], P2 ;  /* 0x4cb80000320d7fae */ /* 0x0003e20009121844 */
[----:B--2---:R-:W-:Y:S01]  /*ef840*/  IADD3 R157, P1, R32, R179, RZ ;  /* 0x000000b3209d7210 */ /* 0x004fe20007f3e0ff */
[----:B------:R-:W-:-:S03]  /*ef850*/  IMAD.MOV.U32 R32, RZ, RZ, R137 ;  /* 0x000000ffff207224 */ /* 0x000fc600078e0089 */
[----:B------:R-:W-:Y:S01]  /*ef860*/  IADD3.X R158, R33, R2, RZ, P1, !PT ;  /* 0x00000002219e7210 */ /* 0x000fe20000ffe4ff */
[----:B------:R-:W-:-:S05]  /*ef870*/  MOV R33, R138 ;  /* 0x0000008a00217202 */ /* 0x000fca0000000f00 */
        /* <DEDUP_REMOVED lines=9> */
[----:B------:R-:W-:Y:S01]  /*ef910*/  IMAD.MOV.U32 R23, RZ, RZ, R158 ;  /* 0x000000ffff177224 */ /* 0x000fe200078e009e */
[----:B-1----:R-:W2:Y:S01]  /*ef920*/  LDL.LU.64 R160, [R1+0x5b48] ;  /* 0x005b480001a07983 */ /* 0x002ea20000300a00 */
[----:B------:R1:W-:Y:S02]  /*ef930*/  STL.64 [R1+0x1cc8], R20 ;  /* 0x001cc81401007387 */ /* 0x0003e40000100a00 */
[----:B---3--:R3:W5:Y:S02]  /*ef940*/  LDL.LU.64 R130, [R1+0x5b40] ;  /* 0x005b400001827983 */ /* 0x0087640000300a00 */
[----:B------:R-:W-:Y:S01]  /*ef950*/  STL.64 [R1+0x1cc0], R24 ;  /* 0x001cc01801007387 */ /* 0x000fe20000100a00 */
[----:B------:R1:W-:Y:S01]  /*ef960*/  STL.64 [R1+0x1cb8], R22 ;  /* 0x001cb81601007387 */ /* 0x0003e20000100a00 */
[----:B------:R-:W2:Y:S02]  /*ef970*/  LDL.LU.64 R4, [R1+0x2ae8] ;  /* 0x002ae80001047983 */ /* 0x000ea40000300a00 */
[----:B----4-:R-:W4:Y:S02]  /*ef980*/  LDL.LU.64 R6, [R1+0x2ae0] ;  /* 0x002ae00001067983 */ /* 0x010f240000300a00 */
[----:B------:R-:W3:Y:S01]  /*ef990*/  LDL.LU.64 R8, [R1+0x2ad8] ;  /* 0x002ad80001087983 */ /* 0x000ee20000300a00 */
[----:B------:R-:W3:Y:S04]  /*ef9a0*/  LDL.LU.64 R10, [R1+0x2ad0] ;  /* 0x002ad000010a7983 */ /* 0x000ee80000300a00 */
        /* <DEDUP_REMOVED lines=42> */
[----:B------:R-:W4:Y:S01]  /*efc50*/  LDL.LU.64 R40, [R1+0x25e0] ;  /* 0x0025e00001287983 */ /* 0x000f220000300a00 */
[----:B------:R-:W4:Y:S02]  /*efc60*/  LDL.LU.64 R50, [R1+0x25d8] ;  /* 0x0025d80001327983 */ /* 0x000f240000300a00 */
[----:B------:R-:W4:Y:S01]  /*efc70*/  LDL.LU.64 R38, [R1+0x25d0] ;  /* 0x0025d00001267983 */ /* 0x000f220000300a00 */
[----:B------:R-:W-:Y:S01]  /*efc80*/  IADD3.X R16, R17, R2, RZ, P1, !PT ;  /* 0x0000000211107210 */ /* 0x000fe20000ffe4ff */
[-C--:B------:R-:W-:Y:S01]  /*efc90*/  IADD3 R17, P1, R18, R179.reuse, RZ ;  /* 0x000000b312117210 */ /* 0x080fe20007f3e0ff */
[----:B------:R-:W4:Y:S04]  /*efca0*/  LDL.LU.64 R36, [R1+0x23c8] ;  /* 0x0023c80001247983 */ /* 0x000f280000300a00 */
        /* <DEDUP_REMOVED lines=23> */
[-C--:B----4-:R-:W-:Y:S01]  /*efe20*/  IADD3 R63, P1, R46, R179.reuse, RZ ;  /* 0x000000b32e3f7210 */ /* 0x090fe20007f3e0ff */
[----:B------:R-:W3:Y:S03]  /*efe30*/  LDL.LU.64 R48, [R1+0x23b0] ;  /* 0x0023b00001307983 */ /* 0x000ee60000300a00 */
[----:B------:R-:W-:Y:S01]  /*efe40*/  IADD3.X R64, R47, R2, RZ, P1, !PT ;  /* 0x000000022f407210 */ /* 0x000fe20000ffe4ff */
[----:B------:R-:W-:Y:S01]  /*efe50*/  IADD3 R65, P1, R44, R179, RZ ;  /* 0x000000b32c417210 */ /* 0x000fe20007f3e0ff */
[----:B------:R-:W4:Y:S04]  /*efe60*/  LDL.LU.64 R46, [R1+0x21e8] ;  /* 0x0021e800012e7983 */ /* 0x000f280000300a00 */
[----:B------:R-:W-:-:S02]  /*efe70*/  IMAD.X R66, R45, 0x1, R2, P1 ;  /* 0x000000012d427824 */ /* 0x000fc400008e0602 */
[----:B------:R-:W4:Y:S01]  /*efe80*/  LDL.LU.64 R44, [R1+0x21e0] ;  /* 0x0021e000012c7983 */ /* 0x000f220000300a00 */
[-C--:B------:R-:W-:Y:S01]  /*efe90*/  IADD3 R67, P1, R42, R179.reuse, RZ ;  /* 0x000000b32a437210 */ /* 0x080fe20007f3e0ff */
[----:B------:R-:W4:Y:S03]  /*efea0*/  LDL.LU.64 R54, [R1+0x21d8] ;  /* 0x0021d80001367983 */ /* 0x000f260000300a00 */
[-C--:B------:R-:W-:Y:S01]  /*efeb0*/  IADD3.X R68, R43, R2.reuse, RZ, P1, !PT ;  /* 0x000000022b447210 */ /* 0x080fe20000ffe4ff */
[-C--:B------:R-:W-:Y:S01]  /*efec0*/  IADD3 R69, P1, R40, R179.reuse, RZ ;  /* 0x000000b328457210 */ /* 0x080fe20007f3e0ff */
[----:B------:R-:W4:Y:S04]  /*efed0*/  LDL.LU.64 R42, [R1+0x21d0] ;  /* 0x0021d000012a7983 */ /* 0x000f280000300a00 */
[----:B------:R-:W-:Y:S01]  /*efee0*/  IMAD.X R70, R41, 0x1, R2, P1 ;  /* 0x0000000129467824 */ /* 0x000fe200008e0602 */
[-C--:B------:R-:W-:Y:S01]  /*efef0*/  IADD3 R71, P1, R50, R179.reuse, RZ ;  /* 0x000000b332477210 */ /* 0x080fe20007f3e0ff */
[----:B------:R-:W4:Y:S01]  /*eff00*/  LDL.LU.64 R40, [R1+0x2048] ;  /* 0x0020480001287983 */ /* 0x000f220000300a00 */
[----:B------:R-:W4:Y:S02]  /*eff10*/  LDL.LU.64 R52, [R1+0x2040] ;  /* 0x0020400001347983 */ /* 0x000f240000300a00 */
[----:B------:R-:W-:Y:S01]  /*eff20*/  IADD3.X R72, R51, R2, RZ, P1, !PT ;  /* 0x0000000233487210 */ /* 0x000fe20000ffe4ff */
[----:B------:R-:W-:-:S05]  /*eff30*/  IADD3 R73, P1, R38, R179, RZ ;  /* 0x000000b326497210 */ /* 0x000fca0007f3e0ff */
[----:B------:R-:W-:Y:S01]  /*eff40*/  IMAD.X R74, R39, 0x1, R2, P1 ;  /* 0x00000001274a7824 */ /* 0x000fe200008e0602 */
[-C--:B------:R-:W-:Y:S01]  /*eff50*/  IADD3 R75, P1, R36, R179.reuse, RZ ;  /* 0x000000b3244b7210 */ /* 0x080fe20007f3e0ff */
[----:B------:R-:W4:Y:S03]  /*eff60*/  LDL.LU.64 R38, [R1+0x2038] ;  /* 0x0020380001267983 */ /* 0x000f260000300a00 */
[----:B------:R-:W-:Y:S02]  /*eff70*/  IADD3.X R76, R37, R2, RZ, P1, !PT ;  /* 0x00000002254c7210 */ /* 0x000fe40000ffe4ff */
[----:B------:R-:W4:Y:S01]  /*eff80*/  LDL.LU.64 R36, [R1+0x2030] ;  /* 0x0020300001247983 */ /* 0x000f220000300a00 */
[----:B------:R-:W4:Y:S01]  /*eff90*/  LDL.LU.64 R50, [R1+0x1ee8] ;  /* 0x001ee80001327983 */ /* 0x000f220000300a00 */
[----:B------:R-:W-:-:S05]  /*effa0*/  IADD3 R77, P1, R34, R179, RZ ;  /* 0x000000b3224d7210 */ /* 0x000fca0007f3e0ff */
[----:B------:R-:W-:Y:S02]  /*effb0*/  IMAD.X R78, R35, 0x1, R2, P1 ;  /* 0x00000001234e7824 */ /* 0x000fe400008e0602 */
        /* <DEDUP_REMOVED lines=46> */
[-C--:B----4-:R-:W-:Y:S01]  /*f02a0*/  IADD3 R107, P1, R46, R179.reuse, RZ ;  /* 0x000000b32e6b7210 */ /* 0x090fe20007f3e0ff */
[----:B------:R-:W4:Y:S03]  /*f02b0*/  LDL.LU.64 R48, [R1+0x1c50] ;  /* 0x001c500001307983 */ /* 0x000f260000300a00 */
        /* <DEDUP_REMOVED lines=14> */
[----:B------:R-:W4:Y:S04]  /*f03a0*/  LDL.LU.64 R38, [R1+0x1c08] ;  /* 0x001c080001267983 */ /* 0x000f280000300a00 */
[----:B------:R-:W-:Y:S02]  /*f03b0*/  IMAD.X R118, R37, 0x1, R2, P1 ;  /* 0x0000000125767824 */ /* 0x000fe400008e0602 */
[----:B------:R-:W4:Y:S01]  /*f03c0*/  LDL.LU.64 R36, [R1+0x1c00] ;  /* 0x001c000001247983 */ /* 0x000f220000300a00 */
[----:B------:R-:W-:-:S04]  /*f03d0*/  IADD3 R119, P1, R34, R179, RZ ;  /* 0x000000b322777210 */ /* 0x000fc80007f3e0ff */
        /* <DEDUP_REMOVED lines=15> */
[----:B------:R-:W-:Y:S01]  /*f04d0*/  IADD3 R137, P1, R52, R179, RZ ;  /* 0x000000b334897210 */ /* 0x000fe20007f3e0ff */
[----:B------:R-:W-:-:S04]  /*f04e0*/  MOV R128, R3 ;  /* 0x0000000300807202 */ /* 0x000fc80000000f00 */
[----:B------:R-:W-:Y:S01]  /*f04f0*/  IMAD.X R138, R53, 0x1, R2, P1 ;  /* 0x00000001358a7824 */ /* 0x000fe200008e0602 */
[----:B---3--:R-:W-:Y:S01]  /*f0500*/  IADD3 R139, P1, R50, R179, RZ ;  /* 0x000000b3328b7210 */ /* 0x008fe20007f3e0ff */
[----:B------:R-:W-:Y:S01]  /*f0510*/  IMAD.MOV.U32 R129, RZ, RZ, R4 ;  /* 0x000000ffff817224 */ /* 0x000fe200078e0004 */
[----:B------:R-:W-:Y:S01]  /*f0520*/  MOV R54, R5 ;  /* 0x0000000500367202 */ /* 0x000fe20000000f00 */
[----:B------:R-:W-:Y:S01]  /*f0530*/  IMAD.MOV.U32 R55, RZ, RZ, R6 ;  /* 0x000000ffff377224 */ /* 0x000fe200078e0006 */
[----:B------:R-:W-:Y:S01]  /*f0540*/  IADD3.X R140, R51, R2, RZ, P1, !PT ;  /* 0x00000002338c7210 */ /* 0x000fe20000ffe4ff */
[----:B----4-:R-:W-:Y:S01]  /*f0550*/  IADD3 R141, P1, R48, R179, RZ ;  /* 0x000000b3308d7210 */ /* 0x010fe20007f3e0ff */
[----:B------:R-:W-:Y:S01]  /*f0560*/  MOV R52, R7 ;  /* 0x0000000700347202 */ /* 0x000fe20000000f00 */
[----:B------:R-:W-:Y:S02]  /*f0570*/  IMAD.MOV.U32 R53, RZ, RZ, R8 ;  /* 0x000000ffff357224 */ /* 0x000fe400078e0008 */
[----:B------:R-:W-:Y:S01]  /*f0580*/  IMAD.MOV.U32 R51, RZ, RZ, R10 ;  /* 0x000000ffff337224 */ /* 0x000fe200078e000a */
[----:B------:R-:W-:-:S02]  /*f0590*/  MOV R50, R9 ;  /* 0x0000000900327202 */ /* 0x000fc40000000f00 */
[----:B------:R-:W-:Y:S01]  /*f05a0*/  MOV R10, R11 ;  /* 0x0000000b000a7202 */ /* 0x000fe20000000f00 */
[----:B------:R-:W-:Y:S01]  /*f05b0*/  IMAD.MOV.U32 R11, RZ, RZ, R12 ;  /* 0x000000ffff0b7224 */ /* 0x000fe200078e000c */
[----:B------:R1:W-:Y:S01]  /*f05c0*/  STL.64 [R1+0x2ae8], R128 ;  /* 0x002ae88001007387 */ /* 0x0003e20000100a00 */
[----:B------:R-:W-:Y:S01]  /*f05d0*/  MOV R8, R13 ;  /* 0x0000000d00087202 */ /* 0x000fe20000000f00 */
[----:B------:R-:W-:Y:S02]  /*f05e0*/  IMAD.MOV.U32 R9, RZ, RZ, R14 ;  /* 0x000000ffff097224 */ /* 0x000fe400078e000e */
[----:B------:R3:W-:Y:S01]  /*f05f0*/  STL.64 [R1+0x2ae0], R54 ;  /* 0x002ae03601007387 */ /* 0x0007e20000100a00 */
[----:B------:R-:W-:Y:S01]  /*f0600*/  MOV R6, R15 ;  /* 0x0000000f00067202 */ /* 0x000fe20000000f00 */
[----:B------:R-:W-:Y:S02]  /*f0610*/  IMAD.MOV.U32 R7, RZ, RZ, R16 ;  /* 0x000000ffff077224 */ /* 0x000fe400078e0010 */
[----:B------:R-:W-:Y:S01]  /*f0620*/  IMAD.X R142, R49, 0x1, R2, P1 ;  /* 0x00000001318e7824 */ /* 0x000fe200008e0602 */
[----:B------:R4:W-:Y:S01]  /*f0630*/  STL.64 [R1+0x2ad8], R52 ;  /* 0x002ad83401007387 */ /* 0x0009e20000100a00 */
[----:B------:R-:W-:Y:S01]  /*f0640*/  MOV R4, R17 ;  /* 0x0000001100047202 */ /* 0x000fe20000000f00 */
[----:B------:R-:W-:Y:S01]  /*f0650*/  IMAD.MOV.U32 R5, RZ, RZ, R18 ;  /* 0x000000ffff057224 */ /* 0x000fe200078e0012 */
[----:B------:R-:W-:Y:S01]  /*f0660*/  IADD3 R143, P1, R46, R179, RZ ;  /* 0x000000b32e8f7210 */ /* 0x000fe20007f3e0ff */
        /* <DEDUP_REMOVED lines=12> */
[----:B------:R-:W-:Y:S01]  /*f0730*/  IADD3.X R144, R47, R2, RZ, P1, !PT ;  /* 0x000000022f907210 */ /* 0x000fe20000ffe4ff */
[----:B------:R1:W-:Y:S01]  /*f0740*/  STL.64 [R1+0x29d0], R4 ;  /* 0x0029d00401007387 */ /* 0x0003e20000100a00 */
[----:B------:R-:W-:Y:S01]  /*f0750*/  MOV R242, R27 ;  /* 0x0000001b00f27202 */ /* 0x000fe20000000f00 */
[----:B------:R-:W-:Y:S01]  /*f0760*/  IMAD.MOV.U32 R243, RZ, RZ, R28 ;  /* 0x000000fffff37224 */ /* 0x000fe200078e001c */
[----:B------:R-:W-:Y:S01]  /*f0770*/  IADD3 R145, P1, R44, R179, RZ ;  /* 0x000000b32c917210 */ /* 0x000fe20007f3e0ff */
        /* <DEDUP_REMOVED lines=15> */
[----:B------:R-:W-:Y:S01]  /*f0870*/  IMAD.X R146, R45, 0x1, R2, P1 ;  /* 0x000000012d927824 */ /* 0x000fe200008e0602 */
[----:B------:R-:W-:Y:S01]  /*f0880*/  STL.64 [R1+0x27e0], R240 ;  /* 0x0027e0f001007387 */ /* 0x000fe20000100a00 */
[----:B------:R-:W-:Y:S01]  /*f0890*/  MOV R230, R63 ;  /* 0x0000003f00e67202 */ /* 0x000fe20000000f00 */
[----:B------:R-:W-:Y:S01]  /*f08a0*/  IMAD.MOV.U32 R231, RZ, RZ, R64 ;  /* 0x000000ffffe77224 */ /* 0x000fe200078e0040 */
[----:B------:R-:W-:Y:S01]  /*f08b0*/  IADD3 R147, P1, R42, R179, RZ ;  /* 0x000000b32a937210 */ /* 0x000fe20007f3e0ff */
        /* <DEDUP_REMOVED lines=12> */
[----:B------:R-:W-:Y:S01]  /*f0980*/  IADD3.X R148, R43, R2, RZ, P1, !PT ;  /* 0x000000022b947210 */ /* 0x000fe20000ffe4ff */
[----:B------:R-:W-:Y:S01]  /*f0990*/  STL.64 [R1+0x26d8], R230 ;  /* 0x0026d8e601007387 */ /* 0x000fe20000100a00 */
        /* <DEDUP_REMOVED lines=48> */
[----:B------:R-:W-:Y:S01]  /*f0ca0*/  IMAD.MOV.U32 R193, RZ, RZ, R102 ;  /* 0x000000ffffc17224 */ /* 0x000fe200078e0066 */
[----:B------:R-:W-:Y:S01]  /*f0cb0*/  LEA R13, R159, R160, 0x10 ;  /* 0x000000a09f0d7211 */ /* 0x000fe200078e80ff */
[----:B------:R-:W-:Y:S01]  /*f0cc0*/  STL.64 [R1+0x2040], R200 ;  /* 0x002040c801007387 */ /* 0x000fe20000100a00 */
[----:B------:R-:W-:Y:S01]  /*f0cd0*/  MOV R190, R103 ;  /* 0x0000006700be7202 */ /* 0x000fe20000000f00 */
[----:B------:R-:W-:Y:S02]  /*f0ce0*/  IMAD.MOV.U32 R191, RZ, RZ, R104 ;  /* 0x000000ffffbf7224 */ /* 0x000fe400078e0068 */
        /* <DEDUP_REMOVED lines=14> */
[----:B------:R1:W-:Y:S04]  /*f0dd0*/  LDGSTS.E [R13+0x40c00], [R128.64], P4 ;  /* 0x40c00000800d7fae */ /* 0x0003e8000a121844 */
[----:B------:R-:W-:Y:S01]  /*f0de0*/  STL.64 [R1+0x1ed8], R190 ;  /* 0x001ed8be01007387 */ /* 0x000fe20000100a00 */
[----:B------:R-:W-:Y:S01]  /*f0df0*/  MOV R180, R113 ;  /* 0x0000007100b47202 */ /* 0x000fe20000000f00 */
[----:B------:R-:W-:-:S02]  /*f0e00*/  IMAD.MOV.U32 R181, RZ, RZ, R114 ;  /* 0x000000ffffb57224 */ /* 0x000fc400078e0072 */
[----:B------:R3:W-:Y:S01]  /*f0e10*/  LDGSTS.E [R13+0x40c80], [R54.64], P0 ;  /* 0x40c80000360d7fae */ /* 0x0007e20008121844 */
[----:B------:R-:W-:Y:S01]  /*f0e20*/  STL.64 [R1+0x1ed0], R188 ;  /* 0x001ed0bc01007387 */ /* 0x000fe20000100a00 */
[----:B------:R-:W-:Y:S01]  /*f0e30*/  MOV R176, R115 ;  /* 0x0000007300b07202 */ /* 0x000fe20000000f00 */
[----:B------:R-:W-:Y:S02]  /*f0e40*/  IMAD.MOV.U32 R177, RZ, RZ, R116 ;  /* 0x000000ffffb17224 */ /* 0x000fe400078e0074 */
[----:B------:R4:W-:Y:S01]  /*f0e50*/  LDGSTS.E [R13+0x40d00], [R52.64], P3 ;  /* 0x40d00000340d7fae */ /* 0x0009e20009921844 */
[----:B------:R-:W-:Y:S01]  /*f0e60*/  IADD3.X R156, R35, R2, RZ, P1, !PT ;  /* 0x00000002239c7210 */ /* 0x000fe20000ffe4ff */
        /* <DEDUP_REMOVED lines=29> */
[----:B------:R1:W-:Y:S02]  /*f1040*/  LDGSTS.E [R13+0x42d00], [R246.64], P3 ;  /* 0x42d00000f60d7fae */ /* 0x0003e40009921844 */
        /* <DEDUP_REMOVED lines=22> */
[----:B------:R-:W-:Y:S01]  /*f11b0*/  MOV R36, R149 ;  /* 0x0000009500247202 */ /* 0x000fe20000000f00 */
[----:B------:R-:W-:Y:S02]  /*f11c0*/  IMAD.MOV.U32 R37, RZ, RZ, R150 ;  /* 0x000000ffff257224 */ /* 0x000fe400078e0096 */
        /* <DEDUP_REMOVED lines=40> */
[----:B------:R1:W-:Y:S01]  /*f1450*/  LDGSTS.E [R13+0x4cd80], [R162.64], P2 ;  /* 0x4cd80000a20d7fae */ /* 0x0003e20009121844 */
[----:B--2---:R-:W-:Y:S01]  /*f1460*/  IADD3 R157, P1, R32, R179, RZ ;  /* 0x000000b3209d7210 */ /* 0x004fe20007f3e0ff */
[----:B------:R-:W-:-:S04]  /*f1470*/  MOV R32, R135 ;  /* 0x0000008700207202 */ /* 0x000fc80000000f00 */
[----:B------:R-:W-:Y:S02]  /*f1480*/  IMAD.X R158, R33, 0x1, R2, P1 ;  /* 0x00000001219e7824 */ /* 0x000fe400008e0602 */
[----:B------:R-:W-:-:S05]  /*f1490*/  IMAD.MOV.U32 R33, RZ, RZ, R136 ;  /* 0x000000ffff217224 */ /* 0x000fca00078e0088 */
        /* <DEDUP_REMOVED lines=9> */
[----:B------:R-:W-:Y:S01]  /*f1530*/  IMAD.MOV.U32 R24, RZ, RZ, R157 ;  /* 0x000000ffff187224 */ /* 0x000fe200078e009d */
[----:B------:R-:W-:Y:S01]  /*f1540*/  MOV R25, R158 ;  /* 0x0000009e00197202 */ /* 0x000fe20000000f00 */
[----:B-1----:R1:W5:Y:S01]  /*f1550*/  LDL.LU.64 R128, [R1+0x5b38] ;  /* 0x005b380001807983 */ /* 0x0023620000300a00 */
[----:B------:R-:W-:Y:S01]  /*f1560*/  STL.64 [R1+0x1c00], R26 ;  /* 0x001c001a01007387 */ /* 0x000fe20000100a00 */
[----:B---3--:R1:W5:Y:S02]  /*f1570*/  LDL.LU.64 R54, [R1+0x5b30] ;  /* 0x005b300001367983 */ /* 0x0083640000300a00 */
[----:B------:R3:W-:Y:S02]  /*f1580*/  STL.64 [R1+0x1bf8], R22 ;  /* 0x001bf81601007387 */ /* 0x0007e40000100a00 */
[----:B----4-:R1:W5:Y:S01]  /*f1590*/  LDL.LU.64 R52, [R1+0x5b28] ;  /* 0x005b280001347983 */ /* 0x0103620000300a00 */
[----:B------:R2:W-:Y:S01]  /*f15a0*/  STL.64 [R1+0x1bf0], R24 ;  /* 0x001bf01801007387 */ /* 0x0005e20000100a00 */
[----:B------:R1:W5:Y:S02]  /*f15b0*/  LDL.LU.64 R50, [R1+0x5b20] ;  /* 0x005b200001327983 */ /* 0x0003640000300a00 */
[----:B------:R-:W4:Y:S02]  /*f15c0*/  LDL.LU.64 R4, [R1+0x2ac8] ;  /* 0x002ac80001047983 */ /* 0x000f240000300a00 */
[----:B------:R-:W4:Y:S01]  /*f15d0*/  LDL.LU.64 R6, [R1+0x2ac0] ;  /* 0x002ac00001067983 */ /* 0x000f220000300a00 */
[----:B------:R-:W4:Y:S01]  /*f15e0*/  LDL.LU.64 R8, [R1+0x2ab8] ;  /* 0x002ab80001087983 */ /* 0x000f220000300a00 */
[----:B------:R-:W4:Y:S03]  /*f15f0*/  LDL.LU.64 R10, [R1+0x2ab0] ;  /* 0x002ab000010a7983 */ /* 0x000f260000300a00 */
        /* <DEDUP_REMOVED lines=12> */
[----:B--2---:R-:W2:Y:S01]  /*f16c0*/  LDL.LU.64 R32, [R1+0x29c8] ;  /* 0x0029c80001207983 */ /* 0x004ea20000300a00 */
[----:B------:R-:W2:Y:S02]  /*f16d0*/  LDL.LU.64 R14, [R1+0x29c0] ;  /* 0x0029c000010e7983 */ /* 0x000ea40000300a00 */
[----:B------:R-:W2:Y:S02]  /*f16e0*/  LDL.LU.64 R16, [R1+0x29b8] ;  /* 0x0029b80001107983 */ /* 0x000ea40000300a00 */
[----:B------:R-:W2:Y:S01]  /*f16f0*/  LDL.LU.64 R18, [R1+0x29b0] ;  /* 0x0029b00001127983 */ /* 0x000ea20000300a00 */
[----:B------:R-:W2:Y:S04]  /*f1700*/  LDL.LU.64 R20, [R1+0x28c8] ;  /* 0x0028c80001147983 */ /* 0x000ea80000300a00 */
[----:B---3--:R-:W3:Y:S01]  /*f1710*/  LDL.LU.64 R22, [R1+0x28c0] ;  /* 0x0028c00001167983 */ /* 0x008ee20000300a00 */
[----:B-1----:R-:W3:Y:S02]  /*f1720*/  LDL.LU.64 R24, [R1+0x28b8] ;  /* 0x0028b80001187983 */ /* 0x002ee40000300a00 */
[----:B------:R-:W3:Y:S02]  /*f1730*/  LDL.LU.64 R26, [R1+0x28b0] ;  /* 0x0028b000011a7983 */ /* 0x000ee40000300a00 */
[----:B------:R-:W3:Y:S01]  /*f1740*/  LDL.LU.64 R28, [R1+0x27c8] ;  /* 0x0027c800011c7983 */ /* 0x000ee20000300a00 */
[----:B------:R-:W3:Y:S01]  /*f1750*/  LDL.LU.64 R30, [R1+0x27c0] ;  /* 0x0027c000011e7983 */ /* 0x000ee20000300a00 */
[----:B------:R-:W3:Y:S02]  /*f1760*/  LDL.LU.64 R34, [R1+0x27b8] ;  /* 0x0027b80001227983 */ /* 0x000ee40000300a00 */
[----:B------:R-:W3:Y:S01]  /*f1770*/  LDL.LU.64 R58, [R1+0x27b0] ;  /* 0x0027b000013a7983 */ /* 0x000ee20000300a00 */
        /* <DEDUP_REMOVED lines=8> */
[----:B--2---:R-:W-:-:S05]  /*f1800*/  IADD3 R11, P1, R32, R179, RZ ;  /* 0x000000b3200b7210 */ /* 0x004fca0007f3e0ff */
[--C-:B------:R-:W-:Y:S02]  /*f1810*/  IMAD.X R12, R33, 0x1, R2.reuse, P1 ;  /* 0x00000001210c7824 */ /* 0x100fe400008e0602 */
[----:B------:R-:W2:Y:S01]  /*f1820*/  LDL.LU.64 R32, [R1+0x26c8] ;  /* 0x0026c80001207983 */ /* 0x000ea20000300a00 */
[-C--:B------:R-:W-:Y:S01]  /*f1830*/  IADD3 R13, P1, R14, R179.reuse, RZ ;  /* 0x000000b30e0d7210 */ /* 0x080fe20007f3e0ff */
[----:B------:R-:W4:Y:S02]  /*f1840*/  LDL.LU.64 R48, [R1+0x26c0] ;  /* 0x0026c00001307983 */ /* 0x000f240000300a00 */
[----:B------:R-:W4:Y:S01]  /*f1850*/  LDL.LU.64 R46, [R1+0x26b8] ;  /* 0x0026b800012e7983 */ /* 0x000f220000300a00 */
[----:B------:R-:W4:Y:S01]  /*f1860*/  LDL.LU.64 R44, [R1+0x26b0] ;  /* 0x0026b000012c7983 */ /* 0x000f220000300a00 */
[-C--:B------:R-:W-:Y:S01]  /*f1870*/  IADD3.X R14, R15, R2.reuse, RZ, P1, !PT ;  /* 0x000000020f0e7210 */ /* 0x080fe20000ffe4ff */
[-C--:B------:R-:W-:Y:S02]  /*f1880*/  IADD3 R15, P1, R16, R179.reuse, RZ ;  /* 0x000000b3100f7210 */ /* 0x080fe40007f3e0ff */
[----:B------:R-:W4:Y:S01]  /*f1890*/  LDL.LU.64 R42, [R1+0x25c8] ;  /* 0x0025c800012a7983 */ /* 0x000f220000300a00 */
[----:B------:R-:W4:Y:S01]  /*f18a0*/  LDL.LU.64 R40, [R1+0x25c0] ;  /* 0x0025c00001287983 */ /* 0x000f220000300a00 */
        /* <DEDUP_REMOVED lines=21> */
[----:B------:R-:W3:Y:S03]  /*f1a00*/  LDL.LU.64 R34, [R1+0x23a0] ;  /* 0x0023a00001227983 */ /* 0x000ee60000300a00 */
[----:B------:R-:W-:Y:S02]  /*f1a10*/  IADD3.X R58, R59, R2, RZ, P1, !PT ;  /* 0x000000023b3a7210 */ /* 0x000fe40000ffe4ff */
[----:B--2---:R-:W-:-:S05]  /*f1a20*/  IADD3 R59, P1, R32, R179, RZ ;  /* 0x000000b3203b7210 */ /* 0x004fca0007f3e0ff */
[----:B------:R-:W-:Y:S02]  /*f1a30*/  IMAD.X R60, R33, 0x1, R2, P1 ;  /* 0x00000001213c7824 */ /* 0x000fe400008e0602 */
[----:B------:R-:W2:Y:S01]  /*f1a40*/  LDL.LU.64 R32, [R1+0x2398] ;  /* 0x0023980001207983 */ /* 0x000ea20000300a00 */
[----:B----4-:R-:W-:-:S04]  /*f1a50*/  IADD3 R61, P1, R48, R179, RZ ;  /* 0x000000b3303d7210 */ /* 0x010fc80007f3e0ff */
        /* <DEDUP_REMOVED lines=25> */
[----:B---3--:R-:W-:-:S04]  /*f1bf0*/  IADD3 R77, P1, R34, R179, RZ ;  /* 0x000000b3224d7210 */ /* 0x008fc80007f3e0ff */
[----:B------:R-:W-:Y:S02]  /*f1c00*/  IADD3.X R78, R35, R2, RZ, P1, !PT ;  /* 0x00000002234e7210 */ /* 0x000fe40000ffe4ff */
[----:B------:R-:W3:Y:S01]  /*f1c10*/  LDL.LU.64 R34, [R1+0x1ec0] ;  /* 0x001ec00001227983 */ /* 0x000ee20000300a00 */
[----:B--2---:R-:W-:-:S05]  /*f1c20*/  IADD3 R79, P1, R32, R179, RZ ;  /* 0x000000b3204f7210 */ /* 0x004fca0007f3e0ff */
[----:B------:R-:W-:Y:S02]  /*f1c30*/  IMAD.X R80, R33, 0x1, R2, P1 ;  /* 0x0000000121507824 */ /* 0x000fe400008e0602 */
[----:B------:R-:W2:Y:S01]  /*f1c40*/  LDL.LU.64 R32, [R1+0x1eb8] ;  /* 0x001eb80001207983 */ /* 0x000ea20000300a00 */
[----:B----4-:R-:W-:-:S04]  /*f1c50*/  IADD3 R81, P1, R48, R179, RZ ;  /* 0x000000b330517210 */ /* 0x010fc80007f3e0ff */
        /* <DEDUP_REMOVED lines=26> */
[----:B---3--:R-:W-:-:S04]  /*f1e00*/  IADD3 R101, P1, R34, R179, RZ ;  /* 0x000000b322657210 */ /* 0x008fc80007f3e0ff */
[----:B------:R-:W-:Y:S02]  /*f1e10*/  IADD3.X R102, R35, R2, RZ, P1, !PT ;  /* 0x0000000223667210 */ /* 0x000fe40000ffe4ff */
[----:B------:R-:W3:Y:S01]  /*f1e20*/  LDL.LU.64 R34, [R1+0x1d38] ;  /* 0x001d380001227983 */ /* 0x000ee20000300a00 */
        /* <DEDUP_REMOVED lines=9> */
[-C--:B----4-:R-:W-:Y:S01]  /*f1ec0*/  IADD3 R105, P1, R48, R179.reuse, RZ ;  /* 0x000000b330697210 */ /* 0x090fe20007f3e0ff */
[----:B------:R-:W4:Y:S03]  /*f1ed0*/  LDL.LU.64 R140, [R1+0x1c38] ;  /* 0x001c3800018c7983 */ /* 0x000f260000300a00 */
[-C--:B------:R-:W-:Y:S01]  /*f1ee0*/  IADD3.X R106, R49, R2.reuse, RZ, P1, !PT ;  /* 0x00000002316a7210 */ /* 0x080fe20000ffe4ff */
[-C--:B------:R-:W-:Y:S01]  /*f1ef0*/  IADD3 R107, P1, R46, R179.reuse, RZ ;  /* 0x000000b32e6b7210 */ /* 0x080fe20007f3e0ff */
[----:B------:R-:W4:Y:S04]  /*f1f00*/  LDL.LU.64 R48, [R1+0x1c30] ;  /* 0x001c300001307983 */ /* 0x000f280000300a00 */
[--C-:B------:R-:W-:Y:S01]  /*f1f10*/  IMAD.X R108, R47, 0x1, R2.reuse, P1 ;  /* 0x000000012f6c7824 */ /* 0x100fe200008e0602 */
[-C--:B------:R-:W-:Y:S01]  /*f1f20*/  IADD3 R109, P1, R44, R179.reuse, RZ ;  /* 0x000000b32c6d7210 */ /* 0x080fe20007f3e0ff */
[----:B------:R-:W4:Y:S03]  /*f1f30*/  LDL.LU.64 R46, [R1+0x1be8] ;  /* 0x001be800012e7983 */ /* 0x000f260000300a00 */
        /* <DEDUP_REMOVED lines=8> */
[----:B------:R-:W-:-:S05]  /*f1fc0*/  IADD3 R115, P1, R38, R179, RZ ;  /* 0x000000b326737210 */ /* 0x000fca0007f3e0ff */
[----:B------:R-:W-:Y:S01]  /*f1fd0*/  IMAD.X R116, R39, 0x1, R2, P1 ;  /* 0x0000000127747824 */ /* 0x000fe200008e0602 */
[-C--:B------:R-:W-:Y:S01]  /*f1fe0*/  IADD3 R117, P1, R36, R179.reuse, RZ ;  /* 0x000000b324757210 */ /* 0x080fe20007f3e0ff */
[----:B------:R-:W4:Y:S03]  /*f1ff0*/  LDL.LU.64 R38, [R1+0x1bc8] ;  /* 0x001bc80001267983 */ /* 0x000f260000300a00 */
[----:B------:R-:W-:Y:S02]  /*f2000*/  IADD3.X R118, R37, R2, RZ, P1, !PT ;  /* 0x0000000225767210 */ /* 0x000fe40000ffe4ff */
[----:B------:R-:W4:Y:S01]  /*f2010*/  LDL.LU.64 R36, [R1+0x1bc0] ;  /* 0x001bc00001247983 */ /* 0x000f220000300a00 */
[----:B---3--:R-:W-:-:S05]  /*f2020*/  IADD3 R119, P1, R34, R179, RZ ;  /* 0x000000b322777210 */ /* 0x008fca0007f3e0ff */
[----:B------:R-:W-:Y:S02]  /*f2030*/  IMAD.X R120, R35, 0x1, R2, P1 ;  /* 0x0000000123787824 */ /* 0x000fe400008e0602 */
[----:B------:R-:W3:Y:S01]  /*f2040*/  LDL.LU.64 R34, [R1+0x1bb8] ;  /* 0x001bb80001227983 */ /* 0x000ee20000300a00 */
        /* <DEDUP_REMOVED lines=31> */
[----:B---3--:R-:W-:Y:S02]  /*f2240*/  IADD3 R155, P1, R34, R179, RZ ;  /* 0x000000b3229b7210 */ /* 0x008fe40007f3e0ff */
[----:B------:R-:W-:Y:S01]  /*f2250*/  IMAD.MOV.U32 R48, RZ, RZ, R3 ;  /* 0x000000ffff307224 */ /* 0x000fe200078e0003 */
[----:B------:R-:W-:Y:S01]  /*f2260*/  MOV R49, R4 ;  /* 0x0000000400317202 */ /* 0x000fe20000000f00 */
[----:B------:R-:W-:Y:S01]  /*f2270*/  IMAD.MOV.U32 R46, RZ, RZ, R5 ;  /* 0x000000ffff2e7224 */ /* 0x000fe200078e0005 */
[----:B------:R-:W-:Y:S01]  /*f2280*/  MOV R47, R6 ;  /* 0x00000006002f7202 */ /* 0x000fe20000000f00 */
[----:B------:R-:W-:Y:S02]  /*f2290*/  IMAD.X R156, R35, 0x1, R2, P1 ;  /* 0x00000001239c7824 */ /* 0x000fe400008e0602 */
        /* <DEDUP_REMOVED lines=15> */
[----:B------:R1:W-:Y:S01]  /*f2390*/  STL.64 [R1+0x2ab0], R42 ;  /* 0x002ab02a01007387 */ /* 0x0003e20000100a00 */
[----:B------:R1:W-:Y:S01]  /*f23a0*/  STL.64 [R1+0x29c8], R40 ;  /* 0x0029c82801007387 */ /* 0x0003e20000100a00 */
[----:B------:R1:W-:Y:S02]  /*f23b0*/  STL.64 [R1+0x29c0], R38 ;  /* 0x0029c02601007387 */ /* 0x0003e40000100a00 */
[----:B------:R-:W-:-:S02]  /*f23c0*/  IMAD.MOV.U32 R18, RZ, RZ, R23 ;  /* 0x000000ffff127224 */ /* 0x000fc400078e0017 */
[----:B------:R1:W-:Y:S02]  /*f23d0*/  STL.64 [R1+0x29b8], R36 ;  /* 0x0029b82401007387 */ /* 0x0003e40000100a00 */
[----:B------:R-:W-:Y:S01]  /*f23e0*/  IMAD.MOV.U32 R16, RZ, RZ, R25 ;  /* 0x000000ffff107224 */ /* 0x000fe200078e0019 */
[----:B------:R-:W-:Y:S01]  /*f23f0*/  MOV R17, R26 ;  /* 0x0000001a00117202 */ /* 0x000fe20000000f00 */
        /* <DEDUP_REMOVED lines=45> */
[----:B------:R-:W-:Y:S01]  /*f26d0*/  LOP3.LUT R252, R161, 0x70, RZ, 0x3c, !PT ;  /* 0x00000070a1fc7812 */ /* 0x000fe200078e3cff */
        /* <DEDUP_REMOVED lines=9> */
[----:B------:R-:W-:-:S02]  /*f2770*/  IMAD R3, R159, 0x10000, R252 ;  /* 0x000100009f037824 */ /* 0x000fc400078e02fc */
        /* <DEDUP_REMOVED lines=53> */
[----:B------:R-:W-:Y:S01]  /*f2ad0*/  IMAD.MOV.U32 R9, RZ, RZ, R154 ;  /* 0x000000ffff097224 */ /* 0x000fe200078e009a */
[----:B------:R-:W-:Y:S01]  /*f2ae0*/  MOV R6, R155 ;  /* 0x0000009b00067202 */ /* 0x000fe20000000f00 */
[----:B------:R-:W-:Y:S01]  /*f2af0*/  IMAD.MOV.U32 R7, RZ, RZ, R156 ;  /* 0x000000ffff077224 */ /* 0x000fe200078e009c */
[----:B--2---:R-:W-:Y:S01]  /*f2b00*/  IADD3 R157, P1, R32, R179, RZ ;  /* 0x000000b3209d7210 */ /* 0x004fe20007f3e0ff */
[----:B------:R-:W-:-:S03]  /*f2b10*/  IMAD.MOV.U32 R32, RZ, RZ, R19 ;  /* 0x000000ffff207224 */ /* 0x000fc600078e0013 */
[----:B------:R-:W-:Y:S01]  /*f2b20*/  IADD3.X R158, R33, R2, RZ, P1, !PT ;  /* 0x00000002219e7210 */ /* 0x000fe20000ffe4ff */
[----:B------:R-:W-:Y:S02]  /*f2b30*/  MOV R33, R20 ;  /* 0x0000001400217202 */ /* 0x000fe40000000f00 */
[----:B------:R-:W-:Y:S01]  /*f2b40*/  IMAD.MOV.U32 R20, RZ, RZ, R21 ;  /* 0x000000ffff147224 */ /* 0x000fe200078e0015 */
[----:B------:R-:W-:Y:S02]  /*f2b50*/  MOV R21, R22 ;  /* 0x0000001600157202 */ /* 0x000fe40000000f00 */
[----:B------:R-:W-:Y:S01]  /*f2b60*/  MOV R19, R24 ;  /* 0x0000001800137202 */ /* 0x000fe20000000f00 */
[----:B------:R2:W-:Y:S02]  /*f2b70*/  STL.64 [R1+0x28c8], R32 ;  /* 0x0028c82001007387 */ /* 0x0005e40000100a00 */
        /* <DEDUP_REMOVED lines=21> */
[----:B------:R-:W-:Y:S01]  /*f2cd0*/  MOV R179, R96 ;  /* 0x0000006000b37202 */ /* 0x000fe20000000f00 */
        /* <DEDUP_REMOVED lines=17> */
[----:B------:R2:W-:Y:S04]  /*f2df0*/  LDGSTS.E [R3+0x42e00], [R32.64], P4 ;  /* 0x42e0000020037fae */ /* 0x0005e8000a121844 */
[----:B------:R-:W-:Y:S01]  /*f2e00*/  STL.64 [R1+0x1d30], R188 ;  /* 0x001d30bc01007387 */ /* 0x000fe20000100a00 */
[----:B------:R1:W-:Y:S02]  /*f2e10*/  LDGSTS.E [R3+0x42e80], [R20.64], P0 ;  /* 0x42e8000014037fae */ /* 0x0003e40008121844 */
[----:B------:R-:W-:Y:S02]  /*f2e20*/  STL.64 [R1+0x1c88], R186 ;  /* 0x001c88ba01007387 */ /* 0x000fe40000100a00 */
[----:B------:R1:W-:Y:S01]  /*f2e30*/  LDGSTS.E [R3+0x42f00], [R18.64], P3 ;  /* 0x42f0000012037fae */ /* 0x0003e20009921844 */
[----:B------:R-:W-:Y:S04]  /*f2e40*/  STL.64 [R1+0x1c80], R184 ;  /* 0x001c80b801007387 */ /* 0x000fe80000100a00 */
[----:B------:R1:W-:Y:S01]  /*f2e50*/  LDGSTS.E [R3+0x42f80], [R16.64], P2 ;  /* 0x42f8000010037fae */ /* 0x0003e20009121844 */
[----:B------:R-:W-:Y:S02]  /*f2e60*/  STL.64 [R1+0x1c78], R182 ;  /* 0x001c78b601007387 */ /* 0x000fe40000100a00 */
[----:B------:R1:W-:Y:S02]  /*f2e70*/  LDGSTS.E [R3+0x43e00], [R14.64], P4 ;  /* 0x43e000000e037fae */ /* 0x0003e4000a121844 */
        /* <DEDUP_REMOVED lines=19> */
[----:B------:R2:W-:Y:S01]  /*f2fb0*/  LDGSTS.E [R3+0x45f00], [R236.64], P3 ;  /* 0x45f00000ec037fae */ /* 0x0005e20009921844 */
[----:B------:R-:W-:Y:S01]  /*f2fc0*/  MOV R4, R157 ;  /* 0x0000009d00047202 */ /* 0x000fe20000000f00 */
[----:B------:R-:W-:Y:S01]  /*f2fd0*/  IMAD.MOV.U32 R5, RZ, RZ, R158 ;  /* 0x000000ffff057224 */ /* 0x000fe200078e009e */
[----:B-1----:R1:W5:Y:S04]  /*f2fe0*/  LDL.LU.64 R48, [R1+0x5b18] ;  /* 0x005b180001307983 */ /* 0x0023680000300a00 */
[----:B------:R1:W-:Y:S01]  /*f2ff0*/  LDGSTS.E [R3+0x45f80], [R234.64], P2 ;  /* 0x45f80000ea037fae */ /* 0x0003e20009121844 */
[----:B------:R-:W-:Y:S02]  /*f3000*/  STL.64 [R1+0x1bc0], R8 ;  /* 0x001bc00801007387 */ /* 0x000fe40000100a00 */
[----:B------:R1:W-:Y:S02]  /*f3010*/  LDGSTS.E [R3+0x46e00], [R232.64], P4 ;  /* 0x46e00000e8037fae */ /* 0x0003e4000a121844 */
[----:B---3--:R1:W5:Y:S01]  /*f3020*/  LDL.LU.64 R46, [R1+0x5b10] ;  /* 0x005b1000012e7983 */ /* 0x0083620000300a00 */
[----:B------:R1:W-:Y:S04]  /*f3030*/  LDGSTS.E [R3+0x46e80], [R230.64], P0 ;  /* 0x46e80000e6037fae */ /* 0x0003e80008121844 */
[----:B------:R-:W-:Y:S01]  /*f3040*/  STL.64 [R1+0x1bb8], R6 ;  /* 0x001bb80601007387 */ /* 0x000fe20000100a00 */
[----:B------:R1:W-:Y:S02]  /*f3050*/  LDGSTS.E [R3+0x46f00], [R228.64], P3 ;  /* 0x46f00000e4037fae */ /* 0x0003e40009921844 */
[----:B----4-:R1:W5:Y:S02]  /*f3060*/  LDL.LU.64 R44, [R1+0x5b08] ;  /* 0x005b0800012c7983 */ /* 0x0103640000300a00 */
[----:B------:R1:W-:Y:S01]  /*f3070*/  LDGSTS.E [R3+0x46f80], [R226.64], P2 ;  /* 0x46f80000e2037fae */ /* 0x0003e20009121844 */
[----:B------:R3:W-:Y:S04]  /*f3080*/  STL.64 [R1+0x1bb0], R4 ;  /* 0x001bb00401007387 */ /* 0x0007e80000100a00 */
[----:B------:R1:W-:Y:S01]  /*f3090*/  LDGSTS.E [R3+0x47e00], [R224.64], P4 ;  /* 0x47e00000e0037fae */ /* 0x0003e2000a121844 */
[----:B------:R1:W5:Y:S02]  /*f30a0*/  LDL.LU.64 R42, [R1+0x5b00] ;  /* 0x005b0000012a7983 */ /* 0x0003640000300a00 */
[----:B------:R1:W-:Y:S02]  /*f30b0*/  LDGSTS.E [R3+0x47e80], [R222.64], P0 ;  /* 0x47e80000de037fae */ /* 0x0003e40008121844 */
[----:B------:R1:W5:Y:S01]  /*f30c0*/  LDL.LU.64 R40, [R1+0x5af8] ;  /* 0x005af80001287983 */ /* 0x0003620000300a00 */
[----:B------:R1:W-:Y:S04]  /*f30d0*/  LDGSTS.E [R3+0x47f00], [R220.64], P3 ;  /* 0x47f00000dc037fae */ /* 0x0003e80009921844 */
[----:B------:R1:W5:Y:S01]  /*f30e0*/  LDL.LU.64 R38, [R1+0x5af0] ;  /* 0x005af00001267983 */ /* 0x0003620000300a00 */
[----:B------:R1:W-:Y:S02]  /*f30f0*/  LDGSTS.E [R3+0x47f80], [R218.64], P2 ;  /* 0x47f80000da037fae */ /* 0x0003e40009121844 */
[----:B------:R1:W5:Y:S02]  /*f3100*/  LDL.LU.64 R36, [R1+0x5ae8] ;  /* 0x005ae80001247983 */ /* 0x0003640000300a00 */
[----:B------:R1:W-:Y:S01]  /*f3110*/  LDGSTS.E [R3+0x48e00], [R216.64], P4 ;  /* 0x48e00000d8037fae */ /* 0x0003e2000a121844 */
[----:B------:R1:W5:Y:S04]  /*f3120*/  LDL.LU.64 R34, [R1+0x5ae0] ;  /* 0x005ae00001227983 */ /* 0x0003680000300a00 */
[----:B------:R1:W-:Y:S01]  /*f3130*/  LDGSTS.E [R3+0x48e80], [R214.64], P0 ;  /* 0x48e80000d6037fae */ /* 0x0003e20008121844 */
[----:B--2---:R1:W5:Y:S02]  /*f3140*/  LDL.LU.64 R32, [R1+0x5ad8] ;  /* 0x005ad80001207983 */ /* 0x0043640000300a00 */
        /* <DEDUP_REMOVED lines=11> */
[----:B--2---:R-:W2:Y:S01]  /*f3200*/  LDL.LU R179, [R1+0x2ba4] ;  /* 0x002ba40001b37983 */ /* 0x004ea20000300800 */
        /* <DEDUP_REMOVED lines=12> */
[----:B------:R-:W-:Y:S01]  /*f32d0*/  MOV R178, c[0x0][0x180] ;  /* 0x0000600000b27a02 */ /* 0x000fe20000000f00 */
[----:B------:R1:W-:Y:S02]  /*f32e0*/  LDGSTS.E [R3+0x4ee80], [R166.64], P0 ;  /* 0x4ee80000a6037fae */ /* 0x0003e40008121844 */
[----:B------:R1:W-:Y:S01]  /*f32f0*/  LDGSTS.E [R3+0x4ef00], [R164.64], P3 ;  /* 0x4ef00000a4037fae */ /* 0x0003e20009921844 */
[----:B------:R1:W-:Y:S01]  /*f3300*/  LDGSTS.E [R3+0x4ef80], [R162.64], P2 ;  /* 0x4ef80000a2037fae */ /* 0x0003e20009121844 */
[----:B------:R1:W-:Y:S01]  /*f3310*/  LDGSTS.E [R3+0x4fe00], [R160.64], P4 ;  /* 0x4fe00000a0037fae */ /* 0x0003e2000a121844 */
[----:B------:R-:W-:Y:S01]  /*f3320*/  IADD3 R178, R178, 0x7f, RZ ;  /* 0x0000007fb2b27810 */ /* 0x000fe20007ffe0ff */
[----:B------:R1:W-:Y:S01]  /*f3330*/  LDGSTS.E [R3+0x4fe80], [R8.64], P0 ;  /* 0x4fe8000008037fae */ /* 0x0003e20008121844 */
[----:B------:R1:W-:Y:S01]  /*f3340*/  LDGSTS.E [R3+0x4ff00], [R6.64], P3 ;  /* 0x4ff0000006037fae */ /* 0x0003e20009921844 */
[----:B------:R3:W-:Y:S02]  /*f3350*/  LDGSTS.E [R3+0x4ff80], [R4.64], P2 ;  /* 0x4ff8000004037fae */ /* 0x0007e40009121844 */
[----:B------:R-:W0:Y:S01]  /*f3360*/  LDGDEPBAR ;  /* 0x00000000000079af */ /* 0x000e220000000000 */
[----:B---3--:R-:W-:-:S04]  /*f3370*/  SHF.R.S32.HI R4, RZ, 0x1f, R178 ;  /* 0x0000001fff047819 */ /* 0x008fc800000114b2 */
[----:B------:R-:W-:-:S04]  /*f3380*/  LEA.HI R4, R4, R178, RZ, 0x7 ;  /* 0x000000b204047211 */ /* 0x000fc800078f38ff */
[----:B------:R-:W-:Y:S02]  /*f3390*/  SHF.R.S32.HI R4, RZ, 0x7, R4 ;  /* 0x00000007ff047819 */ /* 0x000fe40000011404 */
[----:B--2---:R-:W-:-:S05]  /*f33a0*/  IADD3 R179, R179, 0x1, RZ ;  /* 0x00000001b3b37810 */ /* 0x004fca0007ffe0ff */
[----:B------:R1:W-:Y:S01]  /*f33b0*/  STL [R1+0x2ba4], R179 ;  /* 0x002ba4b301007387 */ /* 0x0003e20000100800 */
[----:B------:R-:W-:Y:S11]  /*f33c0*/  ISETP.NE.U32.AND P0, PT, R179, R4, PT ;  /* 0x00000004b300720c */ /* 0x000ff60003f05070 */
[----:B------:R-:W-:Y:S02]  /*f33d0*/  @!UPT UIADD3 URZ, URZ, URZ, URZ ;  /* 0x0000003f3f3ff290 */ /* 0x000fe4000fffe03f */
[----:B-1----:R-:W-:Y:S01]  /*f33e0*/  @!P0 CALL.REL.NOINC `(.L_x_0) ;  /* 0x0000001000008944 */ /* 0x002fe20003c00000 */
[----:B------:R-:W-:Y:S05]  /*f33f0*/  BRA `(.L_x_1) ;  /* 0xfff6152000007947 */ /* 0x000fea000383ffff */
.L_x_0:
[----:B-----5:R-:W2:Y:S01]  /*f3400*/  LDL.LU R6, [R1+0x58dc] ;  /* 0x0058dc0001067983 */ /* 0x020ea20000300800 */
[----:B------:R-:W-:-:S04]  /*f3410*/  DEPBAR.LE SB0, 0x0 ;  /* 0x000080000000791a */ /* 0x000fc80000000000 */
[----:B------:R-:W1:Y:S04]  /*f3420*/  S2R R5, SR_TID.X ;  /* 0x0000000000057919 */ /* 0x000e680000002100 */
[----:B------:R-:W3:Y:S04]  /*f3430*/  LDL.LU R16, [R1+0x1540] ;  /* 0x0015400001107983 */ /* 0x000ee80000300800 */
[----:B------:R-:W3:Y:S04]  /*f3440*/  LDL.LU R17, [R1+0x1544] ;  /* 0x0015440001117983 */ /* 0x000ee80000300800 */
[----:B------:R-:W3:Y:S04]  /*f3450*/  LDL.LU R18, [R1+0x1530] ;  /* 0x0015300001127983 */ /* 0x000ee80000300800 */
[----:B------:R-:W3:Y:S04]  /*f3460*/  LDL.LU R19, [R1+0x1534] ;  /* 0x0015340001137983 */ /* 0x000ee80000300800 */
[----:B------:R-:W4:Y:S01]  /*f3470*/  LDL.LU R12, [R1+0x1548] ;  /* 0x00154800010c7983 */ /* 0x000f220000300800 */
[C---:B-1----:R-:W-:Y:S01]  /*f3480*/  IMAD.SHL.U32 R2, R5.reuse, 0x40, RZ ;  /* 0x0000004005027824 */ /* 0x042fe200078e00ff */
[C---:B------:R-:W-:Y:S01]  /*f3490*/  SHF.L.U32 R3, R5.reuse, 0x5, RZ ;  /* 0x0000000505037819 */ /* 0x040fe200000006ff */
[----:B------:R-:W-:Y:S01]  /*f34a0*/  IMAD.SHL.U32 R0, R5, 0x100, RZ ;  /* 0x0000010005007824 */ /* 0x000fe200078e00ff */
[----:B------:R-:W4:Y:S02]  /*f34b0*/  LDL.LU R13, [R1+0x154c] ;  /* 0x00154c00010d7983 */ /* 0x000f240000300800 */
[----:B------:R-:W-:-:S02]  /*f34c0*/  LOP3.LUT R2, R2, 0x600, RZ, 0xc0, !PT ;  /* 0x0000060002027812 */ /* 0x000fc400078ec0ff */
[C---:B------:R-:W-:Y:S01]  /*f34d0*/  SHF.L.U32 R4, R5.reuse, 0x2, RZ ;  /* 0x0000000205047819 */ /* 0x040fe200000006ff */
[----:B------:R-:W4:Y:S01]  /*f34e0*/  LDL.LU R14, [R1+0x1538] ;  /* 0x00153800010e7983 */ /* 0x000f220000300800 */
[----:B------:R-:W-:Y:S02]  /*f34f0*/  LOP3.LUT R5, R5, 0x1f, RZ, 0xc0, !PT ;  /* 0x0000001f05057812 */ /* 0x000fe400078ec0ff */
[----:B------:R-:W-:Y:S01]  /*f3500*/  LOP3.LUT R0, R0, 0x600, RZ, 0xc0, !PT ;  /* 0x0000060000007812 */ /* 0x000fe200078ec0ff */
[----:B------:R-:W4:Y:S01]  /*f3510*/  LDL.LU R15, [R1+0x153c] ;  /* 0x00153c00010f7983 */ /* 0x000f220000300800 */
[----:B------:R-:W-:-:S03]  /*f3520*/  LOP3.LUT R2, R2, 0x60, R3, 0xf8, !PT ;  /* 0x0000006002027812 */ /* 0x000fc600078ef803 */
[----:B------:R-:W4:Y:S01]  /*f3530*/  LDL.LU R8, [R1+0x1f0] ;  /* 0x0001f00001087983 */ /* 0x000f220000300800 */
[----:B------:R-:W-:-:S03]  /*f3540*/  LOP3.LUT R2, R2, 0x70, R4, 0x78, !PT ;  /* 0x0000007002027812 */ /* 0x000fc600078e7804 */
[----:B------:R-:W4:Y:S01]  /*f3550*/  LDL.LU R9, [R1+0x1f4] ;  /* 0x0001f40001097983 */ /* 0x000f220000300800 */
[----:B------:R-:W-:-:S03]  /*f3560*/  IMAD R0, R5, 0x10, R0 ;  /* 0x0000001005007824 */ /* 0x000fc600078e0200 */
[----:B------:R-:W4:Y:S04]  /*f3570*/  LDL.LU R10, [R1+0x1e0] ;  /* 0x0001e000010a7983 */ /* 0x000f280000300800 */
[----:B------:R-:W4:Y:S04]  /*f3580*/  LDL.LU R11, [R1+0x1e4] ;  /* 0x0001e400010b7983 */ /* 0x000f280000300800 */
[----:B------:R-:W4:Y:S04]  /*f3590*/  LDL.LU R4, [R1+0x1f8] ;  /* 0x0001f80001047983 */ /* 0x000f280000300800 */
[----:B------:R-:W4:Y:S04]  /*f35a0*/  LDL.LU R5, [R1+0x1fc] ;  /* 0x0001fc0001057983 */ /* 0x000f280000300800 */
[----:B------:R-:W-:Y:S01]  /*f35b0*/  BAR.SYNC.DEFER_BLOCKING 0x0 ;  /* 0x0000000000007b1d */ /* 0x000fe20000010000 */
[----:B--2---:R-:W-:-:S05]  /*f35c0*/  ISETP.GE.AND P3, PT, R6, c[0x0][0x17c], PT ;  /* 0x00005f0006007a0c */ /* 0x004fca0003f66270 */
[----:B------:R-:W2:Y:S04]  /*f35d0*/  LDL.LU R6, [R1+0x1e8] ;  /* 0x0001e80001067983 */ /* 0x000ea80000300800 */
[----:B------:R-:W2:Y:S04]  /*f35e0*/  LDL.LU R7, [R1+0x1ec] ;  /* 0x0001ec0001077983 */ /* 0x000ea80000300800 */
[----:B---3--:R1:W-:Y:S04]  /*f35f0*/  STS.128 [R2], R16 ;  /* 0x0000001002007388 */ /* 0x0083e80000000c00 */
[----:B-1----:R-:W3:Y:S04]  /*f3600*/  LDL.LU R16, [R1+0x1440] ;  /* 0x0014400001107983 */ /* 0x002ee80000300800 */
[----:B------:R-:W3:Y:S04]  /*f3610*/  LDL.LU R17, [R1+0x1444] ;  /* 0x0014440001117983 */ /* 0x000ee80000300800 */
[----:B------:R-:W3:Y:S04]  /*f3620*/  LDL.LU R18, [R1+0x1430] ;  /* 0x0014300001127983 */ /* 0x000ee80000300800 */
[----:B----4-:R1:W-:Y:S04]  /*f3630*/  STS.128 [R2+0x80], R12 ;  /* 0x0000800c02007388 */ /* 0x0103e80000000c00 */
[----:B------:R-:W3:Y:S04]  /*f3640*/  LDL.LU R19, [R1+0x1434] ;  /* 0x0014340001137983 */ /* 0x000ee80000300800 */
[----:B------:R4:W-:Y:S04]  /*f3650*/  STS.128 [R2+0x100], R8 ;  /* 0x0001000802007388 */ /* 0x0009e80000000c00 */
[----:B-1----:R-:W3:Y:S04]  /*f3660*/  LDL.LU R12, [R1+0x1448] ;  /* 0x00144800010c7983 */ /* 0x002ee80000300800 */
[----:B------:R-:W3:Y:S04]  /*f3670*/  LDL.LU R13, [R1+0x144c] ;  /* 0x00144c00010d7983 */ /* 0x000ee80000300800 */
[----:B------:R-:W3:Y:S04]  /*f3680*/  LDL.LU R14, [R1+0x1438] ;  /* 0x00143800010e7983 */ /* 0x000ee80000300800 */
[----:B------:R-:W3:Y:S04]  /*f3690*/  LDL.LU R15, [R1+0x143c] ;  /* 0x00143c00010f7983 */ /* 0x000ee80000300800 */
[----:B----4-:R-:W3:Y:S04]  /*f36a0*/  LDL.LU R8, [R1+0x390] ;  /* 0x0003900001087983 */ /* 0x010ee80000300800 */
[----:B------:R-:W3:Y:S04]  /*f36b0*/  LDL.LU R9, [R1+0x394] ;  /* 0x0003940001097983 */ /* 0x000ee80000300800 */
[----:B------:R-:W3:Y:S04]  /*f36c0*/  LDL.LU R10, [R1+0x380] ;  /* 0x00038000010a7983 */ /* 0x000ee80000300800 */
[----:B------:R-:W3:Y:S01]  /*f36d0*/  LDL.LU R11, [R1+0x384] ;  /* 0x00038400010b7983 */ /* 0x000ee20000300800 */
[----:B------:R-:W-:-:S03]  /*f36e0*/  LOP3.LUT R242, R0, 0x20, RZ, 0x3c, !PT ;  /* 0x0000002000f27812 */ /* 0x000fc600078e3cff */
[----:B--2---:R1:W-:Y:S01]  /*f36f0*/  STS.128 [R2+0x180], R4 ;  /* 0x0001800402007388 */ /* 0x0043e20000000c00 */
[----:B------:R-:W-:-:S06]  /*f3700*/  NOP ;  /* 0x0000000000007918 */ /* 0x000fcc0000000000 */
[----:B------:R-:W2:Y:S04]  /*f3710*/  LDS.128 R20, [R0] ;  /* 0x0000000000147984 */ /* 0x000ea80000000c00 */
[----:B-1----:R-:W4:Y:S04]  /*f3720*/  LDL.LU R4, [R1+0x398] ;  /* 0x0003980001047983 */ /* 0x002f280000300800 */
[----:B------:R-:W4:Y:S04]  /*f3730*/  LDL.LU R5, [R1+0x39c] ;  /* 0x00039c0001057983 */ /* 0x000f280000300800 */
[----:B------:R-:W4:Y:S04]  /*f3740*/  LDL.LU R6, [R1+0x388] ;  /* 0x0003880001067983 */ /* 0x000f280000300800 */
[----:B------:R-:W4:Y:S04]  /*f3750*/  LDL.LU R7, [R1+0x38c] ;  /* 0x00038c0001077983 */ /* 0x000f280000300800 */
[----:B--2---:R-:W-:Y:S01]  /*f3760*/  STL [R1+0x134], R21 ;  /* 0x0001341501007387 */ /* 0x004fe20000100800 */
[----:B------:R-:W-:-:S03]  /*f3770*/  MOV R240, R20 ;  /* 0x0000001400f07202 */ /* 0x000fc60000000f00 */
[----:B------:R-:W-:Y:S04]  /*f3780*/  STL.64 [R1+0x138], R22 ;  /* 0x0001381601007387 */ /* 0x000fe80000100a00 */
[----:B------:R-:W1:Y:S01]  /*f3790*/  LDS.128 R20, [R242] ;  /* 0x00000000f2147984 */ /* 0x000e620000000c00 */
[C---:B------:R-:W-:Y:S02]  /*f37a0*/  LOP3.LUT R241, R0.reuse, 0x40, RZ, 0x3c, !PT ;  /* 0x0000004000f17812 */ /* 0x040fe400078e3cff */
[----:B------:R-:W-:-:S03]  /*f37b0*/  LOP3.LUT R252, R0, 0x60, RZ, 0x3c, !PT ;  /* 0x0000006000fc7812 */ /* 0x000fc600078e3cff */
[----:B------:R-:W2:Y:S04]  /*f37c0*/  LDS.128 R24, [R241] ;  /* 0x00000000f1187984 */ /* 0x000ea80000000c00 */
[----:B-1----:R-:W-:Y:S01]  /*f37d0*/  STL [R1+0x1f4], R21 ;  /* 0x0001f41501007387 */ /* 0x002fe20000100800 */
[----:B------:R-:W-:-:S03]  /*f37e0*/  IMAD.MOV.U32 R245, RZ, RZ, R20 ;  /* 0x000000fffff57224 */ /* 0x000fc600078e0014 */
[----:B------:R-:W-:Y:S04]  /*f37f0*/  STL.64 [R1+0x1f8], R22 ;  /* 0x0001f81601007387 */ /* 0x000fe80000100a00 */
[----:B------:R-:W1:Y:S01]  /*f3800*/  LDS.128 R20, [R252] ;  /* 0x00000000fc147984 */ /* 0x000e620000000c00 */
[----:B------:R-:W-:-:S06]  /*f3810*/  NOP ;  /* 0x0000000000007918 */ /* 0x000fcc0000000000 */
[----:B------:R-:W-:Y:S04]  /*f3820*/  STL [R1+0x5b30], R245 ;  /* 0x005b30f501007387 */ /* 0x000fe80000100800 */
[----:B--2---:R-:W-:Y:S04]  /*f3830*/  STL.64 [R1+0x320], R24 ;  /* 0x0003201801007387 */ /* 0x004fe80000100a00 */
[----:B------:R-:W-:Y:S04]  /*f3840*/  STL.64 [R1+0x328], R26 ;  /* 0x0003281a01007387 */ /* 0x000fe80000100a00 */
[----:B---3--:R2:W-:Y:S04]  /*f3850*/  STS.128 [R2], R16 ;  /* 0x0000001002007388 */ /* 0x0085e80000000c00 */
[----:B------:R3:W-:Y:S04]  /*f3860*/  STS.128 [R2+0x80], R12 ;  /* 0x0000800c02007388 */ /* 0x0007e80000000c00 */
[----:B------:R2:W-:Y:S04]  /*f3870*/  STS.128 [R2+0x100], R8 ;  /* 0x0001000802007388 */ /* 0x0005e80000000c00 */
[----:B-1----:R-:W-:Y:S04]  /*f3880*/  STL.64 [R1+0x350], R20 ;  /* 0x0003501401007387 */ /* 0x002fe80000100a00 */
[----:B------:R-:W-:Y:S04]  /*f3890*/  STL.64 [R1+0x358], R22 ;  /* 0x0003581601007387 */ /* 0x000fe80000100a00 */
[----:B--2---:R-:W2:Y:S04]  /*f38a0*/  LDL.LU R16, [R1+0x1330] ;  /* 0x0013300001107983 */ /* 0x004ea80000300800 */
[----:B------:R-:W2:Y:S04]  /*f38b0*/  LDL.LU R17, [R1+0x1334] ;  /* 0x0013340001117983 */ /* 0x000ea80000300800 */
[----:B------:R-:W2:Y:S04]  /*f38c0*/  LDL.LU R18, [R1+0x1320] ;  /* 0x0013200001127983 */ /* 0x000ea80000300800 */
[----:B------:R-:W2:Y:S04]  /*f38d0*/  LDL.LU R19, [R1+0x1324] ;  /* 0x0013240001137983 */ /* 0x000ea80000300800 */
[----:B---3--:R-:W2:Y:S04]  /*f38e0*/  LDL.LU R12, [R1+0x1338] ;  /* 0x00133800010c7983 */ /* 0x008ea80000300800 */
[----:B------:R-:W2:Y:S04]  /*f38f0*/  LDL.LU R13, [R1+0x133c] ;  /* 0x00133c00010d7983 */ /* 0x000ea80000300800 */
[----:B------:R-:W2:Y:S04]  /*f3900*/  LDL.LU R14, [R1+0x1328] ;  /* 0x00132800010e7983 */ /* 0x000ea80000300800 */
[----:B------:R-:W2:Y:S04]  /*f3910*/  LDL.LU R15, [R1+0x132c] ;  /* 0x00132c00010f7983 */ /* 0x000ea80000300800 */
[----:B------:R-:W2:Y:S04]  /*f3920*/  LDL.LU R8, [R1+0x3b0] ;  /* 0x0003b00001087983 */ /* 0x000ea80000300800 */
[----:B------:R-:W2:Y:S04]  /*f3930*/  LDL.LU R9, [R1+0x3b4] ;  /* 0x0003b40001097983 */ /* 0x000ea80000300800 */
[----:B------:R-:W2:Y:S04]  /*f3940*/  LDL.LU R10, [R1+0x3a0] ;  /* 0x0003a000010a7983 */ /* 0x000ea80000300800 */
[----:B------:R-:W2:Y:S04]  /*f3950*/  LDL.LU R11, [R1+0x3a4] ;  /* 0x0003a400010b7983 */ /* 0x000ea80000300800 */
[----:B----4-:R1:W-:Y:S01]  /*f3960*/  STS.128 [R2+0x180], R4 ;  /* 0x0001800402007388 */ /* 0x0103e20000000c00 */
[----:B------:R-:W-:-:S06]  /*f3970*/  NOP ;  /* 0x0000000000007918 */ /* 0x000fcc0000000000 */
[----:B------:R-:W4:Y:S04]  /*f3980*/  LDS.128 R20, [R242] ;  /* 0x00000000f2147984 */ /* 0x000f280000000c00 */
[----:B------:R-:W4:Y:S04]  /*f3990*/  LDS.128 R24, [R0] ;  /* 0x0000000000187984 */ /* 0x000f280000000c00 */
[----:B-1----:R-:W3:Y:S04]  /*f39a0*/  LDL.LU R4, [R1+0x3b8] ;  /* 0x0003b80001047983 */ /* 0x002ee80000300800 */
[----:B------:R-:W3:Y:S04]  /*f39b0*/  LDL.LU R5, [R1+0x3bc] ;  /* 0x0003bc0001057983 */ /* 0x000ee80000300800 */
[----:B------:R-:W3:Y:S04]  /*f39c0*/  LDL.LU R6, [R1+0x3a8] ;  /* 0x0003a80001067983 */ /* 0x000ee80000300800 */
[----:B------:R-:W3:Y:S04]  /*f39d0*/  LDL.LU R7, [R1+0x3ac] ;  /* 0x0003ac0001077983 */ /* 0x000ee80000300800 */
[----:B----4-:R-:W-:Y:S01]  /*f39e0*/  STL [R1+0x184], R21 ;  /* 0x0001841501007387 */ /* 0x010fe20000100800 */
[----:B------:R-:W-:-:S03]  /*f39f0*/  MOV R244, R20 ;  /* 0x0000001400f47202 */ /* 0x000fc60000000f00 */
[----:B------:R-:W-:Y:S04]  /*f3a00*/  STL.64 [R1+0x100], R24 ;  /* 0x0001001801007387 */ /* 0x000fe80000100a00 */
[----:B------:R-:W-:Y:S04]  /*f3a10*/  STL.64 [R1+0x108], R26 ;  /* 0x0001081a01007387 */ /* 0x000fe80000100a00 */
[----:B------:R-:W1:Y:S04]  /*f3a20*/  LDS.128 R24, [R241] ;  /* 0x00000000f1187984 */ /* 0x000e680000000c00 */
[----:B------:R-:W-:Y:S04]  /*f3a30*/  STL.64 [R1+0x188], R22 ;  /* 0x0001881601007387 */ /* 0x000fe80000100a00 */
[----:B------:R-:W4:Y:S01]  /*f3a40*/  LDS.128 R20, [R252] ;  /* 0x00000000fc147984 */ /* 0x000f220000000c00 */
[----:B------:R-:W-:-:S06]  /*f3a50*/  NOP ;  /* 0x0000000000007918 */ /* 0x000fcc0000000000 */
[----:B------:R-:W-:Y:S04]  /*f3a60*/  STL [R1+0x5b2c], R244 ;  /* 0x005b2cf401007387 */ /* 0x000fe80000100800 */
[----:B-1----:R-:W-:Y:S04]  /*f3a70*/  STL.64 [R1+0x2f0], R24 ;  /* 0x0002f01801007387 */ /* 0x002fe80000100a00 */
[----:B------:R-:W-:Y:S04]  /*f3a80*/  STL.64 [R1+0x2f8], R26 ;  /* 0x0002f81a01007387 */ /* 0x000fe80000100a00 */
[----:B----4-:R-:W-:Y:S04]  /*f3a90*/  STL.64 [R1+0x340], R20 ;  /* 0x0003401401007387 */ /* 0x010fe80000100a00 */
[----:B------:R-:W-:Y:S04]  /*f3aa0*/  STL.64 [R1+0x348], R22 ;  /* 0x0003481601007387 */ /* 0x000fe80000100a00 */
[----:B--2---:R1:W-:Y:S04]  /*f3ab0*/  STS.128 [R2], R16 ;  /* 0x0000001002007388 */ /* 0x0043e80000000c00 */
[----:B-1----:R-:W2:Y:S04]  /*f3ac0*/  LDL.LU R16, [R1+0x9a0] ;  /* 0x0009a00001107983 */ /* 0x002ea80000300800 */
[----:B------:R-:W2:Y:S04]  /*f3ad0*/  LDL.LU R17, [R1+0x9a4] ;  /* 0x0009a40001117983 */ /* 0x000ea80000300800 */
[----:B------:R-:W2:Y:S04]  /*f3ae0*/  LDL.LU R18, [R1+0x990] ;  /* 0x0009900001127983 */ /* 0x000ea80000300800 */
[----:B------:R1:W-:Y:S04]  /*f3af0*/  STS.128 [R2+0x80], R12 ;  /* 0x0000800c02007388 */ /* 0x0003e80000000c00 */
[----:B------:R-:W2:Y:S04]  /*f3b00*/  LDL.LU R19, [R1+0x994] ;  /* 0x0009940001137983 */ /* 0x000ea80000300800 */
[----:B------:R4:W-:Y:S04]  /*f3b10*/  STS.128 [R2+0x100], R8 ;  /* 0x0001000802007388 */ /* 0x0009e80000000c00 */
[----:B-1----:R-:W2:Y:S04]  /*f3b20*/  LDL.LU R12, [R1+0x9a8] ;  /* 0x0009a800010c7983 */ /* 0x002ea80000300800 */
[----:B------:R-:W2:Y:S04]  /*f3b30*/  LDL.LU R13, [R1+0x9ac] ;  /* 0x0009ac00010d7983 */ /* 0x000ea80000300800 */
[----:B------:R-:W2:Y:S04]  /*f3b40*/  LDL.LU R14, [R1+0x998] ;  /* 0x00099800010e7983 */ /* 0x000ea80000300800 */
[----:B------:R-:W2:Y:S04]  /*f3b50*/  LDL.LU R15, [R1+0x99c] ;  /* 0x00099c00010f7983 */ /* 0x000ea80000300800 */
[----:B----4-:R-:W2:Y:S04]  /*f3b60*/  LDL.LU R8, [R1+0x580] ;  /* 0x0005800001087983 */ /* 0x010ea80000300800 */
[----:B------:R-:W2:Y:S04]  /*f3b70*/  LDL.LU R9, [R1+0x584] ;  /* 0x0005840001097983 */ /* 0x000ea80000300800 */
[----:B------:R-:W2:Y:S04]  /*f3b80*/  LDL.LU R10, [R1+0x570] ;  /* 0x00057000010a7983 */ /* 0x000ea80000300800 */
[----:B------:R-:W2:Y:S04]  /*f3b90*/  LDL.LU R11, [R1+0x574] ;  /* 0x00057400010b7983 */ /* 0x000ea80000300800 */
[----:B---3--:R1:W-:Y:S01]  /*f3ba0*/  STS.128 [R2+0x180], R4 ;  /* 0x0001800402007388 */ /* 0x0083e20000000c00 */
[----:B------:R-:W-:-:S06]  /*f3bb0*/  NOP ;  /* 0x0000000000007918 */ /* 0x000fcc0000000000 */
[----:B------:R-:W3:Y:S04]  /*f3bc0*/  LDS.128 R20, [R0] ;  /* 0x0000000000147984 */ /* 0x000ee80000000c00 */
[----:B------:R-:W3:Y:S04]  /*f3bd0*/  LDS.128 R28, [R242] ;  /* 0x00000000f21c7984 */ /* 0x000ee80000000c00 */
[----:B------:R-:W3:Y:S04]  /*f3be0*/  LDS.128 R24, [R241] ;  /* 0x00000000f1187984 */ /* 0x000ee80000000c00 */
[----:B-1----:R-:W4:Y:S04]  /*f3bf0*/  LDL.LU R4, [R1+0x588] ;  /* 0x0005880001047983 */ /* 0x002f280000300800 */
[----:B------:R-:W4:Y:S04]  /*f3c00*/  LDL.LU R5, [R1+0x58c] ;  /* 0x00058c0001057983 */ /* 0x000f280000300800 */
[----:B------:R-:W4:Y:S04]  /*f3c10*/  LDL.LU R6, [R1+0x578] ;  /* 0x0005780001067983 */ /* 0x000f280000300800 */
[----:B------:R-:W4:Y:S04]  /*f3c20*/  LDL.LU R7, [R1+0x57c] ;  /* 0x00057c0001077983 */ /* 0x000f280000300800 */
[----:B---3--:R-:W-:Y:S04]  /*f3c30*/  STL.64 [R1+0xc0], R20 ;  /* 0x0000c01401007387 */ /* 0x008fe80000100a00 */
[----:B------:R-:W-:Y:S04]  /*f3c40*/  STL.64 [R1+0xc8], R22 ;  /* 0x0000c81601007387 */ /* 0x000fe80000100a00 */
[----:B------:R-:W1:Y:S01]  /*f3c50*/  LDS.128 R20, [R252] ;  /* 0x00000000fc147984 */ /* 0x000e620000000c00 */
[----:B------:R-:W-:-:S06]  /*f3c60*/  NOP ;  /* 0x0000000000007918 */ /* 0x000fcc0000000000 */
[----:B------:R-:W-:Y:S04]  /*f3c70*/  STL.64 [R1+0x150], R28 ;  /* 0x0001501c01007387 */ /* 0x000fe80000100a00 */
[----:B------:R-:W-:Y:S04]  /*f3c80*/  STL.64 [R1+0x158], R30 ;  /* 0x0001581e01007387 */ /* 0x000fe80000100a00 */
[----:B------:R-:W-:Y:S04]  /*f3c90*/  STL.64 [R1+0x2c0], R24 ;  /* 0x0002c01801007387 */ /* 0x000fe80000100a00 */
[----:B------:R-:W-:Y:S04]  /*f3ca0*/  STL.64 [R1+0x2c8], R26 ;  /* 0x0002c81a01007387 */ /* 0x000fe80000100a00 */
[----:B-1----:R-:W-:Y:S04]  /*f3cb0*/  STL.64 [R1+0x330], R20 ;  /* 0x0003301401007387 */ /* 0x002fe80000100a00 */
        /* <DEDUP_REMOVED lines=12> */
[----:B---3--:R-:W2:Y:S04]  /*f3d80*/  LDL.LU R8, [R1+0x7f0] ;  /* 0x0007f00001087983 */ /* 0x008ea80000300800 */
[----:B------:R-:W2:Y:S04]  /*f3d90*/  LDL.LU R9, [R1+0x7f4] ;  /* 0x0007f40001097983 */ /* 0x000ea80000300800 */
[----:B------:R-:W2:Y:S04]  /*f3da0*/  LDL.LU R10, [R1+0x800] ;  /* 0x00080000010a7983 */ /* 0x000ea80000300800 */
[----:B------:R-:W2:Y:S04]  /*f3db0*/  LDL.LU R11, [R1+0x804] ;  /* 0x00080400010b7983 */ /* 0x000ea80000300800 */
[----:B----4-:R1:W-:Y:S01]  /*f3dc0*/  STS.128 [R2+0x180], R4 ;  /* 0x0001800402007388 */ /* 0x0103e20000000c00 */
[----:B------:R-:W-:-:S06]  /*f3dd0*/  NOP ;  /* 0x0000000000007918 */ /* 0x000fcc0000000000 */
[----:B------:R-:W4:Y:S04]  /*f3de0*/  LDS.128 R20, [R0] ;  /* 0x0000000000147984 */ /* 0x000f280000000c00 */
[----:B------:R-:W4:Y:S04]  /*f3df0*/  LDS.128 R28, [R242] ;  /* 0x00000000f21c7984 */ /* 0x000f280000000c00 */
[----:B------:R-:W4:Y:S04]  /*f3e00*/  LDS.128 R24, [R241] ;  /* 0x00000000f1187984 */ /* 0x000f280000000c00 */
[----:B-1----:R-:W3:Y:S04]  /*f3e10*/  LDL.LU R4, [R1+0x7f8] ;  /* 0x0007f80001047983 */ /* 0x002ee80000300800 */
[----:B------:R-:W3:Y:S04]  /*f3e20*/  LDL.LU R5, [R1+0x7fc] ;  /* 0x0007fc0001057983 */ /* 0x000ee80000300800 */
[----:B------:R-:W3:Y:S04]  /*f3e30*/  LDL.LU R6, [R1+0x808] ;  /* 0x0008080001067983 */ /* 0x000ee80000300800 */
[----:B------:R-:W3:Y:S04]  /*f3e40*/  LDL.LU R7, [R1+0x80c] ;  /* 0x00080c0001077983 */ /* 0x000ee80000300800 */
[----:B----4-:R-:W-:Y:S04]  /*f3e50*/  STL.64 [R1+0x80], R20 ;  /* 0x0000801401007387 */ /* 0x010fe80000100a00 */
        /* <DEDUP_REMOVED lines=66> */
[----:B------:R-:W3:Y:S01]  /*f4280*/  LDL.LU R7, [R1+0xb7c] ;  /* 0x000b7c0001077983 */ /* 0x000ee20000300800 */
[----:B----4-:R-:W-:-:S03]  /*f4290*/  IMAD.MOV.U32 R246, RZ, RZ, R20 ;  /* 0x000000fffff67224 */ /* 0x010fc600078e0014 */
[----:B------:R-:W-:Y:S01]  /*f42a0*/  STL.64 [R1+0x28], R22 ;  /* 0x0000281601007387 */ /* 0x000fe20000100a00 */
[----:B------:R-:W-:-:S03]  /*f42b0*/  MOV R245, R21 ;  /* 0x0000001500f57202 */ /* 0x000fc60000000f00 */
[----:B------:R-:W1:Y:S01]  /*f42c0*/  LDS.128 R20, [R252] ;  /* 0x00000000fc147984 */ /* 0x000e620000000c00 */
[----:B------:R-:W-:-:S06]  /*f42d0*/  NOP ;  /* 0x0000000000007918 */ /* 0x000fcc0000000000 */
[----:B------:R-:W-:Y:S04]  /*f42e0*/  STL [R1+0x5b34], R245 ;  /* 0x005b34f501007387 */ /* 0x000fe80000100800 */
        /* <DEDUP_REMOVED lines=24> */
[----:B------:R-:W-:Y:S04]  /*f4470*/  LDS.128 R24, [R241] ;  /* 0x00000000f1187984 */ /* 0x000fe80000000c00 */
[----:B-1----:R-:W4:Y:S04]  /*f4480*/  LDL.LU R4, [R1+0x308] ;  /* 0x0003080001047983 */ /* 0x002f280000300800 */
[----:B------:R-:W4:Y:S04]  /*f4490*/  LDL.LU R5, [R1+0x30c] ;  /* 0x00030c0001057983 */ /* 0x000f280000300800 */
[----:B------:R-:W4:Y:S04]  /*f44a0*/  LDL.LU R6, [R1+0x2d8] ;  /* 0x0002d80001067983 */ /* 0x000f280000300800 */
[----:B------:R-:W4:Y:S04]  /*f44b0*/  LDL.LU R7, [R1+0x2dc] ;  /* 0x0002dc0001077983 */ /* 0x000f280000300800 */
[----:B---3--:R-:W-:Y:S01]  /*f44c0*/  STL [R1+0x10], R20 ;  /* 0x0000101401007387 */ /* 0x008fe20000100800 */
[----:B------:R-:W-:-:S03]  /*f44d0*/  IMAD.MOV.U32 R244, RZ, RZ, R21 ;  /* 0x000000fffff47224 */ /* 0x000fc600078e0015 */
[----:B------:R-:W-:Y:S04]  /*f44e0*/  STL.64 [R1+0x18], R22 ;  /* 0x0000181601007387 */ /* 0x000fe80000100a00 */
[----:B------:R-:W1:Y:S04]  /*f44f0*/  LDS.128 R20, [R242] ;  /* 0x00000000f2147984 */ /* 0x000e680000000c00 */
[----:B-1----:R-:W-:Y:S01]  /*f4500*/  STL [R1+0x74], R21 ;  /* 0x0000741501007387 */ /* 0x002fe20000100800 */
[----:B------:R-:W-:-:S03]  /*f4510*/  MOV R247, R20 ;  /* 0x0000001400f77202 */ /* 0x000fc60000000f00 */
[----:B------:R-:W-:Y:S04]  /*f4520*/  STL.64 [R1+0x78], R22 ;  /* 0x0000781601007387 */ /* 0x000fe80000100a00 */
[----:B------:R-:W1:Y:S01]  /*f4530*/  LDS.128 R20, [R252] ;  /* 0x00000000fc147984 */ /* 0x000e620000000c00 */
[----:B------:R-:W-:-:S06]  /*f4540*/  NOP ;  /* 0x0000000000007918 */ /* 0x000fcc0000000000 */
[----:B------:R-:W-:Y:S04]  /*f4550*/  STL [R1+0x5b28], R247 ;  /* 0x005b28f701007387 */ /* 0x000fe80000100800 */
[----:B------:R-:W-:Y:S04]  /*f4560*/  STL.64 [R1+0x110], R24 ;  /* 0x0001101801007387 */ /* 0x000fe80000100a00 */
[----:B------:R-:W-:Y:S04]  /*f4570*/  STL.64 [R1+0x118], R26 ;  /* 0x0001181a01007387 */ /* 0x000fe80000100a00 */
[----:B-1----:R-:W-:Y:S04]  /*f4580*/  STL.64 [R1+0x1b0], R20 ;  /* 0x0001b01401007387 */ /* 0x002fe80000100a00 */
[----:B--2---:R1:W-:Y:S04]  /*f4590*/  STS.128 [R2], R16 ;  /* 0x0000001002007388 */ /* 0x0043e80000000c00 */
[----:B------:R-:W-:Y:S04]  /*f45a0*/  STL.64 [R1+0x1b8], R22 ;  /* 0x0001b81601007387 */ /* 0x000fe80000100a00 */
        /* <DEDUP_REMOVED lines=23> */
[----:B----4-:R-:W-:Y:S01]  /*f4720*/  STL [R1+0x4], R21 ;  /* 0x0000041501007387 */ /* 0x010fe20000100800 */
[----:B------:R-:W-:-:S03]  /*f4730*/  IMAD.MOV.U32 R245, RZ, RZ, R20 ;  /* 0x000000fffff57224 */ /* 0x000fc600078e0014 */
        /* <DEDUP_REMOVED lines=47> */
[----:B------:R-:W2:Y:S04]  /*f4a30*/  LDL.LU R19, [R1+0x1374] ;  /* 0x0013740001137983 */ /* 0x000ea80000300800 */
[----:B------:R-:W-:Y:S04]  /*f4a40*/  STS.128 [R2+0x80], R12 ;  /* 0x0000800c02007388 */ /* 0x000fe80000000c00 */
[----:B------:R-:W-:Y:S04]  /*f4a50*/  STS.128 [R2+0x100], R8 ;  /* 0x0001000802007388 */ /* 0x000fe80000000c00 */
[----:B----4-:R1:W-:Y:S01]  /*f4a60*/  STS.128 [R2+0x180], R4 ;  /* 0x0001800402007388 */ /* 0x0103e20000000c00 */
[----:B------:R-:W-:-:S06]  /*f4a70*/  NOP ;  /* 0x0000000000007918 */ /* 0x000fcc0000000000 */
[----:B------:R-:W3:Y:S04]  /*f4a80*/  LDS.128 R20, [R0] ;  /* 0x0000000000147984 */ /* 0x000ee80000000c00 */
[----:B------:R-:W4:Y:S04]  /*f4a90*/  LDS.128 R28, [R242] ;  /* 0x00000000f21c7984 */ /* 0x000f280000000c00 */
[----:B------:R-:W3:Y:S04]  /*f4aa0*/  LDS.128 R24, [R241] ;  /* 0x00000000f1187984 */ /* 0x000ee80000000c00 */
        /* <DEDUP_REMOVED lines=12> */
[----:B---3--:R-:W-:Y:S04]  /*f4b70*/  STL.64 [R1+0x380], R20 ;  /* 0x0003801401007387 */ /* 0x008fe80000100a00 */
[----:B------:R-:W-:Y:S04]  /*f4b80*/  STL.64 [R1+0x388], R22 ;  /* 0x0003881601007387 */ /* 0x000fe80000100a00 */
[----:B------:R-:W1:Y:S01]  /*f4b90*/  LDS.128 R20, [R252] ;  /* 0x00000000fc147984 */ /* 0x000e620000000c00 */
[----:B------:R-:W-:-:S06]  /*f4ba0*/  NOP ;  /* 0x0000000000007918 */ /* 0x000fcc0000000000 */
[----:B----4-:R-:W-:Y:S04]  /*f4bb0*/  STL.64 [R1+0x570], R28 ;  /* 0x0005701c01007387 */ /* 0x010fe80000100a00 */
[----:B------:R-:W-:Y:S04]  /*f4bc0*/  STL.64 [R1+0x578], R30 ;  /* 0x0005781e01007387 */ /* 0x000fe80000100a00 */
[----:B------:R-:W-:Y:S04]  /*f4bd0*/  STL.64 [R1+0x630], R24 ;  /* 0x0006301801007387 */ /* 0x000fe80000100a00 */
[----:B------:R-:W-:Y:S04]  /*f4be0*/  STL.64 [R1+0x638], R26 ;  /* 0x0006381a01007387 */ /* 0x000fe80000100a00 */
[----:B-1----:R-:W-:Y:S04]  /*f4bf0*/  STL.64 [R1+0x7a0], R20 ;  /* 0x0007a01401007387 */ /* 0x002fe80000100a00 */
[----:B------:R-:W-:Y:S04]  /*f4c00*/  STL.64 [R1+0x7a8], R22 ;  /* 0x0007a81601007387 */ /* 0x000fe80000100a00 */
[----:B--2---:R1:W-:Y:S04]  /*f4c10*/  STS.128 [R2+0x80], R4 ;  /* 0x0000800402007388 */ /* 0x0043e80000000c00 */
[----:B-1----:R-:W2:Y:S04]  /*f4c20*/  LDL.LU R4, [R1+0x9e0] ;  /* 0x0009e00001047983 */ /* 0x002ea80000300800 */
[----:B------:R-:W2:Y:S04]  /*f4c30*/  LDL.LU R5, [R1+0x9e4] ;  /* 0x0009e40001057983 */ /* 0x000ea80000300800 */
[----:B------:R-:W2:Y:S04]  /*f4c40*/  LDL.LU R6, [R1+0x9c0] ;  /* 0x0009c00001067983 */ /* 0x000ea80000300800 */
[----:B------:R1:W-:Y:S04]  /*f4c50*/  STS.128 [R2+0x100], R8 ;  /* 0x0001000802007388 */ /* 0x0003e80000000c00 */
[----:B------:R-:W2:Y:S04]  /*f4c60*/  LDL.LU R7, [R1+0x9c4] ;  /* 0x0009c40001077983 */ /* 0x000ea80000300800 */
[----:B------:R3:W-:Y:S04]  /*f4c70*/  STS.128 [R2+0x180], R12 ;  /* 0x0001800c02007388 */ /* 0x0007e80000000c00 */
[----:B-1----:R-:W4:Y:S04]  /*f4c80*/  LDL.LU R8, [R1+0x9e8] ;  /* 0x0009e80001087983 */ /* 0x002f280000300800 */
[----:B------:R-:W4:Y:S04]  /*f4c90*/  LDL.LU R9, [R1+0x9ec] ;  /* 0x0009ec0001097983 */ /* 0x000f280000300800 */
[----:B------:R-:W4:Y:S04]  /*f4ca0*/  LDL.LU R10, [R1+0x9c8] ;  /* 0x0009c800010a7983 */ /* 0x000f280000300800 */
[----:B------:R-:W4:Y:S04]  /*f4cb0*/  LDL.LU R11, [R1+0x9cc] ;  /* 0x0009cc00010b7983 */ /* 0x000f280000300800 */
[----:B---3--:R-:W3:Y:S04]  /*f4cc0*/  LDL.LU R12, [R1+0x4f0] ;  /* 0x0004f000010c7983 */ /* 0x008ee80000300800 */
[----:B------:R-:W3:Y:S04]  /*f4cd0*/  LDL.LU R13, [R1+0x4f4] ;  /* 0x0004f400010d7983 */ /* 0x000ee80000300800 */
[----:B------:R-:W3:Y:S04]  /*f4ce0*/  LDL.LU R14, [R1+0x590] ;  /* 0x00059000010e7983 */ /* 0x000ee80000300800 */
[----:B------:R-:W3:Y:S04]  /*f4cf0*/  LDL.LU R15, [R1+0x594] ;  /* 0x00059400010f7983 */ /* 0x000ee80000300800 */
[----:B------:R1:W-:Y:S01]  /*f4d00*/  STS.128 [R2], R16 ;  /* 0x0000001002007388 */ /* 0x0003e20000000c00 */
[----:B------:R-:W-:-:S06]  /*f4d10*/  NOP ;  /* 0x0000000000007918 */ /* 0x000fcc0000000000 */
[----:B------:R-:W1:Y:S04]  /*f4d20*/  LDS.128 R20, [R0] ;  /* 0x0000000000147984 */ /* 0x000e680000000c00 */
[----:B------:R-:W1:Y:S04]  /*f4d30*/  LDS.128 R28, [R242] ;  /* 0x00000000f21c7984 */ /* 0x000e680000000c00 */
[----:B------:R-:W1:Y:S04]  /*f4d40*/  LDS.128 R24, [R241] ;  /* 0x00000000f1187984 */ /* 0x000e680000000c00 */
[----:B-1----:R-:W3:Y:S04]  /*f4d50*/  LDL.LU R16, [R1+0x4f8] ;  /* 0x0004f80001107983 */ /* 0x002ee80000300800 */
[----:B------:R-:W3:Y:S04]  /*f4d60*/  LDL.LU R17, [R1+0x4fc] ;  /* 0x0004fc0001117983 */ /* 0x000ee80000300800 */
[----:B------:R-:W3:Y:S04]  /*f4d70*/  LDL.LU R18, [R1+0x598] ;  /* 0x0005980001127983 */ /* 0x000ee80000300800 */
[----:B------:R-:W3:Y:S04]  /*f4d80*/  LDL.LU R19, [R1+0x59c] ;  /* 0x00059c0001137983 */ /* 0x000ee80000300800 */
[----:B------:R-:W-:Y:S04]  /*f4d90*/  STL.64 [R1+0x300], R20 ;  /* 0x0003001401007387 */ /* 0x000fe80000100a00 */
        /* <DEDUP_REMOVED lines=13> */
[----:B----4-:R1:W-:Y:S04]  /*f4e70*/  STS.128 [R2+0x80], R8 ;  /* 0x0000800802007388 */ /* 0x0103e80000000c00 */
[----:B------:R-:W2:Y:S04]  /*f4e80*/  LDL.LU R7, [R1+0x7c4] ;  /* 0x0007c40001077983 */ /* 0x000ea80000300800 */
[----:B---3--:R3:W-:Y:S04]  /*f4e90*/  STS.128 [R2+0x100], R12 ;  /* 0x0001000c02007388 */ /* 0x0087e80000000c00 */
        /* <DEDUP_REMOVED lines=8> */
[----:B------:R1:W-:Y:S01]  /*f4f20*/  STS.128 [R2+0x180], R16 ;  /* 0x0001801002007388 */ /* 0x0003e20000000c00 */
        /* <DEDUP_REMOVED lines=144> */
[----:B------:R-:W1:Y:S01]  /*f5830*/  LDS.128 R24, [R252] ;  /* 0x00000000fc187984 */ /* 0x000e620000000c00 */
[----:B------:R-:W-:-:S06]  /*f5840*/  NOP ;  /* 0x0000000000007918 */ /* 0x000fcc0000000000 */
[----:B------:R-:W-:Y:S04]  /*f5850*/  STL [R1+0x5b1c], R248 ;  /* 0x005b1cf801007387 */ /* 0x000fe80000100800 */
[----:B------:R-:W-:Y:S04]  /*f5860*/  STL.64 [R1+0x50], R20 ;  /* 0x0000501401007387 */ /* 0x000fe80000100a00 */
[----:B------:R-:W-:Y:S04]  /*f5870*/  STL.64 [R1+0x58], R22 ;  /* 0x0000581601007387 */ /* 0x000fe80000100a00 */
[----:B------:R-:W-:Y:S04]  /*f5880*/  STL [R1+0x5b10], R249 ;  /* 0x005b10f901007387 */ /* 0x000fe80000100800 */
[----:B------:R-:W-:Y:S04]  /*f5890*/  STL [R1+0x5b04], R250 ;  /* 0x005b04fa01007387 */ /* 0x000fe80000100800 */
[----:B------:R-:W-:Y:S04]  /*f58a0*/  STL [R1+0x5b00], R251 ;  /* 0x005b00fb01007387 */ /* 0x000fe80000100800 */
[----:B------:R-:W-:Y:S04]  /*f58b0*/  STL [R1+0x5b18], R28 ;  /* 0x005b181c01007387 */ /* 0x000fe80000100800 */
[----:B------:R-:W-:Y:S04]  /*f58c0*/  STL [R1+0x5b14], R29 ;  /* 0x005b141d01007387 */ /* 0x000fe80000100800 */
[----:B------:R-:W-:Y:S04]  /*f58d0*/  STL [R1+0x5b0c], R30 ;  /* 0x005b0c1e01007387 */ /* 0x000fe80000100800 */
[----:B------:R-:W-:Y:S04]  /*f58e0*/  STL [R1+0x5b08], R31 ;  /* 0x005b081f01007387 */ /* 0x000fe80000100800 */
[----:B-1----:R-:W-:Y:S04]  /*f58f0*/  STL [R1+0x5b24], R26 ;  /* 0x005b241a01007387 */ /* 0x002fe80000100800 */
[----:B------:R-:W-:Y:S04]  /*f5900*/  STL [R1+0x5b20], R27 ;  /* 0x005b201b01007387 */ /* 0x000fe80000100800 */
        /* <DEDUP_REMOVED lines=265> */
[----:B------:R-:W-:Y:S04]  /*f69a0*/  STL [R1+0x5af8], R23 ;  /* 0x005af81701007387 */ /* 0x000fe80000100800 */
[----:B------:R-:W-:Y:S04]  /*f69b0*/  STL.64 [R1+0xf0], R60 ;  /* 0x0000f03c01007387 */ /* 0x000fe80000100a00 */
[----:B------:R-:W-:Y:S04]  /*f69c0*/  STL.64 [R1+0xf8], R62 ;  /* 0x0000f83e01007387 */ /* 0x000fe80000100a00 */
[----:B------:R-:W-:Y:S04]  /*f69d0*/  STL.64 [R1+0x240], R56 ;  /* 0x0002403801007387 */ /* 0x000fe80000100a00 */
[----:B------:R-:W-:Y:S04]  /*f69e0*/  STL.64 [R1+0x248], R58 ;  /* 0x0002483a01007387 */ /* 0x000fe80000100a00 */
[----:B-1----:R-:W-:Y:S04]  /*f69f0*/  STL.64 [R1+0x258], R30 ;  /* 0x0002581e01007387 */ /* 0x002fe80000100a00 */
[----:B--2---:R-:W-:Y:S04]  /*f6a00*/  STS.128 [R2], R4 ;  /* 0x0000000402007388 */ /* 0x004fe80000000c00 */
[----:B----4-:R1:W-:Y:S04]  /*f6a10*/  STS.128 [R2+0x80], R8 ;  /* 0x0000800802007388 */ /* 0x0103e80000000c00 */
[----:B-1----:R-:W2:Y:S04]  /*f6a20*/  LDL.LU R8, [R1+0x1580] ;  /* 0x0015800001087983 */ /* 0x002ea80000300800 */
[----:B------:R-:W2:Y:S04]  /*f6a30*/  LDL.LU R9, [R1+0x1584] ;  /* 0x0015840001097983 */ /* 0x000ea80000300800 */
[----:B------:R-:W2:Y:S04]  /*f6a40*/  LDL.LU R10, [R1+0x1570] ;  /* 0x00157000010a7983 */ /* 0x000ea80000300800 */
[----:B---3--:R1:W-:Y:S04]  /*f6a50*/  STS.128 [R2+0x100], R12 ;  /* 0x0001000c02007388 */ /* 0x0083e80000000c00 */
[----:B------:R-:W2:Y:S04]  /*f6a60*/  LDL.LU R11, [R1+0x1574] ;  /* 0x00157400010b7983 */ /* 0x000ea80000300800 */
[----:B-1----:R-:W3:Y:S04]  /*f6a70*/  LDL.LU R12, [R1+0x1588] ;  /* 0x00158800010c7983 */ /* 0x002ee80000300800 */
[----:B------:R-:W3:Y:S04]  /*f6a80*/  LDL.LU R13, [R1+0x158c] ;  /* 0x00158c00010d7983 */ /* 0x000ee80000300800 */
[----:B------:R-:W3:Y:S04]  /*f6a90*/  LDL.LU R14, [R1+0x1578] ;  /* 0x00157800010e7983 */ /* 0x000ee80000300800 */
[----:B------:R-:W3:Y:S04]  /*f6aa0*/  LDL.LU R15, [R1+0x157c] ;  /* 0x00157c00010f7983 */ /* 0x000ee80000300800 */
[----:B------:R-:W4:Y:S04]  /*f6ab0*/  LDL.LU R4, [R1+0x490] ;  /* 0x0004900001047983 */ /* 0x000f280000300800 */
[----:B------:R-:W4:Y:S04]  /*f6ac0*/  LDL.LU R5, [R1+0x494] ;  /* 0x0004940001057983 */ /* 0x000f280000300800 */
[----:B------:R-:W4:Y:S04]  /*f6ad0*/  LDL.LU R6, [R1+0x480] ;  /* 0x0004800001067983 */ /* 0x000f280000300800 */
[----:B------:R-:W4:Y:S01]  /*f6ae0*/  LDL.LU R7, [R1+0x484] ;  /* 0x0004840001077983 */ /* 0x000f220000300800 */
[----:B------:R-:W-:Y:S01]  /*f6af0*/  MOV R22, R28 ;  /* 0x0000001c00167202 */ /* 0x000fe20000000f00 */
[----:B------:R-:W-:-:S02]  /*f6b00*/  IMAD.MOV.U32 R23, RZ, RZ, R29 ;  /* 0x000000ffff177224 */ /* 0x000fc400078e001d */
        /* <DEDUP_REMOVED lines=19> */
[----:B--2---:R-:W-:Y:S04]  /*f6c40*/  STS.128 [R2], R8 ;  /* 0x0000000802007388 */ /* 0x004fe80000000c00 */
[----:B----4-:R1:W-:Y:S04]  /*f6c50*/  STS.128 [R2+0x100], R4 ;  /* 0x0001000402007388 */ /* 0x0103e80000000c00 */
[----:B-1----:R-:W2:Y:S04]  /*f6c60*/  LDL.LU R4, [R1+0x14e0] ;  /* 0x0014e00001047983 */ /* 0x002ea80000300800 */
[----:B------:R-:W2:Y:S04]  /*f6c70*/  LDL.LU R5, [R1+0x14e4] ;  /* 0x0014e40001057983 */ /* 0x000ea80000300800 */
[----:B------:R-:W2:Y:S04]  /*f6c80*/  LDL.LU R6, [R1+0x14d0] ;  /* 0x0014d00001067983 */ /* 0x000ea80000300800 */
[----:B------:R-:W2:Y:S04]  /*f6c90*/  LDL.LU R7, [R1+0x14d4] ;  /* 0x0014d40001077983 */ /* 0x000ea80000300800 */
[----:B------:R-:W4:Y:S04]  /*f6ca0*/  LDL.LU R8, [R1+0x14e8] ;  /* 0x0014e80001087983 */ /* 0x000f280000300800 */
[----:B------:R-:W4:Y:S04]  /*f6cb0*/  LDL.LU R9, [R1+0x14ec] ;  /* 0x0014ec0001097983 */ /* 0x000f280000300800 */
[----:B------:R-:W4:Y:S04]  /*f6cc0*/  LDL.LU R10, [R1+0x14d8] ;  /* 0x0014d800010a7983 */ /* 0x000f280000300800 */
[----:B------:R-:W4:Y:S04]  /*f6cd0*/  LDL.LU R11, [R1+0x14dc] ;  /* 0x0014dc00010b7983 */ /* 0x000f280000300800 */
[----:B---3--:R1:W-:Y:S04]  /*f6ce0*/  STS.128 [R2+0x80], R12 ;  /* 0x0000800c02007388 */ /* 0x0083e80000000c00 */
[----:B------:R3:W-:Y:S01]  /*f6cf0*/  STS.128 [R2+0x180], R16 ;  /* 0x0001801002007388 */ /* 0x0007e20000000c00 */
[----:B------:R-:W-:-:S06]  /*f6d00*/  NOP ;  /* 0x0000000000007918 */ /* 0x000fcc0000000000 */
[----:B------:R-:W3:Y:S04]  /*f6d10*/  LDS.128 R28, [R0] ;  /* 0x00000000001c7984 */ /* 0x000ee80000000c00 */
[----:B------:R-:W3:Y:S04]  /*f6d20*/  LDS.128 R60, [R242] ;  /* 0x00000000f23c7984 */ /* 0x000ee80000000c00 */
        /* <DEDUP_REMOVED lines=8> */
[----:B------:R-:W1:Y:S04]  /*f6db0*/  LDS.128 R56, [R241] ;  /* 0x00000000f1387984 */ /* 0x000e680000000c00 */
[----:B------:R-:W-:Y:S04]  /*f6dc0*/  STL.64 [R1+0x960], R28 ;  /* 0x0009601c01007387 */ /* 0x000fe80000100a00 */
[----:B------:R-:W-:Y:S04]  /*f6dd0*/  STL.64 [R1+0x968], R30 ;  /* 0x0009681e01007387 */ /* 0x000fe80000100a00 */
[----:B------:R-:W1:Y:S01]  /*f6de0*/  LDS.128 R28, [R252] ;  /* 0x00000000fc1c7984 */ /* 0x000e620000000c00 */
[----:B------:R-:W-:-:S06]  /*f6df0*/  NOP ;  /* 0x0000000000007918 */ /* 0x000fcc0000000000 */
[----:B------:R-:W-:Y:S04]  /*f6e00*/  STL.64 [R1+0x9d0], R60 ;  /* 0x0009d03c01007387 */ /* 0x000fe80000100a00 */
[----:B------:R-:W-:Y:S04]  /*f6e10*/  STL.64 [R1+0x9d8], R62 ;  /* 0x0009d83e01007387 */ /* 0x000fe80000100a00 */
[----:B-1----:R-:W-:Y:S04]  /*f6e20*/  STL.64 [R1+0xa30], R56 ;  /* 0x000a303801007387 */ /* 0x002fe80000100a00 */
[----:B------:R-:W-:Y:S04]  /*f6e30*/  STL.64 [R1+0xa38], R58 ;  /* 0x000a383a01007387 */ /* 0x000fe80000100a00 */
[----:B------:R-:W-:Y:S04]  /*f6e40*/  STL.64 [R1+0xb10], R28 ;  /* 0x000b101c01007387 */ /* 0x000fe80000100a00 */
[----:B------:R-:W-:Y:S04]  /*f6e50*/  STL.64 [R1+0xb18], R30 ;  /* 0x000b181e01007387 */ /* 0x000fe80000100a00 */
[----:B--2---:R1:W-:Y:S04]  /*f6e60*/  STS.128 [R2], R4 ;  /* 0x0000000402007388 */ /* 0x0043e80000000c00 */
[----:B-1----:R-:W2:Y:S04]  /*f6e70*/  LDL.LU R4, [R1+0x1400] ;  /* 0x0014000001047983 */ /* 0x002ea80000300800 */
[----:B------:R-:W2:Y:S04]  /*f6e80*/  LDL.LU R5, [R1+0x1404] ;  /* 0x0014040001057983 */ /* 0x000ea80000300800 */
[----:B------:R-:W2:Y:S04]  /*f6e90*/  LDL.LU R6, [R1+0x13f0] ;  /* 0x0013f00001067983 */ /* 0x000ea80000300800 */
[----:B----4-:R1:W-:Y:S04]  /*f6ea0*/  STS.128 [R2+0x80], R8 ;  /* 0x0000800802007388 */ /* 0x0103e80000000c00 */
[----:B------:R-:W2:Y:S04]  /*f6eb0*/  LDL.LU R7, [R1+0x13f4] ;  /* 0x0013f40001077983 */ /* 0x000ea80000300800 */
[----:B-1----:R-:W4:Y:S04]  /*f6ec0*/  LDL.LU R8, [R1+0x1408] ;  /* 0x0014080001087983 */ /* 0x002f280000300800 */
[----:B------:R-:W4:Y:S04]  /*f6ed0*/  LDL.LU R9, [R1+0x140c] ;  /* 0x00140c0001097983 */ /* 0x000f280000300800 */
[----:B------:R-:W4:Y:S04]  /*f6ee0*/  LDL.LU R10, [R1+0x13f8] ;  /* 0x0013f800010a7983 */ /* 0x000f280000300800 */
[----:B------:R-:W4:Y:S04]  /*f6ef0*/  LDL.LU R11, [R1+0x13fc] ;  /* 0x0013fc00010b7983 */ /* 0x000f280000300800 */
[----:B------:R1:W-:Y:S04]  /*f6f00*/  STS.128 [R2+0x100], R12 ;  /* 0x0001000c02007388 */ /* 0x0003e80000000c00 */
[----:B---3--:R3:W-:Y:S01]  /*f6f10*/  STS.128 [R2+0x180], R16 ;  /* 0x0001801002007388 */ /* 0x0087e20000000c00 */
[----:B------:R-:W-:-:S06]  /*f6f20*/  NOP ;  /* 0x0000000000007918 */ /* 0x000fcc0000000000 */
        /* <DEDUP_REMOVED lines=10> */
[----:B------:R-:W1:Y:S04]  /*f6fd0*/  LDS.128 R56, [R241] ;  /* 0x00000000f1387984 */ /* 0x000e680000000c00 */
[----:B------:R-:W-:Y:S04]  /*f6fe0*/  STL.64 [R1+0x950], R28 ;  /* 0x0009501c01007387 */ /* 0x000fe80000100a00 */
[----:B------:R-:W-:Y:S04]  /*f6ff0*/  STL.64 [R1+0x958], R30 ;  /* 0x0009581e01007387 */ /* 0x000fe80000100a00 */
[----:B------:R-:W1:Y:S01]  /*f7000*/  LDS.128 R28, [R252] ;  /* 0x00000000fc1c7984 */ /* 0x000e620000000c00 */
[----:B------:R-:W-:-:S06]  /*f7010*/  NOP ;  /* 0x0000000000007918 */ /* 0x000fcc0000000000 */
[----:B-1----:R-:W-:Y:S04]  /*f7020*/  STL.64 [R1+0x9c0], R60 ;  /* 0x0009c03c01007387 */ /* 0x002fe80000100a00 */
[----:B------:R-:W-:Y:S04]  /*f7030*/  STL.64 [R1+0x9c8], R62 ;  /* 0x0009c83e01007387 */ /* 0x000fe80000100a00 */
[----:B------:R-:W-:Y:S04]  /*f7040*/  STL.64 [R1+0xa10], R56 ;  /* 0x000a103801007387 */ /* 0x000fe80000100a00 */
        /* <DEDUP_REMOVED lines=14> */
[----:B-1----:R-:W4:Y:S04]  /*f7130*/  LDL.LU R12, [R1+0x850] ;  /* 0x00085000010c7983 */ /* 0x002f280000300800 */
[----:B------:R-:W4:Y:S04]  /*f7140*/  LDL.LU R13, [R1+0x854] ;  /* 0x00085400010d7983 */ /* 0x000f280000300800 */
[----:B------:R-:W4:Y:S04]  /*f7150*/  LDL.LU R14, [R1+0x860] ;  /* 0x00086000010e7983 */ /* 0x000f280000300800 */
[----:B---3--:R1:W-:Y:S01]  /*f7160*/  STS.128 [R2+0x180], R16 ;  /* 0x0001801002007388 */ /* 0x0083e20000000c00 */
[----:B------:R-:W-:-:S06]  /*f7170*/  NOP ;  /* 0x0000000000007918 */ /* 0x000fcc0000000000 */
[----:B------:R-:W3:Y:S04]  /*f7180*/  LDL.LU R15, [R1+0x864] ;  /* 0x00086400010f7983 */ /* 0x000ee80000300800 */
[----:B------:R-:W1:Y:S04]  /*f7190*/  LDS.128 R28, [R0] ;  /* 0x00000000001c7984 */ /* 0x000e680000000c00 */
[----:B------:R-:W1:Y:S04]  /*f71a0*/  LDS.128 R60, [R242] ;  /* 0x00000000f23c7984 */ /* 0x000e680000000c00 */
[----:B-1----:R-:W3:Y:S04]  /*f71b0*/  LDL.LU R16, [R1+0x858] ;  /* 0x0008580001107983 */ /* 0x002ee80000300800 */
        /* <DEDUP_REMOVED lines=24> */
[----:B---3--:R1:W-:Y:S04]  /*f7340*/  STS.128 [R2+0x100], R12 ;  /* 0x0001000c02007388 */ /* 0x0083e80000000c00 */
[----:B-1----:R-:W3:Y:S04]  /*f7350*/  LDL.LU R12, [R1+0xa50] ;  /* 0x000a5000010c7983 */ /* 0x002ee80000300800 */
[----:B------:R-:W3:Y:S04]  /*f7360*/  LDL.LU R13, [R1+0xa54] ;  /* 0x000a5400010d7983 */ /* 0x000ee80000300800 */
[----:B------:R-:W3:Y:S04]  /*f7370*/  LDL.LU R14, [R1+0xa60] ;  /* 0x000a6000010e7983 */ /* 0x000ee80000300800 */
[----:B------:R1:W-:Y:S01]  /*f7380*/  STS.128 [R2+0x180], R16 ;  /* 0x0001801002007388 */ /* 0x0003e20000000c00 */
        /* <DEDUP_REMOVED lines=336> */
[----:B-1----:R-:W3:Y:S01]  /*f8890*/  LDL.LU R12, [R1+0x60] ;  /* 0x00006000010c7983 */ /* 0x002ee20000300800 */
[----:B------:R-:W-:-:S03]  /*f88a0*/  MOV R14, R32 ;  /* 0x00000020000e7202 */ /* 0x000fc60000000f00 */
[----:B------:R-:W3:Y:S01]  /*f88b0*/  LDL.LU R13, [R1+0x64] ;  /* 0x00006400010d7983 */ /* 0x000ee20000300800 */
[----:B------:R-:W-:-:S03]  /*f88c0*/  IMAD.MOV.U32 R15, RZ, RZ, R33 ;  /* 0x000000ffff0f7224 */ /* 0x000fc600078e0021 */
[----:B------:R-:W-:Y:S01]  /*f88d0*/  STS.128 [R2+0x180], R16 ;  /* 0x0001801002007388 */ /* 0x000fe20000000c00 */
[----:B------:R-:W-:-:S06]  /*f88e0*/  NOP ;  /* 0x0000000000007918 */ /* 0x000fcc0000000000 */
[----:B------:R-:W1:Y:S04]  /*f88f0*/  LDS.128 R16, [R0] ;  /* 0x0000000000107984 */ /* 0x000e680000000c00 */
[----:B------:R-:W3:Y:S04]  /*f8900*/  LDL.LU R32, [R1+0x68] ;  /* 0x0000680001207983 */ /* 0x000ee80000300800 */
[----:B------:R-:W3:Y:S04]  /*f8910*/  LDL.LU R33, [R1+0x6c] ;  /* 0x00006c0001217983 */ /* 0x000ee80000300800 */
[----:B------:R-:W1:Y:S04]  /*f8920*/  LDS.128 R56, [R242] ;  /* 0x00000000f2387984 */ /* 0x000e680000000c00 */
[----:B------:R-:W1:Y:S04]  /*f8930*/  LDS.128 R28, [R241] ;  /* 0x00000000f11c7984 */ /* 0x000e680000000c00 */
[----:B-1----:R-:W-:Y:S04]  /*f8940*/  STL.64 [R1+0x4a0], R16 ;  /* 0x0004a01001007387 */ /* 0x002fe80000100a00 */
        /* <DEDUP_REMOVED lines=23> */
[----:B------:R-:W-:Y:S01]  /*f8ac0*/  STS.128 [R2+0x180], R32 ;  /* 0x0001802002007388 */ /* 0x000fe20000000c00 */
[----:B------:R-:W-:-:S06]  /*f8ad0*/  NOP ;  /* 0x0000000000007918 */ /* 0x000fcc0000000000 */
[----:B------:R-:W3:Y:S04]  /*f8ae0*/  LDL.LU R15, [R1+0x294] ;  /* 0x00029400010f7983 */ /* 0x000ee80000300800 */
[----:B------:R-:W3:Y:S04]  /*f8af0*/  LDL.LU R16, [R1+0x2a8] ;  /* 0x0002a80001107983 */ /* 0x000ee80000300800 */
[----:B------:R-:W3:Y:S04]  /*f8b00*/  LDL.LU R17, [R1+0x2ac] ;  /* 0x0002ac0001117983 */ /* 0x000ee80000300800 */
        /* <DEDUP_REMOVED lines=229> */
[----:B---3--:R-:W-:Y:S04]  /*f9960*/  STS.128 [R2+0x100], R12 ;  /* 0x0001000c02007388 */ /* 0x008fe80000000c00 */
[----:B------:R-:W-:Y:S01]  /*f9970*/  STS.128 [R2+0x180], R16 ;  /* 0x0001801002007388 */ /* 0x000fe20000000c00 */
[----:B------:R-:W-:-:S06]  /*f9980*/  NOP ;  /* 0x0000000000007918 */ /* 0x000fcc0000000000 */
[----:B------:R-:W1:Y:S04]  /*f9990*/  LDS.128 R16, [R0] ;  /* 0x0000000000107984 */ /* 0x000e680000000c00 */
[----:B------:R-:W3:Y:S04]  /*f99a0*/  LDS.128 R32, [R242] ;  /* 0x00000000f2207984 */ /* 0x000ee80000000c00 */
[----:B------:R-:W3:Y:S04]  /*f99b0*/  LDS.128 R28, [R241] ;  /* 0x00000000f11c7984 */ /* 0x000ee80000000c00 */
[----:B-1----:R-:W-:Y:S04]  /*f99c0*/  STL.64 [R1+0x440], R16 ;  /* 0x0004401001007387 */ /* 0x002fe80000100a00 */
[----:B------:R-:W-:Y:S04]  /*f99d0*/  STL.64 [R1+0x448], R18 ;  /* 0x0004481201007387 */ /* 0x000fe80000100a00 */
[----:B------:R-:W1:Y:S01]  /*f99e0*/  LDS.128 R16, [R252] ;  /* 0x00000000fc107984 */ /* 0x000e620000000c00 */
[----:B------:R-:W-:-:S06]  /*f99f0*/  NOP ;  /* 0x0000000000007918 */ /* 0x000fcc0000000000 */
[----:B---3--:R-:W-:Y:S04]  /*f9a00*/  STL.64 [R1+0x6c0], R32 ;  /* 0x0006c02001007387 */ /* 0x008fe80000100a00 */
[----:B------:R-:W-:Y:S04]  /*f9a10*/  STL.64 [R1+0x6c8], R34 ;  /* 0x0006c82201007387 */ /* 0x000fe80000100a00 */
[----:B------:R-:W-:Y:S04]  /*f9a20*/  STL.64 [R1+0xaa0], R28 ;  /* 0x000aa01c01007387 */ /* 0x000fe80000100a00 */
[----:B------:R-:W-:Y:S01]  /*f9a30*/  STL.64 [R1+0xaa8], R30 ;  /* 0x000aa81e01007387 */ /* 0x000fe20000100a00 */
[----:B------:R-:W-:Y:S01]  /*f9a40*/  MOV R12, R36 ;  /* 0x00000024000c7202 */ /* 0x000fe20000000f00 */
[----:B------:R-:W-:Y:S01]  /*f9a50*/  IMAD.MOV.U32 R13, RZ, RZ, R37 ;  /* 0x000000ffff0d7224 */ /* 0x000fe200078e0025 */
[----:B------:R-:W-:Y:S01]  /*f9a60*/  MOV R14, R40 ;  /* 0x00000028000e7202 */ /* 0x000fe20000000f00 */
[----:B------:R-:W-:-:S05]  /*f9a70*/  IMAD.MOV.U32 R15, RZ, RZ, R41 ;  /* 0x000000ffff0f7224 */ /* 0x000fca00078e0029 */
[----:B------:R-:W-:Y:S04]  /*f9a80*/  STS.128 [R2+0x100], R12 ;  /* 0x0001000c02007388 */ /* 0x000fe80000000c00 */
        /* <DEDUP_REMOVED lines=21> */
[----:B------:R-:W-:-:S05]  /*f9be0*/  IMAD.MOV.U32 R41, RZ, RZ, R39 ;  /* 0x000000ffff297224 */ /* 0x000fca00078e0027 */
[----:B------:R-:W-:Y:S01]  /*f9bf0*/  STS.128 [R2+0x180], R40 ;  /* 0x0001802802007388 */ /* 0x000fe20000000c00 */
[----:B------:R-:W-:-:S06]  /*f9c00*/  NOP ;  /* 0x0000000000007918 */ /* 0x000fcc0000000000 */
[----:B------:R-:W1:Y:S04]  /*f9c10*/  LDS.128 R28, [R0] ;  /* 0x00000000001c7984 */ /* 0x000e680000000c00 */
        /* <DEDUP_REMOVED lines=16> */
[----:B---3--:R1:W-:Y:S04]  /*f9d20*/  STS.128 [R2+0x80], R8 ;  /* 0x0000800802007388 */ /* 0x0083e80000000c00 */
[----:B------:R-:W2:Y:S04]  /*f9d30*/  LDL.LU R7, [R1+0x1744] ;  /* 0x0017440001077983 */ /* 0x000ea80000300800 */
[----:B----4-:R3:W-:Y:S04]  /*f9d40*/  STS.128 [R2+0x100], R12 ;  /* 0x0001000c02007388 */ /* 0x0107e80000000c00 */
[----:B-1----:R-:W4:Y:S04]  /*f9d50*/  LDL.LU R8, [R1+0x1758] ;  /* 0x0017580001087983 */ /* 0x002f280000300800 */
[----:B------:R-:W4:Y:S04]  /*f9d60*/  LDL.LU R9, [R1+0x175c] ;  /* 0x00175c0001097983 */ /* 0x000f280000300800 */
[----:B------:R-:W4:Y:S04]  /*f9d70*/  LDL.LU R10, [R1+0x1748] ;  /* 0x00174800010a7983 */ /* 0x000f280000300800 */
[----:B------:R-:W4:Y:S04]  /*f9d80*/  LDL.LU R11, [R1+0x174c] ;  /* 0x00174c00010b7983 */ /* 0x000f280000300800 */
[----:B---3--:R-:W3:Y:S04]  /*f9d90*/  LDL.LU R12, [R1+0x430] ;  /* 0x00043000010c7983 */ /* 0x008ee80000300800 */
        /* <DEDUP_REMOVED lines=25> */
[----:B----4-:R1:W-:Y:S04]  /*f9f30*/  STS.128 [R2+0x80], R8 ;  /* 0x0000800802007388 */ /* 0x0103e80000000c00 */
[----:B------:R-:W2:Y:S04]  /*f9f40*/  LDL.LU R6, [R1+0x16a0] ;  /* 0x0016a00001067983 */ /* 0x000ea80000300800 */
[----:B------:R-:W2:Y:S04]  /*f9f50*/  LDL.LU R7, [R1+0x16a4] ;  /* 0x0016a40001077983 */ /* 0x000ea80000300800 */
[----:B-1----:R-:W4:Y:S04]  /*f9f60*/  LDL.LU R8, [R1+0x16b8] ;  /* 0x0016b80001087983 */ /* 0x002f280000300800 */
[----:B------:R-:W4:Y:S04]  /*f9f70*/  LDL.LU R9, [R1+0x16bc] ;  /* 0x0016bc0001097983 */ /* 0x000f280000300800 */
[----:B---3--:R1:W-:Y:S04]  /*f9f80*/  STS.128 [R2+0x100], R12 ;  /* 0x0001000c02007388 */ /* 0x0083e80000000c00 */
[----:B------:R-:W4:Y:S04]  /*f9f90*/  LDL.LU R10, [R1+0x16a8] ;  /* 0x0016a800010a7983 */ /* 0x000f280000300800 */
[----:B------:R-:W4:Y:S04]  /*f9fa0*/  LDL.LU R11, [R1+0x16ac] ;  /* 0x0016ac00010b7983 */ /* 0x000f280000300800 */
[----:B-1----:R-:W3:Y:S04]  /*f9fb0*/  LDL.LU R12, [R1+0x520] ;  /* 0x00052000010c7983 */ /* 0x002ee80000300800 */
[----:B------:R-:W3:Y:S04]  /*f9fc0*/  LDL.LU R13, [R1+0x524] ;  /* 0x00052400010d7983 */ /* 0x000ee80000300800 */
[----:B------:R1:W-:Y:S01]  /*f9fd0*/  STS.128 [R2+0x180], R16 ;  /* 0x0001801002007388 */ /* 0x0003e20000000c00 */
[----:B------:R-:W-:-:S06]  /*f9fe0*/  NOP ;  /* 0x0000000000007918 */ /* 0x000fcc0000000000 */
[----:B------:R-:W1:Y:S04]  /*f9ff0*/  LDS.128 R28, [R0] ;  /* 0x00000000001c7984 */ /* 0x000e680000000c00 */
[----:B------:R-:W3:Y:S04]  /*fa000*/  LDL.LU R14, [R1+0x510] ;  /* 0x00051000010e7983 */ /* 0x000ee80000300800 */
[----:B------:R-:W3:Y:S04]  /*fa010*/  LDL.LU R15, [R1+0x514] ;  /* 0x00051400010f7983 */ /* 0x000ee80000300800 */
[----:B-1----:R-:W2:Y:S04]  /*fa020*/  LDL.LU R16, [R1+0x528] ;  /* 0x0005280001107983 */ /* 0x002ea80000300800 */
[----:B------:R-:W2:Y:S04]  /*fa030*/  LDL.LU R17, [R1+0x52c] ;  /* 0x00052c0001117983 */ /* 0x000ea80000300800 */
[----:B------:R-:W2:Y:S04]  /*fa040*/  LDL.LU R18, [R1+0x518] ;  /* 0x0005180001127983 */ /* 0x000ea80000300800 */
[----:B------:R-:W1:Y:S04]  /*fa050*/  LDS.128 R36, [R242] ;  /* 0x00000000f2247984 */ /* 0x000e680000000c00 */
[----:B------:R-:W2:Y:S04]  /*fa060*/  LDL.LU R19, [R1+0x51c] ;  /* 0x00051c0001137983 */ /* 0x000ea80000300800 */
[----:B------:R-:W1:Y:S04]  /*fa070*/  LDS.128 R32, [R241] ;  /* 0x00000000f1207984 */ /* 0x000e680000000c00 */
[----:B------:R-:W-:Y:S04]  /*fa080*/  STL.64 [R1+0x520], R28 ;  /* 0x0005201c01007387 */ /* 0x000fe80000100a00 */
[----:B------:R-:W-:Y:S04]  /*fa090*/  STL.64 [R1+0x528], R30 ;  /* 0x0005281e01007387 */ /* 0x000fe80000100a00 */
[----:B------:R-:W1:Y:S01]  /*fa0a0*/  LDS.128 R28, [R252] ;  /* 0x00000000fc1c7984 */ /* 0x000e620000000c00 */
[----:B------:R-:W-:-:S06]  /*fa0b0*/  NOP ;  /* 0x0000000000007918 */ /* 0x000fcc0000000000 */
[----:B-1----:R-:W-:Y:S04]  /*fa0c0*/  STL.64 [R1+0x510], R36 ;  /* 0x0005102401007387 */ /* 0x002fe80000100a00 */
[----:B------:R-:W-:Y:S04]  /*fa0d0*/  STL.64 [R1+0x518], R38 ;  /* 0x0005182601007387 */ /* 0x000fe80000100a00 */
[----:B------:R1:W-:Y:S04]  /*fa0e0*/  STL.64 [R1+0x430], R32 ;  /* 0x0004302001007387 */ /* 0x0003e80000100a00 */
[----:B------:R1:W-:Y:S04]  /*fa0f0*/  STL.64 [R1+0x438], R34 ;  /* 0x0004382201007387 */ /* 0x0003e80000100a00 */
[----:B------:R-:W-:Y:S04]  /*fa100*/  STL.64 [R1+0x420], R28 ;  /* 0x0004201c01007387 */ /* 0x000fe80000100a00 */
[----:B------:R-:W-:Y:S04]  /*fa110*/  STL.64 [R1+0x428], R30 ;  /* 0x0004281e01007387 */ /* 0x000fe80000100a00 */
        /* <DEDUP_REMOVED lines=64> */
[----:B--2---:R-:W-:Y:S04]  /*fa520*/  STS.128 [R2], R4 ;  /* 0x0000000402007388 */ /* 0x004fe80000000c00 */
[----:B----4-:R-:W-:Y:S04]  /*fa530*/  STS.128 [R2+0x80], R8 ;  /* 0x0000800802007388 */ /* 0x010fe80000000c00 */
[----:B---3--:R-:W-:Y:S04]  /*fa540*/  STS.128 [R2+0x100], R12 ;  /* 0x0001000c02007388 */ /* 0x008fe80000000c00 */
[----:B------:R-:W-:Y:S01]  /*fa550*/  STS.128 [R2+0x180], R16 ;  /* 0x0001801002007388 */ /* 0x000fe20000000c00 */
[----:B------:R-:W-:-:S06]  /*fa560*/  NOP ;  /* 0x0000000000007918 */ /* 0x000fcc0000000000 */
[----:B------:R-:W-:Y:S04]  /*fa570*/  LDS.128 R16, [R0] ;  /* 0x0000000000107984 */ /* 0x000fe80000000c00 */
[----:B------:R-:W-:Y:S04]  /*fa580*/  LDS.128 R12, [R242] ;  /* 0x00000000f20c7984 */ /* 0x000fe80000000c00 */
[----:B------:R-:W-:Y:S04]  /*fa590*/  LDS.128 R8, [R241] ;  /* 0x00000000f1087984 */ /* 0x000fe80000000c00 */
[----:B------:R-:W-:Y:S01]  /*fa5a0*/  LDS.128 R4, [R252] ;  /* 0x00000000fc047984 */ /* 0x000fe20000000c00 */
[----:B------:R-:W-:-:S06]  /*fa5b0*/  NOP ;  /* 0x0000000000007918 */ /* 0x000fcc0000000000 */
[----:B------:R-:W-:Y:S04]  /*fa5c0*/  STS.128 [R2], R32 ;  /* 0x0000002002007388 */ /* 0x000fe80000000c00 */
[----:B------:R-:W-:Y:S04]  /*fa5d0*/  STS.128 [R2+0x80], R36 ;  /* 0x0000802402007388 */ /* 0x000fe80000000c00 */
[----:B------:R-:W-:Y:S04]  /*fa5e0*/  STS.128 [R2+0x100], R40 ;  /* 0x0001002802007388 */ /* 0x000fe80000000c00 */
        /* <DEDUP_REMOVED lines=27> */
[----:B------:R1:W-:Y:S04]  /*fa7a0*/  STS.128 [R2+0x100], R100 ;  /* 0x0001006402007388 */ /* 0x0003e80000000c00 */
[----:B-1----:R-:W2:Y:S04]  /*fa7b0*/  LDL.LU R100, [R1+0x1270] ;  /* 0x0012700001647983 */ /* 0x002ea80000300800 */
[----:B------:R-:W2:Y:S04]  /*fa7c0*/  LDL.LU R101, [R1+0x1274] ;  /* 0x0012740001657983 */ /* 0x000ea80000300800 */
[----:B------:R-:W2:Y:S04]  /*fa7d0*/  LDL.LU R102, [R1+0x1260] ;  /* 0x0012600001667983 */ /* 0x000ea80000300800 */
[----:B------:R1:W-:Y:S04]  /*fa7e0*/  STS.128 [R2+0x180], R104 ;  /* 0x0001806802007388 */ /* 0x0003e80000000c00 */
        /* <DEDUP_REMOVED lines=29> */
[----:B------:R-:W-:Y:S04]  /*fa9c0*/  STS.128 [R2], R92 ;  /* 0x0000005c02007388 */ /* 0x000fe80000000c00 */
[----:B------:R-:W-:Y:S01]  /*fa9d0*/  STS.128 [R2+0x80], R96 ;  /* 0x0000806002007388 */ /* 0x000fe20000000c00 */
[----:B------:R-:W-:-:S06]  /*fa9e0*/  NOP ;  /* 0x0000000000007918 */ /* 0x000fcc0000000000 */
[----:B------:R-:W-:Y:S04]  /*fa9f0*/  LDS.128 R96, [R0] ;  /* 0x0000000000607984 */ /* 0x000fe80000000c00 */
[----:B------:R-:W-:Y:S04]  /*faa00*/  LDS.128 R92, [R242] ;  /* 0x00000000f25c7984 */ /* 0x000fe80000000c00 */
[----:B------:R-:W-:Y:S04]  /*faa10*/  LDS.128 R48, [R241] ;  /* 0x00000000f1307984 */ /* 0x000fe80000000c00 */
[----:B------:R-:W-:Y:S01]  /*faa20*/  LDS.128 R44, [R252] ;  /* 0x00000000fc2c7984 */ /* 0x000fe20000000c00 */
[----:B------:R-:W-:-:S06]  /*faa30*/  NOP ;  /* 0x0000000000007918 */ /* 0x000fcc0000000000 */
[----:B------:R-:W-:Y:S04]  /*faa40*/  STS.128 [R2+0x100], R108 ;  /* 0x0001006c02007388 */ /* 0x000fe80000000c00 */
[----:B------:R-:W-:Y:S04]  /*faa50*/  STS.128 [R2+0x180], R112 ;  /* 0x0001807002007388 */ /* 0x000fe80000000c00 */
        /* <DEDUP_REMOVED lines=16> */
[----:B--2---:R-:W-:Y:S04]  /*fab60*/  STS.128 [R2], R100 ;  /* 0x0000006402007388 */ /* 0x004fe80000000c00 */
[----:B---3--:R-:W-:Y:S01]  /*fab70*/  STS.128 [R2+0x80], R104 ;  /* 0x0000806802007388 */ /* 0x008fe20000000c00 */
[----:B------:R-:W-:-:S06]  /*fab80*/  NOP ;  /* 0x0000000000007918 */ /* 0x000fcc0000000000 */
[----:B------:R-:W-:Y:S04]  /*fab90*/  LDS.128 R112, [R0] ;  /* 0x0000000000707984 */ /* 0x000fe80000000c00 */
[----:B------:R-:W-:Y:S04]  /*faba0*/  LDS.128 R108, [R242] ;  /* 0x00000000f26c7984 */ /* 0x000fe80000000c00 */
[----:B------:R-:W-:Y:S04]  /*fabb0*/  LDS.128 R104, [R241] ;  /* 0x00000000f1687984 */ /* 0x000fe80000000c00 */
[----:B------:R-:W-:Y:S01]  /*fabc0*/  LDS.128 R100, [R252] ;  /* 0x00000000fc647984 */ /* 0x000fe20000000c00 */
[----:B------:R-:W-:-:S06]  /*fabd0*/  NOP ;  /* 0x0000000000007918 */ /* 0x000fcc0000000000 */
[----:B----4-:R-:W-:Y:S04]  /*fabe0*/  STS.128 [R2], R116 ;  /* 0x0000007402007388 */ /* 0x010fe80000000c00 */
[----:B------:R-:W-:Y:S04]  /*fabf0*/  STS.128 [R2+0x80], R120 ;  /* 0x0000807802007388 */ /* 0x000fe80000000c00 */
[----:B------:R-:W-:Y:S04]  /*fac00*/  STS.128 [R2+0x100], R124 ;  /* 0x0001007c02007388 */ /* 0x000fe80000000c00 */
[----:B------:R-:W-:Y:S01]  /*fac10*/  STS.128 [R2+0x180], R132 ;  /* 0x0001808402007388 */ /* 0x000fe20000000c00 */
[----:B------:R-:W-:-:S06]  /*fac20*/  NOP ;  /* 0x0000000000007918 */ /* 0x000fcc0000000000 */
[----:B------:R-:W1:Y:S04]  /*fac30*/  LDS.128 R116, [R252] ;  /* 0x00000000fc747984 */ /* 0x000e680000000c00 */
[----:B------:R-:W-:Y:S04]  /*fac40*/  LDS.128 R132, [R0] ;  /* 0x0000000000847984 */ /* 0x000fe80000000c00 */
[----:B------:R-:W-:Y:S04]  /*fac50*/  LDS.128 R124, [R242] ;  /* 0x00000000f27c7984 */ /* 0x000fe80000000c00 */
[----:B------:R-:W-:Y:S01]  /*fac60*/  LDS.128 R120, [R241] ;  /* 0x00000000f1787984 */ /* 0x000fe20000000c00 */
[----:B------:R-:W-:-:S06]  /*fac70*/  NOP ;  /* 0x0000000000007918 */ /* 0x000fcc0000000000 */
[----:B-1----:R-:W-:Y:S04]  /*fac80*/  STL [R1+0x5aec], R119 ;  /* 0x005aec7701007387 */ /* 0x002fe80000100800 */
        /* <DEDUP_REMOVED lines=16> */
[----:B------:R-:W-:Y:S04]  /*fad90*/  STS.128 [R2], R136 ;  /* 0x0000008802007388 */ /* 0x000fe80000000c00 */
        /* <DEDUP_REMOVED lines=27> */
[----:B---3--:R-:W-:Y:S04]  /*faf50*/  STS.128 [R2+0x80], R156 ;  /* 0x0000809c02007388 */ /* 0x008fe80000000c00 */
[----:B----4-:R-:W-:Y:S04]  /*faf60*/  STS.128 [R2+0x100], R160 ;  /* 0x000100a002007388 */ /* 0x010fe80000000c00 */
        /* <DEDUP_REMOVED lines=83> */
[----:B------:R-:W1:Y:S01]  /*fb4a0*/  LDS.128 R200, [R252] ;  /* 0x00000000fcc87984 */ /* 0x000e620000000c00 */
[----:B------:R-:W-:-:S03]  /*fb4b0*/  MOV R232, R52 ;  /* 0x0000003400e87202 */ /* 0x000fc60000000f00 */
[----:B------:R-:W-:Y:S01]  /*fb4c0*/  LDS.128 R212, [R0] ;  /* 0x0000000000d47984 */ /* 0x000fe20000000c00 */
[----:B------:R-:W-:-:S03]  /*fb4d0*/  IMAD.MOV.U32 R233, RZ, RZ, R53 ;  /* 0x000000ffffe97224 */ /* 0x000fc600078e0035 */
[----:B------:R-:W-:Y:S01]  /*fb4e0*/  LDS.128 R208, [R242] ;  /* 0x00000000f2d07984 */ /* 0x000fe20000000c00 */
[----:B------:R-:W-:-:S03]  /*fb4f0*/  MOV R236, R54 ;  /* 0x0000003600ec7202 */ /* 0x000fc60000000f00 */
[----:B------:R-:W-:Y:S01]  /*fb500*/  LDS.128 R204, [R241] ;  /* 0x00000000f1cc7984 */ /* 0x000fe20000000c00 */
[----:B------:R-:W-:-:S06]  /*fb510*/  NOP ;  /* 0x0000000000007918 */ /* 0x000fcc0000000000 */
[----:B------:R-:W-:Y:S01]  /*fb520*/  IMAD.MOV.U32 R237, RZ, RZ, R55 ;  /* 0x000000ffffed7224 */ /* 0x000fe200078e0037 */
[----:B-1----:R-:W-:Y:S04]  /*fb530*/  STL [R1+0x5af4], R202 ;  /* 0x005af4ca01007387 */ /* 0x002fe80000100800 */
[----:B------:R-:W-:Y:S04]  /*fb540*/  STL [R1+0x5ae8], R203 ;  /* 0x005ae8cb01007387 */ /* 0x000fe80000100800 */
[----:B--2---:R-:W-:Y:S04]  /*fb550*/  STS.128 [R2], R216 ;  /* 0x000000d802007388 */ /* 0x004fe80000000c00 */
[----:B---3--:R-:W-:Y:S04]  /*fb560*/  STS.128 [R2+0x80], R220 ;  /* 0x000080dc02007388 */ /* 0x008fe80000000c00 */
[----:B----4-:R1:W-:Y:S04]  /*fb570*/  STS.128 [R2+0x100], R224 ;  /* 0x000100e002007388 */ /* 0x0103e80000000c00 */
[----:B------:R2:W-:Y:S01]  /*fb580*/  STS.128 [R2+0x180], R228 ;  /* 0x000180e402007388 */ /* 0x0005e20000000c00 */
[----:B------:R-:W-:-:S06]  /*fb590*/  NOP ;  /* 0x0000000000007918 */ /* 0x000fcc0000000000 */
[----:B------:R-:W3:Y:S04]  /*fb5a0*/  LDS.128 R52, [R252] ;  /* 0x00000000fc347984 */ /* 0x000ee80000000c00 */
[----:B-1----:R-:W4:Y:S04]  /*fb5b0*/  LDL.LU R224, [R1+0x1250] ;  /* 0x0012500001e07983 */ /* 0x002f280000300800 */
[----:B------:R-:W4:Y:S04]  /*fb5c0*/  LDL.LU R225, [R1+0x1254] ;  /* 0x0012540001e17983 */ /* 0x000f280000300800 */
[----:B------:R-:W4:Y:S04]  /*fb5d0*/  LDL.LU R226, [R1+0x1240] ;  /* 0x0012400001e27983 */ /* 0x000f280000300800 */
[----:B------:R-:W4:Y:S04]  /*fb5e0*/  LDL.LU R227, [R1+0x1244] ;  /* 0x0012440001e37983 */ /* 0x000f280000300800 */
[----:B--2---:R-:W2:Y:S04]  /*fb5f0*/  LDL.LU R228, [R1+0x1258] ;  /* 0x0012580001e47983 */ /* 0x004ea80000300800 */
[----:B------:R-:W2:Y:S04]  /*fb600*/  LDL.LU R229, [R1+0x125c] ;  /* 0x00125c0001e57983 */ /* 0x000ea80000300800 */
[----:B------:R-:W2:Y:S04]  /*fb610*/  LDL.LU R3, [R1+0x2b8c] ;  /* 0x002b8c0001037983 */ /* 0x000ea80000300800 */
[----:B------:R-:W2:Y:S04]  /*fb620*/  LDL.LU R230, [R1+0x1248] ;  /* 0x0012480001e67983 */ /* 0x000ea80000300800 */
[----:B------:R-:W2:Y:S04]  /*fb630*/  LDL.LU R231, [R1+0x124c] ;  /* 0x00124c0001e77983 */ /* 0x000ea80000300800 */
[----:B------:R-:W2:Y:S04]  /*fb640*/  LDL.LU R202, [R1+0x1ad0] ;  /* 0x001ad00001ca7983 */ /* 0x000ea80000300800 */
[----:B------:R-:W2:Y:S04]  /*fb650*/  LDL.LU R119, [R1+0x2b88] ;  /* 0x002b880001777983 */ /* 0x000ea80000300800 */
[----:B------:R-:W2:Y:S04]  /*fb660*/  LDL.LU R203, [R1+0x2b90] ;  /* 0x002b900001cb7983 */ /* 0x000ea80000300800 */
[----:B---3--:R1:W-:Y:S01]  /*fb670*/  STL [R1+0x5af0], R55 ;  /* 0x005af03701007387 */ /* 0x0083e20000100800 */
[----:B------:R-:W-:Y:S01]  /*fb680*/  MOV R234, R128 ;  /* 0x0000008000ea7202 */ /* 0x000fe20000000f00 */
[----:B------:R-:W-:Y:S01]  /*fb690*/  IMAD.MOV.U32 R235, RZ, RZ, R129 ;  /* 0x000000ffffeb7224 */ /* 0x000fe200078e0081 */
[----:B------:R-:W-:Y:S01]  /*fb6a0*/  MOV R238, R130 ;  /* 0x0000008200ee7202 */ /* 0x000fe20000000f00 */
[----:B------:R-:W-:Y:S01]  /*fb6b0*/  IMAD.MOV.U32 R239, RZ, RZ, R131 ;  /* 0x000000ffffef7224 */ /* 0x000fe200078e0083 */
[----:B------:R-:W3:Y:S04]  /*fb6c0*/  LDS.128 R220, [R0] ;  /* 0x0000000000dc7984 */ /* 0x000ee80000000c00 */
[----:B------:R-:W-:Y:S04]  /*fb6d0*/  LDS.128 R216, [R242] ;  /* 0x00000000f2d87984 */ /* 0x000fe80000000c00 */
        /* <DEDUP_REMOVED lines=11> */
[----:B------:R-:W-:Y:S01]  /*fb790*/  LDS.128 R128, [R241] ;  /* 0x00000000f1807984 */ /* 0x000fe20000000c00 */
[----:B------:R-:W-:-:S06]  /*fb7a0*/  NOP ;  /* 0x0000000000007918 */ /* 0x000fcc0000000000 */
[----:B------:R-:W-:Y:S01]  /*fb7b0*/  STS.128 [R2+0x180], R236 ;  /* 0x000180ec02007388 */ /* 0x000fe20000000c00 */
[----:B------:R-:W-:-:S03]  /*fb7c0*/  MOV R243, c[0x0][0x194] ;  /* 0x0000650000f37a02 */ /* 0x000fc60000000f00 */
[----:B------:R-:W-:Y:S04]  /*fb7d0*/  STS.128 [R2+0x100], R232 ;  /* 0x000100e802007388 */ /* 0x000fe80000000c00 */
[----:B------:R-:W3:Y:S04]  /*fb7e0*/  LDL.LU R28, [R1+0x134] ;  /* 0x00013400011c7983 */ /* 0x000ee80000300800 */
[----:B----4-:R-:W-:Y:S04]  /*fb7f0*/  STS.128 [R2], R224 ;  /* 0x000000e002007388 */ /* 0x010fe80000000c00 */
[----:B--2---:R1:W-:Y:S01]  /*fb800*/  STS.128 [R2+0x80], R228 ;  /* 0x000080e402007388 */ /* 0x0043e20000000c00 */
[----:B------:R-:W-:-:S04]  /*fb810*/  ISETP.GE.AND P1, PT, R202, c[0x0][0x178], PT ;  /* 0x00005e00ca007a0c */ /* 0x000fc80003f26270 */
[----:B------:R-:W-:Y:S01]  /*fb820*/  ISETP.LT.AND P1, PT, R3, c[0x0][0x17c], !P1 ;  /* 0x00005f0003007a0c */ /* 0x000fe20004f21270 */
[----:B-1----:R-:W-:Y:S01]  /*fb830*/  IMAD R228, R202, c[0x0][0x194], RZ ;  /* 0x00006500cae47a24 */ /* 0x002fe200078e02ff */
[----:B------:R-:W-:-:S04]  /*fb840*/  ISETP.GE.AND P5, PT, R119, c[0x0][0x178], PT ;  /* 0x00005e0077007a0c */ /* 0x000fc80003fa6270 */
[C---:B------:R-:W-:Y:S01]  /*fb850*/  LEA R238, P6, R228.reuse, c[0x0][0x170], 0x2 ;  /* 0x00005c00e4ee7a11 */ /* 0x040fe200078c10ff */
[----:B------:R-:W-:Y:S01]  /*fb860*/  IMAD R242, R3, c[0x0][0x198], RZ ;  /* 0x0000660003f27a24 */ /* 0x000fe200078e02ff */
[----:B------:R-:W-:Y:S02]  /*fb870*/  ISETP.GE.AND P4, PT, R203, c[0x0][0x178], PT ;  /* 0x00005e00cb007a0c */ /* 0x000fe40003f86270 */
[----:B------:R-:W-:Y:S02]  /*fb880*/  LEA.HI.X.SX32 R239, R228, c[0x0][0x174], 0x2, P6 ;  /* 0x00005d00e4ef7a11 */ /* 0x000fe400030f16ff */
[C---:B---3--:R-:W-:Y:S01]  /*fb890*/  ISETP.GE.AND P2, PT, R55.reuse, c[0x0][0x178], PT ;  /* 0x00005e0037007a0c */ /* 0x048fe20003f46270 */
[----:B------:R-:W-:Y:S01]  /*fb8a0*/  IMAD R225, R55, c[0x0][0x194], RZ ;  /* 0x0000650037e17a24 */ /* 0x000fe200078e02ff */
[C---:B------:R-:W-:Y:S02]  /*fb8b0*/  ISETP.GE.AND P0, PT, R3.reuse, c[0x0][0x17c], PT ;  /* 0x00005f0003007a0c */ /* 0x040fe40003f06270 */
[----:B------:R-:W-:-:S02]  /*fb8c0*/  ISETP.LT.AND P2, PT, R3, c[0x0][0x17c], !P2 ;  /* 0x00005f0003007a0c */ /* 0x000fc40005741270 */
[C---:B------:R-:W-:Y:S02]  /*fb8d0*/  ISETP.LT.AND P5, PT, R3.reuse, c[0x0][0x17c], !P5 ;  /* 0x00005f0003007a0c */ /* 0x040fe40006fa1270 */
[----:B------:R-:W-:Y:S01]  /*fb8e0*/  ISETP.LT.AND P4, PT, R3, c[0x0][0x17c], !P4 ;  /* 0x00005f0003007a0c */ /* 0x000fe20006781270 */
[----:B------:R-:W-:Y:S01]  /*fb8f0*/  IMAD.WIDE R2, R242, 0x4, R238 ;  /* 0x00000004f2027825 */ /* 0x000fe200078e02ee */
[----:B------:R-:W-:Y:S01]  /*fb900*/  LEA R236, P6, R225, c[0x0][0x170], 0x2 ;  /* 0x00005c00e1ec7a11 */ /* 0x000fe200078c10ff */
[----:B------:R-:W-:-:S06]  /*fb910*/  NOP ;  /* 0x0000000000007918 */ /* 0x000fcc0000000000 */
[----:B------:R-:W-:Y:S02]  /*fb920*/  IMAD R226, R203, c[0x0][0x194], RZ ;  /* 0x00006500cbe27a24 */ /* 0x000fe400078e02ff */
[----:B------:R-:W-:Y:S01]  /*fb930*/  IMAD R227, R119, c[0x0][0x194], RZ ;  /* 0x0000650077e37a24 */ /* 0x000fe200078e02ff */
[----:B------:R1:W-:Y:S01]  /*fb940*/  @P1 STG.E [R2.64], R240 ;  /* 0x000000f002001986 */ /* 0x0003e2000c101904 */
[----:B------:R-:W-:Y:S02]  /*fb950*/  LEA.HI.X.SX32 R237, R225, c[0x0][0x174], 0x2, P6 ;  /* 0x00005d00e1ed7a11 */ /* 0x000fe400030f16ff */
[C---:B------:R-:W-:Y:S02]  /*fb960*/  LEA R234, P6, R226.reuse, c[0x0][0x170], 0x2 ;  /* 0x00005c00e2ea7a11 */ /* 0x040fe400078c10ff */
[----:B------:R-:W-:Y:S02]  /*fb970*/  LEA R224, P1, R227, c[0x0][0x170], 0x2 ;  /* 0x00005c00e3e07a11 */ /* 0x000fe400078210ff */
[----:B------:R-:W-:Y:S01]  /*fb980*/  LEA.HI.X.SX32 R235, R226, c[0x0][0x174], 0x2, P6 ;  /* 0x00005d00e2eb7a11 */ /* 0x000fe200030f16ff */
[----:B-1----:R-:W-:Y:S01]  /*fb990*/  IMAD R3, R243, 0x80, R228 ;  /* 0x00000080f3037824 */ /* 0x002fe200078e02e4 */
[----:B------:R-:W-:-:S02]  /*fb9a0*/  LEA.HI.X.SX32 R225, R227, c[0x0][0x174], 0x2, P1 ;  /* 0x00005d00e3e17a11 */ /* 0x000fc400008f16ff */
[----:B------:R-:W-:Y:S02]  /*fb9b0*/  ISETP.LT.AND P1, PT, R171, c[0x0][0x178], !P0 ;  /* 0x00005e00ab007a0c */ /* 0x000fe40004721270 */
[----:B------:R-:W-:Y:S01]  /*fb9c0*/  LEA R232, P6, R3, c[0x0][0x170], 0x2 ;  /* 0x00005c0003e87a11 */ /* 0x000fe200078c10ff */
[C---:B------:R-:W-:Y:S01]  /*fb9d0*/  IMAD.WIDE R226, R242.reuse, 0x4, R236 ;  /* 0x00000004f2e27825 */ /* 0x040fe200078e02ec */
[----:B------:R-:W-:Y:S02]  /*fb9e0*/  LEA R2, R243, R3, 0x5 ;  /* 0x00000003f3027211 */ /* 0x000fe400078e28ff */
[----:B------:R-:W-:Y:S01]  /*fb9f0*/  LEA.HI.X.SX32 R233, R3, c[0x0][0x174], 0x2, P6 ;  /* 0x00005d0003e97a11 */ /* 0x000fe200030f16ff */
[C---:B------:R-:W-:Y:S01]  /*fba00*/  IMAD.WIDE R228, R242.reuse, 0x4, R224 ;  /* 0x00000004f2e47825 */ /* 0x040fe200078e02e0 */
[----:B------:R1:W-:Y:S03]  /*fba10*/  @P2 STG.E [R226.64], R251 ;  /* 0x000000fbe2002986 */ /* 0x0003e6000c101904 */
[C---:B------:R-:W-:Y:S01]  /*fba20*/  IMAD.WIDE R230, R242.reuse, 0x4, R234 ;  /* 0x00000004f2e67825 */ /* 0x040fe200078e02ea */
[----:B------:R-:W-:Y:S03]  /*fba30*/  @P5 STG.E [R228.64], R250 ;  /* 0x000000fae4005986 */ /* 0x000fe6000c101904 */
[----:B------:R-:W-:Y:S01]  /*fba40*/  IMAD.WIDE R240, R242, 0x4, R232 ;  /* 0x00000004f2f07825 */ /* 0x000fe200078e02e8 */
[----:B------:R2:W-:Y:S03]  /*fba50*/  @P4 STG.E [R230.64], R249 ;  /* 0x000000f9e6004986 */ /* 0x0005e6000c101904 */
[----:B------:R-:W-:Y:S01]  /*fba60*/  IMAD R3, R243, 0x20, R2 ;  /* 0x00000020f3037824 */ /* 0x000fe200078e0202 */
[----:B------:R3:W-:Y:S01]  /*fba70*/  @P1 STG.E [R240.64], R247 ;  /* 0x000000f7f0001986 */ /* 0x0007e2000c101904 */
[----:B------:R-:W-:-:S03]  /*fba80*/  ISETP.LT.AND P1, PT, R139, c[0x0][0x178], !P0 ;  /* 0x00005e008b007a0c */ /* 0x000fc60004721270 */
[----:B-1----:R-:W-:Y:S01]  /*fba90*/  LEA R227, R243, R3, 0x5 ;  /* 0x00000003f3e37211 */ /* 0x002fe200078e28ff */
[----:B------:R-:W4:Y:S01]  /*fbaa0*/  LDL.LU R251, [R1+0x104] ;  /* 0x0001040001fb7983 */ /* 0x000f220000300800 */
[----:B--2---:R-:W-:-:S03]  /*fbab0*/  LEA R230, P4, R2, c[0x0][0x170], 0x2 ;  /* 0x00005c0002e67a11 */ /* 0x004fc600078810ff */
[----:B------:R-:W2:Y:S01]  /*fbac0*/  LDL.LU R26, [R1+0x58e0] ;  /* 0x0058e000011a7983 */ /* 0x000ea20000300800 */
[----:B------:R-:W-:Y:S02]  /*fbad0*/  LEA R228, P5, R3, c[0x0][0x170], 0x2 ;  /* 0x00005c0003e47a11 */ /* 0x000fe400078a10ff */
[----:B------:R-:W-:Y:S01]  /*fbae0*/  LEA.HI.X.SX32 R231, R2, c[0x0][0x174], 0x2, P4 ;  /* 0x00005d0002e77a11 */ /* 0x000fe200020f16ff */
[----:B------:R-:W2:Y:S01]  /*fbaf0*/  LDL.LU R250, [R1+0xc4] ;  /* 0x0000c40001fa7983 */ /* 0x000ea20000300800 */
[----:B------:R-:W-:Y:S02]  /*fbb00*/  ISETP.LT.AND P2, PT, R187, c[0x0][0x178], !P0 ;  /* 0x00005e00bb007a0c */ /* 0x000fe40004741270 */
[----:B------:R-:W-:Y:S01]  /*fbb10*/  ISETP.LT.AND P0, PT, R155, c[0x0][0x178], !P0 ;  /* 0x00005e009b007a0c */ /* 0x000fe20004701270 */
[----:B------:R-:W2:Y:S01]  /*fbb20*/  LDL.LU R249, [R1+0x84] ;  /* 0x0000840001f97983 */ /* 0x000ea20000300800 */
[----:B------:R-:W-:Y:S02]  /*fbb30*/  LEA R226, P6, R227, c[0x0][0x170], 0x2 ;  /* 0x00005c00e3e27a11 */ /* 0x000fe400078c10ff */
[----:B------:R-:W-:Y:S01]  /*fbb40*/  LEA.HI.X.SX32 R229, R3, c[0x0][0x174], 0x2, P5 ;  /* 0x00005d0003e57a11 */ /* 0x000fe200028f16ff */
[C---:B------:R-:W-:Y:S01]  /*fbb50*/  IMAD.WIDE R2, R242.reuse, 0x4, R230 ;  /* 0x00000004f2027825 */ /* 0x040fe200078e02e6 */
[----:B------:R-:W-:Y:S01]  /*fbb60*/  LEA.HI.X.SX32 R227, R227, c[0x0][0x174], 0x2, P6 ;  /* 0x00005d00e3e37a11 */ /* 0x000fe200030f16ff */
[----:B---3--:R-:W3:Y:S02]  /*fbb70*/  LDL.LU R247, [R1+0x44] ;  /* 0x0000440001f77983 */ /* 0x008ee40000300800 */
[----:B------:R-:W-:-:S02]  /*fbb80*/  IMAD.WIDE R240, R242, 0x4, R228 ;  /* 0x00000004f2f07825 */ /* 0x000fc400078e02e4 */
[----:B------:R1:W-:Y:S04]  /*fbb90*/  @P1 STG.E [R2.64], R246 ;  /* 0x000000f602001986 */ /* 0x0003e8000c101904 */
[----:B------:R-:W-:Y:S01]  /*fbba0*/  @P0 STG.E [R240.64], R29 ;  /* 0x0000001df0000986 */ /* 0x000fe2000c101904 */
[----:B-1----:R-:W-:-:S05]  /*fbbb0*/  IMAD.WIDE R2, R242, 0x4, R226 ;  /* 0x00000004f2027825 */ /* 0x002fca00078e02e2 */
[----:B------:R1:W-:Y:S04]  /*fbbc0*/  @P2 STG.E [R2.64], R245 ;  /* 0x000000f502002986 */ /* 0x0003e8000c101904 */
[----:B-1----:R-:W3:Y:S01]  /*fbbd0*/  LDL.LU R245, [R1+0x5b34] ;  /* 0x005b340001f57983 */ /* 0x002ee20000300800 */
[----:B------:R-:W-:Y:S02]  /*fbbe0*/  ISETP.LT.AND P5, PT, R202, c[0x0][0x178], !P3 ;  /* 0x00005e00ca007a0c */ /* 0x000fe40005fa1270 */
[----:B------:R-:W-:Y:S02]  /*fbbf0*/  ISETP.LT.AND P4, PT, R55, c[0x0][0x178], !P3 ;  /* 0x00005e0037007a0c */ /* 0x000fe40005f81270 */
[----:B------:R-:W-:Y:S02]  /*fbc00*/  IADD3 R246, R242, c[0x0][0x198], RZ ;  /* 0x00006600f2f67a10 */ /* 0x000fe40007ffe0ff */
[----:B------:R-:W-:-:S02]  /*fbc10*/  ISETP.LT.AND P0, PT, R119, c[0x0][0x178], !P3 ;  /* 0x00005e0077007a0c */ /* 0x000fc40005f01270 */
[----:B------:R-:W-:Y:S01]  /*fbc20*/  ISETP.LT.AND P1, PT, R203, c[0x0][0x178], !P3 ;  /* 0x00005e00cb007a0c */ /* 0x000fe20005f21270 */
[----:B------:R-:W-:Y:S01]  /*fbc30*/  IMAD.WIDE R240, R246, 0x4, R238 ;  /* 0x00000004f6f07825 */ /* 0x000fe200078e02ee */
[----:B------:R-:W-:-:S03]  /*fbc40*/  ISETP.LT.AND P6, PT, R171, c[0x0][0x178], !P3 ;  /* 0x00005e00ab007a0c */ /* 0x000fc60005fc1270 */
[C---:B------:R-:W-:Y:S01]  /*fbc50*/  IMAD.WIDE R242, R246.reuse, 0x4, R236 ;  /* 0x00000004f6f27825 */ /* 0x040fe200078e02ec */
[----:B------:R1:W-:Y:S01]  /*fbc60*/  @P5 STG.E [R240.64], R28 ;  /* 0x0000001cf0005986 */ /* 0x0003e2000c101904 */
[----:B------:R-:W-:Y:S02]  /*fbc70*/  ISETP.LT.AND P5, PT, R139, c[0x0][0x178], !P3 ;  /* 0x00005e008b007a0c */ /* 0x000fe40005fa1270 */
[----:B------:R-:W-:-:S04]  /*fbc80*/  IMAD.WIDE R2, R246, 0x4, R224 ;  /* 0x00000004f6027825 */ /* 0x000fc800078e02e0 */
[----:B-1----:R-:W-:Y:S01]  /*fbc90*/  IMAD.WIDE R240, R246, 0x4, R234 ;  /* 0x00000004f6f07825 */ /* 0x002fe200078e02ea */
[----:B----4-:R1:W-:Y:S01]  /*fbca0*/  @P4 STG.E [R242.64], R251 ;  /* 0x000000fbf2004986 */ /* 0x0103e2000c101904 */
[----:B------:R-:W-:-:S03]  /*fbcb0*/  ISETP.LT.AND P4, PT, R155, c[0x0][0x178], !P3 ;  /* 0x00005e009b007a0c */ /* 0x000fc60005f81270 */
[----:B--2---:R2:W-:Y:S01]  /*fbcc0*/  @P0 STG.E [R2.64], R250 ;  /* 0x000000fa02000986 */ /* 0x0045e2000c101904 */
[----:B-1----:R-:W-:-:S03]  /*fbcd0*/  IMAD.WIDE R242, R246, 0x4, R232 ;  /* 0x00000004f6f27825 */ /* 0x002fc600078e02e8 */
[----:B------:R-:W-:Y:S04]  /*fbce0*/  @P1 STG.E [R240.64], R249 ;  /* 0x000000f9f0001986 */ /* 0x000fe8000c101904 */
[----:B---3--:R1:W-:Y:S01]  /*fbcf0*/  @P6 STG.E [R242.64], R247 ;  /* 0x000000f7f2006986 */ /* 0x0083e2000c101904 */
[----:B--2---:R-:W-:-:S04]  /*fbd00*/  IMAD.WIDE R2, R246, 0x4, R228 ;  /* 0x00000004f6027825 */ /* 0x004fc800078e02e4 */
[----:B-1----:R-:W-:Y:S01]  /*fbd10*/  IMAD.WIDE R242, R246, 0x4, R230 ;  /* 0x00000004f6f27825 */ /* 0x002fe200078e02e6 */
[----:B------:R-:W2:Y:S04]  /*fbd20*/  LDL.LU R247, [R1+0x150] ;  /* 0x0001500001f77983 */ /* 0x000ea80000300800 */
[----:B------:R-:W3:Y:S04]  /*fbd30*/  LDL.LU R27, [R1+0xe0] ;  /* 0x0000e000011b7983 */ /* 0x000ee80000300800 */
[----:B------:R-:W4:Y:S04]  /*fbd40*/  LDL.LU R31, [R1+0x90] ;  /* 0x00009000011f7983 */ /* 0x000f280000300800 */
[----:B------:R1:W-:Y:S04]  /*fbd50*/  @P5 STG.E [R242.64], R245 ;  /* 0x000000f5f2005986 */ /* 0x0003e8000c101904 */
[----:B------:R1:W-:Y:S04]  /*fbd60*/  @P4 STG.E [R2.64], R244 ;  /* 0x000000f402004986 */ /* 0x0003e8000c101904 */
[----:B-1----:R-:W2:Y:S04]  /*fbd70*/  LDL.LU R245, [R1+0x5b30] ;  /* 0x005b300001f57983 */ /* 0x002ea80000300800 */
[----:B------:R-:W3:Y:S04]  /*fbd80*/  LDL.LU R244, [R1+0x5b2c] ;  /* 0x005b2c0001f47983 */ /* 0x000ee80000300800 */
[----:B------:R-:W4:Y:S01]  /*fbd90*/  LDL.LU R30, [R1+0x58e4] ;  /* 0x0058e400011e7983 */ /* 0x000f220000300800 */
[----:B------:R-:W-:-:S02]  /*fbda0*/  ISETP.GE.AND P2, PT, R26, c[0x0][0x17c], PT ;  /* 0x00005f001a007a0c */ /* 0x000fc40003f46270 */
[----:B------:R-:W-:Y:S01]  /*fbdb0*/  ISETP.LT.AND P3, PT, R187, c[0x0][0x178], !P3 ;  /* 0x00005e00bb007a0c */ /* 0x000fe20005f61270 */
[----:B------:R-:W-:Y:S01]  /*fbdc0*/  IMAD.WIDE R240, R246, 0x4, R226 ;  /* 0x00000004f6f07825 */ /* 0x000fe200078e02e2 */
[----:B------:R-:W-:Y:S01]  /*fbdd0*/  ISETP.LT.AND P0, PT, R202, c[0x0][0x178], !P2 ;  /* 0x00005e00ca007a0c */ /* 0x000fe20005701270 */
[----:B------:R-:W4:Y:S01]  /*fbde0*/  LDL.LU R251, [R1+0x154] ;  /* 0x0001540001fb7983 */ /* 0x000f220000300800 */
[----:B------:R-:W-:Y:S02]  /*fbdf0*/  IADD3 R246, R246, c[0x0][0x198], RZ ;  /* 0x00006600f6f67a10 */ /* 0x000fe40007ffe0ff */
[----:B------:R-:W-:Y:S01]  /*fbe00*/  ISETP.LT.AND P1, PT, R55, c[0x0][0x178], !P2 ;  /* 0x00005e0037007a0c */ /* 0x000fe20005721270 */
[----:B------:R-:W4:Y:S01]  /*fbe10*/  LDL.LU R26, [R1+0x30] ;  /* 0x00003000011a7983 */ /* 0x000f220000300800 */
[----:B------:R-:W-:Y:S01]  /*fbe20*/  ISETP.LT.AND P4, PT, R119, c[0x0][0x178], !P2 ;  /* 0x00005e0077007a0c */ /* 0x000fe20005781270 */
[C---:B------:R-:W-:Y:S02]  /*fbe30*/  IMAD.WIDE R2, R246.reuse, 0x4, R238 ;  /* 0x00000004f6027825 */ /* 0x040fe400078e02ee */
[----:B------:R-:W4:Y:S04]  /*fbe40*/  LDL.LU R29, [R1+0x1f4] ;  /* 0x0001f400011d7983 */ /* 0x000f280000300800 */
[----:B------:R1:W-:Y:S04]  /*fbe50*/  @P3 STG.E [R240.64], R248 ;  /* 0x000000f8f0003986 */ /* 0x0003e8000c101904 */
[----:B------:R-:W4:Y:S04]  /*fbe60*/  LDL.LU R28, [R1+0x184] ;  /* 0x00018400011c7983 */ /* 0x000f280000300800 */
[----:B------:R-:W4:Y:S01]  /*fbe70*/  LDL.LU R250, [R1+0x124] ;  /* 0x0001240001fa7983 */ /* 0x000f220000300800 */
[----:B-1----:R-:W-:-:S03]  /*fbe80*/  IMAD.WIDE R240, R246, 0x4, R236 ;  /* 0x00000004f6f07825 */ /* 0x002fc600078e02ec */
[----:B------:R-:W4:Y:S04]  /*fbe90*/  LDL.LU R249, [R1+0xe4] ;  /* 0x0000e40001f97983 */ /* 0x000f280000300800 */
[----:B--2---:R1:W-:Y:S04]  /*fbea0*/  @P0 STG.E [R2.64], R245 ;  /* 0x000000f502000986 */ /* 0x0043e8000c101904 */
[----:B---3--:R-:W-:Y:S01]  /*fbeb0*/  @P1 STG.E [R240.64], R244 ;  /* 0x000000f4f0001986 */ /* 0x008fe2000c101904 */
[----:B----4-:R-:W-:-:S03]  /*fbec0*/  ISETP.GE.AND P0, PT, R30, c[0x0][0x17c], PT ;  /* 0x00005f001e007a0c */ /* 0x010fc60003f06270 */
[----:B------:R-:W2:Y:S01]  /*fbed0*/  LDL.LU R30, [R1+0x34] ;  /* 0x00003400011e7983 */ /* 0x000ea20000300800 */
[----:B-1----:R-:W-:-:S03]  /*fbee0*/  IMAD.WIDE R2, R246, 0x4, R224 ;  /* 0x00000004f6027825 */ /* 0x002fc600078e02e0 */
[----:B------:R-:W3:Y:S04]  /*fbef0*/  LDL.LU R248, [R1+0x320] ;  /* 0x0003200001f87983 */ /* 0x000ee80000300800 */
[----:B------:R1:W-:Y:S04]  /*fbf00*/  @P4 STG.E [R2.64], R247 ;  /* 0x000000f702004986 */ /* 0x0003e8000c101904 */
[----:B-1----:R-:W4:Y:S04]  /*fbf10*/  LDL.LU R247, [R1+0x5b28] ;  /* 0x005b280001f77983 */ /* 0x002f280000300800 */
[----:B------:R-:W2:Y:S04]  /*fbf20*/  LDL.LU R3, [R1+0x120] ;  /* 0x0001200001037983 */ /* 0x000ea80000300800 */
[----:B------:R-:W3:Y:S01]  /*fbf30*/  LDL.LU R2, [R1+0x58e8] ;  /* 0x0058e80001027983 */ /* 0x000ee20000300800 */
[----:B------:R-:W-:-:S02]  /*fbf40*/  ISETP.LT.AND P3, PT, R203, c[0x0][0x178], !P2 ;  /* 0x00005e00cb007a0c */ /* 0x000fc40005761270 */
[----:B------:R-:W-:Y:S02]  /*fbf50*/  ISETP.LT.AND P5, PT, R171, c[0x0][0x178], !P2 ;  /* 0x00005e00ab007a0c */ /* 0x000fe400057a1270 */
[----:B------:R-:W-:Y:S01]  /*fbf60*/  ISETP.LT.AND P6, PT, R139, c[0x0][0x178], !P2 ;  /* 0x00005e008b007a0c */ /* 0x000fe200057c1270 */
[----:B------:R-:W-:Y:S01]  /*fbf70*/  IMAD.WIDE R240, R246, 0x4, R234 ;  /* 0x00000004f6f07825 */ /* 0x000fe200078e02ea */
[----:B------:R-:W-:-:S03]  /*fbf80*/  ISETP.LT.AND P1, PT, R155, c[0x0][0x178], !P2 ;  /* 0x00005e009b007a0c */ /* 0x000fc60005721270 */
[----:B------:R-:W-:Y:S01]  /*fbf90*/  IMAD.WIDE R242, R246, 0x4, R232 ;  /* 0x00000004f6f27825 */ /* 0x000fe200078e02e8 */
[----:B------:R-:W-:-:S03]  /*fbfa0*/  ISETP.LT.AND P2, PT, R187, c[0x0][0x178], !P2 ;  /* 0x00005e00bb007a0c */ /* 0x000fc60005741270 */
[----:B------:R-:W-:Y:S01]  /*fbfb0*/  IMAD.WIDE R244, R246, 0x4, R230 ;  /* 0x00000004f6f47825 */ /* 0x000fe200078e02e6 */
[----:B------:R-:W-:Y:S01]  /*fbfc0*/  ISETP.LT.AND P4, PT, R202, c[0x0][0x178], !P0 ;  /* 0x00005e00ca007a0c */ /* 0x000fe20004781270 */
[----:B--2---:R1:W-:Y:S04]  /*fbfd0*/  @P3 STG.E [R240.64], R3 ;  /* 0x00000003f0003986 */ /* 0x0043e8000c101904 */
[----:B------:R2:W-:Y:S01]  /*fbfe0*/  @P5 STG.E [R242.64], R27 ;  /* 0x0000001bf2005986 */ /* 0x0005e2000c101904 */
[----:B------:R-:W-:-:S03]  /*fbff0*/  ISETP.LT.AND P5, PT, R55, c[0x0][0x178], !P0 ;  /* 0x00005e0037007a0c */ /* 0x000fc600047a1270 */
[----:B------:R3:W-:Y:S01]  /*fc000*/  @P6 STG.E [R244.64], R31 ;  /* 0x0000001ff4006986 */ /* 0x0007e2000c101904 */
[----:B------:R-:W-:Y:S01]  /*fc010*/  ISETP.LT.AND P6, PT, R119, c[0x0][0x178], !P0 ;  /* 0x00005e0077007a0c */ /* 0x000fe200047c1270 */
[C---:B-1----:R-:W-:Y:S01]  /*fc020*/  IMAD.WIDE R240, R246.reuse, 0x4, R228 ;  /* 0x00000004f6f07825 */ /* 0x042fe200078e02e4 */
[----:B------:R-:W-:Y:S02]  /*fc030*/  IADD3 R3, R246, c[0x0][0x198], RZ ;  /* 0x00006600f6037a10 */ /* 0x000fe40007ffe0ff */
[----:B------:R-:W-:Y:S02]  /*fc040*/  ISETP.LT.AND P3, PT, R203, c[0x0][0x178], !P0 ;  /* 0x00005e00cb007a0c */ /* 0x000fe40004761270 */
[----:B----4-:R1:W-:Y:S01]  /*fc050*/  @P1 STG.E [R240.64], R247 ;  /* 0x000000f7f0001986 */ /* 0x0103e2000c101904 */
[----:B------:R-:W-:Y:S01]  /*fc060*/  ISETP.LT.AND P1, PT, R171, c[0x0][0x178], !P0 ;  /* 0x00005e00ab007a0c */ /* 0x000fe20004721270 */
[C---:B--2---:R-:W-:Y:S02]  /*fc070*/  IMAD.WIDE R242, R3.reuse, 0x4, R238 ;  /* 0x0000000403f27825 */ /* 0x044fe400078e02ee */
[----:B---3--:R-:W2:Y:S02]  /*fc080*/  LDL.LU R31, [R1+0x74] ;  /* 0x00007400011f7983 */ /* 0x008ea40000300800 */
[----:B------:R-:W-:-:S04]  /*fc090*/  IMAD.WIDE R244, R3, 0x4, R236 ;  /* 0x0000000403f47825 */ /* 0x000fc800078e02ec */
[----:B-1----:R-:W-:-:S04]  /*fc0a0*/  IMAD.WIDE R240, R246, 0x4, R226 ;  /* 0x00000004f6f07825 */ /* 0x002fc800078e02e2 */
[C---:B------:R-:W-:Y:S01]  /*fc0b0*/  IMAD.WIDE R246, R3.reuse, 0x4, R224 ;  /* 0x0000000403f67825 */ /* 0x040fe200078e02e0 */
[----:B------:R1:W-:Y:S04]  /*fc0c0*/  @P2 STG.E [R240.64], R26 ;  /* 0x0000001af0002986 */ /* 0x0003e8000c101904 */
[----:B------:R3:W-:Y:S04]  /*fc0d0*/  @P4 STG.E [R242.64], R29 ;  /* 0x0000001df2004986 */ /* 0x0007e8000c101904 */
[----:B------:R-:W-:Y:S04]  /*fc0e0*/  @P5 STG.E [R244.64], R28 ;  /* 0x0000001cf4005986 */ /* 0x000fe8000c101904 */
[----:B------:R4:W-:Y:S01]  /*fc0f0*/  @P6 STG.E [R246.64], R251 ;  /* 0x000000fbf6006986 */ /* 0x0009e2000c101904 */
[----:B-1----:R-:W-:-:S04]  /*fc100*/  IMAD.WIDE R240, R3, 0x4, R234 ;  /* 0x0000000403f07825 */ /* 0x002fc800078e02ea */
[----:B---3--:R-:W-:Y:S01]  /*fc110*/  IMAD.WIDE R242, R3, 0x4, R232 ;  /* 0x0000000403f27825 */ /* 0x008fe200078e02e8 */
[----:B------:R1:W-:Y:S01]  /*fc120*/  @P3 STG.E [R240.64], R250 ;  /* 0x000000faf0003986 */ /* 0x0003e2000c101904 */
[----:B------:R-:W-:-:S03]  /*fc130*/  ISETP.GE.AND P2, PT, R2, c[0x0][0x17c], PT ;  /* 0x00005f0002007a0c */ /* 0x000fc60003f46270 */
[----:B----4-:R-:W3:Y:S04]  /*fc140*/  LDL.LU R251, [R1+0x2f0] ;  /* 0x0002f00001fb7983 */ /* 0x010ee80000300800 */
[----:B------:R-:W4:Y:S04]  /*fc150*/  LDL.LU R29, [R1+0x2c0] ;  /* 0x0002c000011d7983 */ /* 0x000f280000300800 */
[----:B------:R-:W2:Y:S01]  /*fc160*/  LDL.LU R28, [R1+0x58ec] ;  /* 0x0058ec00011c7983 */ /* 0x000ea20000300800 */
[----:B------:R-:W-:-:S03]  /*fc170*/  IADD3 R2, R3, c[0x0][0x198], RZ ;  /* 0x0000660003027a10 */ /* 0x000fc60007ffe0ff */
[----:B------:R-:W2:Y:S01]  /*fc180*/  LDL.LU R27, [R1+0x1e0] ;  /* 0x0001e000011b7983 */ /* 0x000ea20000300800 */
[----:B-1----:R-:W-:-:S03]  /*fc190*/  IMAD.WIDE R240, R3, 0x4, R230 ;  /* 0x0000000403f07825 */ /* 0x002fc600078e02e6 */
[----:B------:R-:W2:Y:S01]  /*fc1a0*/  LDL.LU R26, [R1+0x170] ;  /* 0x00017000011a7983 */ /* 0x000ea20000300800 */
[----:B------:R-:W-:-:S03]  /*fc1b0*/  IMAD.WIDE R244, R3, 0x4, R226 ;  /* 0x0000000403f47825 */ /* 0x000fc600078e02e2 */
[----:B------:R1:W-:Y:S04]  /*fc1c0*/  @P1 STG.E [R242.64], R249 ;  /* 0x000000f9f2001986 */ /* 0x0003e8000c101904 */
[----:B------:R-:W2:Y:S04]  /*fc1d0*/  LDL.LU R250, [R1+0x140] ;  /* 0x0001400001fa7983 */ /* 0x000ea80000300800 */
[----:B-1----:R-:W2:Y:S01]  /*fc1e0*/  LDL.LU R249, [R1+0x110] ;  /* 0x0001100001f97983 */ /* 0x002ea20000300800 */
[----:B------:R-:W-:-:S03]  /*fc1f0*/  IMAD.WIDE R242, R3, 0x4, R228 ;  /* 0x0000000403f27825 */ /* 0x000fc600078e02e4 */
[----:B------:R-:W2:Y:S01]  /*fc200*/  LDL.LU R3, [R1+0x94] ;  /* 0x0000940001037983 */ /* 0x000ea20000300800 */
[----:B------:R-:W-:Y:S02]  /*fc210*/  ISETP.LT.AND P5, PT, R139, c[0x0][0x178], !P0 ;  /* 0x00005e008b007a0c */ /* 0x000fe400047a1270 */
[----:B------:R-:W-:Y:S02]  /*fc220*/  ISETP.LT.AND P4, PT, R155, c[0x0][0x178], !P0 ;  /* 0x00005e009b007a0c */ /* 0x000fe40004781270 */
[----:B------:R-:W-:Y:S02]  /*fc230*/  ISETP.LT.AND P0, PT, R187, c[0x0][0x178], !P0 ;  /* 0x00005e00bb007a0c */ /* 0x000fe40004701270 */
[----:B------:R-:W-:Y:S02]  /*fc240*/  ISETP.LT.AND P6, PT, R202, c[0x0][0x178], !P2 ;  /* 0x00005e00ca007a0c */ /* 0x000fe400057c1270 */
[----:B------:R-:W-:Y:S02]  /*fc250*/  ISETP.LT.AND P1, PT, R55, c[0x0][0x178], !P2 ;  /* 0x00005e0037007a0c */ /* 0x000fe40005721270 */
[----:B------:R-:W-:Y:S01]  /*fc260*/  ISETP.LT.AND P3, PT, R119, c[0x0][0x178], !P2 ;  /* 0x00005e0077007a0c */ /* 0x000fe20005761270 */
[----:B------:R-:W-:-:S02]  /*fc270*/  IMAD.WIDE R246, R2, 0x4, R238 ;  /* 0x0000000402f67825 */ /* 0x000fc400078e02ee */
[----:B--2---:R1:W-:Y:S04]  /*fc280*/  @P5 STG.E [R240.64], R3 ;  /* 0x00000003f0005986 */ /* 0x0043e8000c101904 */
[----:B------:R2:W-:Y:S04]  /*fc290*/  @P4 STG.E [R242.64], R31 ;  /* 0x0000001ff2004986 */ /* 0x0005e8000c101904 */
[----:B------:R-:W-:Y:S01]  /*fc2a0*/  @P0 STG.E [R244.64], R30 ;  /* 0x0000001ef4000986 */ /* 0x000fe2000c101904 */
[----:B-1----:R-:W-:-:S03]  /*fc2b0*/  IMAD.WIDE R240, R2, 0x4, R236 ;  /* 0x0000000402f07825 */ /* 0x002fc600078e02ec */
[----:B------:R1:W-:Y:S01]  /*fc2c0*/  @P6 STG.E [R246.64], R248 ;  /* 0x000000f8f6006986 */ /* 0x0003e2000c101904 */
[----:B--2---:R-:W-:-:S03]  /*fc2d0*/  IMAD.WIDE R242, R2, 0x4, R224 ;  /* 0x0000000402f27825 */ /* 0x004fc600078e02e0 */
[----:B------:R-:W2:Y:S04]  /*fc2e0*/  LDL.LU R31, [R1+0xd0] ;  /* 0x0000d000011f7983 */ /* 0x000ea80000300800 */
[----:B---3--:R3:W-:Y:S01]  /*fc2f0*/  @P1 STG.E [R240.64], R251 ;  /* 0x000000fbf0001986 */ /* 0x0087e2000c101904 */
[----:B------:R-:W-:-:S03]  /*fc300*/  ISETP.GE.AND P1, PT, R28, c[0x0][0x17c], PT ;  /* 0x00005f001c007a0c */ /* 0x000fc60003f26270 */
[----:B-1----:R-:W2:Y:S04]  /*fc310*/  LDL.LU R248, [R1+0x324] ;  /* 0x0003240001f87983 */ /* 0x002ea80000300800 */
[----:B------:R-:W2:Y:S04]  /*fc320*/  LDL.LU R28, [R1+0x1e4] ;  /* 0x0001e400011c7983 */ /* 0x000ea80000300800 */
[----:B---3--:R-:W3:Y:S04]  /*fc330*/  LDL.LU R251, [R1+0x174] ;  /* 0x0001740001fb7983 */ /* 0x008ee80000300800 */
[----:B----4-:R1:W-:Y:S04]  /*fc340*/  @P3 STG.E [R242.64], R29 ;  /* 0x0000001df2003986 */ /* 0x0103e8000c101904 */
[----:B------:R-:W4:Y:S04]  /*fc350*/  LDL.LU R30, [R1+0x2f4] ;  /* 0x0002f400011e7983 */ /* 0x000f280000300800 */
[----:B-1----:R-:W3:Y:S01]  /*fc360*/  LDL.LU R29, [R1+0x2c4] ;  /* 0x0002c400011d7983 */ /* 0x002ee20000300800 */
[----:B------:R-:W-:-:S02]  /*fc370*/  ISETP.LT.AND P4, PT, R203, c[0x0][0x178], !P2 ;  /* 0x00005e00cb007a0c */ /* 0x000fc40005781270 */
[----:B------:R-:W-:Y:S02]  /*fc380*/  ISETP.LT.AND P0, PT, R171, c[0x0][0x178], !P2 ;  /* 0x00005e00ab007a0c */ /* 0x000fe40005701270 */
[----:B------:R-:W-:Y:S02]  /*fc390*/  ISETP.LT.AND P5, PT, R139, c[0x0][0x178], !P2 ;  /* 0x00005e008b007a0c */ /* 0x000fe400057a1270 */
[----:B------:R-:W-:Y:S01]  /*fc3a0*/  ISETP.LT.AND P6, PT, R155, c[0x0][0x178], !P2 ;  /* 0x00005e009b007a0c */ /* 0x000fe200057c1270 */
[----:B------:R-:W-:Y:S01]  /*fc3b0*/  IMAD.WIDE R244, R2, 0x4, R234 ;  /* 0x0000000402f47825 */ /* 0x000fe200078e02ea */
[----:B------:R-:W-:Y:S02]  /*fc3c0*/  ISETP.LT.AND P2, PT, R187, c[0x0][0x178], !P2 ;  /* 0x00005e00bb007a0c */ /* 0x000fe40005741270 */
[----:B------:R-:W-:Y:S01]  /*fc3d0*/  ISETP.LT.AND P3, PT, R202, c[0x0][0x178], !P1 ;  /* 0x00005e00ca007a0c */ /* 0x000fe20004f61270 */
[C---:B------:R-:W-:Y:S01]  /*fc3e0*/  IMAD.WIDE R246, R2.reuse, 0x4, R232 ;  /* 0x0000000402f67825 */ /* 0x040fe200078e02e8 */
[C---:B------:R-:W-:Y:S01]  /*fc3f0*/  IADD3 R3, R2.reuse, c[0x0][0x198], RZ ;  /* 0x0000660002037a10 */ /* 0x040fe20007ffe0ff */
[----:B------:R-:W-:Y:S02]  /*fc400*/  @P4 STG.E [R244.64], R27 ;  /* 0x0000001bf4004986 */ /* 0x000fe4000c101904 */
[----:B------:R-:W-:-:S02]  /*fc410*/  IMAD.WIDE R240, R2, 0x4, R230 ;  /* 0x0000000402f07825 */ /* 0x000fc400078e02e6 */
[----:B------:R1:W-:Y:S02]  /*fc420*/  @P0 STG.E [R246.64], R26 ;  /* 0x0000001af6000986 */ /* 0x0003e4000c101904 */
[C---:B------:R-:W-:Y:S01]  /*fc430*/  IMAD.WIDE R242, R2.reuse, 0x4, R228 ;  /* 0x0000000402f27825 */ /* 0x040fe200078e02e4 */
[----:B------:R-:W-:Y:S01]  /*fc440*/  ISETP.LT.AND P0, PT, R55, c[0x0][0x178], !P1 ;  /* 0x00005e0037007a0c */ /* 0x000fe20004f01270 */
[----:B------:R1:W-:Y:S01]  /*fc450*/  @P5 STG.E [R240.64], R250 ;  /* 0x000000faf0005986 */ /* 0x0003e2000c101904 */
[----:B------:R-:W-:Y:S02]  /*fc460*/  ISETP.LT.AND P4, PT, R119, c[0x0][0x178], !P1 ;  /* 0x00005e0077007a0c */ /* 0x000fe40004f81270 */
[----:B------:R-:W-:Y:S01]  /*fc470*/  ISETP.LT.AND P5, PT, R203, c[0x0][0x178], !P1 ;  /* 0x00005e00cb007a0c */ /* 0x000fe20004fa1270 */
[----:B------:R1:W-:Y:S04]  /*fc480*/  @P6 STG.E [R242.64], R249 ;  /* 0x000000f9f2006986 */ /* 0x0003e8000c101904 */
[----:B-1----:R-:W3:Y:S01]  /*fc490*/  LDL.LU R26, [R1+0x58f0] ;  /* 0x0058f000011a7983 */ /* 0x002ee20000300800 */
[----:B------:R-:W-:-:S03]  /*fc4a0*/  IMAD.WIDE R240, R2, 0x4, R226 ;  /* 0x0000000402f07825 */ /* 0x000fc600078e02e2 */
[----:B------:R-:W3:Y:S01]  /*fc4b0*/  LDL.LU R250, [R1+0x144] ;  /* 0x0001440001fa7983 */ /* 0x000ee20000300800 */
[----:B------:R-:W-:-:S03]  /*fc4c0*/  IMAD.WIDE R242, R3, 0x4, R238 ;  /* 0x0000000403f27825 */ /* 0x000fc600078e02ee */
[----:B------:R-:W3:Y:S01]  /*fc4d0*/  LDL.LU R249, [R1+0x114] ;  /* 0x0001140001f97983 */ /* 0x000ee20000300800 */
[----:B------:R-:W-:-:S03]  /*fc4e0*/  IMAD.WIDE R244, R3, 0x4, R234 ;  /* 0x0000000403f47825 */ /* 0x000fc600078e02ea */
[----:B--2---:R1:W-:Y:S04]  /*fc4f0*/  @P2 STG.E [R240.64], R31 ;  /* 0x0000001ff0002986 */ /* 0x0043e8000c101904 */
[----:B------:R2:W-:Y:S01]  /*fc500*/  @P3 STG.E [R242.64], R248 ;  /* 0x000000f8f2003986 */ /* 0x0005e2000c101904 */
[----:B-1----:R-:W-:-:S04]  /*fc510*/  IMAD.WIDE R240, R3, 0x4, R236 ;  /* 0x0000000403f07825 */ /* 0x002fc800078e02ec */
[----:B--2---:R-:W-:Y:S01]  /*fc520*/  IMAD.WIDE R242, R3, 0x4, R224 ;  /* 0x0000000403f27825 */ /* 0x004fe200078e02e0 */
[----:B------:R-:W2:Y:S04]  /*fc530*/  LDL.LU R248, [R1+0xd4] ;  /* 0x0000d40001f87983 */ /* 0x000ea80000300800 */
[----:B----4-:R1:W-:Y:S04]  /*fc540*/  @P0 STG.E [R240.64], R30 ;  /* 0x0000001ef0000986 */ /* 0x0103e8000c101904 */
[----:B------:R-:W4:Y:S04]  /*fc550*/  LDL.LU R31, [R1+0x350] ;  /* 0x00035000011f7983 */ /* 0x000f280000300800 */
[----:B---3--:R-:W-:Y:S04]  /*fc560*/  @P4 STG.E [R242.64], R29 ;  /* 0x0000001df2004986 */ /* 0x008fe8000c101904 */
[----:B-1----:R-:W3:Y:S04]  /*fc570*/  LDL.LU R30, [R1+0x340] ;  /* 0x00034000011e7983 */ /* 0x002ee80000300800 */
[----:B------:R1:W-:Y:S04]  /*fc580*/  @P5 STG.E [R244.64], R28 ;  /* 0x0000001cf4005986 */ /* 0x0003e8000c101904 */
[----:B-1----:R-:W3:Y:S01]  /*fc590*/  LDL.LU R28, [R1+0x58f4] ;  /* 0x0058f400011c7983 */ /* 0x002ee20000300800 */
[----:B------:R-:W-:-:S02]  /*fc5a0*/  ISETP.LT.AND P6, PT, R171, c[0x0][0x178], !P1 ;  /* 0x00005e00ab007a0c */ /* 0x000fc40004fc1270 */
[----:B------:R-:W-:Y:S02]  /*fc5b0*/  ISETP.LT.AND P3, PT, R139, c[0x0][0x178], !P1 ;  /* 0x00005e008b007a0c */ /* 0x000fe40004f61270 */
[----:B------:R-:W-:Y:S01]  /*fc5c0*/  ISETP.LT.AND P2, PT, R155, c[0x0][0x178], !P1 ;  /* 0x00005e009b007a0c */ /* 0x000fe20004f41270 */
[----:B------:R-:W-:Y:S01]  /*fc5d0*/  IMAD.WIDE R246, R3, 0x4, R232 ;  /* 0x0000000403f67825 */ /* 0x000fe200078e02e8 */
[----:B------:R-:W-:Y:S02]  /*fc5e0*/  ISETP.LT.AND P1, PT, R187, c[0x0][0x178], !P1 ;  /* 0x00005e00bb007a0c */ /* 0x000fe40004f21270 */
[----:B------:R-:W-:Y:S01]  /*fc5f0*/  ISETP.GE.AND P0, PT, R26, c[0x0][0x17c], PT ;  /* 0x00005f001a007a0c */ /* 0x000fe20003f06270 */
[----:B------:R-:W-:-:S04]  /*fc600*/  IMAD.WIDE R242, R3, 0x4, R230 ;  /* 0x0000000403f27825 */ /* 0x000fc800078e02e6 */
[----:B------:R1:W-:Y:S01]  /*fc610*/  @P6 STG.E [R246.64], R251 ;  /* 0x000000fbf6006986 */ /* 0x0003e2000c101904 */
[----:B------:R-:W-:Y:S01]  /*fc620*/  IMAD.WIDE R240, R3, 0x4, R228 ;  /* 0x0000000403f07825 */ /* 0x000fe200078e02e4 */
[----:B------:R-:W-:Y:S02]  /*fc630*/  ISETP.LT.AND P4, PT, R202, c[0x0][0x178], !P0 ;  /* 0x00005e00ca007a0c */ /* 0x000fe40004781270 */
[----:B------:R-:W-:Y:S01]  /*fc640*/  ISETP.LT.AND P6, PT, R55, c[0x0][0x178], !P0 ;  /* 0x00005e0037007a0c */ /* 0x000fe200047c1270 */
[----:B------:R1:W-:Y:S01]  /*fc650*/  @P3 STG.E [R242.64], R250 ;  /* 0x000000faf2003986 */ /* 0x0003e2000c101904 */
[----:B------:R-:W-:-:S03]  /*fc660*/  IADD3 R2, R3, c[0x0][0x198], RZ ;  /* 0x0000660003027a10 */ /* 0x000fc60007ffe0ff */
[----:B-1----:R-:W3:Y:S04]  /*fc670*/  LDL.LU R247, [R1+0x330] ;  /* 0x0003300001f77983 */ /* 0x002ee80000300800 */
[----:B------:R-:W3:Y:S04]  /*fc680*/  LDL.LU R29, [R1+0x310] ;  /* 0x00031000011d7983 */ /* 0x000ee80000300800 */
[----:B------:R-:W3:Y:S04]  /*fc690*/  LDL.LU R251, [R1+0x2e0] ;  /* 0x0002e00001fb7983 */ /* 0x000ee80000300800 */
[----:B------:R1:W-:Y:S01]  /*fc6a0*/  @P2 STG.E [R240.64], R249 ;  /* 0x000000f9f0002986 */ /* 0x0003e2000c101904 */
[----:B------:R-:W-:-:S03]  /*fc6b0*/  IMAD.WIDE R242, R2, 0x4, R238 ;  /* 0x0000000402f27825 */ /* 0x000fc600078e02ee */
[----:B------:R-:W3:Y:S01]  /*fc6c0*/  LDL.LU R27, [R1+0x2b0] ;  /* 0x0002b000011b7983 */ /* 0x000ee20000300800 */
[----:B------:R-:W-:-:S03]  /*fc6d0*/  IMAD.WIDE R244, R2, 0x4, R236 ;  /* 0x0000000402f47825 */ /* 0x000fc600078e02ec */
[----:B------:R-:W3:Y:S01]  /*fc6e0*/  LDL.LU R26, [R1+0x1b0] ;  /* 0x0001b000011a7983 */ /* 0x000ee20000300800 */
[----:B-1----:R-:W-:-:S03]  /*fc6f0*/  IMAD.WIDE R240, R3, 0x4, R226 ;  /* 0x0000000403f07825 */ /* 0x002fc600078e02e2 */
[----:B------:R-:W3:Y:S04]  /*fc700*/  LDL.LU R249, [R1+0x160] ;  /* 0x0001600001f97983 */ /* 0x000ee80000300800 */
[----:B--2---:R1:W-:Y:S04]  /*fc710*/  @P1 STG.E [R240.64], R248 ;  /* 0x000000f8f0001986 */ /* 0x0043e8000c101904 */
[----:B----4-:R2:W-:Y:S04]  /*fc720*/  @P4 STG.E [R242.64], R31 ;  /* 0x0000001ff2004986 */ /* 0x0105e8000c101904 */
[----:B---3--:R3:W-:Y:S01]  /*fc730*/  @P6 STG.E [R244.64], R30 ;  /* 0x0000001ef4006986 */ /* 0x0087e2000c101904 */
[----:B------:R-:W-:-:S03]  /*fc740*/  ISETP.GE.AND P1, PT, R28, c[0x0][0x17c], PT ;  /* 0x00005f001c007a0c */ /* 0x000fc60003f26270 */
[----:B------:R-:W4:Y:S04]  /*fc750*/  LDL.LU R28, [R1+0x334] ;  /* 0x00033400011c7983 */ /* 0x000f280000300800 */
[----:B------:R-:W4:Y:S04]  /*fc760*/  LDL.LU R250, [R1+0x2b4] ;  /* 0x0002b40001fa7983 */ /* 0x000f280000300800 */
[----:B-1----:R-:W4:Y:S04]  /*fc770*/  LDL.LU R248, [R1+0x138] ;  /* 0x0001380001f87983 */ /* 0x002f280000300800 */
[----:B--2---:R-:W2:Y:S04]  /*fc780*/  LDL.LU R31, [R1+0x354] ;  /* 0x00035400011f7983 */ /* 0x004ea80000300800 */
[----:B---3--:R-:W3:Y:S01]  /*fc790*/  LDL.LU R30, [R1+0x344] ;  /* 0x00034400011e7983 */ /* 0x008ee20000300800 */
[----:B------:R-:W-:-:S02]  /*fc7a0*/  ISETP.LT.AND P3, PT, R119, c[0x0][0x178], !P0 ;  /* 0x00005e0077007a0c */ /* 0x000fc40004761270 */
[----:B------:R-:W-:Y:S02]  /*fc7b0*/  ISETP.LT.AND P2, PT, R203, c[0x0][0x178], !P0 ;  /* 0x00005e00cb007a0c */ /* 0x000fe40004741270 */
[----:B------:R-:W-:Y:S01]  /*fc7c0*/  ISETP.LT.AND P5, PT, R171, c[0x0][0x178], !P0 ;  /* 0x00005e00ab007a0c */ /* 0x000fe200047a1270 */
[C---:B------:R-:W-:Y:S01]  /*fc7d0*/  IMAD.WIDE R240, R2.reuse, 0x4, R224 ;  /* 0x0000000402f07825 */ /* 0x040fe200078e02e0 */
[----:B------:R-:W-:Y:S01]  /*fc7e0*/  ISETP.LT.AND P4, PT, R139, c[0x0][0x178], !P0 ;  /* 0x00005e008b007a0c */ /* 0x000fe20004781270 */
[----:B------:R-:W4:Y:S01]  /*fc7f0*/  LDL.LU R3, [R1+0x58f8] ;  /* 0x0058f80001037983 */ /* 0x000f220000300800 */
[----:B------:R-:W-:Y:S01]  /*fc800*/  ISETP.LT.AND P6, PT, R155, c[0x0][0x178], !P0 ;  /* 0x00005e009b007a0c */ /* 0x000fe200047c1270 */
[----:B------:R-:W-:Y:S01]  /*fc810*/  IMAD.WIDE R242, R2, 0x4, R234 ;  /* 0x0000000402f27825 */ /* 0x000fe200078e02ea */
[----:B------:R-:W-:-:S03]  /*fc820*/  ISETP.LT.AND P0, PT, R187, c[0x0][0x178], !P0 ;  /* 0x00005e00bb007a0c */ /* 0x000fc60004701270 */
[----:B------:R-:W-:Y:S01]  /*fc830*/  IMAD.WIDE R244, R2, 0x4, R232 ;  /* 0x0000000402f47825 */ /* 0x000fe200078e02e8 */
[----:B------:R1:W-:Y:S01]  /*fc840*/  @P3 STG.E [R240.64], R247 ;  /* 0x000000f7f0003986 */ /* 0x0003e2000c101904 */
[----:B------:R-:W-:-:S03]  /*fc850*/  ISETP.LT.AND P3, PT, R55, c[0x0][0x178], !P1 ;  /* 0x00005e0037007a0c */ /* 0x000fc60004f61270 */
[----:B------:R1:W-:Y:S01]  /*fc860*/  @P2 STG.E [R242.64], R29 ;  /* 0x0000001df2002986 */ /* 0x0003e2000c101904 */
[----:B------:R-:W-:-:S03]  /*fc870*/  ISETP.LT.AND P2, PT, R202, c[0x0][0x178], !P1 ;  /* 0x00005e00ca007a0c */ /* 0x000fc60004f41270 */
[----:B------:R1:W-:Y:S01]  /*fc880*/  @P5 STG.E [R244.64], R251 ;  /* 0x000000fbf4005986 */ /* 0x0003e2000c101904 */
[----:B------:R-:W-:Y:S01]  /*fc890*/  ISETP.LT.AND P5, PT, R119, c[0x0][0x178], !P1 ;  /* 0x00005e0077007a0c */ /* 0x000fe20004fa1270 */
[C---:B-1----:R-:W-:Y:S02]  /*fc8a0*/  IMAD.WIDE R240, R2.reuse, 0x4, R226 ;  /* 0x0000000402f07825 */ /* 0x042fe400078e02e2 */
[----:B------:R-:W4:Y:S02]  /*fc8b0*/  LDL.LU R29, [R1+0x314] ;  /* 0x00031400011d7983 */ /* 0x000f240000300800 */
[C---:B------:R-:W-:Y:S02]  /*fc8c0*/  IMAD.WIDE R242, R2.reuse, 0x4, R228 ;  /* 0x0000000402f27825 */ /* 0x040fe400078e02e4 */
[----:B------:R-:W4:Y:S02]  /*fc8d0*/  LDL.LU R251, [R1+0x2e4] ;  /* 0x0002e40001fb7983 */ /* 0x000f240000300800 */
[C---:B------:R-:W-:Y:S01]  /*fc8e0*/  IMAD.WIDE R244, R2.reuse, 0x4, R230 ;  /* 0x0000000402f47825 */ /* 0x040fe200078e02e6 */
[----:B------:R-:W-:-:S04]  /*fc8f0*/  IADD3 R2, R2, c[0x0][0x198], RZ ;  /* 0x0000660002027a10 */ /* 0x000fc80007ffe0ff */
[----:B------:R1:W-:Y:S04]  /*fc900*/  @P4 STG.E [R244.64], R27 ;  /* 0x0000001bf4004986 */ /* 0x0003e8000c101904 */
[----:B------:R1:W-:Y:S04]  /*fc910*/  @P6 STG.E [R242.64], R26 ;  /* 0x0000001af2006986 */ /* 0x0003e8000c101904 */
[----:B------:R1:W-:Y:S02]  /*fc920*/  @P0 STG.E [R240.64], R249 ;  /* 0x000000f9f0000986 */ /* 0x0003e4000c101904 */
[----:B-1----:R-:W-:-:S02]  /*fc930*/  IMAD.WIDE R244, R2, 0x4, R224 ;  /* 0x0000000402f47825 */ /* 0x002fc400078e02e0 */
[----:B------:R-:W4:Y:S02]  /*fc940*/  LDL.LU R27, [R1+0x1b4] ;  /* 0x0001b400011b7983 */ /* 0x000f240000300800 */
[----:B------:R-:W-:-:S04]  /*fc950*/  IMAD.WIDE R242, R2, 0x4, R236 ;  /* 0x0000000402f27825 */ /* 0x000fc800078e02ec */
[----:B------:R-:W-:Y:S01]  /*fc960*/  IMAD.WIDE R240, R2, 0x4, R238 ;  /* 0x0000000402f07825 */ /* 0x000fe200078e02ee */
[----:B------:R-:W4:Y:S04]  /*fc970*/  LDL.LU R249, [R1+0x164] ;  /* 0x0001640001f97983 */ /* 0x000f280000300800 */
[----:B--2---:R-:W-:Y:S04]  /*fc980*/  @P2 STG.E [R240.64], R31 ;  /* 0x0000001ff0002986 */ /* 0x004fe8000c101904 */
[----:B---3--:R-:W-:Y:S04]  /*fc990*/  @P3 STG.E [R242.64], R30 ;  /* 0x0000001ef2003986 */ /* 0x008fe8000c101904 */
[----:B----4-:R1:W-:Y:S04]  /*fc9a0*/  @P5 STG.E [R244.64], R28 ;  /* 0x0000001cf4005986 */ /* 0x0103e8000c101904 */
[----:B-1----:R-:W2:Y:S04]  /*fc9b0*/  LDL.LU R28, [R1+0x108] ;  /* 0x00010800011c7983 */ /* 0x002ea80000300800 */
[----:B------:R-:W3:Y:S04]  /*fc9c0*/  LDL.LU R31, [R1+0xc8] ;  /* 0x0000c800011f7983 */ /* 0x000ee80000300800 */
[----:B------:R-:W4:Y:S04]  /*fc9d0*/  LDL.LU R30, [R1+0x88] ;  /* 0x00008800011e7983 */ /* 0x000f280000300800 */
[----:B------:R-:W4:Y:S01]  /*fc9e0*/  LDL.LU R26, [R1+0x58fc] ;  /* 0x0058fc00011a7983 */ /* 0x000f220000300800 */
[----:B------:R-:W-:-:S02]  /*fc9f0*/  ISETP.LT.AND P4, PT, R203, c[0x0][0x178], !P1 ;  /* 0x00005e00cb007a0c */ /* 0x000fc40004f81270 */
[----:B------:R-:W-:Y:S02]  /*fca00*/  ISETP.LT.AND P0, PT, R171, c[0x0][0x178], !P1 ;  /* 0x00005e00ab007a0c */ /* 0x000fe40004f01270 */
[----:B------:R-:W-:Y:S01]  /*fca10*/  ISETP.LT.AND P6, PT, R139, c[0x0][0x178], !P1 ;  /* 0x00005e008b007a0c */ /* 0x000fe20004fc1270 */
[----:B------:R-:W-:Y:S01]  /*fca20*/  IMAD.WIDE R242, R2, 0x4, R234 ;  /* 0x0000000402f27825 */ /* 0x000fe200078e02ea */
[----:B------:R-:W-:-:S03]  /*fca30*/  ISETP.GE.AND P2, PT, R3, c[0x0][0x17c], PT ;  /* 0x00005f0003007a0c */ /* 0x000fc60003f46270 */
[C---:B------:R-:W-:Y:S01]  /*fca40*/  IMAD.WIDE R244, R2.reuse, 0x4, R232 ;  /* 0x0000000402f47825 */ /* 0x040fe200078e02e8 */
[----:B------:R-:W-:Y:S02]  /*fca50*/  ISETP.LT.AND P3, PT, R187, c[0x0][0x178], !P1 ;  /* 0x00005e00bb007a0c */ /* 0x000fe40004f61270 */
[----:B------:R-:W-:Y:S01]  /*fca60*/  ISETP.LT.AND P1, PT, R155, c[0x0][0x178], !P1 ;  /* 0x00005e009b007a0c */ /* 0x000fe20004f21270 */
[----:B------:R1:W-:Y:S01]  /*fca70*/  @P4 STG.E [R242.64], R29 ;  /* 0x0000001df2004986 */ /* 0x0003e2000c101904 */
[----:B------:R-:W-:Y:S01]  /*fca80*/  IMAD.WIDE R240, R2, 0x4, R230 ;  /* 0x0000000402f07825 */ /* 0x000fe200078e02e6 */
[----:B------:R-:W-:Y:S02]  /*fca90*/  ISETP.LT.AND P5, PT, R202, c[0x0][0x178], !P2 ;  /* 0x00005e00ca007a0c */ /* 0x000fe400057a1270 */
[----:B------:R1:W-:Y:S01]  /*fcaa0*/  @P0 STG.E [R244.64], R251 ;  /* 0x000000fbf4000986 */ /* 0x0003e2000c101904 */
[C---:B------:R-:W-:Y:S02]  /*fcab0*/  IADD3 R3, R2.reuse, c[0x0][0x198], RZ ;  /* 0x0000660002037a10 */ /* 0x040fe40007ffe0ff */
[----:B------:R-:W-:Y:S01]  /*fcac0*/  ISETP.LT.AND P0, PT, R55, c[0x0][0x178], !P2 ;  /* 0x00005e0037007a0c */ /* 0x000fe20005701270 */
[----:B-1----:R-:W4:Y:S04]  /*fcad0*/  LDL.LU R29, [R1+0x48] ;  /* 0x00004800011d7983 */ /* 0x002f280000300800 */
[----:B------:R-:W4:Y:S01]  /*fcae0*/  LDL.LU R251, [R1+0x28] ;  /* 0x0000280001fb7983 */ /* 0x000f220000300800 */
[----:B------:R-:W-:Y:S01]  /*fcaf0*/  ISETP.LT.AND P4, PT, R119, c[0x0][0x178], !P2 ;  /* 0x00005e0077007a0c */ /* 0x000fe20005781270 */
[----:B------:R-:W-:-:S02]  /*fcb00*/  IMAD.WIDE R242, R2, 0x4, R226 ;  /* 0x0000000402f27825 */ /* 0x000fc400078e02e2 */
[----:B------:R1:W-:Y:S01]  /*fcb10*/  @P6 STG.E [R240.64], R250 ;  /* 0x000000faf0006986 */ /* 0x0003e2000c101904 */
[----:B------:R-:W-:Y:S01]  /*fcb20*/  ISETP.LT.AND P6, PT, R203, c[0x0][0x178], !P2 ;  /* 0x00005e00cb007a0c */ /* 0x000fe200057c1270 */
[----:B------:R-:W-:-:S04]  /*fcb30*/  IMAD.WIDE R244, R3, 0x4, R238 ;  /* 0x0000000403f47825 */ /* 0x000fc800078e02ee */
[----:B-1----:R-:W-:Y:S01]  /*fcb40*/  IMAD.WIDE R240, R2, 0x4, R228 ;  /* 0x0000000402f07825 */ /* 0x002fe200078e02e4 */
[----:B------:R-:W4:Y:S04]  /*fcb50*/  LDL.LU R250, [R1+0x18] ;  /* 0x0000180001fa7983 */ /* 0x000f280000300800 */
[----:B------:R1:W-:Y:S04]  /*fcb60*/  @P1 STG.E [R240.64], R27 ;  /* 0x0000001bf0001986 */ /* 0x0003e8000c101904 */
[----:B------:R1:W-:Y:S04]  /*fcb70*/  @P3 STG.E [R242.64], R249 ;  /* 0x000000f9f2003986 */ /* 0x0003e8000c101904 */
[----:B------:R1:W-:Y:S02]  /*fcb80*/  @P5 STG.E [R244.64], R248 ;  /* 0x000000f8f4005986 */ /* 0x0003e4000c101904 */
[----:B-1----:R-:W-:-:S02]  /*fcb90*/  IMAD.WIDE R240, R3, 0x4, R236 ;  /* 0x0000000403f07825 */ /* 0x002fc400078e02ec */
[----:B------:R-:W4:Y:S02]  /*fcba0*/  LDL.LU R249, [R1+0x8] ;  /* 0x0000080001f97983 */ /* 0x000f240000300800 */
[C---:B------:R-:W-:Y:S02]  /*fcbb0*/  IMAD.WIDE R242, R3.reuse, 0x4, R224 ;  /* 0x0000000403f27825 */ /* 0x040fe400078e02e0 */
[----:B------:R-:W4:Y:S02]  /*fcbc0*/  LDL.LU R248, [R1+0x13c] ;  /* 0x00013c0001f87983 */ /* 0x000f240000300800 */
[----:B------:R-:W-:Y:S02]  /*fcbd0*/  IMAD.WIDE R244, R3, 0x4, R234 ;  /* 0x0000000403f47825 */ /* 0x000fe400078e02ea */
[----:B--2---:R1:W-:Y:S04]  /*fcbe0*/  @P0 STG.E [R240.64], R28 ;  /* 0x0000001cf0000986 */ /* 0x0043e8000c101904 */
[----:B---3--:R2:W-:Y:S04]  /*fcbf0*/  @P4 STG.E [R242.64], R31 ;  /* 0x0000001ff2004986 */ /* 0x0085e8000c101904 */
[----:B----4-:R3:W-:Y:S01]  /*fcc00*/  @P6 STG.E [R244.64], R30 ;  /* 0x0000001ef4006986 */ /* 0x0107e2000c101904 */
[----:B------:R-:W-:-:S03]  /*fcc10*/  ISETP.GE.AND P0, PT, R26, c[0x0][0x17c], PT ;  /* 0x00005f001a007a0c */ /* 0x000fc60003f06270 */
[----:B-1----:R-:W4:Y:S04]  /*fcc20*/  LDL.LU R28, [R1+0x4c] ;  /* 0x00004c00011c7983 */ /* 0x002f280000300800 */
[----:B------:R-:W4:Y:S04]  /*fcc30*/  LDL.LU R26, [R1+0x10c] ;  /* 0x00010c00011a7983 */ /* 0x000f280000300800 */
[----:B--2---:R-:W2:Y:S04]  /*fcc40*/  LDL.LU R31, [R1+0xcc] ;  /* 0x0000cc00011f7983 */ /* 0x004ea80000300800 */
[----:B---3--:R-:W3:Y:S01]  /*fcc50*/  LDL.LU R30, [R1+0x8c] ;  /* 0x00008c00011e7983 */ /* 0x008ee20000300800 */
[----:B------:R-:W-:-:S02]  /*fcc60*/  ISETP.LT.AND P3, PT, R171, c[0x0][0x178], !P2 ;  /* 0x00005e00ab007a0c */ /* 0x000fc40005761270 */
[----:B------:R-:W-:Y:S01]  /*fcc70*/  ISETP.LT.AND P1, PT, R139, c[0x0][0x178], !P2 ;  /* 0x00005e008b007a0c */ /* 0x000fe20005721270 */
[----:B------:R-:W-:Y:S01]  /*fcc80*/  IMAD.WIDE R242, R3, 0x4, R232 ;  /* 0x0000000403f27825 */ /* 0x000fe200078e02e8 */
[----:B------:R-:W-:-:S03]  /*fcc90*/  ISETP.LT.AND P5, PT, R155, c[0x0][0x178], !P2 ;  /* 0x00005e009b007a0c */ /* 0x000fc600057a1270 */
[----:B------:R-:W-:Y:S01]  /*fcca0*/  IMAD.WIDE R244, R3, 0x4, R230 ;  /* 0x0000000403f47825 */ /* 0x000fe200078e02e6 */
[----:B------:R-:W-:Y:S02]  /*fccb0*/  ISETP.LT.AND P2, PT, R187, c[0x0][0x178], !P2 ;  /* 0x00005e00bb007a0c */ /* 0x000fe40005741270 */
[----:B------:R-:W-:Y:S01]  /*fccc0*/  ISETP.LT.AND P4, PT, R202, c[0x0][0x178], !P0 ;  /* 0x00005e00ca007a0c */ /* 0x000fe20004781270 */
[C---:B------:R-:W-:Y:S02]  /*fccd0*/  IMAD.WIDE R240, R3.reuse, 0x4, R228 ;  /* 0x0000000403f07825 */ /* 0x040fe400078e02e4 */
[----:B------:R-:W-:Y:S01]  /*fcce0*/  @P3 STG.E [R242.64], R29 ;  /* 0x0000001df2003986 */ /* 0x000fe2000c101904 */
[----:B------:R-:W-:-:S03]  /*fccf0*/  IADD3 R246, R3, c[0x0][0x198], RZ ;  /* 0x0000660003f67a10 */ /* 0x000fc60007ffe0ff */
[----:B------:R1:W-:Y:S01]  /*fcd00*/  @P1 STG.E [R244.64], R251 ;  /* 0x000000fbf4001986 */ /* 0x0003e2000c101904 */
[----:B------:R-:W-:Y:S01]  /*fcd10*/  ISETP.LT.AND P3, PT, R55, c[0x0][0x178], !P0 ;  /* 0x00005e0037007a0c */ /* 0x000fe20004761270 */
[----:B------:R-:W-:Y:S01]  /*fcd20*/  IMAD.WIDE R2, R3, 0x4, R226 ;  /* 0x0000000403027825 */ /* 0x000fe200078e02e2 */
[----:B------:R-:W-:Y:S02]  /*fcd30*/  ISETP.LT.AND P1, PT, R119, c[0x0][0x178], !P0 ;  /* 0x00005e0077007a0c */ /* 0x000fe40004721270 */
[----:B------:R-:W-:Y:S01]  /*fcd40*/  ISETP.LT.AND P6, PT, R171, c[0x0][0x178], !P0 ;  /* 0x00005e00ab007a0c */ /* 0x000fe200047c1270 */
[----:B-1----:R-:W3:Y:S04]  /*fcd50*/  LDL.LU R251, [R1+0x2c] ;  /* 0x00002c0001fb7983 */ /* 0x002ee80000300800 */
[----:B------:R-:W3:Y:S04]  /*fcd60*/  LDL.LU R27, [R1+0x5900] ;  /* 0x00590000011b7983 */ /* 0x000ee80000300800 */
[----:B------:R1:W-:Y:S01]  /*fcd70*/  @P5 STG.E [R240.64], R250 ;  /* 0x000000faf0005986 */ /* 0x0003e2000c101904 */
[----:B------:R-:W-:Y:S01]  /*fcd80*/  ISETP.LT.AND P5, PT, R203, c[0x0][0x178], !P0 ;  /* 0x00005e00cb007a0c */ /* 0x000fe200047a1270 */
[----:B------:R-:W-:-:S02]  /*fcd90*/  IMAD.WIDE R242, R246, 0x4, R234 ;  /* 0x00000004f6f27825 */ /* 0x000fc400078e02ea */
[----:B------:R-:W3:Y:S02]  /*fcda0*/  LDL.LU R29, [R1+0x1c] ;  /* 0x00001c00011d7983 */ /* 0x000ee40000300800 */
[C---:B-1----:R-:W-:Y:S02]  /*fcdb0*/  IMAD.WIDE R240, R246.reuse, 0x4, R238 ;  /* 0x00000004f6f07825 */ /* 0x042fe400078e02ee */
[----:B------:R-:W3:Y:S04]  /*fcdc0*/  LDL.LU R250, [R1+0xc] ;  /* 0x00000c0001fa7983 */ /* 0x000ee80000300800 */
[----:B------:R1:W-:Y:S01]  /*fcdd0*/  @P2 STG.E [R2.64], R249 ;  /* 0x000000f902002986 */ /* 0x0003e2000c101904 */
[----:B------:R-:W-:-:S03]  /*fcde0*/  IMAD.WIDE R244, R246, 0x4, R232 ;  /* 0x00000004f6f47825 */ /* 0x000fc600078e02e8 */
[----:B------:R1:W-:Y:S02]  /*fcdf0*/  @P4 STG.E [R240.64], R248 ;  /* 0x000000f8f0004986 */ /* 0x0003e4000c101904 */
[C---:B-1----:R-:W-:Y:S02]  /*fce00*/  IMAD.WIDE R2, R246.reuse, 0x4, R236 ;  /* 0x00000004f6027825 */ /* 0x042fe400078e02ec */
[----:B------:R-:W3:Y:S02]  /*fce10*/  LDL.LU R249, [R1+0x1f8] ;  /* 0x0001f80001f97983 */ /* 0x000ee40000300800 */
[C---:B------:R-:W-:Y:S02]  /*fce20*/  IMAD.WIDE R240, R246.reuse, 0x4, R224 ;  /* 0x00000004f6f07825 */ /* 0x040fe400078e02e0 */
[----:B------:R-:W3:Y:S04]  /*fce30*/  LDL.LU R248, [R1+0x188] ;  /* 0x0001880001f87983 */ /* 0x000ee80000300800 */
[----:B----4-:R-:W-:Y:S04]  /*fce40*/  @P3 STG.E [R2.64], R26 ;  /* 0x0000001a02003986 */ /* 0x010fe8000c101904 */
[----:B--2---:R1:W-:Y:S04]  /*fce50*/  @P1 STG.E [R240.64], R31 ;  /* 0x0000001ff0001986 */ /* 0x0043e8000c101904 */
[----:B---3--:R2:W-:Y:S04]  /*fce60*/  @P5 STG.E [R242.64], R30 ;  /* 0x0000001ef2005986 */ /* 0x0085e8000c101904 */
[----:B------:R3:W-:Y:S04]  /*fce70*/  @P6 STG.E [R244.64], R28 ;  /* 0x0000001cf4006986 */ /* 0x0007e8000c101904 */
[----:B-1----:R-:W4:Y:S04]  /*fce80*/  LDL.LU R31, [R1+0x158] ;  /* 0x00015800011f7983 */ /* 0x002f280000300800 */
[----:B--2---:R-:W2:Y:S04]  /*fce90*/  LDL.LU R30, [R1+0x128] ;  /* 0x00012800011e7983 */ /* 0x004ea80000300800 */
[----:B---3--:R-:W3:Y:S01]  /*fcea0*/  LDL.LU R28, [R1+0x5904] ;  /* 0x00590400011c7983 */ /* 0x008ee20000300800 */
[----:B------:R-:W-:Y:S01]  /*fceb0*/  ISETP.LT.AND P4, PT, R139, c[0x0][0x178], !P0 ;  /* 0x00005e008b007a0c */ /* 0x000fe20004781270 */
[----:B------:R-:W-:Y:S01]  /*fcec0*/  IMAD.WIDE R2, R246, 0x4, R230 ;  /* 0x00000004f6027825 */ /* 0x000fe200078e02e6 */
[----:B------:R-:W-:-:S02]  /*fced0*/  ISETP.LT.AND P1, PT, R155, c[0x0][0x178], !P0 ;  /* 0x00005e009b007a0c */ /* 0x000fc40004721270 */
[C---:B------:R-:W-:Y:S01]  /*fcee0*/  IADD3 R247, R246.reuse, c[0x0][0x198], RZ ;  /* 0x00006600f6f77a10 */ /* 0x040fe20007ffe0ff */
[----:B------:R-:W-:Y:S01]  /*fcef0*/  IMAD.WIDE R240, R246, 0x4, R226 ;  /* 0x00000004f6f07825 */ /* 0x000fe200078e02e2 */
[----:B------:R-:W-:-:S07]  /*fcf00*/  ISETP.LT.AND P0, PT, R187, c[0x0][0x178], !P0 ;  /* 0x00005e00bb007a0c */ /* 0x000fce0004701270 */
[----:B------:R1:W-:Y:S01]  /*fcf10*/  @P4 STG.E [R2.64], R251 ;  /* 0x000000fb02004986 */ /* 0x0003e2000c101904 */
[----:B------:R-:W-:-:S03]  /*fcf20*/  ISETP.GE.AND P2, PT, R27, c[0x0][0x17c], PT ;  /* 0x00005f001b007a0c */ /* 0x000fc60003f46270 */
[----:B------:R-:W3:Y:S01]  /*fcf30*/  LDL.LU R27, [R1+0x98] ;  /* 0x00009800011b7983 */ /* 0x000ee20000300800 */
[----:B------:R-:W-:-:S03]  /*fcf40*/  ISETP.LT.AND P3, PT, R202, c[0x0][0x178], !P2 ;  /* 0x00005e00ca007a0c */ /* 0x000fc60005761270 */
[----:B-1----:R-:W3:Y:S01]  /*fcf50*/  LDL.LU R251, [R1+0x78] ;  /* 0x0000780001fb7983 */ /* 0x002ee20000300800 */
[----:B------:R-:W-:Y:S01]  /*fcf60*/  IMAD.WIDE R2, R246, 0x4, R228 ;  /* 0x00000004f6027825 */ /* 0x000fe200078e02e4 */
[----:B------:R-:W-:Y:S02]  /*fcf70*/  ISETP.LT.AND P6, PT, R55, c[0x0][0x178], !P2 ;  /* 0x00005e0037007a0c */ /* 0x000fe400057c1270 */
[----:B------:R-:W3:Y:S01]  /*fcf80*/  LDL.LU R246, [R1+0xe8] ;  /* 0x0000e80001f67983 */ /* 0x000ee20000300800 */
[----:B------:R-:W-:Y:S02]  /*fcf90*/  ISETP.LT.AND P5, PT, R119, c[0x0][0x178], !P2 ;  /* 0x00005e0077007a0c */ /* 0x000fe400057a1270 */
[----:B------:R-:W-:Y:S01]  /*fcfa0*/  ISETP.LT.AND P4, PT, R203, c[0x0][0x178], !P2 ;  /* 0x00005e00cb007a0c */ /* 0x000fe20005781270 */
[C---:B------:R-:W-:Y:S01]  /*fcfb0*/  IMAD.WIDE R242, R247.reuse, 0x4, R238 ;  /* 0x00000004f7f27825 */ /* 0x040fe200078e02ee */
[----:B------:R1:W-:Y:S03]  /*fcfc0*/  @P1 STG.E [R2.64], R29 ;  /* 0x0000001d02001986 */ /* 0x0003e6000c101904 */
[C---:B------:R-:W-:Y:S01]  /*fcfd0*/  IMAD.WIDE R244, R247.reuse, 0x4, R236 ;  /* 0x00000004f7f47825 */ /* 0x040fe200078e02ec */
[----:B------:R1:W-:Y:S04]  /*fcfe0*/  @P0 STG.E [R240.64], R250 ;  /* 0x000000faf0000986 */ /* 0x0003e8000c101904 */
[----:B------:R-:W3:Y:S01]  /*fcff0*/  LDL.LU R26, [R1+0x38] ;  /* 0x00003800011a7983 */ /* 0x000ee20000300800 */
[----:B-1----:R-:W-:-:S04]  /*fd000*/  IMAD.WIDE R2, R247, 0x4, R224 ;  /* 0x00000004f7027825 */ /* 0x002fc800078e02e0 */
[----:B------:R-:W-:Y:S01]  /*fd010*/  IMAD.WIDE R240, R247, 0x4, R234 ;  /* 0x00000004f7f07825 */ /* 0x000fe200078e02ea */
[----:B------:R1:W-:Y:S04]  /*fd020*/  @P3 STG.E [R242.64], R249 ;  /* 0x000000f9f2003986 */ /* 0x0003e8000c101904 */
[----:B------:R1:W-:Y:S04]  /*fd030*/  @P6 STG.E [R244.64], R248 ;  /* 0x000000f8f4006986 */ /* 0x0003e8000c101904 */
[----:B-1----:R-:W3:Y:S04]  /*fd040*/  LDL.LU R249, [R1+0x1fc] ;  /* 0x0001fc0001f97983 */ /* 0x002ee80000300800 */
[----:B------:R-:W3:Y:S04]  /*fd050*/  LDL.LU R248, [R1+0x18c] ;  /* 0x00018c0001f87983 */ /* 0x000ee80000300800 */
[----:B------:R-:W3:Y:S04]  /*fd060*/  LDL.LU R29, [R1+0xec] ;  /* 0x0000ec00011d7983 */ /* 0x000ee80000300800 */
[----:B----4-:R1:W-:Y:S04]  /*fd070*/  @P5 STG.E [R2.64], R31 ;  /* 0x0000001f02005986 */ /* 0x0103e8000c101904 */
[----:B--2---:R2:W-:Y:S01]  /*fd080*/  @P4 STG.E [R240.64], R30 ;  /* 0x0000001ef0004986 */ /* 0x0045e2000c101904 */
[----:B---3--:R-:W-:-:S03]  /*fd090*/  ISETP.GE.AND P3, PT, R28, c[0x0][0x17c], PT ;  /* 0x00005f001c007a0c */ /* 0x008fc60003f66270 */
[----:B------:R-:W3:Y:S04]  /*fd0a0*/  LDL.LU R28, [R1+0x9c] ;  /* 0x00009c00011c7983 */ /* 0x000ee80000300800 */
[----:B------:R-:W4:Y:S04]  /*fd0b0*/  LDL.LU R250, [R1+0x3c] ;  /* 0x00003c0001fa7983 */ /* 0x000f280000300800 */
[----:B-1----:R-:W3:Y:S04]  /*fd0c0*/  LDL.LU R31, [R1+0x15c] ;  /* 0x00015c00011f7983 */ /* 0x002ee80000300800 */
[----:B--2---:R-:W2:Y:S01]  /*fd0d0*/  LDL.LU R30, [R1+0x12c] ;  /* 0x00012c00011e7983 */ /* 0x004ea20000300800 */
[----:B------:R-:W-:Y:S01]  /*fd0e0*/  ISETP.LT.AND P0, PT, R171, c[0x0][0x178], !P2 ;  /* 0x00005e00ab007a0c */ /* 0x000fe20005701270 */
[----:B------:R-:W-:Y:S01]  /*fd0f0*/  IMAD.WIDE R2, R247, 0x4, R232 ;  /* 0x00000004f7027825 */ /* 0x000fe200078e02e8 */
[----:B------:R-:W-:-:S02]  /*fd100*/  ISETP.LT.AND P1, PT, R139, c[0x0][0x178], !P2 ;  /* 0x00005e008b007a0c */ /* 0x000fc40005721270 */
[----:B------:R-:W-:Y:S01]  /*fd110*/  ISETP.LT.AND P6, PT, R155, c[0x0][0x178], !P2 ;  /* 0x00005e009b007a0c */ /* 0x000fe200057c1270 */
[----:B------:R-:W-:Y:S01]  /*fd120*/  IMAD.WIDE R240, R247, 0x4, R230 ;  /* 0x00000004f7f07825 */ /* 0x000fe200078e02e6 */
[----:B------:R-:W-:Y:S02]  /*fd130*/  ISETP.LT.AND P2, PT, R187, c[0x0][0x178], !P2 ;  /* 0x00005e00bb007a0c */ /* 0x000fe40005741270 */
[----:B------:R-:W-:Y:S01]  /*fd140*/  ISETP.LT.AND P4, PT, R202, c[0x0][0x178], !P3 ;  /* 0x00005e00ca007a0c */ /* 0x000fe20005f81270 */
[----:B------:R-:W-:Y:S01]  /*fd150*/  IMAD.WIDE R242, R247, 0x4, R228 ;  /* 0x00000004f7f27825 */ /* 0x000fe200078e02e4 */
[----:B------:R-:W-:-:S03]  /*fd160*/  ISETP.LT.AND P5, PT, R55, c[0x0][0x178], !P3 ;  /* 0x00005e0037007a0c */ /* 0x000fc60005fa1270 */
[----:B------:R1:W-:Y:S01]  /*fd170*/  @P0 STG.E [R2.64], R246 ;  /* 0x000000f602000986 */ /* 0x0003e2000c101904 */
[----:B------:R-:W-:-:S03]  /*fd180*/  ISETP.LT.AND P0, PT, R119, c[0x0][0x178], !P3 ;  /* 0x00005e0077007a0c */ /* 0x000fc60005f01270 */
[----:B------:R1:W-:Y:S01]  /*fd190*/  @P1 STG.E [R240.64], R27 ;  /* 0x0000001bf0001986 */ /* 0x0003e2000c101904 */
[----:B------:R-:W-:-:S03]  /*fd1a0*/  ISETP.LT.AND P1, PT, R203, c[0x0][0x178], !P3 ;  /* 0x00005e00cb007a0c */ /* 0x000fc60005f21270 */
[----:B-1----:R-:W4:Y:S01]  /*fd1b0*/  LDL.LU R3, [R1+0x5908] ;  /* 0x0059080001037983 */ /* 0x002f220000300800 */
[----:B------:R-:W-:-:S03]  /*fd1c0*/  IADD3 R2, R247, c[0x0][0x198], RZ ;  /* 0x00006600f7027a10 */ /* 0x000fc60007ffe0ff */
[----:B------:R1:W-:Y:S01]  /*fd1d0*/  @P6 STG.E [R242.64], R251 ;  /* 0x000000fbf2006986 */ /* 0x0003e2000c101904 */
[----:B------:R-:W-:-:S04]  /*fd1e0*/  IMAD.WIDE R240, R247, 0x4, R226 ;  /* 0x00000004f7f07825 */ /* 0x000fc800078e02e2 */
[C---:B------:R-:W-:Y:S01]  /*fd1f0*/  IMAD.WIDE R244, R2.reuse, 0x4, R236 ;  /* 0x0000000402f47825 */ /* 0x040fe200078e02ec */
[----:B------:R1:W-:Y:S04]  /*fd200*/  @P2 STG.E [R240.64], R26 ;  /* 0x0000001af0002986 */ /* 0x0003e8000c101904 */
[----:B-1----:R-:W4:Y:S01]  /*fd210*/  LDL.LU R251, [R1+0x7c] ;  /* 0x00007c0001fb7983 */ /* 0x002f220000300800 */
[----:B------:R-:W-:-:S05]  /*fd220*/  IMAD.WIDE R242, R2, 0x4, R238 ;  /* 0x0000000402f27825 */ /* 0x000fca00078e02ee */
[----:B------:R1:W-:Y:S01]  /*fd230*/  @P4 STG.E [R242.64], R249 ;  /* 0x000000f9f2004986 */ /* 0x0003e2000c101904 */
[----:B------:R-:W-:-:S03]  /*fd240*/  IMAD.WIDE R240, R2, 0x4, R224 ;  /* 0x0000000402f07825 */ /* 0x000fc600078e02e0 */
[----:B------:R1:W-:Y:S02]  /*fd250*/  @P5 STG.E [R244.64], R248 ;  /* 0x000000f8f4005986 */ /* 0x0003e4000c101904 */
[----:B-1----:R-:W-:Y:S02]  /*fd260*/  IMAD.WIDE R242, R2, 0x4, R234 ;  /* 0x0000000402f27825 */ /* 0x002fe400078e02ea */
[----:B------:R-:W4:Y:S04]  /*fd270*/  LDL.LU R249, [R1+0x328] ;  /* 0x0003280001f97983 */ /* 0x000f280000300800 */
[----:B------:R-:W4:Y:S04]  /*fd280*/  LDL.LU R248, [R1+0x2f8] ;  /* 0x0002f80001f87983 */ /* 0x000f280000300800 */
[----:B------:R-:W4:Y:S04]  /*fd290*/  LDL.LU R26, [R1+0x2c8] ;  /* 0x0002c800011a7983 */ /* 0x000f280000300800 */
[----:B------:R-:W4:Y:S04]  /*fd2a0*/  LDL.LU R247, [R1+0x148] ;  /* 0x0001480001f77983 */ /* 0x000f280000300800 */
[----:B---3--:R-:W-:Y:S04]  /*fd2b0*/  @P0 STG.E [R240.64], R31 ;  /* 0x0000001ff0000986 */ /* 0x008fe8000c101904 */
[----:B--2---:R1:W-:Y:S04]  /*fd2c0*/  @P1 STG.E [R242.64], R30 ;  /* 0x0000001ef2001986 */ /* 0x0043e8000c101904 */
[----:B-1----:R-:W2:Y:S01]  /*fd2d0*/  LDL.LU R30, [R1+0x590c] ;  /* 0x00590c00011e7983 */ /* 0x002ea20000300800 */
[----:B------:R-:W-:-:S02]  /*fd2e0*/  ISETP.LT.AND P6, PT, R171, c[0x0][0x178], !P3 ;  /* 0x00005e00ab007a0c */ /* 0x000fc40005fc1270 */
[----:B------:R-:W-:Y:S01]  /*fd2f0*/  ISETP.LT.AND P5, PT, R139, c[0x0][0x178], !P3 ;  /* 0x00005e008b007a0c */ /* 0x000fe20005fa1270 */
[C---:B------:R-:W-:Y:S01]  /*fd300*/  IMAD.WIDE R244, R2.reuse, 0x4, R232 ;  /* 0x0000000402f47825 */ /* 0x040fe200078e02e8 */
[----:B------:R-:W-:Y:S01]  /*fd310*/  ISETP.LT.AND P4, PT, R155, c[0x0][0x178], !P3 ;  /* 0x00005e009b007a0c */ /* 0x000fe20005f81270 */
[----:B------:R-:W3:Y:S01]  /*fd320*/  LDL.LU R27, [R1+0x118] ;  /* 0x00011800011b7983 */ /* 0x000ee20000300800 */
[----:B------:R-:W-:Y:S01]  /*fd330*/  ISETP.LT.AND P3, PT, R187, c[0x0][0x178], !P3 ;  /* 0x00005e00bb007a0c */ /* 0x000fe20005f61270 */
[C---:B------:R-:W-:Y:S01]  /*fd340*/  IMAD.WIDE R240, R2.reuse, 0x4, R228 ;  /* 0x0000000402f07825 */ /* 0x040fe200078e02e4 */
[----:B------:R-:W-:-:S05]  /*fd350*/  IADD3 R246, R2, c[0x0][0x198], RZ ;  /* 0x0000660002f67a10 */ /* 0x000fca0007ffe0ff */
[----:B------:R1:W-:Y:S01]  /*fd360*/  @P6 STG.E [R244.64], R29 ;  /* 0x0000001df4006986 */ /* 0x0003e2000c101904 */
[----:B----4-:R-:W-:-:S04]  /*fd370*/  ISETP.GE.AND P2, PT, R3, c[0x0][0x17c], PT ;  /* 0x00005f0003007a0c */ /* 0x010fc80003f46270 */
[----:B------:R-:W-:Y:S02]  /*fd380*/  ISETP.LT.AND P0, PT, R202, c[0x0][0x178], !P2 ;  /* 0x00005e00ca007a0c */ /* 0x000fe40005701270 */
[----:B------:R-:W-:Y:S01]  /*fd390*/  ISETP.LT.AND P1, PT, R55, c[0x0][0x178], !P2 ;  /* 0x00005e0037007a0c */ /* 0x000fe20005721270 */
[----:B-1----:R-:W-:-:S05]  /*fd3a0*/  IMAD.WIDE R244, R2, 0x4, R230 ;  /* 0x0000000402f47825 */ /* 0x002fca00078e02e6 */
[----:B------:R-:W-:Y:S01]  /*fd3b0*/  @P5 STG.E [R244.64], R28 ;  /* 0x0000001cf4005986 */ /* 0x000fe2000c101904 */
[----:B------:R-:W-:-:S03]  /*fd3c0*/  IMAD.WIDE R242, R2, 0x4, R226 ;  /* 0x0000000402f27825 */ /* 0x000fc600078e02e2 */
[----:B------:R1:W-:Y:S01]  /*fd3d0*/  @P4 STG.E [R240.64], R251 ;  /* 0x000000fbf0004986 */ /* 0x0003e2000c101904 */
[----:B------:R-:W-:Y:S01]  /*fd3e0*/  ISETP.LT.AND P4, PT, R119, c[0x0][0x178], !P2 ;  /* 0x00005e0077007a0c */ /* 0x000fe20005781270 */
[C---:B------:R-:W-:Y:S02]  /*fd3f0*/  IMAD.WIDE R2, R246.reuse, 0x4, R238 ;  /* 0x00000004f6027825 */ /* 0x040fe400078e02ee */
[----:B------:R-:W-:Y:S02]  /*fd400*/  @P3 STG.E [R242.64], R250 ;  /* 0x000000faf2003986 */ /* 0x000fe4000c101904 */
[C---:B-1----:R-:W-:Y:S02]  /*fd410*/  IMAD.WIDE R240, R246.reuse, 0x4, R236 ;  /* 0x00000004f6f07825 */ /* 0x042fe400078e02ec */
[----:B------:R-:W4:Y:S04]  /*fd420*/  LDL.LU R251, [R1+0x2cc] ;  /* 0x0002cc0001fb7983 */ /* 0x000f280000300800 */
[----:B------:R1:W-:Y:S04]  /*fd430*/  @P0 STG.E [R2.64], R249 ;  /* 0x000000f902000986 */ /* 0x0003e8000c101904 */
[----:B------:R-:W3:Y:S04]  /*fd440*/  LDL.LU R31, [R1+0xd8] ;  /* 0x0000d800011f7983 */ /* 0x000ee80000300800 */
[----:B------:R-:W3:Y:S01]  /*fd450*/  LDL.LU R29, [R1+0x32c] ;  /* 0x00032c00011d7983 */ /* 0x000ee20000300800 */
[----:B-1----:R-:W-:-:S03]  /*fd460*/  IMAD.WIDE R2, R246, 0x4, R224 ;  /* 0x00000004f6027825 */ /* 0x002fc600078e02e0 */
[----:B------:R-:W3:Y:S04]  /*fd470*/  LDL.LU R28, [R1+0x2fc] ;  /* 0x0002fc00011c7983 */ /* 0x000ee80000300800 */
[----:B------:R1:W-:Y:S04]  /*fd480*/  @P1 STG.E [R240.64], R248 ;  /* 0x000000f8f0001986 */ /* 0x0003e8000c101904 */
[----:B------:R-:W3:Y:S04]  /*fd490*/  LDL.LU R250, [R1+0x1ec] ;  /* 0x0001ec0001fa7983 */ /* 0x000ee80000300800 */
[----:B------:R2:W-:Y:S04]  /*fd4a0*/  @P4 STG.E [R2.64], R26 ;  /* 0x0000001a02004986 */ /* 0x0005e8000c101904 */
[----:B-1----:R-:W3:Y:S01]  /*fd4b0*/  LDL.LU R248, [R1+0x17c] ;  /* 0x00017c0001f87983 */ /* 0x002ee20000300800 */
[----:B--2---:R-:W-:-:S03]  /*fd4c0*/  ISETP.GE.AND P0, PT, R30, c[0x0][0x17c], PT ;  /* 0x00005f001e007a0c */ /* 0x004fc60003f06270 */
[----:B------:R-:W2:Y:S04]  /*fd4d0*/  LDL.LU R30, [R1+0xdc] ;  /* 0x0000dc00011e7983 */ /* 0x000ea80000300800 */
[----:B------:R-:W2:Y:S04]  /*fd4e0*/  LDL.LU R249, [R1+0x358] ;  /* 0x0003580001f97983 */ /* 0x000ea80000300800 */
[----:B------:R-:W2:Y:S04]  /*fd4f0*/  LDL.LU R26, [R1+0x5b24] ;  /* 0x005b2400011a7983 */ /* 0x000ea80000300800 */
[----:B------:R-:W2:Y:S04]  /*fd500*/  LDL.LU R2, [R1+0x1e8] ;  /* 0x0001e80001027983 */ /* 0x000ea80000300800 */
[----:B------:R-:W3:Y:S01]  /*fd510*/  LDL.LU R3, [R1+0x178] ;  /* 0x0001780001037983 */ /* 0x000ee20000300800 */
[----:B------:R-:W-:-:S02]  /*fd520*/  ISETP.LT.AND P3, PT, R203, c[0x0][0x178], !P2 ;  /* 0x00005e00cb007a0c */ /* 0x000fc40005761270 */
[----:B------:R-:W-:Y:S02]  /*fd530*/  ISETP.LT.AND P5, PT, R171, c[0x0][0x178], !P2 ;  /* 0x00005e00ab007a0c */ /* 0x000fe400057a1270 */
[----:B------:R-:W-:Y:S02]  /*fd540*/  ISETP.LT.AND P6, PT, R139, c[0x0][0x178], !P2 ;  /* 0x00005e008b007a0c */ /* 0x000fe400057c1270 */
[----:B------:R-:W-:Y:S01]  /*fd550*/  ISETP.LT.AND P1, PT, R155, c[0x0][0x178], !P2 ;  /* 0x00005e009b007a0c */ /* 0x000fe20005721270 */
[----:B------:R-:W-:-:S04]  /*fd560*/  IMAD.WIDE R240, R246, 0x4, R234 ;  /* 0x00000004f6f07825 */ /* 0x000fc800078e02ea */
[----:B------:R-:W-:-:S04]  /*fd570*/  IMAD.WIDE R242, R246, 0x4, R232 ;  /* 0x00000004f6f27825 */ /* 0x000fc800078e02e8 */
[C---:B------:R-:W-:Y:S01]  /*fd580*/  IMAD.WIDE R244, R246.reuse, 0x4, R230 ;  /* 0x00000004f6f47825 */ /* 0x040fe200078e02e6 */
[----:B------:R-:W-:Y:S01]  /*fd590*/  ISETP.LT.AND P2, PT, R187, c[0x0][0x178], !P2 ;  /* 0x00005e00bb007a0c */ /* 0x000fe20005741270 */
[----:B--2---:R1:W-:Y:S04]  /*fd5a0*/  @P3 STG.E [R240.64], R2 ;  /* 0x00000002f0003986 */ /* 0x0043e8000c101904 */
[----:B---3--:R-:W-:Y:S04]  /*fd5b0*/  @P5 STG.E [R242.64], R3 ;  /* 0x00000003f2005986 */ /* 0x008fe8000c101904 */
[----:B------:R-:W-:Y:S01]  /*fd5c0*/  @P6 STG.E [R244.64], R247 ;  /* 0x000000f7f4006986 */ /* 0x000fe2000c101904 */
[----:B-1----:R-:W-:-:S03]  /*fd5d0*/  IMAD.WIDE R240, R246, 0x4, R228 ;  /* 0x00000004f6f07825 */ /* 0x002fc600078e02e4 */
[----:B------:R-:W2:Y:S04]  /*fd5e0*/  LDL.LU R2, [R1+0x5910] ;  /* 0x0059100001027983 */ /* 0x000ea80000300800 */
[----:B------:R1:W-:Y:S04]  /*fd5f0*/  @P1 STG.E [R240.64], R27 ;  /* 0x0000001bf0001986 */ /* 0x0003e8000c101904 */
[----:B-1----:R-:W3:Y:S01]  /*fd600*/  LDL.LU R27, [R1+0x14c] ;  /* 0x00014c00011b7983 */ /* 0x002ee20000300800 */
[----:B------:R-:W-:Y:S02]  /*fd610*/  ISETP.LT.AND P4, PT, R202, c[0x0][0x178], !P0 ;  /* 0x00005e00ca007a0c */ /* 0x000fe40004781270 */
[----:B------:R-:W-:-:S02]  /*fd620*/  ISETP.LT.AND P5, PT, R55, c[0x0][0x178], !P0 ;  /* 0x00005e0037007a0c */ /* 0x000fc400047a1270 */
[C---:B------:R-:W-:Y:S01]  /*fd630*/  IADD3 R3, R246.reuse, c[0x0][0x198], RZ ;  /* 0x00006600f6037a10 */ /* 0x040fe20007ffe0ff */
[----:B------:R-:W-:Y:S01]  /*fd640*/  IMAD.WIDE R240, R246, 0x4, R226 ;  /* 0x00000004f6f07825 */ /* 0x000fe200078e02e2 */
[----:B------:R-:W-:Y:S02]  /*fd650*/  ISETP.LT.AND P6, PT, R119, c[0x0][0x178], !P0 ;  /* 0x00005e0077007a0c */ /* 0x000fe400047c1270 */
[----:B------:R-:W-:Y:S01]  /*fd660*/  ISETP.LT.AND P3, PT, R203, c[0x0][0x178], !P0 ;  /* 0x00005e00cb007a0c */ /* 0x000fe20004761270 */
[C---:B------:R-:W-:Y:S01]  /*fd670*/  IMAD.WIDE R242, R3.reuse, 0x4, R238 ;  /* 0x0000000403f27825 */ /* 0x040fe200078e02ee */
[----:B------:R1:W-:Y:S03]  /*fd680*/  @P2 STG.E [R240.64], R31 ;  /* 0x0000001ff0002986 */ /* 0x0003e6000c101904 */
[----:B------:R-:W-:Y:S01]  /*fd690*/  IMAD.WIDE R244, R3, 0x4, R236 ;  /* 0x0000000403f47825 */ /* 0x000fe200078e02ec */
[----:B------:R-:W-:Y:S01]  /*fd6a0*/  ISETP.LT.AND P1, PT, R171, c[0x0][0x178], !P0 ;  /* 0x00005e00ab007a0c */ /* 0x000fe20004721270 */
[----:B------:R4:W-:Y:S02]  /*fd6b0*/  @P4 STG.E [R242.64], R29 ;  /* 0x0000001df2004986 */ /* 0x0009e4000c101904 */
[----:B------:R-:W-:-:S02]  /*fd6c0*/  IMAD.WIDE R246, R3, 0x4, R224 ;  /* 0x0000000403f67825 */ /* 0x000fc400078e02e0 */
[----:B------:R-:W-:Y:S01]  /*fd6d0*/  @P5 STG.E [R244.64], R28 ;  /* 0x0000001cf4005986 */ /* 0x000fe2000c101904 */
[----:B------:R-:W-:Y:S01]  /*fd6e0*/  ISETP.LT.AND P5, PT, R139, c[0x0][0x178], !P0 ;  /* 0x00005e008b007a0c */ /* 0x000fe200047a1270 */
[C---:B-1----:R-:W-:Y:S02]  /*fd6f0*/  IMAD.WIDE R240, R3.reuse, 0x4, R234 ;  /* 0x0000000403f07825 */ /* 0x042fe400078e02ea */
[----:B----4-:R1:W-:Y:S02]  /*fd700*/  @P6 STG.E [R246.64], R251 ;  /* 0x000000fbf6006986 */ /* 0x0103e4000c101904 */
[C---:B------:R-:W-:Y:S02]  /*fd710*/  IMAD.WIDE R242, R3.reuse, 0x4, R232 ;  /* 0x0000000403f27825 */ /* 0x040fe400078e02e8 */
[----:B------:R4:W-:Y:S04]  /*fd720*/  @P3 STG.E [R240.64], R250 ;  /* 0x000000faf0003986 */ /* 0x0009e8000c101904 */
[----:B-1----:R-:W3:Y:S04]  /*fd730*/  LDL.LU R251, [R1+0x348] ;  /* 0x0003480001fb7983 */ /* 0x002ee80000300800 */
[----:B------:R-:W3:Y:S01]  /*fd740*/  LDL.LU R29, [R1+0x338] ;  /* 0x00033800011d7983 */ /* 0x000ee20000300800 */
[----:B----4-:R-:W-:-:S03]  /*fd750*/  IMAD.WIDE R240, R3, 0x4, R230 ;  /* 0x0000000403f07825 */ /* 0x010fc600078e02e6 */
[----:B------:R-:W4:Y:S01]  /*fd760*/  LDL.LU R28, [R1+0x5914] ;  /* 0x00591400011c7983 */ /* 0x000f220000300800 */
[----:B------:R-:W-:-:S03]  /*fd770*/  IMAD.WIDE R244, R3, 0x4, R226 ;  /* 0x0000000403f47825 */ /* 0x000fc600078e02e2 */
[----:B------:R-:W4:Y:S04]  /*fd780*/  LDL.LU R31, [R1+0x2e8] ;  /* 0x0002e800011f7983 */ /* 0x000f280000300800 */
[----:B------:R1:W-:Y:S04]  /*fd790*/  @P1 STG.E [R242.64], R248 ;  /* 0x000000f8f2001986 */ /* 0x0003e8000c101904 */
[----:B------:R-:W4:Y:S04]  /*fd7a0*/  LDL.LU R250, [R1+0x2b8] ;  /* 0x0002b80001fa7983 */ /* 0x000f280000300800 */
[----:B-1----:R-:W4:Y:S01]  /*fd7b0*/  LDL.LU R248, [R1+0x1b8] ;  /* 0x0001b80001f87983 */ /* 0x002f220000300800 */
[----:B------:R-:W-:Y:S01]  /*fd7c0*/  IMAD.WIDE R242, R3, 0x4, R228 ;  /* 0x0000000403f27825 */ /* 0x000fe200078e02e4 */
[----:B--2---:R-:W-:-:S02]  /*fd7d0*/  ISETP.GE.AND P2, PT, R2, c[0x0][0x17c], PT ;  /* 0x00005f0002007a0c */ /* 0x004fc40003f46270 */
[----:B------:R-:W-:Y:S02]  /*fd7e0*/  IADD3 R2, R3, c[0x0][0x198], RZ ;  /* 0x0000660003027a10 */ /* 0x000fe40007ffe0ff */
[----:B------:R-:W2:Y:S04]  /*fd7f0*/  LDL.LU R3, [R1+0x318] ;  /* 0x0003180001037983 */ /* 0x000ea80000300800 */
[----:B---3--:R1:W-:Y:S04]  /*fd800*/  @P5 STG.E [R240.64], R27 ;  /* 0x0000001bf0005986 */ /* 0x0083e8000c101904 */
[----:B-1----:R-:W3:Y:S04]  /*fd810*/  LDL.LU R27, [R1+0x5b20] ;  /* 0x005b2000011b7983 */ /* 0x002ee80000300800 */
[----:B------:R-:W2:Y:S01]  /*fd820*/  LDL.LU R241, [R1+0x11c] ;  /* 0x00011c0001f17983 */ /* 0x000ea20000300800 */
[----:B------:R-:W-:-:S02]  /*fd830*/  ISETP.LT.AND P4, PT, R155, c[0x0][0x178], !P0 ;  /* 0x00005e009b007a0c */ /* 0x000fc40004781270 */
[----:B------:R-:W-:Y:S02]  /*fd840*/  ISETP.LT.AND P0, PT, R187, c[0x0][0x178], !P0 ;  /* 0x00005e00bb007a0c */ /* 0x000fe40004701270 */
[----:B------:R-:W-:Y:S02]  /*fd850*/  ISETP.LT.AND P6, PT, R202, c[0x0][0x178], !P2 ;  /* 0x00005e00ca007a0c */ /* 0x000fe400057c1270 */
[----:B------:R-:W-:Y:S02]  /*fd860*/  ISETP.LT.AND P1, PT, R55, c[0x0][0x178], !P2 ;  /* 0x00005e0037007a0c */ /* 0x000fe40005721270 */
[----:B------:R-:W-:Y:S01]  /*fd870*/  ISETP.LT.AND P3, PT, R119, c[0x0][0x178], !P2 ;  /* 0x00005e0077007a0c */ /* 0x000fe20005761270 */
[----:B------:R-:W-:Y:S01]  /*fd880*/  IMAD.WIDE R246, R2, 0x4, R238 ;  /* 0x0000000402f67825 */ /* 0x000fe200078e02ee */
[----:B------:R-:W-:-:S03]  /*fd890*/  ISETP.LT.AND P5, PT, R139, c[0x0][0x178], !P2 ;  /* 0x00005e008b007a0c */ /* 0x000fc600057a1270 */
[----:B--2---:R1:W-:Y:S01]  /*fd8a0*/  @P4 STG.E [R242.64], R241 ;  /* 0x000000f1f2004986 */ /* 0x0043e2000c101904 */
[----:B------:R-:W-:-:S03]  /*fd8b0*/  ISETP.LT.AND P4, PT, R203, c[0x0][0x178], !P2 ;  /* 0x00005e00cb007a0c */ /* 0x000fc60005781270 */
[----:B------:R2:W-:Y:S04]  /*fd8c0*/  @P0 STG.E [R244.64], R30 ;  /* 0x0000001ef4000986 */ /* 0x0005e8000c101904 */
[----:B------:R2:W-:Y:S01]  /*fd8d0*/  @P6 STG.E [R246.64], R249 ;  /* 0x000000f9f6006986 */ /* 0x0005e2000c101904 */
[----:B-1----:R-:W-:-:S04]  /*fd8e0*/  IMAD.WIDE R240, R2, 0x4, R236 ;  /* 0x0000000402f07825 */ /* 0x002fc800078e02ec */
[----:B------:R-:W-:Y:S01]  /*fd8f0*/  IMAD.WIDE R242, R2, 0x4, R224 ;  /* 0x0000000402f27825 */ /* 0x000fe200078e02e0 */
[----:B------:R1:W-:Y:S01]  /*fd900*/  @P1 STG.E [R240.64], R251 ;  /* 0x000000fbf0001986 */ /* 0x0003e2000c101904 */
[----:B----4-:R-:W-:Y:S02]  /*fd910*/  ISETP.GE.AND P1, PT, R28, c[0x0][0x17c], PT ;  /* 0x00005f001c007a0c */ /* 0x010fe40003f26270 */
[----:B--2---:R-:W-:Y:S01]  /*fd920*/  IMAD.WIDE R244, R2, 0x4, R234 ;  /* 0x0000000402f47825 */ /* 0x004fe200078e02ea */
[----:B------:R-:W2:Y:S04]  /*fd930*/  LDL.LU R249, [R1+0x35c] ;  /* 0x00035c0001f97983 */ /* 0x000ea80000300800 */
[----:B------:R-:W4:Y:S01]  /*fd940*/  LDL.LU R28, [R1+0x31c] ;  /* 0x00031c00011c7983 */ /* 0x000f220000300800 */
[----:B------:R-:W-:-:S03]  /*fd950*/  ISETP.LT.AND P0, PT, R171, c[0x0][0x178], !P2 ;  /* 0x00005e00ab007a0c */ /* 0x000fc60005701270 */
[----:B-1----:R-:W2:Y:S04]  /*fd960*/  LDL.LU R251, [R1+0x2ec] ;  /* 0x0002ec0001fb7983 */ /* 0x002ea80000300800 */
[----:B------:R1:W-:Y:S04]  /*fd970*/  @P3 STG.E [R242.64], R29 ;  /* 0x0000001df2003986 */ /* 0x0003e8000c101904 */
[----:B------:R-:W2:Y:S01]  /*fd980*/  LDL.LU R30, [R1+0x34c] ;  /* 0x00034c00011e7983 */ /* 0x000ea20000300800 */
[----:B------:R-:W-:-:S03]  /*fd990*/  ISETP.LT.AND P6, PT, R155, c[0x0][0x178], !P2 ;  /* 0x00005e009b007a0c */ /* 0x000fc600057c1270 */
[----:B------:R3:W-:Y:S04]  /*fd9a0*/  @P4 STG.E [R244.64], R3 ;  /* 0x00000003f4004986 */ /* 0x0007e8000c101904 */
[----:B-1----:R-:W2:Y:S04]  /*fd9b0*/  LDL.LU R29, [R1+0x33c] ;  /* 0x00033c00011d7983 */ /* 0x002ea80000300800 */
[----:B---3--:R-:W3:Y:S01]  /*fd9c0*/  LDL.LU R245, [R1+0x168] ;  /* 0x0001680001f57983 */ /* 0x008ee20000300800 */
[----:B------:R-:W-:-:S04]  /*fd9d0*/  IMAD.WIDE R246, R2, 0x4, R232 ;  /* 0x0000000402f67825 */ /* 0x000fc800078e02e8 */
[C---:B------:R-:W-:Y:S01]  /*fd9e0*/  IMAD.WIDE R240, R2.reuse, 0x4, R230 ;  /* 0x0000000402f07825 */ /* 0x040fe200078e02e6 */
[----:B------:R1:W-:Y:S03]  /*fd9f0*/  @P0 STG.E [R246.64], R31 ;  /* 0x0000001ff6000986 */ /* 0x0003e6000c101904 */
[----:B------:R-:W-:Y:S01]  /*fda00*/  IMAD.WIDE R242, R2, 0x4, R228 ;  /* 0x0000000402f27825 */ /* 0x000fe200078e02e4 */
[----:B------:R1:W-:Y:S04]  /*fda10*/  @P5 STG.E [R240.64], R250 ;  /* 0x000000faf0005986 */ /* 0x0003e8000c101904 */
[----:B------:R1:W-:Y:S04]  /*fda20*/  @P6 STG.E [R242.64], R248 ;  /* 0x000000f8f2006986 */ /* 0x0003e8000c101904 */
[----:B-1----:R-:W4:Y:S04]  /*fda30*/  LDL.LU R31, [R1+0x5918] ;  /* 0x00591800011f7983 */ /* 0x002f280000300800 */
[----:B------:R-:W4:Y:S04]  /*fda40*/  LDL.LU R250, [R1+0x2bc] ;  /* 0x0002bc0001fa7983 */ /* 0x000f280000300800 */
[----:B------:R-:W4:Y:S01]  /*fda50*/  LDL.LU R248, [R1+0x1bc] ;  /* 0x0001bc0001f87983 */ /* 0x000f220000300800 */
[----:B------:R-:W-:-:S02]  /*fda60*/  ISETP.LT.AND P2, PT, R187, c[0x0][0x178], !P2 ;  /* 0x00005e00bb007a0c */ /* 0x000fc40005741270 */
[----:B------:R-:W-:Y:S02]  /*fda70*/  ISETP.LT.AND P3, PT, R202, c[0x0][0x178], !P1 ;  /* 0x00005e00ca007a0c */ /* 0x000fe40004f61270 */
[C---:B------:R-:W-:Y:S01]  /*fda80*/  IADD3 R3, R2.reuse, c[0x0][0x198], RZ ;  /* 0x0000660002037a10 */ /* 0x040fe20007ffe0ff */
[----:B------:R-:W-:Y:S01]  /*fda90*/  IMAD.WIDE R240, R2, 0x4, R226 ;  /* 0x0000000402f07825 */ /* 0x000fe200078e02e2 */
[----:B------:R-:W-:Y:S02]  /*fdaa0*/  ISETP.LT.AND P0, PT, R55, c[0x0][0x178], !P1 ;  /* 0x00005e0037007a0c */ /* 0x000fe40004f01270 */
[----:B------:R-:W-:Y:S01]  /*fdab0*/  ISETP.LT.AND P4, PT, R119, c[0x0][0x178], !P1 ;  /* 0x00005e0077007a0c */ /* 0x000fe20004f81270 */
[----:B------:R-:W-:Y:S01]  /*fdac0*/  IMAD.WIDE R242, R3, 0x4, R238 ;  /* 0x0000000403f27825 */ /* 0x000fe200078e02ee */
[----:B------:R-:W-:Y:S02]  /*fdad0*/  ISETP.LT.AND P5, PT, R203, c[0x0][0x178], !P1 ;  /* 0x00005e00cb007a0c */ /* 0x000fe40004fa1270 */
[----:B------:R-:W-:Y:S01]  /*fdae0*/  ISETP.LT.AND P6, PT, R171, c[0x0][0x178], !P1 ;  /* 0x00005e00ab007a0c */ /* 0x000fe20004fc1270 */
[C---:B------:R-:W-:Y:S01]  /*fdaf0*/  IMAD.WIDE R246, R3.reuse, 0x4, R232 ;  /* 0x0000000403f67825 */ /* 0x040fe200078e02e8 */
[----:B------:R-:W-:Y:S01]  /*fdb00*/  IADD3 R2, R3, c[0x0][0x198], RZ ;  /* 0x0000660003027a10 */ /* 0x000fe20007ffe0ff */
[----:B---3--:R1:W-:Y:S01]  /*fdb10*/  @P2 STG.E [R240.64], R245 ;  /* 0x000000f5f0002986 */ /* 0x0083e2000c101904 */
[----:B------:R-:W-:-:S03]  /*fdb20*/  ISETP.LT.AND P2, PT, R155, c[0x0][0x178], !P1 ;  /* 0x00005e009b007a0c */ /* 0x000fc60004f41270 */
[----:B--2---:R2:W-:Y:S01]  /*fdb30*/  @P3 STG.E [R242.64], R249 ;  /* 0x000000f9f2003986 */ /* 0x0045e2000c101904 */
[----:B------:R-:W-:Y:S01]  /*fdb40*/  ISETP.LT.AND P3, PT, R139, c[0x0][0x178], !P1 ;  /* 0x00005e008b007a0c */ /* 0x000fe20004f61270 */
[----:B-1----:R-:W-:-:S04]  /*fdb50*/  IMAD.WIDE R240, R3, 0x4, R236 ;  /* 0x0000000403f07825 */ /* 0x002fc800078e02ec */
[C---:B--2---:R-:W-:Y:S01]  /*fdb60*/  IMAD.WIDE R242, R3.reuse, 0x4, R224 ;  /* 0x0000000403f27825 */ /* 0x044fe200078e02e0 */
[----:B------:R1:W-:Y:S03]  /*fdb70*/  @P0 STG.E [R240.64], R30 ;  /* 0x0000001ef0000986 */ /* 0x0003e6000c101904 */
[C---:B------:R-:W-:Y:S01]  /*fdb80*/  IMAD.WIDE R244, R3.reuse, 0x4, R234 ;  /* 0x0000000403f47825 */ /* 0x040fe200078e02ea */
[----:B------:R-:W2:Y:S04]  /*fdb90*/  LDL.LU R249, [R1+0x16c] ;  /* 0x00016c0001f97983 */ /* 0x000ea80000300800 */
[----:B------:R3:W-:Y:S04]  /*fdba0*/  @P4 STG.E [R242.64], R29 ;  /* 0x0000001df2004986 */ /* 0x0007e8000c101904 */
[----:B-1----:R-:W2:Y:S01]  /*fdbb0*/  LDL.LU R30, [R1+0x380] ;  /* 0x00038000011e7983 */ /* 0x002ea20000300800 */
[----:B------:R-:W-:-:S03]  /*fdbc0*/  IMAD.WIDE R240, R3, 0x4, R228 ;  /* 0x0000000403f07825 */ /* 0x000fc600078e02e4 */
[----:B----4-:R-:W-:Y:S01]  /*fdbd0*/  @P5 STG.E [R244.64], R28 ;  /* 0x0000001cf4005986 */ /* 0x010fe2000c101904 */
[----:B---3--:R-:W-:-:S03]  /*fdbe0*/  IMAD.WIDE R242, R3, 0x4, R230 ;  /* 0x0000000403f27825 */ /* 0x008fc600078e02e6 */
[----:B------:R-:W3:Y:S04]  /*fdbf0*/  LDL.LU R29, [R1+0x591c] ;  /* 0x00591c00011d7983 */ /* 0x000ee80000300800 */
[----:B------:R1:W-:Y:S01]  /*fdc00*/  @P6 STG.E [R246.64], R251 ;  /* 0x000000fbf6006986 */ /* 0x0003e2000c101904 */
[----:B------:R-:W-:-:S03]  /*fdc10*/  ISETP.GE.AND P0, PT, R31, c[0x0][0x17c], PT ;  /* 0x00005f001f007a0c */ /* 0x000fc60003f06270 */
[----:B------:R-:W-:Y:S04]  /*fdc20*/  @P3 STG.E [R242.64], R250 ;  /* 0x000000faf2003986 */ /* 0x000fe8000c101904 */
[----:B------:R4:W-:Y:S04]  /*fdc30*/  @P2 STG.E [R240.64], R248 ;  /* 0x000000f8f0002986 */ /* 0x0009e8000c101904 */
[----:B-1----:R-:W3:Y:S04]  /*fdc40*/  LDL.LU R246, [R1+0x3a0] ;  /* 0x0003a00001f67983 */ /* 0x002ee80000300800 */
[----:B------:R-:W3:Y:S04]  /*fdc50*/  LDL.LU R28, [R1+0x210] ;  /* 0x00021000011c7983 */ /* 0x000ee80000300800 */
[----:B------:R-:W3:Y:S01]  /*fdc60*/  LDL.LU R251, [R1+0x200] ;  /* 0x0002000001fb7983 */ /* 0x000ee20000300800 */
[----:B----4-:R-:W-:-:S03]  /*fdc70*/  IMAD.WIDE R240, R3, 0x4, R226 ;  /* 0x0000000403f07825 */ /* 0x010fc600078e02e2 */
[----:B------:R-:W4:Y:S04]  /*fdc80*/  LDL.LU R248, [R1+0x1d0] ;  /* 0x0001d00001f87983 */ /* 0x000f280000300800 */
[----:B------:R-:W4:Y:S04]  /*fdc90*/  LDL.LU R247, [R1+0x1c0] ;  /* 0x0001c00001f77983 */ /* 0x000f280000300800 */
[----:B------:R-:W4:Y:S04]  /*fdca0*/  LDL.LU R31, [R1+0x50] ;  /* 0x00005000011f7983 */ /* 0x000f280000300800 */
[----:B------:R-:W4:Y:S01]  /*fdcb0*/  LDL.LU R3, [R1+0x300] ;  /* 0x0003000001037983 */ /* 0x000f220000300800 */
[----:B------:R-:W-:-:S02]  /*fdcc0*/  ISETP.LT.AND P1, PT, R187, c[0x0][0x178], !P1 ;  /* 0x00005e00bb007a0c */ /* 0x000fc40004f21270 */
[----:B------:R-:W-:Y:S02]  /*fdcd0*/  ISETP.LT.AND P4, PT, R202, c[0x0][0x178], !P0 ;  /* 0x00005e00ca007a0c */ /* 0x000fe40004781270 */
[----:B------:R-:W-:Y:S02]  /*fdce0*/  ISETP.LT.AND P6, PT, R55, c[0x0][0x178], !P0 ;  /* 0x00005e0037007a0c */ /* 0x000fe400047c1270 */
[----:B------:R-:W-:Y:S01]  /*fdcf0*/  ISETP.LT.AND P3, PT, R119, c[0x0][0x178], !P0 ;  /* 0x00005e0077007a0c */ /* 0x000fe20004761270 */
[C---:B------:R-:W-:Y:S01]  /*fdd00*/  IMAD.WIDE R242, R2.reuse, 0x4, R238 ;  /* 0x0000000402f27825 */ /* 0x040fe200078e02ee */
[----:B------:R-:W-:Y:S02]  /*fdd10*/  ISETP.LT.AND P2, PT, R203, c[0x0][0x178], !P0 ;  /* 0x00005e00cb007a0c */ /* 0x000fe40004741270 */
[----:B------:R-:W-:Y:S01]  /*fdd20*/  ISETP.LT.AND P5, PT, R171, c[0x0][0x178], !P0 ;  /* 0x00005e00ab007a0c */ /* 0x000fe200047a1270 */
[C---:B------:R-:W-:Y:S02]  /*fdd30*/  IMAD.WIDE R244, R2.reuse, 0x4, R236 ;  /* 0x0000000402f47825 */ /* 0x040fe400078e02ec */
[----:B--2---:R1:W-:Y:S02]  /*fdd40*/  @P1 STG.E [R240.64], R249 ;  /* 0x000000f9f0001986 */ /* 0x0043e4000c101904 */
[----:B-1----:R-:W-:Y:S01]  /*fdd50*/  IMAD.WIDE R240, R2, 0x4, R224 ;  /* 0x0000000402f07825 */ /* 0x002fe200078e02e0 */
[----:B---3--:R-:W-:-:S02]  /*fdd60*/  ISETP.GE.AND P1, PT, R29, c[0x0][0x17c], PT ;  /* 0x00005f001d007a0c */ /* 0x008fc40003f26270 */
[----:B------:R-:W2:Y:S04]  /*fdd70*/  LDL.LU R29, [R1+0x304] ;  /* 0x00030400011d7983 */ /* 0x000ea80000300800 */
[----:B------:R-:W3:Y:S04]  /*fdd80*/  LDL.LU R249, [R1+0x1d4] ;  /* 0x0001d40001f97983 */ /* 0x000ee80000300800 */
[----:B------:R-:W2:Y:S04]  /*fdd90*/  LDL.LU R250, [R1+0x600] ;  /* 0x0006000001fa7983 */ /* 0x000ea80000300800 */
[----:B------:R1:W-:Y:S04]  /*fdda0*/  @P4 STG.E [R242.64], R246 ;  /* 0x000000f6f2004986 */ /* 0x0003e8000c101904 */
[----:B------:R1:W-:Y:S04]  /*fddb0*/  @P6 STG.E [R244.64], R30 ;  /* 0x0000001ef4006986 */ /* 0x0003e8000c101904 */
[----:B-1----:R-:W2:Y:S01]  /*fddc0*/  LDL.LU R246, [R1+0x3a4] ;  /* 0x0003a40001f67983 */ /* 0x002ea20000300800 */
[----:B------:R-:W-:-:S03]  /*fddd0*/  IMAD.WIDE R242, R2, 0x4, R234 ;  /* 0x0000000402f27825 */ /* 0x000fc600078e02ea */
[----:B------:R-:W3:Y:S01]  /*fdde0*/  LDL.LU R30, [R1+0x384] ;  /* 0x00038400011e7983 */ /* 0x000ee20000300800 */
[----:B------:R-:W-:-:S03]  /*fddf0*/  IMAD.WIDE R244, R2, 0x4, R232 ;  /* 0x0000000402f47825 */ /* 0x000fc600078e02e8 */
[----:B----4-:R1:W-:Y:S04]  /*fde00*/  @P3 STG.E [R240.64], R3 ;  /* 0x00000003f0003986 */ /* 0x0103e8000c101904 */
[----:B------:R4:W-:Y:S04]  /*fde10*/  @P2 STG.E [R242.64], R28 ;  /* 0x0000001cf2002986 */ /* 0x0009e8000c101904 */
[----:B------:R4:W-:Y:S04]  /*fde20*/  @P5 STG.E [R244.64], R251 ;  /* 0x000000fbf4005986 */ /* 0x0009e8000c101904 */
[----:B-1----:R-:W3:Y:S04]  /*fde30*/  LDL.LU R3, [R1+0x5920] ;  /* 0x0059200001037983 */ /* 0x002ee80000300800 */
[----:B----4-:R-:W4:Y:S04]  /*fde40*/  LDL.LU R28, [R1+0x214] ;  /* 0x00021400011c7983 */ /* 0x010f280000300800 */
[----:B------:R-:W4:Y:S01]  /*fde50*/  LDL.LU R251, [R1+0x204] ;  /* 0x0002040001fb7983 */ /* 0x000f220000300800 */
[----:B------:R-:W-:-:S02]  /*fde60*/  ISETP.LT.AND P4, PT, R139, c[0x0][0x178], !P0 ;  /* 0x00005e008b007a0c */ /* 0x000fc40004781270 */
[----:B------:R-:W-:Y:S02]  /*fde70*/  ISETP.LT.AND P6, PT, R155, c[0x0][0x178], !P0 ;  /* 0x00005e009b007a0c */ /* 0x000fe400047c1270 */
[----:B------:R-:W-:Y:S01]  /*fde80*/  ISETP.LT.AND P0, PT, R187, c[0x0][0x178], !P0 ;  /* 0x00005e00bb007a0c */ /* 0x000fe20004701270 */
[----:B------:R-:W-:Y:S01]  /*fde90*/  IMAD.WIDE R244, R2, 0x4, R230 ;  /* 0x0000000402f47825 */ /* 0x000fe200078e02e6 */
[----:B------:R-:W-:Y:S02]  /*fdea0*/  ISETP.LT.AND P3, PT, R202, c[0x0][0x178], !P1 ;  /* 0x00005e00ca007a0c */ /* 0x000fe40004f61270 */
[----:B------:R-:W-:Y:S01]  /*fdeb0*/  ISETP.LT.AND P2, PT, R55, c[0x0][0x178], !P1 ;  /* 0x00005e0037007a0c */ /* 0x000fe20004f41270 */
[----:B------:R-:W-:Y:S01]  /*fdec0*/  IMAD.WIDE R242, R2, 0x4, R228 ;  /* 0x0000000402f27825 */ /* 0x000fe200078e02e4 */
[----:B------:R-:W-:-:S03]  /*fded0*/  ISETP.LT.AND P5, PT, R119, c[0x0][0x178], !P1 ;  /* 0x00005e0077007a0c */ /* 0x000fc60004fa1270 */
[C---:B------:R-:W-:Y:S01]  /*fdee0*/  IMAD.WIDE R240, R2.reuse, 0x4, R226 ;  /* 0x0000000402f07825 */ /* 0x040fe200078e02e2 */
[----:B------:R-:W-:Y:S01]  /*fdef0*/  IADD3 R2, R2, c[0x0][0x198], RZ ;  /* 0x0000660002027a10 */ /* 0x000fe20007ffe0ff */
        /* <DEDUP_REMOVED lines=10> */
[----:B------:R-:W-:-:S02]  /*fdfa0*/  IMAD.WIDE R240, R2, 0x4, R238 ;  /* 0x0000000402f07825 */ /* 0x000fc400078e02ee */
[----:B------:R-:W4:Y:S04]  /*fdfb0*/  LDL.LU R31, [R1+0x54] ;  /* 0x00005400011f7983 */ /* 0x000f280000300800 */
[----:B--2---:R1:W-:Y:S04]  /*fdfc0*/  @P3 STG.E [R240.64], R246 ;  /* 0x000000f6f0003986 */ /* 0x0043e8000c101904 */
[----:B---3--:R2:W-:Y:S04]  /*fdfd0*/  @P2 STG.E [R242.64], R30 ;  /* 0x0000001ef2002986 */ /* 0x0085e8000c101904 */
[----:B------:R3:W-:Y:S01]  /*fdfe0*/  @P5 STG.E [R244.64], R29 ;  /* 0x0000001df4005986 */ /* 0x0007e2000c101904 */
[----:B-1----:R-:W-:-:S04]  /*fdff0*/  IMAD.WIDE R240, R2, 0x4, R230 ;  /* 0x0000000402f07825 */ /* 0x002fc800078e02e6 */
[C---:B--2---:R-:W-:Y:S01]  /*fe000*/  IMAD.WIDE R242, R2.reuse, 0x4, R234 ;  /* 0x0000000402f27825 */ /* 0x044fe200078e02ea */
[----:B------:R-:W2:Y:S03]  /*fe010*/  LDL.LU R30, [R1+0x570] ;  /* 0x00057000011e7983 */ /* 0x000ea60000300800 */
[----:B---3--:R-:W-:Y:S01]  /*fe020*/  IMAD.WIDE R244, R2, 0x4, R232 ;  /* 0x0000000402f47825 */ /* 0x008fe200078e02e8 */
[----:B------:R-:W3:Y:S04]  /*fe030*/  LDL.LU R246, [R1+0x390] ;  /* 0x0003900001f67983 */ /* 0x000ee80000300800 */
[----:B------:R-:W3:Y:S01]  /*fe040*/  LDL.LU R29, [R1+0x5924] ;  /* 0x00592400011d7983 */ /* 0x000ee20000300800 */
[----:B------:R-:W-:-:S03]  /*fe050*/  ISETP.GE.AND P3, PT, R3, c[0x0][0x17c], PT ;  /* 0x00005f0003007a0c */ /* 0x000fc60003f66270 */
[----:B----4-:R1:W-:Y:S01]  /*fe060*/  @P4 STG.E [R242.64], R28 ;  /* 0x0000001cf2004986 */ /* 0x0103e2000c101904 */
[----:B------:R-:W-:-:S03]  /*fe070*/  IADD3 R3, R2, c[0x0][0x198], RZ ;  /* 0x0000660002037a10 */ /* 0x000fc60007ffe0ff */
[----:B------:R4:W-:Y:S04]  /*fe080*/  @P0 STG.E [R244.64], R251 ;  /* 0x000000fbf4000986 */ /* 0x0009e8000c101904 */
[----:B------:R4:W-:Y:S04]  /*fe090*/  @P6 STG.E [R240.64], R249 ;  /* 0x000000f9f0006986 */ /* 0x0009e8000c101904 */
[----:B-1----:R-:W3:Y:S01]  /*fe0a0*/  LDL.LU R28, [R1+0x360] ;  /* 0x00036000011c7983 */ /* 0x002ee20000300800 */
[----:B------:R-:W-:-:S03]  /*fe0b0*/  IMAD.WIDE R242, R2, 0x4, R226 ;  /* 0x0000000402f27825 */ /* 0x000fc600078e02e2 */
[----:B----4-:R-:W4:Y:S04]  /*fe0c0*/  LDL.LU R251, [R1+0x2d0] ;  /* 0x0002d00001fb7983 */ /* 0x010f280000300800 */
[----:B------:R-:W4:Y:S01]  /*fe0d0*/  LDL.LU R249, [R1+0x1a0] ;  /* 0x0001a00001f97983 */ /* 0x000f220000300800 */
[----:B------:R-:W-:-:S03]  /*fe0e0*/  IMAD.WIDE R240, R2, 0x4, R228 ;  /* 0x0000000402f07825 */ /* 0x000fc600078e02e4 */
[----:B------:R-:W4:Y:S01]  /*fe0f0*/  LDL.LU R2, [R1+0x3c0] ;  /* 0x0003c00001027983 */ /* 0x000f220000300800 */
[----:B------:R-:W-:Y:S02]  /*fe100*/  ISETP.LT.AND P2, PT, R187, c[0x0][0x178], !P1 ;  /* 0x00005e00bb007a0c */ /* 0x000fe40004f41270 */
[----:B------:R-:W-:Y:S02]  /*fe110*/  ISETP.LT.AND P1, PT, R155, c[0x0][0x178], !P1 ;  /* 0x00005e009b007a0c */ /* 0x000fe40004f21270 */
[----:B------:R-:W-:Y:S02]  /*fe120*/  ISETP.LT.AND P5, PT, R202, c[0x0][0x178], !P3 ;  /* 0x00005e00ca007a0c */ /* 0x000fe40005fa1270 */
[----:B------:R-:W-:Y:S02]  /*fe130*/  ISETP.LT.AND P0, PT, R55, c[0x0][0x178], !P3 ;  /* 0x00005e0037007a0c */ /* 0x000fe40005f01270 */
[----:B------:R-:W-:Y:S01]  /*fe140*/  ISETP.LT.AND P4, PT, R119, c[0x0][0x178], !P3 ;  /* 0x00005e0077007a0c */ /* 0x000fe20005f81270 */
[----:B------:R-:W-:Y:S01]  /*fe150*/  IMAD.WIDE R244, R3, 0x4, R238 ;  /* 0x0000000403f47825 */ /* 0x000fe200078e02ee */
[----:B------:R-:W-:-:S05]  /*fe160*/  ISETP.LT.AND P6, PT, R203, c[0x0][0x178], !P3 ;  /* 0x00005e00cb007a0c */ /* 0x000fca0005fc1270 */
[----:B------:R1:W-:Y:S01]  /*fe170*/  @P1 STG.E [R240.64], R247 ;  /* 0x000000f7f0001986 */ /* 0x0003e2000c101904 */
[----:B------:R-:W-:-:S03]  /*fe180*/  ISETP.LT.AND P1, PT, R139, c[0x0][0x178], !P3 ;  /* 0x00005e008b007a0c */ /* 0x000fc60005f21270 */
[----:B------:R1:W-:Y:S01]  /*fe190*/  @P2 STG.E [R242.64], R31 ;  /* 0x0000001ff2002986 */ /* 0x0003e2000c101904 */
[----:B------:R-:W-:-:S03]  /*fe1a0*/  ISETP.LT.AND P2, PT, R171, c[0x0][0x178], !P3 ;  /* 0x00005e00ab007a0c */ /* 0x000fc60005f41270 */
[----:B------:R1:W-:Y:S01]  /*fe1b0*/  @P5 STG.E [R244.64], R250 ;  /* 0x000000faf4005986 */ /* 0x0003e2000c101904 */
[----:B------:R-:W-:Y:S01]  /*fe1c0*/  ISETP.LT.AND P5, PT, R155, c[0x0][0x178], !P3 ;  /* 0x00005e009b007a0c */ /* 0x000fe20005fa1270 */
[----:B-1----:R-:W-:Y:S01]  /*fe1d0*/  IMAD.WIDE R240, R3, 0x4, R236 ;  /* 0x0000000403f07825 */ /* 0x002fe200078e02ec */
[----:B------:R-:W-:-:S03]  /*fe1e0*/  ISETP.LT.AND P3, PT, R187, c[0x0][0x178], !P3 ;  /* 0x00005e00bb007a0c */ /* 0x000fc60005f61270 */
[----:B------:R-:W-:-:S04]  /*fe1f0*/  IMAD.WIDE R242, R3, 0x4, R224 ;  /* 0x0000000403f27825 */ /* 0x000fc800078e02e0 */
[----:B------:R-:W-:Y:S01]  /*fe200*/  IMAD.WIDE R244, R3, 0x4, R234 ;  /* 0x0000000403f47825 */ /* 0x000fe200078e02ea */
[----:B------:R-:W4:Y:S04]  /*fe210*/  LDL.LU R250, [R1+0x604] ;  /* 0x0006040001fa7983 */ /* 0x000f280000300800 */
[----:B--2---:R1:W-:Y:S01]  /*fe220*/  @P0 STG.E [R240.64], R30 ;  /* 0x0000001ef0000986 */ /* 0x0043e2000c101904 */
[----:B---3--:R-:W-:-:S03]  /*fe230*/  ISETP.GE.AND P0, PT, R29, c[0x0][0x17c], PT ;  /* 0x00005f001d007a0c */ /* 0x008fc60003f06270 */
[----:B------:R-:W2:Y:S01]  /*fe240*/  LDL.LU R29, [R1+0x574] ;  /* 0x00057400011d7983 */ /* 0x000ea20000300800 */
[----:B-1----:R-:W-:-:S03]  /*fe250*/  IMAD.WIDE R240, R3, 0x4, R228 ;  /* 0x0000000403f07825 */ /* 0x002fc600078e02e4 */
[----:B------:R-:W3:Y:S04]  /*fe260*/  LDL.LU R247, [R1+0x394] ;  /* 0x0003940001f77983 */ /* 0x000ee80000300800 */
[----:B------:R-:W3:Y:S04]  /*fe270*/  LDL.LU R31, [R1+0x364] ;  /* 0x00036400011f7983 */ /* 0x000ee80000300800 */
[----:B------:R-:W3:Y:S04]  /*fe280*/  LDL.LU R30, [R1+0x2d4] ;  /* 0x0002d400011e7983 */ /* 0x000ee80000300800 */
[----:B----4-:R1:W-:Y:S04]  /*fe290*/  @P4 STG.E [R242.64], R2 ;  /* 0x00000002f2004986 */ /* 0x0103e8000c101904 */
[----:B------:R4:W-:Y:S01]  /*fe2a0*/  @P6 STG.E [R244.64], R246 ;  /* 0x000000f6f4006986 */ /* 0x0009e2000c101904 */
[----:B-1----:R-:W-:-:S04]  /*fe2b0*/  IMAD.WIDE R242, R3, 0x4, R232 ;  /* 0x0000000403f27825 */ /* 0x002fc800078e02e8 */
[C---:B----4-:R-:W-:Y:S01]  /*fe2c0*/  IMAD.WIDE R244, R3.reuse, 0x4, R230 ;  /* 0x0000000403f47825 */ /* 0x050fe200078e02e6 */
[C---:B------:R-:W-:Y:S01]  /*fe2d0*/  IADD3 R246, R3.reuse, c[0x0][0x198], RZ ;  /* 0x0000660003f67a10 */ /* 0x040fe20007ffe0ff */
[----:B------:R1:W-:Y:S02]  /*fe2e0*/  @P2 STG.E [R242.64], R28 ;  /* 0x0000001cf2002986 */ /* 0x0003e4000c101904 */
[----:B------:R-:W-:Y:S02]  /*fe2f0*/  IMAD.WIDE R2, R3, 0x4, R226 ;  /* 0x0000000403027825 */ /* 0x000fe400078e02e2 */
[----:B------:R-:W-:Y:S04]  /*fe300*/  @P1 STG.E [R244.64], R251 ;  /* 0x000000fbf4001986 */ /* 0x000fe8000c101904 */
[----:B------:R4:W-:Y:S04]  /*fe310*/  @P5 STG.E [R240.64], R249 ;  /* 0x000000f9f0005986 */ /* 0x0009e8000c101904 */
[----:B-1----:R-:W3:Y:S04]  /*fe320*/  LDL.LU R28, [R1+0x5928] ;  /* 0x00592800011c7983 */ /* 0x002ee80000300800 */
[----:B------:R1:W-:Y:S04]  /*fe330*/  @P3 STG.E [R2.64], R248 ;  /* 0x000000f802003986 */ /* 0x0003e8000c101904 */
[----:B----4-:R-:W4:Y:S04]  /*fe340*/  LDL.LU R249, [R1+0x1a4] ;  /* 0x0001a40001f97983 */ /* 0x010f280000300800 */
[----:B-1----:R-:W4:Y:S01]  /*fe350*/  LDL.LU R248, [R1+0x3c4] ;  /* 0x0003c40001f87983 */ /* 0x002f220000300800 */
[----:B------:R-:W-:-:S02]  /*fe360*/  ISETP.LT.AND P4, PT, R202, c[0x0][0x178], !P0 ;  /* 0x00005e00ca007a0c */ /* 0x000fc40004781270 */
[----:B------:R-:W-:Y:S02]  /*fe370*/  ISETP.LT.AND P2, PT, R55, c[0x0][0x178], !P0 ;  /* 0x00005e0037007a0c */ /* 0x000fe40004741270 */
[----:B------:R-:W-:Y:S01]  /*fe380*/  ISETP.LT.AND P1, PT, R119, c[0x0][0x178], !P0 ;  /* 0x00005e0077007a0c */ /* 0x000fe20004721270 */
[C---:B------:R-:W-:Y:S01]  /*fe390*/  IMAD.WIDE R240, R246.reuse, 0x4, R238 ;  /* 0x00000004f6f07825 */ /* 0x040fe200078e02ee */
[----:B------:R-:W-:Y:S01]  /*fe3a0*/  ISETP.LT.AND P5, PT, R203, c[0x0][0x178], !P0 ;  /* 0x00005e00cb007a0c */ /* 0x000fe200047a1270 */
[----:B------:R-:W4:Y:S01]  /*fe3b0*/  LDL.LU R251, [R1+0x650] ;  /* 0x0006500001fb7983 */ /* 0x000f220000300800 */
[----:B------:R-:W-:Y:S01]  /*fe3c0*/  ISETP.LT.AND P6, PT, R171, c[0x0][0x178], !P0 ;  /* 0x00005e00ab007a0c */ /* 0x000fe200047c1270 */
[----:B------:R-:W-:-:S04]  /*fe3d0*/  IMAD.WIDE R2, R246, 0x4, R236 ;  /* 0x00000004f6027825 */ /* 0x000fc800078e02ec */
[----:B------:R1:W-:Y:S01]  /*fe3e0*/  @P4 STG.E [R240.64], R250 ;  /* 0x000000faf0004986 */ /* 0x0003e2000c101904 */
[----:B------:R-:W-:Y:S01]  /*fe3f0*/  ISETP.LT.AND P4, PT, R139, c[0x0][0x178], !P0 ;  /* 0x00005e008b007a0c */ /* 0x000fe20004781270 */
[----:B------:R-:W-:-:S04]  /*fe400*/  IMAD.WIDE R242, R246, 0x4, R234 ;  /* 0x00000004f6f27825 */ /* 0x000fc800078e02ea */
[C---:B-1----:R-:W-:Y:S01]  /*fe410*/  IMAD.WIDE R240, R246.reuse, 0x4, R224 ;  /* 0x00000004f6f07825 */ /* 0x042fe200078e02e0 */
[----:B------:R-:W4:Y:S03]  /*fe420*/  LDL.LU R250, [R1+0x630] ;  /* 0x0006300001fa7983 */ /* 0x000f260000300800 */
[C---:B------:R-:W-:Y:S01]  /*fe430*/  IMAD.WIDE R244, R246.reuse, 0x4, R232 ;  /* 0x00000004f6f47825 */ /* 0x040fe200078e02e8 */
[----:B--2---:R1:W-:Y:S03]  /*fe440*/  @P2 STG.E [R2.64], R29 ;  /* 0x0000001d02002986 */ /* 0x0043e6000c101904 */
[----:B-1----:R-:W-:Y:S01]  /*fe450*/  IMAD.WIDE R2, R246, 0x4, R230 ;  /* 0x00000004f6027825 */ /* 0x002fe200078e02e6 */
[----:B---3--:R-:W-:Y:S02]  /*fe460*/  ISETP.GE.AND P3, PT, R28, c[0x0][0x17c], PT ;  /* 0x00005f001c007a0c */ /* 0x008fe40003f66270 */
[----:B------:R-:W2:Y:S04]  /*fe470*/  LDL.LU R28, [R1+0x5b18] ;  /* 0x005b1800011c7983 */ /* 0x000ea80000300800 */
[----:B------:R-:W3:Y:S04]  /*fe480*/  LDL.LU R29, [R1+0x5b14] ;  /* 0x005b1400011d7983 */ /* 0x000ee80000300800 */
[----:B----4-:R1:W-:Y:S01]  /*fe490*/  @P1 STG.E [R240.64], R248 ;  /* 0x000000f8f0001986 */ /* 0x0103e2000c101904 */
[----:B------:R-:W-:-:S03]  /*fe4a0*/  ISETP.LT.AND P1, PT, R155, c[0x0][0x178], !P0 ;  /* 0x00005e009b007a0c */ /* 0x000fc60004721270 */
[----:B------:R4:W-:Y:S04]  /*fe4b0*/  @P5 STG.E [R242.64], R247 ;  /* 0x000000f7f2005986 */ /* 0x0009e8000c101904 */
[----:B------:R-:W-:Y:S04]  /*fe4c0*/  @P6 STG.E [R244.64], R31 ;  /* 0x0000001ff4006986 */ /* 0x000fe8000c101904 */
[----:B------:R4:W-:Y:S01]  /*fe4d0*/  @P4 STG.E [R2.64], R30 ;  /* 0x0000001e02004986 */ /* 0x0009e2000c101904 */
[C---:B-1----:R-:W-:Y:S01]  /*fe4e0*/  IMAD.WIDE R240, R246.reuse, 0x4, R226 ;  /* 0x00000004f6f07825 */ /* 0x042fe200078e02e2 */
[----:B----4-:R-:W-:-:S03]  /*fe4f0*/  IADD3 R247, R246, c[0x0][0x198], RZ ;  /* 0x00006600f6f77a10 */ /* 0x010fc60007ffe0ff */
[----:B------:R-:W-:Y:S01]  /*fe500*/  IMAD.WIDE R2, R246, 0x4, R228 ;  /* 0x00000004f6027825 */ /* 0x000fe200078e02e4 */
[----:B------:R-:W4:Y:S04]  /*fe510*/  LDL.LU R30, [R1+0x592c] ;  /* 0x00592c00011e7983 */ /* 0x000f280000300800 */
[----:B------:R-:W2:Y:S04]  /*fe520*/  LDL.LU R248, [R1+0x3b0] ;  /* 0x0003b00001f87983 */ /* 0x000ea80000300800 */
[----:B------:R-:W2:Y:S04]  /*fe530*/  LDL.LU R31, [R1+0x370] ;  /* 0x00037000011f7983 */ /* 0x000ea80000300800 */
[----:B------:R-:W2:Y:S04]  /*fe540*/  LDL.LU R246, [R1+0x580] ;  /* 0x0005800001f67983 */ /* 0x000ea80000300800 */
[----:B------:R1:W-:Y:S04]  /*fe550*/  @P1 STG.E [R2.64], R249 ;  /* 0x000000f902001986 */ /* 0x0003e8000c101904 */
[----:B-1----:R-:W2:Y:S01]  /*fe560*/  LDL.LU R249, [R1+0x5b10] ;  /* 0x005b100001f97983 */ /* 0x002ea20000300800 */
[----:B------:R-:W-:-:S02]  /*fe570*/  ISETP.LT.AND P0, PT, R187, c[0x0][0x178], !P0 ;  /* 0x00005e00bb007a0c */ /* 0x000fc40004701270 */
[----:B------:R-:W-:Y:S02]  /*fe580*/  ISETP.LT.AND P2, PT, R202, c[0x0][0x178], !P3 ;  /* 0x00005e00ca007a0c */ /* 0x000fe40005f41270 */
[----:B------:R-:W-:Y:S01]  /*fe590*/  ISETP.LT.AND P6, PT, R55, c[0x0][0x178], !P3 ;  /* 0x00005e0037007a0c */ /* 0x000fe20005fc1270 */
[----:B------:R-:W-:-:S04]  /*fe5a0*/  IMAD.WIDE R242, R247, 0x4, R238 ;  /* 0x00000004f7f27825 */ /* 0x000fc800078e02ee */
[----:B------:R-:W-:Y:S01]  /*fe5b0*/  IMAD.WIDE R244, R247, 0x4, R236 ;  /* 0x00000004f7f47825 */ /* 0x000fe200078e02ec */
[----:B------:R-:W-:-:S03]  /*fe5c0*/  ISETP.LT.AND P5, PT, R119, c[0x0][0x178], !P3 ;  /* 0x00005e0077007a0c */ /* 0x000fc60005fa1270 */
[----:B--2---:R1:W-:Y:S04]  /*fe5d0*/  @P0 STG.E [R240.64], R249 ;  /* 0x000000f9f0000986 */ /* 0x0043e8000c101904 */
[----:B------:R-:W-:Y:S04]  /*fe5e0*/  @P2 STG.E [R242.64], R251 ;  /* 0x000000fbf2002986 */ /* 0x000fe8000c101904 */
[----:B-1----:R-:W2:Y:S04]  /*fe5f0*/  LDL.LU R249, [R1+0x610] ;  /* 0x0006100001f97983 */ /* 0x002ea80000300800 */
[----:B------:R1:W-:Y:S04]  /*fe600*/  @P6 STG.E [R244.64], R250 ;  /* 0x000000faf4006986 */ /* 0x0003e8000c101904 */
[----:B-1----:R-:W3:Y:S01]  /*fe610*/  LDL.LU R245, [R1+0x3d0] ;  /* 0x0003d00001f57983 */ /* 0x002ee20000300800 */
[----:B------:R-:W-:-:S02]  /*fe620*/  ISETP.LT.AND P4, PT, R203, c[0x0][0x178], !P3 ;  /* 0x00005e00cb007a0c */ /* 0x000fc40005f81270 */
[----:B------:R-:W-:Y:S01]  /*fe630*/  ISETP.LT.AND P0, PT, R171, c[0x0][0x178], !P3 ;  /* 0x00005e00ab007a0c */ /* 0x000fe20005f01270 */
[----:B------:R-:W3:Y:S01]  /*fe640*/  LDL.LU R251, [R1+0x654] ;  /* 0x0006540001fb7983 */ /* 0x000ee20000300800 */
[----:B------:R-:W-:Y:S01]  /*fe650*/  ISETP.LT.AND P2, PT, R139, c[0x0][0x178], !P3 ;  /* 0x00005e008b007a0c */ /* 0x000fe20005f41270 */
[C---:B------:R-:W-:Y:S02]  /*fe660*/  IMAD.WIDE R2, R247.reuse, 0x4, R224 ;  /* 0x00000004f7027825 */ /* 0x040fe400078e02e0 */
[----:B------:R-:W3:Y:S02]  /*fe670*/  LDL.LU R250, [R1+0x634] ;  /* 0x0006340001fa7983 */ /* 0x000ee40000300800 */
[C---:B------:R-:W-:Y:S01]  /*fe680*/  IMAD.WIDE R240, R247.reuse, 0x4, R234 ;  /* 0x00000004f7f07825 */ /* 0x040fe200078e02ea */
[----:B----4-:R-:W-:Y:S02]  /*fe690*/  ISETP.GE.AND P1, PT, R30, c[0x0][0x17c], PT ;  /* 0x00005f001e007a0c */ /* 0x010fe40003f26270 */
[----:B------:R-:W4:Y:S04]  /*fe6a0*/  LDL.LU R30, [R1+0x3d4] ;  /* 0x0003d400011e7983 */ /* 0x000f280000300800 */
[----:B--2---:R1:W-:Y:S04]  /*fe6b0*/  @P5 STG.E [R2.64], R249 ;  /* 0x000000f902005986 */ /* 0x0043e8000c101904 */
[----:B------:R2:W-:Y:S01]  /*fe6c0*/  @P4 STG.E [R240.64], R246 ;  /* 0x000000f6f0004986 */ /* 0x0005e2000c101904 */
[----:B-1----:R-:W-:-:S03]  /*fe6d0*/  IMAD.WIDE R2, R247, 0x4, R232 ;  /* 0x00000004f7027825 */ /* 0x002fc600078e02e8 */
[----:B------:R-:W4:Y:S01]  /*fe6e0*/  LDL.LU R249, [R1+0x614] ;  /* 0x0006140001f97983 */ /* 0x000f220000300800 */
[----:B--2---:R-:W-:-:S03]  /*fe6f0*/  IMAD.WIDE R240, R247, 0x4, R230 ;  /* 0x00000004f7f07825 */ /* 0x004fc600078e02e6 */
[----:B------:R-:W2:Y:S04]  /*fe700*/  LDL.LU R246, [R1+0x584] ;  /* 0x0005840001f67983 */ /* 0x000ea80000300800 */
[----:B---3--:R-:W-:Y:S04]  /*fe710*/  @P0 STG.E [R2.64], R245 ;  /* 0x000000f502000986 */ /* 0x008fe8000c101904 */
[----:B------:R1:W-:Y:S04]  /*fe720*/  @P2 STG.E [R240.64], R248 ;  /* 0x000000f8f0002986 */ /* 0x0003e8000c101904 */
[----:B-1----:R-:W3:Y:S04]  /*fe730*/  LDL.LU R248, [R1+0x3b4] ;  /* 0x0003b40001f87983 */ /* 0x002ee80000300800 */
[----:B------:R-:W3:Y:S01]  /*fe740*/  LDL.LU R3, [R1+0x5930] ;  /* 0x0059300001037983 */ /* 0x000ee20000300800 */
[----:B------:R-:W-:-:S02]  /*fe750*/  ISETP.LT.AND P6, PT, R155, c[0x0][0x178], !P3 ;  /* 0x00005e009b007a0c */ /* 0x000fc40005fc1270 */
[----:B------:R-:W-:Y:S02]  /*fe760*/  ISETP.LT.AND P3, PT, R187, c[0x0][0x178], !P3 ;  /* 0x00005e00bb007a0c */ /* 0x000fe40005f61270 */
[----:B------:R-:W-:Y:S01]  /*fe770*/  ISETP.LT.AND P4, PT, R202, c[0x0][0x178], !P1 ;  /* 0x00005e00ca007a0c */ /* 0x000fe20004f81270 */
[----:B------:R-:W-:Y:S01]  /*fe780*/  IMAD.WIDE R242, R247, 0x4, R228 ;  /* 0x00000004f7f27825 */ /* 0x000fe200078e02e4 */
[----:B------:R-:W-:Y:S02]  /*fe790*/  ISETP.LT.AND P5, PT, R55, c[0x0][0x178], !P1 ;  /* 0x00005e0037007a0c */ /* 0x000fe40004fa1270 */
[C---:B------:R-:W-:Y:S01]  /*fe7a0*/  IADD3 R2, R247.reuse, c[0x0][0x198], RZ ;  /* 0x00006600f7027a10 */ /* 0x040fe20007ffe0ff */
[----:B------:R-:W-:Y:S01]  /*fe7b0*/  IMAD.WIDE R240, R247, 0x4, R226 ;  /* 0x00000004f7f07825 */ /* 0x000fe200078e02e2 */
[----:B------:R-:W-:Y:S02]  /*fe7c0*/  ISETP.LT.AND P0, PT, R119, c[0x0][0x178], !P1 ;  /* 0x00005e0077007a0c */ /* 0x000fe40004f01270 */
[----:B------:R-:W-:Y:S01]  /*fe7d0*/  ISETP.LT.AND P2, PT, R203, c[0x0][0x178], !P1 ;  /* 0x00005e00cb007a0c */ /* 0x000fe20004f41270 */
[----:B------:R1:W-:Y:S01]  /*fe7e0*/  @P6 STG.E [R242.64], R31 ;  /* 0x0000001ff2006986 */ /* 0x0003e2000c101904 */
[----:B------:R-:W-:Y:S01]  /*fe7f0*/  IMAD.WIDE R244, R2, 0x4, R236 ;  /* 0x0000000402f47825 */ /* 0x000fe200078e02ec */
[----:B------:R-:W-:-:S02]  /*fe800*/  ISETP.LT.AND P6, PT, R171, c[0x0][0x178], !P1 ;  /* 0x00005e00ab007a0c */ /* 0x000fc40004fc1270 */
[----:B------:R1:W-:Y:S02]  /*fe810*/  @P3 STG.E [R240.64], R28 ;  /* 0x0000001cf0003986 */ /* 0x0003e4000c101904 */
[C---:B-1----:R-:W-:Y:S02]  /*fe820*/  IMAD.WIDE R242, R2.reuse, 0x4, R238 ;  /* 0x0000000402f27825 */ /* 0x042fe400078e02ee */
[----:B------:R-:W3:Y:S04]  /*fe830*/  LDL.LU R31, [R1+0x374] ;  /* 0x00037400011f7983 */ /* 0x000ee80000300800 */
[----:B------:R1:W-:Y:S01]  /*fe840*/  @P4 STG.E [R242.64], R251 ;  /* 0x000000fbf2004986 */ /* 0x0003e2000c101904 */
[----:B------:R-:W-:-:S03]  /*fe850*/  IMAD.WIDE R240, R2, 0x4, R224 ;  /* 0x0000000402f07825 */ /* 0x000fc600078e02e0 */
[----:B------:R1:W-:Y:S01]  /*fe860*/  @P5 STG.E [R244.64], R250 ;  /* 0x000000faf4005986 */ /* 0x0003e2000c101904 */
[----:B------:R-:W-:Y:S01]  /*fe870*/  ISETP.LT.AND P5, PT, R139, c[0x0][0x178], !P1 ;  /* 0x00005e008b007a0c */ /* 0x000fe20004fa1270 */
[C---:B-1----:R-:W-:Y:S02]  /*fe880*/  IMAD.WIDE R242, R2.reuse, 0x4, R234 ;  /* 0x0000000402f27825 */ /* 0x042fe400078e02ea */
[----:B------:R-:W3:Y:S02]  /*fe890*/  LDL.LU R251, [R1+0x7b0] ;  /* 0x0007b00001fb7983 */ /* 0x000ee40000300800 */
[C---:B------:R-:W-:Y:S02]  /*fe8a0*/  IMAD.WIDE R244, R2.reuse, 0x4, R232 ;  /* 0x0000000402f47825 */ /* 0x040fe400078e02e8 */
[----:B------:R-:W3:Y:S04]  /*fe8b0*/  LDL.LU R250, [R1+0x7a0] ;  /* 0x0007a00001fa7983 */ /* 0x000ee80000300800 */
[----:B----4-:R-:W-:Y:S04]  /*fe8c0*/  @P0 STG.E [R240.64], R249 ;  /* 0x000000f9f0000986 */ /* 0x010fe8000c101904 */
[----:B--2---:R-:W-:Y:S04]  /*fe8d0*/  @P2 STG.E [R242.64], R246 ;  /* 0x000000f6f2002986 */ /* 0x004fe8000c101904 */
[----:B------:R1:W-:Y:S02]  /*fe8e0*/  @P6 STG.E [R244.64], R30 ;  /* 0x0000001ef4006986 */ /* 0x0003e4000c101904 */
[----:B-1----:R-:W-:-:S02]  /*fe8f0*/  IMAD.WIDE R244, R2, 0x4, R230 ;  /* 0x0000000402f47825 */ /* 0x002fc400078e02e6 */
[----:B------:R-:W2:Y:S04]  /*fe900*/  LDL.LU R30, [R1+0x660] ;  /* 0x00066000011e7983 */ /* 0x000ea80000300800 */
[----:B---3--:R1:W-:Y:S01]  /*fe910*/  @P5 STG.E [R244.64], R248 ;  /* 0x000000f8f4005986 */ /* 0x0083e2000c101904 */
[----:B------:R-:W-:-:S03]  /*fe920*/  ISETP.GE.AND P4, PT, R3, c[0x0][0x17c], PT ;  /* 0x00005f0003007a0c */ /* 0x000fc60003f86270 */
[----:B------:R-:W3:Y:S04]  /*fe930*/  LDL.LU R3, [R1+0x590] ;  /* 0x0005900001037983 */ /* 0x000ee80000300800 */
[----:B-1----:R-:W4:Y:S01]  /*fe940*/  LDL.LU R248, [R1+0x5934] ;  /* 0x0059340001f87983 */ /* 0x002f220000300800 */
[----:B------:R-:W-:Y:S02]  /*fe950*/  ISETP.LT.AND P3, PT, R155, c[0x0][0x178], !P1 ;  /* 0x00005e009b007a0c */ /* 0x000fe40004f61270 */
[----:B------:R-:W-:Y:S01]  /*fe960*/  ISETP.LT.AND P1, PT, R187, c[0x0][0x178], !P1 ;  /* 0x00005e00bb007a0c */ /* 0x000fe20004f21270 */
[----:B------:R-:W-:Y:S01]  /*fe970*/  IMAD.WIDE R240, R2, 0x4, R228 ;  /* 0x0000000402f07825 */ /* 0x000fe200078e02e4 */
[----:B------:R-:W-:-:S03]  /*fe980*/  ISETP.LT.AND P0, PT, R202, c[0x0][0x178], !P4 ;  /* 0x00005e00ca007a0c */ /* 0x000fc60006701270 */
[C---:B------:R-:W-:Y:S01]  /*fe990*/  IMAD.WIDE R242, R2.reuse, 0x4, R226 ;  /* 0x0000000402f27825 */ /* 0x040fe200078e02e2 */
[----:B------:R-:W-:Y:S02]  /*fe9a0*/  IADD3 R2, R2, c[0x0][0x198], RZ ;  /* 0x0000660002027a10 */ /* 0x000fe40007ffe0ff */
[----:B------:R-:W-:-:S03]  /*fe9b0*/  ISETP.LT.AND P2, PT, R55, c[0x0][0x178], !P4 ;  /* 0x00005e0037007a0c */ /* 0x000fc60006741270 */
[----:B------:R1:W-:Y:S01]  /*fe9c0*/  @P3 STG.E [R240.64], R31 ;  /* 0x0000001ff0003986 */ /* 0x0003e2000c101904 */
[----:B------:R-:W-:-:S03]  /*fe9d0*/  ISETP.LT.AND P3, PT, R119, c[0x0][0x178], !P4 ;  /* 0x00005e0077007a0c */ /* 0x000fc60006761270 */
[----:B------:R1:W-:Y:S02]  /*fe9e0*/  @P1 STG.E [R242.64], R29 ;  /* 0x0000001df2001986 */ /* 0x0003e4000c101904 */
[C---:B-1----:R-:W-:Y:S02]  /*fe9f0*/  IMAD.WIDE R240, R2.reuse, 0x4, R236 ;  /* 0x0000000402f07825 */ /* 0x042fe400078e02ec */
[----:B------:R-:W3:Y:S02]  /*fea00*/  LDL.LU R31, [R1+0x4f0] ;  /* 0x0004f000011f7983 */ /* 0x000ee40000300800 */
[C---:B------:R-:W-:Y:S02]  /*fea10*/  IMAD.WIDE R28, R2.reuse, 0x4, R238 ;  /* 0x00000004021c7825 */ /* 0x040fe400078e02ee */
[----:B------:R-:W3:Y:S04]  /*fea20*/  LDL.LU R246, [R1+0x664] ;  /* 0x0006640001f67983 */ /* 0x000ee80000300800 */
[----:B------:R1:W-:Y:S04]  /*fea30*/  @P0 STG.E [R28.64], R251 ;  /* 0x000000fb1c000986 */ /* 0x0003e8000c101904 */
[----:B------:R-:W3:Y:S04]  /*fea40*/  LDL.LU R247, [R1+0x7b4] ;  /* 0x0007b40001f77983 */ /* 0x000ee80000300800 */
[----:B------:R-:W3:Y:S01]  /*fea50*/  LDL.LU R249, [R1+0x7a4] ;  /* 0x0007a40001f97983 */ /* 0x000ee20000300800 */
[----:B-1----:R-:W-:-:S03]  /*fea60*/  IMAD.WIDE R28, R2, 0x4, R224 ;  /* 0x00000004021c7825 */ /* 0x002fc600078e02e0 */
[----:B------:R1:W-:Y:S04]  /*fea70*/  @P2 STG.E [R240.64], R250 ;  /* 0x000000faf0002986 */ /* 0x0003e8000c101904 */
[----:B------:R-:W3:Y:S04]  /*fea80*/  LDL.LU R251, [R1+0x644] ;  /* 0x0006440001fb7983 */ /* 0x000ee80000300800 */
[----:B-1----:R-:W3:Y:S04]  /*fea90*/  LDL.LU R250, [R1+0x624] ;  /* 0x0006240001fa7983 */ /* 0x002ee80000300800 */
[----:B--2---:R1:W-:Y:S01]  /*feaa0*/  @P3 STG.E [R28.64], R30 ;  /* 0x0000001e1c003986 */ /* 0x0043e2000c101904 */
[----:B----4-:R-:W-:-:S03]  /*feab0*/  ISETP.GE.AND P0, PT, R248, c[0x0][0x17c], PT ;  /* 0x00005f00f8007a0c */ /* 0x010fc60003f06270 */
[----:B------:R-:W2:Y:S04]  /*feac0*/  LDL.LU R248, [R1+0x3a8] ;  /* 0x0003a80001f87983 */ /* 0x000ea80000300800 */
[----:B-1----:R-:W4:Y:S04]  /*fead0*/  LDL.LU R30, [R1+0x5b0c] ;  /* 0x005b0c00011e7983 */ /* 0x002f280000300800 */
[----:B------:R-:W2:Y:S04]  /*feae0*/  LDL.LU R28, [R1+0x640] ;  /* 0x00064000011c7983 */ /* 0x000ea80000300800 */
[----:B------:R-:W3:Y:S01]  /*feaf0*/  LDL.LU R29, [R1+0x620] ;  /* 0x00062000011d7983 */ /* 0x000ee20000300800 */
[----:B------:R-:W-:-:S02]  /*feb00*/  ISETP.LT.AND P1, PT, R203, c[0x0][0x178], !P4 ;  /* 0x00005e00cb007a0c */ /* 0x000fc40006721270 */
[----:B------:R-:W-:Y:S02]  /*feb10*/  ISETP.LT.AND P5, PT, R171, c[0x0][0x178], !P4 ;  /* 0x00005e00ab007a0c */ /* 0x000fe400067a1270 */
[----:B------:R-:W-:Y:S01]  /*feb20*/  ISETP.LT.AND P6, PT, R139, c[0x0][0x178], !P4 ;  /* 0x00005e008b007a0c */ /* 0x000fe200067c1270 */
[----:B------:R-:W-:-:S04]  /*feb30*/  IMAD.WIDE R240, R2, 0x4, R234 ;  /* 0x0000000402f07825 */ /* 0x000fc800078e02ea */
[----:B------:R-:W-:-:S04]  /*feb40*/  IMAD.WIDE R242, R2, 0x4, R232 ;  /* 0x0000000402f27825 */ /* 0x000fc800078e02e8 */
[C---:B------:R-:W-:Y:S01]  /*feb50*/  IMAD.WIDE R244, R2.reuse, 0x4, R230 ;  /* 0x0000000402f47825 */ /* 0x040fe200078e02e6 */
[----:B------:R-:W-:Y:S01]  /*feb60*/  ISETP.LT.AND P2, PT, R155, c[0x0][0x178], !P4 ;  /* 0x00005e009b007a0c */ /* 0x000fe20006741270 */
[----:B--2---:R-:W-:Y:S04]  /*feb70*/  @P1 STG.E [R240.64], R28 ;  /* 0x0000001cf0001986 */ /* 0x004fe8000c101904 */
[----:B---3--:R-:W-:Y:S04]  /*feb80*/  @P5 STG.E [R242.64], R29 ;  /* 0x0000001df2005986 */ /* 0x008fe8000c101904 */
[----:B------:R1:W-:Y:S04]  /*feb90*/  @P6 STG.E [R244.64], R3 ;  /* 0x00000003f4006986 */ /* 0x0003e8000c101904 */
[----:B-1----:R-:W2:Y:S01]  /*feba0*/  LDL.LU R245, [R1+0x5938] ;  /* 0x0059380001f57983 */ /* 0x002ea20000300800 */
[----:B------:R-:W-:Y:S01]  /*febb0*/  ISETP.LT.AND P4, PT, R187, c[0x0][0x178], !P4 ;  /* 0x00005e00bb007a0c */ /* 0x000fe20006781270 */
[----:B------:R-:W-:Y:S01]  /*febc0*/  IMAD.WIDE R28, R2, 0x4, R228 ;  /* 0x00000004021c7825 */ /* 0x000fe200078e02e4 */
[----:B------:R-:W-:-:S02]  /*febd0*/  ISETP.LT.AND P1, PT, R202, c[0x0][0x178], !P0 ;  /* 0x00005e00ca007a0c */ /* 0x000fc40004721270 */
[----:B------:R-:W-:Y:S02]  /*febe0*/  ISETP.LT.AND P3, PT, R55, c[0x0][0x178], !P0 ;  /* 0x00005e0037007a0c */ /* 0x000fe40004761270 */
[C---:B------:R-:W-:Y:S01]  /*febf0*/  IADD3 R244, R2.reuse, c[0x0][0x198], RZ ;  /* 0x0000660002f47a10 */ /* 0x040fe20007ffe0ff */
[----:B------:R1:W-:Y:S01]  /*fec00*/  @P2 STG.E [R28.64], R31 ;  /* 0x0000001f1c002986 */ /* 0x0003e2000c101904 */
[----:B------:R-:W-:Y:S02]  /*fec10*/  ISETP.LT.AND P6, PT, R119, c[0x0][0x178], !P0 ;  /* 0x00005e0077007a0c */ /* 0x000fe400047c1270 */
[----:B------:R-:W-:Y:S01]  /*fec20*/  ISETP.LT.AND P5, PT, R203, c[0x0][0x178], !P0 ;  /* 0x00005e00cb007a0c */ /* 0x000fe200047a1270 */
[----:B------:R-:W-:Y:S01]  /*fec30*/  IMAD.WIDE R2, R2, 0x4, R226 ;  /* 0x0000000402027825 */ /* 0x000fe200078e02e2 */
[----:B------:R-:W-:-:S03]  /*fec40*/  ISETP.LT.AND P2, PT, R171, c[0x0][0x178], !P0 ;  /* 0x00005e00ab007a0c */ /* 0x000fc60004741270 */
[----:B------:R-:W-:-:S04]  /*fec50*/  IMAD.WIDE R240, R244, 0x4, R236 ;  /* 0x00000004f4f07825 */ /* 0x000fc800078e02ec */
[C---:B-1----:R-:W-:Y:S01]  /*fec60*/  IMAD.WIDE R28, R244.reuse, 0x4, R238 ;  /* 0x00000004f41c7825 */ /* 0x042fe200078e02ee */
[----:B------:R1:W-:Y:S03]  /*fec70*/  @P4 STG.E [R2.64], R24 ;  /* 0x0000001802004986 */ /* 0x0003e6000c101904 */
[C---:B------:R-:W-:Y:S01]  /*fec80*/  IMAD.WIDE R242, R244.reuse, 0x4, R224 ;  /* 0x00000004f4f27825 */ /* 0x040fe200078e02e0 */
[----:B------:R3:W-:Y:S04]  /*fec90*/  @P1 STG.E [R28.64], R247 ;  /* 0x000000f71c001986 */ /* 0x0007e8000c101904 */
[----:B------:R-:W4:Y:S01]  /*feca0*/  LDL.LU R31, [R1+0x594] ;  /* 0x00059400011f7983 */ /* 0x000f220000300800 */
[----:B-1----:R-:W-:-:S03]  /*fecb0*/  IMAD.WIDE R2, R244, 0x4, R234 ;  /* 0x00000004f4027825 */ /* 0x002fc600078e02ea */
[----:B------:R1:W-:Y:S01]  /*fecc0*/  @P3 STG.E [R240.64], R249 ;  /* 0x000000f9f0003986 */ /* 0x0003e2000c101904 */
[----:B---3--:R-:W-:-:S03]  /*fecd0*/  IMAD.WIDE R28, R244, 0x4, R232 ;  /* 0x00000004f41c7825 */ /* 0x008fc600078e02e8 */
[----:B------:R-:W-:Y:S04]  /*fece0*/  @P6 STG.E [R242.64], R246 ;  /* 0x000000f6f2006986 */ /* 0x000fe8000c101904 */
[----:B------:R-:W3:Y:S04]  /*fecf0*/  LDL.LU R247, [R1+0x388] ;  /* 0x0003880001f77983 */ /* 0x000ee80000300800 */
[----:B------:R1:W-:Y:S01]  /*fed00*/  @P5 STG.E [R2.64], R251 ;  /* 0x000000fb02005986 */ /* 0x0003e2000c101904 */
[----:B------:R-:W-:-:S03]  /*fed10*/  IADD3 R24, R244, c[0x0][0x198], RZ ;  /* 0x00006600f4187a10 */ /* 0x000fc60007ffe0ff */
[----:B------:R1:W-:Y:S02]  /*fed20*/  @P2 STG.E [R28.64], R250 ;  /* 0x000000fa1c002986 */ /* 0x0003e4000c101904 */
[----:B-1----:R-:W-:-:S04]  /*fed30*/  IMAD.WIDE R240, R244, 0x4, R226 ;  /* 0x00000004f4f07825 */ /* 0x002fc800078e02e2 */
[----:B------:R-:W-:-:S04]  /*fed40*/  IMAD.WIDE R2, R244, 0x4, R228 ;  /* 0x00000004f4027825 */ /* 0x000fc800078e02e4 */
[----:B------:R-:W-:Y:S01]  /*fed50*/  IMAD.WIDE R28, R244, 0x4, R230 ;  /* 0x00000004f41c7825 */ /* 0x000fe200078e02e6 */
[----:B--2---:R-:W-:Y:S02]  /*fed60*/  ISETP.GE.AND P4, PT, R245, c[0x0][0x17c], PT ;  /* 0x00005f00f5007a0c */ /* 0x004fe40003f86270 */
[----:B------:R-:W2:Y:S04]  /*fed70*/  LDL.LU R245, [R1+0x308] ;  /* 0x0003080001f57983 */ /* 0x000ea80000300800 */
[----:B------:R-:W2:Y:S04]  /*fed80*/  LDL.LU R246, [R1+0x593c] ;  /* 0x00593c0001f67983 */ /* 0x000ea80000300800 */
[----:B------:R-:W2:Y:S04]  /*fed90*/  LDL.LU R250, [R1+0x218] ;  /* 0x0002180001fa7983 */ /* 0x000ea80000300800 */
[----:B------:R-:W2:Y:S04]  /*feda0*/  LDL.LU R249, [R1+0x1d8] ;  /* 0x0001d80001f97983 */ /* 0x000ea80000300800 */
[----:B------:R-:W2:Y:S04]  /*fedb0*/  LDL.LU R251, [R1+0x1c8] ;  /* 0x0001c80001fb7983 */ /* 0x000ea80000300800 */
[----:B------:R-:W2:Y:S01]  /*fedc0*/  LDL.LU R244, [R1+0x4f4] ;  /* 0x0004f40001f47983 */ /* 0x000ea20000300800 */
[----:B------:R-:W-:-:S02]  /*fedd0*/  ISETP.LT.AND P3, PT, R139, c[0x0][0x178], !P0 ;  /* 0x00005e008b007a0c */ /* 0x000fc40004761270 */
[----:B------:R-:W-:Y:S02]  /*fede0*/  ISETP.LT.AND P1, PT, R155, c[0x0][0x178], !P0 ;  /* 0x00005e009b007a0c */ /* 0x000fe40004721270 */
[----:B------:R-:W-:-:S09]  /*fedf0*/  ISETP.LT.AND P0, PT, R187, c[0x0][0x178], !P0 ;  /* 0x00005e00bb007a0c */ /* 0x000fd20004701270 */
[----:B----4-:R1:W-:Y:S04]  /*fee00*/  @P3 STG.E [R28.64], R31 ;  /* 0x0000001f1c003986 */ /* 0x0103e8000c101904 */
[----:B-1----:R-:W4:Y:S04]  /*fee10*/  LDL.LU R31, [R1+0x5b08] ;  /* 0x005b0800011f7983 */ /* 0x002f280000300800 */
[----:B--2---:R-:W-:Y:S04]  /*fee20*/  @P1 STG.E [R2.64], R244 ;  /* 0x000000f402001986 */ /* 0x004fe8000c101904 */
[----:B------:R1:W-:Y:S04]  /*fee30*/  @P0 STG.E [R240.64], R25 ;  /* 0x00000019f0000986 */ /* 0x0003e8000c101904 */
[----:B-1----:R-:W2:Y:S01]  /*fee40*/  LDL.LU R25, [R1+0x208] ;  /* 0x0002080001197983 */ /* 0x002ea20000300800 */
[----:B------:R-:W-:-:S02]  /*fee50*/  ISETP.LT.AND P6, PT, R202, c[0x0][0x178], !P4 ;  /* 0x00005e00ca007a0c */ /* 0x000fc400067c1270 */
[----:B------:R-:W-:Y:S02]  /*fee60*/  ISETP.LT.AND P2, PT, R55, c[0x0][0x178], !P4 ;  /* 0x00005e0037007a0c */ /* 0x000fe40006741270 */
[----:B------:R-:W-:Y:S01]  /*fee70*/  ISETP.LT.AND P5, PT, R119, c[0x0][0x178], !P4 ;  /* 0x00005e0077007a0c */ /* 0x000fe200067a1270 */
[C---:B------:R-:W-:Y:S01]  /*fee80*/  IMAD.WIDE R242, R24.reuse, 0x4, R238 ;  /* 0x0000000418f27825 */ /* 0x040fe200078e02ee */
[----:B------:R-:W-:Y:S02]  /*fee90*/  ISETP.LT.AND P1, PT, R203, c[0x0][0x178], !P4 ;  /* 0x00005e00cb007a0c */ /* 0x000fe40006721270 */
[----:B------:R-:W-:Y:S01]  /*feea0*/  ISETP.LT.AND P0, PT, R171, c[0x0][0x178], !P4 ;  /* 0x00005e00ab007a0c */ /* 0x000fe20006701270 */
[----:B------:R-:W-:-:S04]  /*feeb0*/  IMAD.WIDE R2, R24, 0x4, R236 ;  /* 0x0000000418027825 */ /* 0x000fc800078e02ec */
[----:B------:R1:W-:Y:S01]  /*feec0*/  @P6 STG.E [R242.64], R248 ;  /* 0x000000f8f2006986 */ /* 0x0003e2000c101904 */
[----:B------:R-:W-:-:S03]  /*feed0*/  IMAD.WIDE R28, R24, 0x4, R224 ;  /* 0x00000004181c7825 */ /* 0x000fc600078e02e0 */
[----:B---3--:R3:W-:Y:S01]  /*feee0*/  @P2 STG.E [R2.64], R247 ;  /* 0x000000f702002986 */ /* 0x0087e2000c101904 */
[----:B------:R-:W-:-:S03]  /*feef0*/  ISETP.GE.AND P2, PT, R246, c[0x0][0x17c], PT ;  /* 0x00005f00f6007a0c */ /* 0x000fc60003f46270 */
[----:B------:R4:W-:Y:S04]  /*fef00*/  @P5 STG.E [R28.64], R245 ;  /* 0x000000f51c005986 */ /* 0x0009e8000c101904 */
[----:B-1----:R-:W2:Y:S01]  /*fef10*/  LDL.LU R248, [R1+0x3ac] ;  /* 0x0003ac0001f87983 */ /* 0x002ea20000300800 */
[----:B------:R-:W-:-:S03]  /*fef20*/  IMAD.WIDE R242, R24, 0x4, R232 ;  /* 0x0000000418f27825 */ /* 0x000fc600078e02e8 */
[----:B---3--:R-:W3:Y:S01]  /*fef30*/  LDL.LU R247, [R1+0x21c] ;  /* 0x00021c0001f77983 */ /* 0x008ee20000300800 */
[----:B------:R-:W-:-:S03]  /*fef40*/  IMAD.WIDE R2, R24, 0x4, R234 ;  /* 0x0000000418027825 */ /* 0x000fc600078e02ea */
[----:B------:R-:W3:Y:S04]  /*fef50*/  LDL.LU R246, [R1+0x20c] ;  /* 0x00020c0001f67983 */ /* 0x000ee80000300800 */
[----:B------:R-:W3:Y:S04]  /*fef60*/  LDL.LU R244, [R1+0x38c] ;  /* 0x00038c0001f47983 */ /* 0x000ee80000300800 */
[----:B----4-:R-:W4:Y:S04]  /*fef70*/  LDL.LU R245, [R1+0x30c] ;  /* 0x00030c0001f57983 */ /* 0x010f280000300800 */
[----:B------:R1:W-:Y:S04]  /*fef80*/  @P1 STG.E [R2.64], R250 ;  /* 0x000000fa02001986 */ /* 0x0003e8000c101904 */
[----:B-1----:R-:W3:Y:S04]  /*fef90*/  LDL.LU R250, [R1+0x5b04] ;  /* 0x005b040001fa7983 */ /* 0x002ee80000300800 */
[----:B--2---:R1:W-:Y:S04]  /*fefa0*/  @P0 STG.E [R242.64], R25 ;  /* 0x00000019f2000986 */ /* 0x0043e8000c101904 */
[----:B-1----:R-:W2:Y:S01]  /*fefb0*/  LDL.LU R243, [R1+0x58] ;  /* 0x0000580001f37983 */ /* 0x002ea20000300800 */
[----:B------:R-:W-:-:S02]  /*fefc0*/  ISETP.LT.AND P3, PT, R139, c[0x0][0x178], !P4 ;  /* 0x00005e008b007a0c */ /* 0x000fc40006761270 */
[----:B------:R-:W-:Y:S01]  /*fefd0*/  ISETP.LT.AND P6, PT, R155, c[0x0][0x178], !P4 ;  /* 0x00005e009b007a0c */ /* 0x000fe200067c1270 */
[----:B------:R-:W-:Y:S01]  /*fefe0*/  IMAD.WIDE R28, R24, 0x4, R230 ;  /* 0x00000004181c7825 */ /* 0x000fe200078e02e6 */
[----:B------:R-:W-:Y:S01]  /*feff0*/  ISETP.LT.AND P4, PT, R187, c[0x0][0x178], !P4 ;  /* 0x00005e00bb007a0c */ /* 0x000fe20006781270 */
[----:B------:R-:W3:Y:S01]  /*ff000*/  LDL.LU R3, [R1+0x5940] ;  /* 0x0059400001037983 */ /* 0x000ee20000300800 */
[----:B------:R-:W-:Y:S01]  /*ff010*/  ISETP.LT.AND P5, PT, R202, c[0x0][0x178], !P2 ;  /* 0x00005e00ca007a0c */ /* 0x000fe200057a1270 */
[C---:B------:R-:W-:Y:S01]  /*ff020*/  IMAD.WIDE R240, R24.reuse, 0x4, R228 ;  /* 0x0000000418f07825 */ /* 0x040fe200078e02e4 */
[C---:B------:R-:W-:Y:S02]  /*ff030*/  IADD3 R2, R24.reuse, c[0x0][0x198], RZ ;  /* 0x0000660018027a10 */ /* 0x040fe40007ffe0ff */
[----:B------:R-:W-:Y:S01]  /*ff040*/  ISETP.LT.AND P0, PT, R55, c[0x0][0x178], !P2 ;  /* 0x00005e0037007a0c */ /* 0x000fe20005701270 */
[----:B------:R-:W-:Y:S01]  /*ff050*/  IMAD.WIDE R24, R24, 0x4, R226 ;  /* 0x0000000418187825 */ /* 0x000fe200078e02e2 */
[----:B------:R-:W-:Y:S01]  /*ff060*/  ISETP.LT.AND P1, PT, R119, c[0x0][0x178], !P2 ;  /* 0x00005e0077007a0c */ /* 0x000fe20005721270 */
[----:B------:R1:W-:Y:S01]  /*ff070*/  @P3 STG.E [R28.64], R249 ;  /* 0x000000f91c003986 */ /* 0x0003e2000c101904 */
[----:B------:R-:W-:-:S03]  /*ff080*/  ISETP.LT.AND P3, PT, R203, c[0x0][0x178], !P2 ;  /* 0x00005e00cb007a0c */ /* 0x000fc60005761270 */
[----:B------:R4:W-:Y:S01]  /*ff090*/  @P6 STG.E [R240.64], R251 ;  /* 0x000000fbf0006986 */ /* 0x0009e2000c101904 */
[----:B------:R-:W-:Y:S01]  /*ff0a0*/  ISETP.LT.AND P6, PT, R171, c[0x0][0x178], !P2 ;  /* 0x00005e00ab007a0c */ /* 0x000fe200057c1270 */
[C---:B-1----:R-:W-:Y:S02]  /*ff0b0*/  IMAD.WIDE R28, R2.reuse, 0x4, R238 ;  /* 0x00000004021c7825 */ /* 0x042fe400078e02ee */
[----:B------:R-:W3:Y:S02]  /*ff0c0*/  LDL.LU R249, [R1+0x1dc] ;  /* 0x0001dc0001f97983 */ /* 0x000ee40000300800 */
[C---:B----4-:R-:W-:Y:S02]  /*ff0d0*/  IMAD.WIDE R240, R2.reuse, 0x4, R234 ;  /* 0x0000000402f07825 */ /* 0x050fe400078e02ea */
[----:B------:R-:W4:Y:S04]  /*ff0e0*/  LDL.LU R251, [R1+0x1cc] ;  /* 0x0001cc0001fb7983 */ /* 0x000f280000300800 */
[----:B--2---:R1:W-:Y:S04]  /*ff0f0*/  @P4 STG.E [R24.64], R243 ;  /* 0x000000f318004986 */ /* 0x0043e8000c101904 */
[----:B------:R2:W-:Y:S01]  /*ff100*/  @P5 STG.E [R28.64], R248 ;  /* 0x000000f81c005986 */ /* 0x0005e2000c101904 */
[----:B-1----:R-:W-:-:S04]  /*ff110*/  IMAD.WIDE R24, R2, 0x4, R236 ;  /* 0x0000000402187825 */ /* 0x002fc800078e02ec */
[C---:B--2---:R-:W-:Y:S01]  /*ff120*/  IMAD.WIDE R28, R2.reuse, 0x4, R224 ;  /* 0x00000004021c7825 */ /* 0x044fe200078e02e0 */
[----:B---3--:R-:W-:Y:S03]  /*ff130*/  @P0 STG.E [R24.64], R244 ;  /* 0x000000f418000986 */ /* 0x008fe6000c101904 */
[----:B------:R-:W-:Y:S01]  /*ff140*/  IMAD.WIDE R242, R2, 0x4, R232 ;  /* 0x0000000402f27825 */ /* 0x000fe200078e02e8 */
[----:B------:R-:W-:Y:S04]  /*ff150*/  @P1 STG.E [R28.64], R245 ;  /* 0x000000f51c001986 */ /* 0x000fe8000c101904 */
[----:B------:R-:W2:Y:S04]  /*ff160*/  LDL.LU R248, [R1+0x5c] ;  /* 0x00005c0001f87983 */ /* 0x000ea80000300800 */
[----:B------:R1:W-:Y:S04]  /*ff170*/  @P3 STG.E [R240.64], R247 ;  /* 0x000000f7f0003986 */ /* 0x0003e8000c101904 */
[----:B------:R3:W-:Y:S04]  /*ff180*/  @P6 STG.E [R242.64], R246 ;  /* 0x000000f6f2006986 */ /* 0x0007e8000c101904 */
[----:B-1----:R-:W2:Y:S04]  /*ff190*/  LDL.LU R241, [R1+0x578] ;  /* 0x0005780001f17983 */ /* 0x002ea80000300800 */
[----:B---3--:R-:W3:Y:S04]  /*ff1a0*/  LDL.LU R246, [R1+0x5944] ;  /* 0x0059440001f67983 */ /* 0x008ee80000300800 */
[----:B------:R-:W3:Y:S04]  /*ff1b0*/  LDL.LU R243, [R1+0x608] ;  /* 0x0006080001f37983 */ /* 0x000ee80000300800 */
[----:B------:R-:W3:Y:S04]  /*ff1c0*/  LDL.LU R242, [R1+0x3c8] ;  /* 0x0003c80001f27983 */ /* 0x000ee80000300800 */
[----:B------:R-:W3:Y:S04]  /*ff1d0*/  LDL.LU R244, [R1+0x398] ;  /* 0x0003980001f47983 */ /* 0x000ee80000300800 */
[----:B------:R-:W3:Y:S01]  /*ff1e0*/  LDL.LU R245, [R1+0x368] ;  /* 0x0003680001f57983 */ /* 0x000ee20000300800 */
[----:B------:R-:W-:-:S02]  /*ff1f0*/  ISETP.LT.AND P5, PT, R139, c[0x0][0x178], !P2 ;  /* 0x00005e008b007a0c */ /* 0x000fc400057a1270 */
[----:B------:R-:W-:Y:S02]  /*ff200*/  ISETP.LT.AND P4, PT, R155, c[0x0][0x178], !P2 ;  /* 0x00005e009b007a0c */ /* 0x000fe40005781270 */
[----:B------:R-:W-:Y:S02]  /*ff210*/  ISETP.GE.AND P0, PT, R3, c[0x0][0x17c], PT ;  /* 0x00005f0003007a0c */ /* 0x000fe40003f06270 */
[----:B------:R-:W-:Y:S01]  /*ff220*/  ISETP.LT.AND P2, PT, R187, c[0x0][0x178], !P2 ;  /* 0x00005e00bb007a0c */ /* 0x000fe20005741270 */
[----:B------:R-:W-:Y:S01]  /*ff230*/  IMAD.WIDE R24, R2, 0x4, R230 ;  /* 0x0000000402187825 */ /* 0x000fe200078e02e6 */
[----:B------:R-:W-:-:S03]  /*ff240*/  ISETP.LT.AND P1, PT, R202, c[0x0][0x178], !P0 ;  /* 0x00005e00ca007a0c */ /* 0x000fc60004721270 */
[C---:B------:R-:W-:Y:S01]  /*ff250*/  IMAD.WIDE R28, R2.reuse, 0x4, R228 ;  /* 0x00000004021c7825 */ /* 0x040fe200078e02e4 */
[C---:B------:R-:W-:Y:S01]  /*ff260*/  IADD3 R240, R2.reuse, c[0x0][0x198], RZ ;  /* 0x0000660002f07a10 */ /* 0x040fe20007ffe0ff */
[----:B------:R1:W-:Y:S02]  /*ff270*/  @P5 STG.E [R24.64], R249 ;  /* 0x000000f918005986 */ /* 0x0003e4000c101904 */
[----:B------:R-:W-:Y:S02]  /*ff280*/  IMAD.WIDE R2, R2, 0x4, R226 ;  /* 0x0000000402027825 */ /* 0x000fe400078e02e2 */
[----:B----4-:R4:W-:Y:S01]  /*ff290*/  @P4 STG.E [R28.64], R251 ;  /* 0x000000fb1c004986 */ /* 0x0109e2000c101904 */
[----:B------:R-:W-:Y:S02]  /*ff2a0*/  ISETP.LT.AND P3, PT, R55, c[0x0][0x178], !P0 ;  /* 0x00005e0037007a0c */ /* 0x000fe40004761270 */
[----:B------:R-:W-:Y:S02]  /*ff2b0*/  ISETP.LT.AND P5, PT, R119, c[0x0][0x178], !P0 ;  /* 0x00005e0077007a0c */ /* 0x000fe400047a1270 */
[----:B------:R-:W-:Y:S01]  /*ff2c0*/  ISETP.LT.AND P4, PT, R203, c[0x0][0x178], !P0 ;  /* 0x00005e00cb007a0c */ /* 0x000fe20004781270 */
[----:B-1----:R-:W-:Y:S01]  /*ff2d0*/  IMAD.WIDE R24, R240, 0x4, R238 ;  /* 0x00000004f0187825 */ /* 0x002fe200078e02ee */
[----:B----4-:R-:W4:Y:S04]  /*ff2e0*/  LDL.LU R251, [R1+0x2d8] ;  /* 0x0002d80001fb7983 */ /* 0x010f280000300800 */
[----:B------:R-:W4:Y:S01]  /*ff2f0*/  LDL.LU R247, [R1+0x1a8] ;  /* 0x0001a80001f77983 */ /* 0x000f220000300800 */
[----:B------:R-:W-:-:S03]  /*ff300*/  ISETP.LT.AND P6, PT, R171, c[0x0][0x178], !P0 ;  /* 0x00005e00ab007a0c */ /* 0x000fc600047c1270 */
[----:B------:R-:W4:Y:S01]  /*ff310*/  LDL.LU R249, [R1+0x3cc] ;  /* 0x0003cc0001f97983 */ /* 0x000f220000300800 */
[----:B------:R-:W-:-:S03]  /*ff320*/  IMAD.WIDE R28, R240, 0x4, R236 ;  /* 0x00000004f01c7825 */ /* 0x000fc600078e02ec */
[----:B--2---:R1:W-:Y:S02]  /*ff330*/  @P2 STG.E [R2.64], R248 ;  /* 0x000000f802002986 */ /* 0x0043e4000c101904 */
[----:B-1----:R-:W-:Y:S01]  /*ff340*/  IMAD.WIDE R2, R240, 0x4, R224 ;  /* 0x00000004f0027825 */ /* 0x002fe200078e02e0 */
[----:B---3--:R-:W-:Y:S02]  /*ff350*/  ISETP.GE.AND P2, PT, R246, c[0x0][0x17c], PT ;  /* 0x00005f00f6007a0c */ /* 0x008fe40003f46270 */
[----:B------:R-:W2:Y:S04]  /*ff360*/  LDL.LU R246, [R1+0x2dc] ;  /* 0x0002dc0001f67983 */ /* 0x000ea80000300800 */
[----:B------:R-:W3:Y:S04]  /*ff370*/  LDL.LU R248, [R1+0x658] ;  /* 0x0006580001f87983 */ /* 0x000ee80000300800 */
[----:B------:R1:W-:Y:S04]  /*ff380*/  @P1 STG.E [R24.64], R243 ;  /* 0x000000f318001986 */ /* 0x0003e8000c101904 */
[----:B------:R1:W-:Y:S04]  /*ff390*/  @P3 STG.E [R28.64], R241 ;  /* 0x000000f11c003986 */ /* 0x0003e8000c101904 */
[----:B-1----:R-:W2:Y:S01]  /*ff3a0*/  LDL.LU R243, [R1+0x60c] ;  /* 0x00060c0001f37983 */ /* 0x002ea20000300800 */
[----:B------:R-:W-:-:S03]  /*ff3b0*/  IMAD.WIDE R24, R240, 0x4, R234 ;  /* 0x00000004f0187825 */ /* 0x000fc600078e02ea */
[----:B------:R-:W3:Y:S01]  /*ff3c0*/  LDL.LU R241, [R1+0x57c] ;  /* 0x00057c0001f17983 */ /* 0x000ee20000300800 */
[----:B------:R-:W-:-:S03]  /*ff3d0*/  IMAD.WIDE R28, R240, 0x4, R232 ;  /* 0x00000004f01c7825 */ /* 0x000fc600078e02e8 */
[----:B------:R1:W-:Y:S04]  /*ff3e0*/  @P5 STG.E [R2.64], R242 ;  /* 0x000000f202005986 */ /* 0x0003e8000c101904 */
[----:B------:R1:W-:Y:S04]  /*ff3f0*/  @P4 STG.E [R24.64], R244 ;  /* 0x000000f418004986 */ /* 0x0003e8000c101904 */
[----:B------:R1:W-:Y:S04]  /*ff400*/  @P6 STG.E [R28.64], R245 ;  /* 0x000000f51c006986 */ /* 0x0003e8000c101904 */
[----:B-1----:R-:W3:Y:S04]  /*ff410*/  LDL.LU R242, [R1+0x5948] ;  /* 0x0059480001f27983 */ /* 0x002ee80000300800 */
[----:B------:R-:W3:Y:S04]  /*ff420*/  LDL.LU R244, [R1+0x39c] ;  /* 0x00039c0001f47983 */ /* 0x000ee80000300800 */
[----:B------:R-:W3:Y:S01]  /*ff430*/  LDL.LU R245, [R1+0x36c] ;  /* 0x00036c0001f57983 */ /* 0x000ee20000300800 */
[----:B------:R-:W-:-:S02]  /*ff440*/  ISETP.LT.AND P1, PT, R139, c[0x0][0x178], !P0 ;  /* 0x00005e008b007a0c */ /* 0x000fc40004721270 */
[----:B------:R-:W-:Y:S02]  /*ff450*/  ISETP.LT.AND P3, PT, R155, c[0x0][0x178], !P0 ;  /* 0x00005e009b007a0c */ /* 0x000fe40004761270 */
[----:B------:R-:W-:Y:S01]  /*ff460*/  ISETP.LT.AND P0, PT, R187, c[0x0][0x178], !P0 ;  /* 0x00005e00bb007a0c */ /* 0x000fe20004701270 */
[----:B------:R-:W-:Y:S01]  /*ff470*/  IMAD.WIDE R28, R240, 0x4, R230 ;  /* 0x00000004f01c7825 */ /* 0x000fe200078e02e6 */
[----:B------:R-:W-:-:S03]  /*ff480*/  ISETP.LT.AND P6, PT, R202, c[0x0][0x178], !P2 ;  /* 0x00005e00ca007a0c */ /* 0x000fc600057c1270 */
[----:B------:R-:W-:-:S04]  /*ff490*/  IMAD.WIDE R24, R240, 0x4, R228 ;  /* 0x00000004f0187825 */ /* 0x000fc800078e02e4 */
[C---:B------:R-:W-:Y:S01]  /*ff4a0*/  IMAD.WIDE R2, R240.reuse, 0x4, R226 ;  /* 0x00000004f0027825 */ /* 0x040fe200078e02e2 */
[----:B------:R-:W-:Y:S01]  /*ff4b0*/  IADD3 R240, R240, c[0x0][0x198], RZ ;  /* 0x00006600f0f07a10 */ /* 0x000fe20007ffe0ff */
[----:B----4-:R1:W-:Y:S01]  /*ff4c0*/  @P1 STG.E [R28.64], R251 ;  /* 0x000000fb1c001986 */ /* 0x0103e2000c101904 */
[----:B------:R-:W-:-:S03]  /*ff4d0*/  ISETP.LT.AND P4, PT, R55, c[0x0][0x178], !P2 ;  /* 0x00005e0037007a0c */ /* 0x000fc60005781270 */
[----:B------:R4:W-:Y:S01]  /*ff4e0*/  @P3 STG.E [R24.64], R247 ;  /* 0x000000f718003986 */ /* 0x0009e2000c101904 */
[----:B------:R-:W-:-:S03]  /*ff4f0*/  ISETP.LT.AND P5, PT, R119, c[0x0][0x178], !P2 ;  /* 0x00005e0077007a0c */ /* 0x000fc600057a1270 */
[----:B------:R4:W-:Y:S01]  /*ff500*/  @P0 STG.E [R2.64], R250 ;  /* 0x000000fa02000986 */ /* 0x0009e2000c101904 */
[----:B------:R-:W-:Y:S02]  /*ff510*/  ISETP.LT.AND P3, PT, R203, c[0x0][0x178], !P2 ;  /* 0x00005e00cb007a0c */ /* 0x000fe40005761270 */
[----:B------:R-:W-:Y:S01]  /*ff520*/  ISETP.LT.AND P1, PT, R171, c[0x0][0x178], !P2 ;  /* 0x00005e00ab007a0c */ /* 0x000fe20005721270 */
[C---:B-1----:R-:W-:Y:S01]  /*ff530*/  IMAD.WIDE R28, R240.reuse, 0x4, R224 ;  /* 0x00000004f01c7825 */ /* 0x042fe200078e02e0 */
[----:B------:R-:W3:Y:S03]  /*ff540*/  LDL.LU R251, [R1+0x5b00] ;  /* 0x005b000001fb7983 */ /* 0x000ee60000300800 */
[C---:B----4-:R-:W-:Y:S01]  /*ff550*/  IMAD.WIDE R24, R240.reuse, 0x4, R236 ;  /* 0x00000004f0187825 */ /* 0x050fe200078e02ec */
[----:B------:R-:W4:Y:S03]  /*ff560*/  LDL.LU R247, [R1+0x1ac] ;  /* 0x0001ac0001f77983 */ /* 0x000f260000300800 */
[----:B------:R-:W-:-:S05]  /*ff570*/  IMAD.WIDE R2, R240, 0x4, R238 ;  /* 0x00000004f0027825 */ /* 0x000fca00078e02ee */
[----:B--2---:R1:W-:Y:S01]  /*ff580*/  @P6 STG.E [R2.64], R243 ;  /* 0x000000f302006986 */ /* 0x0043e2000c101904 */
[----:B------:R-:W-:-:S03]  /*ff590*/  ISETP.LT.AND P6, PT, R139, c[0x0][0x178], !P2 ;  /* 0x00005e008b007a0c */ /* 0x000fc600057c1270 */
[----:B---3--:R2:W-:Y:S04]  /*ff5a0*/  @P4 STG.E [R24.64], R241 ;  /* 0x000000f118004986 */ /* 0x0085e8000c101904 */
[----:B------:R3:W-:Y:S01]  /*ff5b0*/  @P5 STG.E [R28.64], R249 ;  /* 0x000000f91c005986 */ /* 0x0007e2000c101904 */
[----:B-1----:R-:W-:-:S04]  /*ff5c0*/  IMAD.WIDE R2, R240, 0x4, R234 ;  /* 0x00000004f0027825 */ /* 0x002fc800078e02ea */
[----:B--2---:R-:W-:-:S04]  /*ff5d0*/  IMAD.WIDE R24, R240, 0x4, R232 ;  /* 0x00000004f0187825 */ /* 0x004fc800078e02e8 */
[----:B---3--:R-:W-:Y:S01]  /*ff5e0*/  IMAD.WIDE R28, R240, 0x4, R230 ;  /* 0x00000004f01c7825 */ /* 0x008fe200078e02e6 */
[----:B------:R-:W2:Y:S01]  /*ff5f0*/  LDL.LU R249, [R1+0x638] ;  /* 0x0006380001f97983 */ /* 0x000ea20000300800 */
[----:B------:R-:W-:-:S03]  /*ff600*/  ISETP.GE.AND P0, PT, R242, c[0x0][0x17c], PT ;  /* 0x00005f00f2007a0c */ /* 0x000fc60003f06270 */
[----:B------:R-:W3:Y:S04]  /*ff610*/  LDL.LU R250, [R1+0x588] ;  /* 0x0005880001fa7983 */ /* 0x000ee80000300800 */
[----:B------:R1:W-:Y:S01]  /*ff620*/  @P3 STG.E [R2.64], R244 ;  /* 0x000000f402003986 */ /* 0x0003e2000c101904 */
[----:B------:R-:W-:-:S03]  /*ff630*/  IADD3 R241, R240, c[0x0][0x198], RZ ;  /* 0x00006600f0f17a10 */ /* 0x000fc60007ffe0ff */
[----:B------:R1:W-:Y:S04]  /*ff640*/  @P1 STG.E [R24.64], R245 ;  /* 0x000000f518001986 */ /* 0x0003e8000c101904 */
[----:B------:R1:W-:Y:S04]  /*ff650*/  @P6 STG.E [R28.64], R246 ;  /* 0x000000f61c006986 */ /* 0x0003e8000c101904 */
[----:B-1----:R-:W3:Y:S01]  /*ff660*/  LDL.LU R244, [R1+0x594c] ;  /* 0x00594c0001f47983 */ /* 0x002ee20000300800 */
[----:B------:R-:W-:-:S03]  /*ff670*/  IMAD.WIDE R2, R240, 0x4, R228 ;  /* 0x00000004f0027825 */ /* 0x000fc600078e02e4 */
[----:B------:R-:W3:Y:S01]  /*ff680*/  LDL.LU R242, [R1+0x3d8] ;  /* 0x0003d80001f27983 */ /* 0x000ee20000300800 */
[----:B------:R-:W-:-:S03]  /*ff690*/  IMAD.WIDE R24, R240, 0x4, R226 ;  /* 0x00000004f0187825 */ /* 0x000fc600078e02e2 */
[----:B------:R-:W3:Y:S04]  /*ff6a0*/  LDL.LU R246, [R1+0x3b8] ;  /* 0x0003b80001f67983 */ /* 0x000ee80000300800 */
[----:B------:R-:W3:Y:S04]  /*ff6b0*/  LDL.LU R243, [R1+0x378] ;  /* 0x0003780001f37983 */ /* 0x000ee80000300800 */
[----:B------:R-:W3:Y:S01]  /*ff6c0*/  LDL.LU R240, [R1+0x618] ;  /* 0x0006180001f07983 */ /* 0x000ee20000300800 */
[----:B------:R-:W-:Y:S02]  /*ff6d0*/  ISETP.LT.AND P4, PT, R187, c[0x0][0x178], !P2 ;  /* 0x00005e00bb007a0c */ /* 0x000fe40005781270 */
[----:B------:R-:W-:-:S02]  /*ff6e0*/  ISETP.LT.AND P2, PT, R155, c[0x0][0x178], !P2 ;  /* 0x00005e009b007a0c */ /* 0x000fc40005741270 */
[----:B------:R-:W-:Y:S02]  /*ff6f0*/  ISETP.LT.AND P5, PT, R202, c[0x0][0x178], !P0 ;  /* 0x00005e00ca007a0c */ /* 0x000fe400047a1270 */
[----:B------:R-:W-:Y:S01]  /*ff700*/  ISETP.LT.AND P1, PT, R55, c[0x0][0x178], !P0 ;  /* 0x00005e0037007a0c */ /* 0x000fe20004721270 */
[----:B------:R-:W-:Y:S01]  /*ff710*/  IMAD.WIDE R28, R241, 0x4, R238 ;  /* 0x00000004f11c7825 */ /* 0x000fe200078e02ee */
[----:B------:R-:W-:Y:S02]  /*ff720*/  ISETP.LT.AND P3, PT, R119, c[0x0][0x178], !P0 ;  /* 0x00005e0077007a0c */ /* 0x000fe40004761270 */
[----:B------:R-:W-:-:S05]  /*ff730*/  ISETP.LT.AND P6, PT, R203, c[0x0][0x178], !P0 ;  /* 0x00005e00cb007a0c */ /* 0x000fca00047c1270 */
[----:B----4-:R1:W-:Y:S04]  /*ff740*/  @P2 STG.E [R2.64], R247 ;  /* 0x000000f702002986 */ /* 0x0103e8000c101904 */
[----:B------:R4:W-:Y:S01]  /*ff750*/  @P4 STG.E [R24.64], R251 ;  /* 0x000000fb18004986 */ /* 0x0009e2000c101904 */
[----:B------:R-:W-:-:S03]  /*ff760*/  ISETP.LT.AND P4, PT, R171, c[0x0][0x178], !P0 ;  /* 0x00005e00ab007a0c */ /* 0x000fc60004781270 */
[----:B------:R4:W-:Y:S01]  /*ff770*/  @P5 STG.E [R28.64], R248 ;  /* 0x000000f81c005986 */ /* 0x0009e2000c101904 */
[----:B-1----:R-:W-:Y:S01]  /*ff780*/  IMAD.WIDE R2, R241, 0x4, R236 ;  /* 0x00000004f1027825 */ /* 0x002fe200078e02ec */
[----:B------:R-:W-:-:S03]  /*ff790*/  ISETP.LT.AND P2, PT, R139, c[0x0][0x178], !P0 ;  /* 0x00005e008b007a0c */ /* 0x000fc60004741270 */
[C---:B----4-:R-:W-:Y:S01]  /*ff7a0*/  IMAD.WIDE R24, R241.reuse, 0x4, R224 ;  /* 0x00000004f1187825 */ /* 0x050fe200078e02e0 */
[----:B------:R-:W4:Y:S03]  /*ff7b0*/  LDL.LU R248, [R1+0x65c] ;  /* 0x00065c0001f87983 */ /* 0x000f260000300800 */
[----:B------:R-:W-:Y:S01]  /*ff7c0*/  IMAD.WIDE R28, R241, 0x4, R234 ;  /* 0x00000004f11c7825 */ /* 0x000fe200078e02ea */
[----:B--2---:R1:W-:Y:S01]  /*ff7d0*/  @P1 STG.E [R2.64], R249 ;  /* 0x000000f902001986 */ /* 0x0043e2000c101904 */
[----:B---3--:R-:W-:-:S03]  /*ff7e0*/  ISETP.GE.AND P1, PT, R244, c[0x0][0x17c], PT ;  /* 0x00005f00f4007a0c */ /* 0x008fc60003f26270 */
[----:B------:R-:W2:Y:S04]  /*ff7f0*/  LDL.LU R244, [R1+0x63c] ;  /* 0x00063c0001f47983 */ /* 0x000ea80000300800 */
[----:B------:R-:W3:Y:S04]  /*ff800*/  LDL.LU R245, [R1+0x61c] ;  /* 0x00061c0001f57983 */ /* 0x000ee80000300800 */
[----:B------:R-:W3:Y:S04]  /*ff810*/  LDL.LU R247, [R1+0x58c] ;  /* 0x00058c0001f77983 */ /* 0x000ee80000300800 */
[----:B-1----:R-:W3:Y:S04]  /*ff820*/  LDL.LU R249, [R1+0x3dc] ;  /* 0x0003dc0001f97983 */ /* 0x002ee80000300800 */
[----:B------:R1:W-:Y:S04]  /*ff830*/  @P3 STG.E [R24.64], R240 ;  /* 0x000000f018003986 */ /* 0x0003e8000c101904 */
[----:B------:R1:W-:Y:S02]  /*ff840*/  @P6 STG.E [R28.64], R250 ;  /* 0x000000fa1c006986 */ /* 0x0003e4000c101904 */
[----:B-1----:R-:W-:-:S04]  /*ff850*/  IMAD.WIDE R24, R241, 0x4, R232 ;  /* 0x00000004f1187825 */ /* 0x002fc800078e02e8 */
[----:B------:R-:W-:Y:S01]  /*ff860*/  IMAD.WIDE R28, R241, 0x4, R230 ;  /* 0x00000004f11c7825 */ /* 0x000fe200078e02e6 */
[----:B------:R-:W-:Y:S04]  /*ff870*/  @P4 STG.E [R24.64], R242 ;  /* 0x000000f218004986 */ /* 0x000fe8000c101904 */
[----:B------:R1:W-:Y:S04]  /*ff880*/  @P2 STG.E [R28.64], R246 ;  /* 0x000000f61c002986 */ /* 0x0003e8000c101904 */
[----:B-1----:R-:W3:Y:S04]  /*ff890*/  LDL.LU R246, [R1+0x3bc] ;  /* 0x0003bc0001f67983 */ /* 0x002ee80000300800 */
[----:B------:R-:W3:Y:S01]  /*ff8a0*/  LDL.LU R250, [R1+0x5950] ;  /* 0x0059500001fa7983 */ /* 0x000ee20000300800 */
[----:B------:R-:W-:-:S02]  /*ff8b0*/  ISETP.LT.AND P5, PT, R155, c[0x0][0x178], !P0 ;  /* 0x00005e009b007a0c */ /* 0x000fc400047a1270 */
[----:B------:R-:W-:Y:S01]  /*ff8c0*/  ISETP.LT.AND P0, PT, R187, c[0x0][0x178], !P0 ;  /* 0x00005e00bb007a0c */ /* 0x000fe20004701270 */
[C---:B------:R-:W-:Y:S01]  /*ff8d0*/  IMAD.WIDE R2, R241.reuse, 0x4, R228 ;  /* 0x00000004f1027825 */ /* 0x040fe200078e02e4 */
[----:B------:R-:W-:Y:S01]  /*ff8e0*/  ISETP.LT.AND P3, PT, R202, c[0x0][0x178], !P1 ;  /* 0x00005e00ca007a0c */ /* 0x000fe20004f61270 */
[----:B------:R-:W3:Y:S01]  /*ff8f0*/  LDL.LU R251, [R1+0x37c] ;  /* 0x00037c0001fb7983 */ /* 0x000ee20000300800 */
[----:B------:R-:W-:Y:S02]  /*ff900*/  IADD3 R242, R241, c[0x0][0x198], RZ ;  /* 0x00006600f1f27a10 */ /* 0x000fe40007ffe0ff */
[----:B------:R-:W-:Y:S02]  /*ff910*/  ISETP.LT.AND P4, PT, R55, c[0x0][0x178], !P1 ;  /* 0x00005e0037007a0c */ /* 0x000fe40004f81270 */
[----:B------:R-:W-:Y:S01]  /*ff920*/  ISETP.LT.AND P2, PT, R119, c[0x0][0x178], !P1 ;  /* 0x00005e0077007a0c */ /* 0x000fe20004f41270 */
[----:B------:R-:W-:Y:S02]  /*ff930*/  IMAD.WIDE R24, R242, 0x4, R238 ;  /* 0x00000004f2187825 */ /* 0x000fe400078e02ee */
[----:B------:R1:W-:Y:S01]  /*ff940*/  @P5 STG.E [R2.64], R243 ;  /* 0x000000f302005986 */ /* 0x0003e2000c101904 */
[----:B------:R-:W-:-:S02]  /*ff950*/  ISETP.LT.AND P5, PT, R203, c[0x0][0x178], !P1 ;  /* 0x00005e00cb007a0c */ /* 0x000fc40004fa1270 */
[----:B------:R-:W-:Y:S01]  /*ff960*/  ISETP.LT.AND P6, PT, R171, c[0x0][0x178], !P1 ;  /* 0x00005e00ab007a0c */ /* 0x000fe20004fc1270 */
[----:B------:R-:W-:-:S04]  /*ff970*/  IMAD.WIDE R28, R242, 0x4, R234 ;  /* 0x00000004f21c7825 */ /* 0x000fc800078e02ea */
[----:B-1----:R-:W-:Y:S01]  /*ff980*/  IMAD.WIDE R2, R241, 0x4, R226 ;  /* 0x00000004f1027825 */ /* 0x002fe200078e02e2 */
[----:B------:R-:W3:Y:S04]  /*ff990*/  LDL.LU R243, [R1+0x7b8] ;  /* 0x0007b80001f37983 */ /* 0x000ee80000300800 */
[----:B------:R1:W-:Y:S01]  /*ff9a0*/  @P0 STG.E [R2.64], R30 ;  /* 0x0000001e02000986 */ /* 0x0003e2000c101904 */
[----:B------:R-:W-:-:S03]  /*ff9b0*/  IMAD.WIDE R240, R242, 0x4, R232 ;  /* 0x00000004f2f07825 */ /* 0x000fc600078e02e8 */
[----:B----4-:R4:W-:Y:S01]  /*ff9c0*/  @P3 STG.E [R24.64], R248 ;  /* 0x000000f818003986 */ /* 0x0109e2000c101904 */
[----:B------:R-:W-:Y:S01]  /*ff9d0*/  ISETP.LT.AND P3, PT, R139, c[0x0][0x178], !P1 ;  /* 0x00005e008b007a0c */ /* 0x000fe20004f61270 */
[----:B-1----:R-:W-:-:S04]  /*ff9e0*/  IMAD.WIDE R2, R242, 0x4, R236 ;  /* 0x00000004f2027825 */ /* 0x002fc800078e02ec */
[C---:B----4-:R-:W-:Y:S01]  /*ff9f0*/  IMAD.WIDE R24, R242.reuse, 0x4, R224 ;  /* 0x00000004f2187825 */ /* 0x050fe200078e02e0 */
[----:B------:R-:W4:Y:S04]  /*ffa00*/  LDL.LU R248, [R1+0x7a8] ;  /* 0x0007a80001f87983 */ /* 0x000f280000300800 */
[----:B--2---:R1:W-:Y:S04]  /*ffa10*/  @P4 STG.E [R2.64], R244 ;  /* 0x000000f402004986 */ /* 0x0043e8000c101904 */
[----:B---3--:R2:W-:Y:S04]  /*ffa20*/  @P2 STG.E [R24.64], R245 ;  /* 0x000000f518002986 */ /* 0x0085e8000c101904 */
[----:B------:R-:W-:Y:S04]  /*ffa30*/  @P5 STG.E [R28.64], R247 ;  /* 0x000000f71c005986 */ /* 0x000fe8000c101904 */
[----:B-1----:R-:W3:Y:S04]  /*ffa40*/  LDL.LU R244, [R1+0x668] ;  /* 0x0006680001f47983 */ /* 0x002ee80000300800 */
[----:B------:R1:W-:Y:S04]  /*ffa50*/  @P6 STG.E [R240.64], R249 ;  /* 0x000000f9f0006986 */ /* 0x0003e8000c101904 */
[----:B--2---:R-:W2:Y:S01]  /*ffa60*/  LDL.LU R245, [R1+0x648] ;  /* 0x0006480001f57983 */ /* 0x004ea20000300800 */
[----:B------:R-:W-:-:S03]  /*ffa70*/  IMAD.WIDE R2, R242, 0x4, R230 ;  /* 0x00000004f2027825 */ /* 0x000fc600078e02e6 */
[----:B-1----:R-:W2:Y:S04]  /*ffa80*/  LDL.LU R249, [R1+0x5954] ;  /* 0x0059540001f97983 */ /* 0x002ea80000300800 */
[----:B------:R1:W-:Y:S01]  /*ffa90*/  @P3 STG.E [R2.64], R246 ;  /* 0x000000f602003986 */ /* 0x0003e2000c101904 */
[----:B------:R-:W-:-:S03]  /*ffaa0*/  ISETP.GE.AND P0, PT, R250, c[0x0][0x17c], PT ;  /* 0x00005f00fa007a0c */ /* 0x000fc60003f06270 */
[----:B------:R-:W2:Y:S04]  /*ffab0*/  LDL.LU R250, [R1+0x628] ;  /* 0x0006280001fa7983 */ /* 0x000ea80000300800 */
[----:B------:R-:W2:Y:S04]  /*ffac0*/  LDL.LU R247, [R1+0x598] ;  /* 0x0005980001f77983 */ /* 0x000ea80000300800 */
[----:B-1----:R-:W2:Y:S01]  /*ffad0*/  LDL.LU R246, [R1+0x4f8] ;  /* 0x0004f80001f67983 */ /* 0x002ea20000300800 */
[----:B------:R-:W-:Y:S02]  /*ffae0*/  ISETP.LT.AND P2, PT, R155, c[0x0][0x178], !P1 ;  /* 0x00005e009b007a0c */ /* 0x000fe40004f41270 */
[----:B------:R-:W-:-:S02]  /*ffaf0*/  ISETP.LT.AND P1, PT, R187, c[0x0][0x178], !P1 ;  /* 0x00005e00bb007a0c */ /* 0x000fc40004f21270 */
[----:B------:R-:W-:Y:S02]  /*ffb00*/  ISETP.LT.AND P4, PT, R202, c[0x0][0x178], !P0 ;  /* 0x00005e00ca007a0c */ /* 0x000fe40004781270 */
[C---:B------:R-:W-:Y:S01]  /*ffb10*/  IADD3 R30, R242.reuse, c[0x0][0x198], RZ ;  /* 0x00006600f21e7a10 */ /* 0x040fe20007ffe0ff */
[----:B------:R-:W-:Y:S01]  /*ffb20*/  IMAD.WIDE R2, R242, 0x4, R228 ;  /* 0x00000004f2027825 */ /* 0x000fe200078e02e4 */
[----:B------:R-:W-:-:S03]  /*ffb30*/  ISETP.LT.AND P6, PT, R55, c[0x0][0x178], !P0 ;  /* 0x00005e0037007a0c */ /* 0x000fc600047c1270 */
[----:B------:R-:W-:-:S04]  /*ffb40*/  IMAD.WIDE R24, R242, 0x4, R226 ;  /* 0x00000004f2187825 */ /* 0x000fc800078e02e2 */
[----:B------:R-:W-:Y:S01]  /*ffb50*/  IMAD.WIDE R28, R30, 0x4, R238 ;  /* 0x000000041e1c7825 */ /* 0x000fe200078e02ee */
[----:B------:R-:W-:Y:S01]  /*ffb60*/  @P2 STG.E [R2.64], R251 ;  /* 0x000000fb02002986 */ /* 0x000fe2000c101904 */
[----:B------:R-:W-:-:S03]  /*ffb70*/  ISETP.LT.AND P5, PT, R119, c[0x0][0x178], !P0 ;  /* 0x00005e0077007a0c */ /* 0x000fc600047a1270 */
[----:B------:R-:W-:Y:S01]  /*ffb80*/  @P1 STG.E [R24.64], R31 ;  /* 0x0000001f18001986 */ /* 0x000fe2000c101904 */
[----:B------:R-:W-:-:S03]  /*ffb90*/  ISETP.LT.AND P3, PT, R203, c[0x0][0x178], !P0 ;  /* 0x00005e00cb007a0c */ /* 0x000fc60004761270 */
[----:B------:R1:W-:Y:S01]  /*ffba0*/  @P4 STG.E [R28.64], R243 ;  /* 0x000000f31c004986 */ /* 0x0003e2000c101904 */
[C---:B------:R-:W-:Y:S01]  /*ffbb0*/  IMAD.WIDE R240, R30.reuse, 0x4, R236 ;  /* 0x000000041ef07825 */ /* 0x040fe200078e02ec */
[----:B------:R-:W-:Y:S02]  /*ffbc0*/  ISETP.LT.AND P1, PT, R171, c[0x0][0x178], !P0 ;  /* 0x00005e00ab007a0c */ /* 0x000fe40004721270 */
[----:B-1----:R-:W2:Y:S01]  /*ffbd0*/  LDL.LU R243, [R1+0x7bc] ;  /* 0x0007bc0001f37983 */ /* 0x002ea20000300800 */
[C---:B------:R-:W-:Y:S01]  /*ffbe0*/  IMAD.WIDE R2, R30.reuse, 0x4, R224 ;  /* 0x000000041e027825 */ /* 0x040fe200078e02e0 */
[----:B------:R-:W-:Y:S02]  /*ffbf0*/  ISETP.LT.AND P4, PT, R139, c[0x0][0x178], !P0 ;  /* 0x00005e008b007a0c */ /* 0x000fe40004781270 */
[----:B----4-:R1:W-:Y:S01]  /*ffc00*/  @P6 STG.E [R240.64], R248 ;  /* 0x000000f8f0006986 */ /* 0x0103e2000c101904 */
[----:B------:R-:W-:Y:S01]  /*ffc10*/  IMAD.WIDE R24, R30, 0x4, R234 ;  /* 0x000000041e187825 */ /* 0x000fe200078e02ea */
[----:B------:R-:W-:-:S02]  /*ffc20*/  ISETP.LT.AND P6, PT, R155, c[0x0][0x178], !P0 ;  /* 0x00005e009b007a0c */ /* 0x000fc400047c1270 */
[----:B-1----:R-:W4:Y:S01]  /*ffc30*/  LDL.LU R248, [R1+0x7ac] ;  /* 0x0007ac0001f87983 */ /* 0x002f220000300800 */
[----:B------:R-:W-:-:S03]  /*ffc40*/  IMAD.WIDE R28, R30, 0x4, R228 ;  /* 0x000000041e1c7825 */ /* 0x000fc600078e02e4 */
[----:B---3--:R1:W-:Y:S04]  /*ffc50*/  @P5 STG.E [R2.64], R244 ;  /* 0x000000f402005986 */ /* 0x0083e8000c101904 */
[----:B--2---:R2:W-:Y:S01]  /*ffc60*/  @P3 STG.E [R24.64], R245 ;  /* 0x000000f518003986 */ /* 0x0045e2000c101904 */
[----:B------:R-:W-:-:S03]  /*ffc70*/  ISETP.GE.AND P2, PT, R249, c[0x0][0x17c], PT ;  /* 0x00005f00f9007a0c */ /* 0x000fc60003f46270 */
[----:B------:R-:W3:Y:S01]  /*ffc80*/  LDL.LU R249, [R1+0x62c] ;  /* 0x00062c0001f97983 */ /* 0x000ee20000300800 */
[----:B-1----:R-:W-:-:S03]  /*ffc90*/  IMAD.WIDE R2, R30, 0x4, R232 ;  /* 0x000000041e027825 */ /* 0x002fc600078e02e8 */
[----:B------:R-:W3:Y:S01]  /*ffca0*/  LDL.LU R244, [R1+0x66c] ;  /* 0x00066c0001f47983 */ /* 0x000ee20000300800 */
[----:B--2---:R-:W-:-:S03]  /*ffcb0*/  IMAD.WIDE R24, R30, 0x4, R230 ;  /* 0x000000041e187825 */ /* 0x004fc600078e02e6 */
[----:B------:R-:W2:Y:S04]  /*ffcc0*/  LDL.LU R245, [R1+0x64c] ;  /* 0x00064c0001f57983 */ /* 0x000ea80000300800 */
[----:B------:R-:W2:Y:S04]  /*ffcd0*/  LDL.LU R240, [R1+0x5958] ;  /* 0x0059580001f07983 */ /* 0x000ea80000300800 */
[----:B------:R-:W-:Y:S04]  /*ffce0*/  @P1 STG.E [R2.64], R250 ;  /* 0x000000fa02001986 */ /* 0x000fe8000c101904 */
[----:B------:R1:W-:Y:S04]  /*ffcf0*/  @P4 STG.E [R24.64], R247 ;  /* 0x000000f718004986 */ /* 0x0003e8000c101904 */
[----:B------:R1:W-:Y:S04]  /*ffd00*/  @P6 STG.E [R28.64], R246 ;  /* 0x000000f61c006986 */ /* 0x0003e8000c101904 */
[----:B-1----:R-:W2:Y:S04]  /*ffd10*/  LDL.LU R247, [R1+0x59c] ;  /* 0x00059c0001f77983 */ /* 0x002ea80000300800 */
[----:B------:R-:W2:Y:S01]  /*ffd20*/  LDL.LU R246, [R1+0x4fc] ;  /* 0x0004fc0001f67983 */ /* 0x000ea20000300800 */
[----:B------:R-:W-:-:S02]  /*ffd30*/  ISETP.LT.AND P0, PT, R187, c[0x0][0x178], !P0 ;  /* 0x00005e00bb007a0c */ /* 0x000fc40004701270 */
[----:B------:R-:W-:Y:S02]  /*ffd40*/  ISETP.LT.AND P3, PT, R202, c[0x0][0x178], !P2 ;  /* 0x00005e00ca007a0c */ /* 0x000fe40005761270 */
[C---:B------:R-:W-:Y:S01]  /*ffd50*/  IADD3 R2, R30.reuse, c[0x0][0x198], RZ ;  /* 0x000066001e027a10 */ /* 0x040fe20007ffe0ff */
[----:B------:R-:W-:Y:S01]  /*ffd60*/  IMAD.WIDE R24, R30, 0x4, R226 ;  /* 0x000000041e187825 */ /* 0x000fe200078e02e2 */
[----:B------:R-:W-:-:S03]  /*ffd70*/  ISETP.LT.AND P5, PT, R55, c[0x0][0x178], !P2 ;  /* 0x00005e0037007a0c */ /* 0x000fc600057a1270 */
[----:B------:R-:W-:Y:S01]  /*ffd80*/  IMAD.WIDE R28, R2, 0x4, R238 ;  /* 0x00000004021c7825 */ /* 0x000fe200078e02ee */
[----:B------:R-:W-:-:S03]  /*ffd90*/  ISETP.LT.AND P1, PT, R119, c[0x0][0x178], !P2 ;  /* 0x00005e0077007a0c */ /* 0x000fc60005721270 */
[----:B------:R1:W-:Y:S01]  /*ffda0*/  @P0 STG.E [R24.64], R26 ;  /* 0x0000001a18000986 */ /* 0x0003e2000c101904 */
[----:B------:R-:W-:Y:S01]  /*ffdb0*/  ISETP.LT.AND P4, PT, R203, c[0x0][0x178], !P2 ;  /* 0x00005e00cb007a0c */ /* 0x000fe20005781270 */
[C---:B------:R-:W-:Y:S01]  /*ffdc0*/  IMAD.WIDE R30, R2.reuse, 0x4, R236 ;  /* 0x00000004021e7825 */ /* 0x040fe200078e02ec */
[----:B------:R-:W-:Y:S01]  /*ffdd0*/  ISETP.LT.AND P6, PT, R171, c[0x0][0x178], !P2 ;  /* 0x00005e00ab007a0c */ /* 0x000fe200057c1270 */
[----:B------:R4:W-:Y:S02]  /*ffde0*/  @P3 STG.E [R28.64], R243 ;  /* 0x000000f31c003986 */ /* 0x0009e4000c101904 */
[C---:B-1----:R-:W-:Y:S02]  /*ffdf0*/  IMAD.WIDE R24, R2.reuse, 0x4, R224 ;  /* 0x0000000402187825 */ /* 0x042fe400078e02e0 */
[----:B----4-:R-:W4:Y:S02]  /*ffe00*/  LDL.LU R243, [R1+0x7f0] ;  /* 0x0007f00001f37983 */ /* 0x010f240000300800 */
[----:B------:R-:W-:-:S02]  /*ffe10*/  IMAD.WIDE R28, R2, 0x4, R234 ;  /* 0x00000004021c7825 */ /* 0x000fc400078e02ea */
[----:B------:R1:W-:Y:S01]  /*ffe20*/  @P5 STG.E [R30.64], R248 ;  /* 0x000000f81e005986 */ /* 0x0003e2000c101904 */
[----:B------:R-:W-:Y:S02]  /*ffe30*/  ISETP.LT.AND P5, PT, R139, c[0x0][0x178], !P2 ;  /* 0x00005e008b007a0c */ /* 0x000fe400057a1270 */
[----:B------:R-:W-:Y:S01]  /*ffe40*/  ISETP.LT.AND P3, PT, R155, c[0x0][0x178], !P2 ;  /* 0x00005e009b007a0c */ /* 0x000fe20005761270 */
[----:B-1----:R-:W4:Y:S01]  /*ffe50*/  LDL.LU R248, [R1+0x7c0] ;  /* 0x0007c00001f87983 */ /* 0x002f220000300800 */
[----:B------:R-:W-:-:S03]  /*ffe60*/  IMAD.WIDE R30, R2, 0x4, R232 ;  /* 0x00000004021e7825 */ /* 0x000fc600078e02e8 */
[----:B------:R-:W4:Y:S04]  /*ffe70*/  LDL.LU R251, [R1+0x460] ;  /* 0x0004600001fb7983 */ /* 0x000f280000300800 */
[----:B---3--:R1:W-:Y:S04]  /*ffe80*/  @P1 STG.E [R24.64], R244 ;  /* 0x000000f418001986 */ /* 0x0083e8000c101904 */
[----:B--2---:R2:W-:Y:S04]  /*ffe90*/  @P4 STG.E [R28.64], R245 ;  /* 0x000000f51c004986 */ /* 0x0045e8000c101904 */
[----:B------:R3:W-:Y:S01]  /*ffea0*/  @P6 STG.E [R30.64], R249 ;  /* 0x000000f91e006986 */ /* 0x0007e2000c101904 */
[----:B-1----:R-:W-:-:S03]  /*ffeb0*/  IMAD.WIDE R24, R2, 0x4, R230 ;  /* 0x0000000402187825 */ /* 0x002fc600078e02e6 */
[----:B--2---:R-:W2:Y:S01]  /*ffec0*/  LDL.LU R245, [R1+0x3f0] ;  /* 0x0003f00001f57983 */ /* 0x004ea20000300800 */
[----:B------:R-:W-:-:S03]  /*ffed0*/  IMAD.WIDE R28, R2, 0x4, R228 ;  /* 0x00000004021c7825 */ /* 0x000fc600078e02e4 */
[----:B---3--:R-:W3:Y:S04]  /*ffee0*/  LDL.LU R249, [R1+0x230] ;  /* 0x0002300001f97983 */ /* 0x008ee80000300800 */
[----:B------:R-:W3:Y:S04]  /*ffef0*/  LDL.LU R244, [R1+0x220] ;  /* 0x0002200001f47983 */ /* 0x000ee80000300800 */
[----:B------:R-:W3:Y:S04]  /*fff00*/  LDL.LU R241, [R1+0x595c] ;  /* 0x00595c0001f17983 */ /* 0x000ee80000300800 */
[----:B------:R-:W-:Y:S04]  /*fff10*/  @P5 STG.E [R24.64], R247 ;  /* 0x000000f718005986 */ /* 0x000fe8000c101904 */
[----:B------:R1:W-:Y:S04]  /*fff20*/  @P3 STG.E [R28.64], R246 ;  /* 0x000000f61c003986 */ /* 0x0003e8000c101904 */
[----:B-1----:R-:W3:Y:S01]  /*fff30*/  LDL.LU R246, [R1+0x190] ;  /* 0x0001900001f67983 */ /* 0x002ee20000300800 */
[----:B------:R-:W-:-:S02]  /*fff40*/  ISETP.GE.AND P0, PT, R240, c[0x0][0x17c], PT ;  /* 0x00005f00f0007a0c */ /* 0x000fc40003f06270 */
[----:B------:R-:W-:Y:S01]  /*fff50*/  ISETP.LT.AND P2, PT, R187, c[0x0][0x178], !P2 ;  /* 0x00005e00bb007a0c */ /* 0x000fe20005741270 */
[----:B------:R-:W-:Y:S01]  /*fff60*/  IMAD.WIDE R30, R2, 0x4, R226 ;  /* 0x00000004021e7825 */ /* 0x000fe200078e02e2 */
[----:B------:R-:W-:Y:S01]  /*fff70*/  ISETP.LT.AND P1, PT, R202, c[0x0][0x178], !P0 ;  /* 0x00005e00ca007a0c */ /* 0x000fe20004721270 */
[----:B------:R-:W3:Y:S01]  /*fff80*/  LDL.LU R247, [R1+0x464] ;  /* 0x0004640001f77983 */ /* 0x000ee20000300800 */
[----:B------:R-:W-:Y:S02]  /*fff90*/  IADD3 R240, R2, c[0x0][0x198], RZ ;  /* 0x0000660002f07a10 */ /* 0x000fe40007ffe0ff */
[----:B------:R-:W-:Y:S01]  /*fffa0*/  ISETP.LT.AND P4, PT, R55, c[0x0][0x178], !P0 ;  /* 0x00005e0037007a0c */ /* 0x000fe20004781270 */
[----:B------:R-:W3:Y:S02]  /*fffb0*/  LDL.LU R250, [R1+0x7f4] ;  /* 0x0007f40001fa7983 */ /* 0x000ee40000300800 */
[----:B------:R-:W-:Y:S01]  /*fffc0*/  IMAD.WIDE R2, R240, 0x4, R238 ;  /* 0x00000004f0027825 */ /* 0x000fe200078e02ee */
[----:B------:R-:W-:-:S03]  /*fffd0*/  ISETP.LT.AND P3, PT, R119, c[0x0][0x178], !P0 ;  /* 0x00005e0077007a0c */ /* 0x000fc60004761270 */
[----:B------:R-:W-:Y:S01]  /*fffe0*/  @P2 STG.E [R30.64], R27 ;  /* 0x0000001b1e002986 */ /* 0x000fe2000c101904 */
[----:B------:R-:W-:Y:S01]  /*ffff0*/  ISETP.LT.AND P2, PT, R203, c[0x0][0x178], !P0 ;  /* 0x00005e00cb007a0c */ /* 0x000fe20004741270 */
[----:B------:R-:W-:Y:S01]  /*100000*/  IMAD.WIDE R24, R240, 0x4, R236 ;  /* 0x00000004f0187825 */ /* 0x000fe200078e02ec */
[----:B------:R-:W-:Y:S01]  /*100010*/  ISETP.LT.AND P5, PT, R171, c[0x0][0x178], !P0 ;  /* 0x00005e00ab007a0c */ /* 0x000fe200047a1270 */
[----:B----4-:R1:W-:Y:S01]  /*100020*/  @P1 STG.E [R2.64], R243 ;  /* 0x000000f302001986 */ /* 0x0103e2000c101904 */
[----:B------:R-:W-:-:S03]  /*100030*/  ISETP.LT.AND P6, PT, R139, c[0x0][0x178], !P0 ;  /* 0x00005e008b007a0c */ /* 0x000fc600047c1270 */
[----:B-1----:R-:W4:Y:S01]  /*100040*/  LDL.LU R243, [R1+0x7c4] ;  /* 0x0007c40001f37983 */ /* 0x002f220000300800 */
[----:B------:R-:W-:-:S03]  /*100050*/  IMAD.WIDE R2, R240, 0x4, R224 ;  /* 0x00000004f0027825 */ /* 0x000fc600078e02e0 */
[----:B------:R1:W-:Y:S01]  /*100060*/  @P4 STG.E [R24.64], R248 ;  /* 0x000000f818004986 */ /* 0x0003e2000c101904 */
[----:B------:R-:W-:Y:S01]  /*100070*/  ISETP.LT.AND P4, PT, R155, c[0x0][0x178], !P0 ;  /* 0x00005e009b007a0c */ /* 0x000fe20004781270 */
[C---:B------:R-:W-:Y:S02]  /*100080*/  IMAD.WIDE R26, R240.reuse, 0x4, R232 ;  /* 0x00000004f01a7825 */ /* 0x040fe400078e02e8 */
[----:B------:R1:W-:Y:S02]  /*100090*/  @P3 STG.E [R2.64], R251 ;  /* 0x000000fb02003986 */ /* 0x0003e4000c101904 */
[C---:B-1----:R-:W-:Y:S02]  /*1000a0*/  IMAD.WIDE R24, R240.reuse, 0x4, R234 ;  /* 0x00000004f0187825 */ /* 0x042fe400078e02ea */
[----:B------:R-:W4:Y:S04]  /*1000b0*/  LDL.LU R248, [R1+0x900] ;  /* 0x0009000001f87983 */ /* 0x000f280000300800 */
[----:B------:R-:W4:Y:S01]  /*1000c0*/  LDL.LU R30, [R1+0x5960] ;  /* 0x00596000011e7983 */ /* 0x000f220000300800 */
[----:B------:R-:W-:-:S04]  /*1000d0*/  IMAD.WIDE R28, R240, 0x4, R230 ;  /* 0x00000004f01c7825 */ /* 0x000fc800078e02e6 */
[----:B------:R-:W-:Y:S01]  /*1000e0*/  IMAD.WIDE R2, R240, 0x4, R228 ;  /* 0x00000004f0027825 */ /* 0x000fe200078e02e4 */
[----:B--2---:R1:W-:Y:S04]  /*1000f0*/  @P2 STG.E [R24.64], R245 ;  /* 0x000000f518002986 */ /* 0x0043e8000c101904 */
[----:B---3--:R2:W-:Y:S04]  /*100100*/  @P5 STG.E [R26.64], R249 ;  /* 0x000000f91a005986 */ /* 0x0085e8000c101904 */
[----:B-1----:R-:W3:Y:S04]  /*100110*/  LDL.LU R245, [R1+0x3f4] ;  /* 0x0003f40001f57983 */ /* 0x002ee80000300800 */
[----:B--2---:R-:W2:Y:S04]  /*100120*/  LDL.LU R249, [R1+0x234] ;  /* 0x0002340001f97983 */ /* 0x004ea80000300800 */
[----:B------:R1:W-:Y:S04]  /*100130*/  @P6 STG.E [R28.64], R244 ;  /* 0x000000f41c006986 */ /* 0x0003e8000c101904 */
[----:B-1----:R-:W2:Y:S04]  /*100140*/  LDL.LU R244, [R1+0x224] ;  /* 0x0002240001f47983 */ /* 0x002ea80000300800 */
[----:B------:R1:W-:Y:S04]  /*100150*/  @P4 STG.E [R2.64], R246 ;  /* 0x000000f602004986 */ /* 0x0003e8000c101904 */
[----:B-1----:R-:W2:Y:S01]  /*100160*/  LDL.LU R246, [R1+0x194] ;  /* 0x0001940001f67983 */ /* 0x002ea20000300800 */
[----:B------:R-:W-:-:S02]  /*100170*/  ISETP.GE.AND P1, PT, R241, c[0x0][0x17c], PT ;  /* 0x00005f00f1007a0c */ /* 0x000fc40003f26270 */
[----:B------:R-:W-:Y:S02]  /*100180*/  ISETP.LT.AND P0, PT, R187, c[0x0][0x178], !P0 ;  /* 0x00005e00bb007a0c */ /* 0x000fe40004701270 */
[----:B------:R-:W-:Y:S02]  /*100190*/  ISETP.LT.AND P2, PT, R202, c[0x0][0x178], !P1 ;  /* 0x00005e00ca007a0c */ /* 0x000fe40004f41270 */
[----:B------:R-:W-:Y:S02]  /*1001a0*/  ISETP.LT.AND P3, PT, R55, c[0x0][0x178], !P1 ;  /* 0x00005e0037007a0c */ /* 0x000fe40004f61270 */
[----:B------:R-:W-:Y:S02]  /*1001b0*/  ISETP.LT.AND P6, PT, R119, c[0x0][0x178], !P1 ;  /* 0x00005e0077007a0c */ /* 0x000fe40004fc1270 */
[C---:B------:R-:W-:Y:S01]  /*1001c0*/  IADD3 R31, R240.reuse, c[0x0][0x198], RZ ;  /* 0x00006600f01f7a10 */ /* 0x040fe20007ffe0ff */
[----:B------:R-:W-:-:S04]  /*1001d0*/  IMAD.WIDE R2, R240, 0x4, R226 ;  /* 0x00000004f0027825 */ /* 0x000fc800078e02e2 */
[C---:B------:R-:W-:Y:S01]  /*1001e0*/  IMAD.WIDE R24, R31.reuse, 0x4, R238 ;  /* 0x000000041f187825 */ /* 0x040fe200078e02ee */
[----:B------:R1:W-:Y:S03]  /*1001f0*/  @P0 STG.E [R2.64], R20 ;  /* 0x0000001402000986 */ /* 0x0003e6000c101904 */
[C---:B------:R-:W-:Y:S01]  /*100200*/  IMAD.WIDE R26, R31.reuse, 0x4, R236 ;  /* 0x000000041f1a7825 */ /* 0x040fe200078e02ec */
[----:B------:R-:W-:Y:S03]  /*100210*/  @P2 STG.E [R24.64], R250 ;  /* 0x000000fa18002986 */ /* 0x000fe6000c101904 */
[----:B------:R-:W-:Y:S01]  /*100220*/  IMAD.WIDE R28, R31, 0x4, R224 ;  /* 0x000000041f1c7825 */ /* 0x000fe200078e02e0 */
[----:B----4-:R-:W-:Y:S01]  /*100230*/  @P3 STG.E [R26.64], R243 ;  /* 0x000000f31a003986 */ /* 0x010fe2000c101904 */
[----:B------:R-:W-:-:S03]  /*100240*/  ISETP.LT.AND P5, PT, R203, c[0x0][0x178], !P1 ;  /* 0x00005e00cb007a0c */ /* 0x000fc60004fa1270 */
[----:B------:R4:W-:Y:S01]  /*100250*/  @P6 STG.E [R28.64], R247 ;  /* 0x000000f71c006986 */ /* 0x0009e2000c101904 */
[----:B------:R-:W-:Y:S01]  /*100260*/  ISETP.LT.AND P4, PT, R171, c[0x0][0x178], !P1 ;  /* 0x00005e00ab007a0c */ /* 0x000fe20004f81270 */
[----:B-1----:R-:W-:Y:S01]  /*100270*/  IMAD.WIDE R2, R31, 0x4, R234 ;  /* 0x000000041f027825 */ /* 0x002fe200078e02ea */
[----:B------:R-:W-:Y:S01]  /*100280*/  ISETP.LT.AND P3, PT, R139, c[0x0][0x178], !P1 ;  /* 0x00005e008b007a0c */ /* 0x000fe20004f61270 */
[----:B----4-:R-:W4:Y:S01]  /*100290*/  LDL.LU R247, [R1+0x810] ;  /* 0x0008100001f77983 */ /* 0x010f220000300800 */
[----:B------:R-:W-:-:S03]  /*1002a0*/  ISETP.LT.AND P2, PT, R155, c[0x0][0x178], !P1 ;  /* 0x00005e009b007a0c */ /* 0x000fc60004f41270 */
[----:B------:R-:W4:Y:S01]  /*1002b0*/  LDL.LU R243, [R1+0x800] ;  /* 0x0008000001f37983 */ /* 0x000f220000300800 */
[----:B------:R-:W-:-:S03]  /*1002c0*/  ISETP.GE.AND P0, PT, R30, c[0x0][0x17c], PT ;  /* 0x00005f001e007a0c */ /* 0x000fc60003f06270 */
[----:B------:R-:W4:Y:S01]  /*1002d0*/  LDL.LU R240, [R1+0x5964] ;  /* 0x0059640001f07983 */ /* 0x000f220000300800 */
[----:B------:R-:W-:Y:S01]  /*1002e0*/  ISETP.LT.AND P1, PT, R187, c[0x0][0x178], !P1 ;  /* 0x00005e00bb007a0c */ /* 0x000fe20004f21270 */
[C---:B------:R-:W-:Y:S01]  /*1002f0*/  IMAD.WIDE R24, R31.reuse, 0x4, R232 ;  /* 0x000000041f187825 */ /* 0x040fe200078e02e8 */
[----:B------:R-:W-:Y:S01]  /*100300*/  ISETP.LT.AND P6, PT, R202, c[0x0][0x178], !P0 ;  /* 0x00005e00ca007a0c */ /* 0x000fe200047c1270 */
[----:B------:R-:W4:Y:S01]  /*100310*/  LDL.LU R242, [R1+0x7d0] ;  /* 0x0007d00001f27983 */ /* 0x000f220000300800 */
[----:B------:R-:W-:-:S03]  /*100320*/  IADD3 R30, R31, c[0x0][0x198], RZ ;  /* 0x000066001f1e7a10 */ /* 0x000fc60007ffe0ff */
[----:B------:R-:W4:Y:S01]  /*100330*/  LDL.LU R250, [R1+0x5d0] ;  /* 0x0005d00001fa7983 */ /* 0x000f220000300800 */
[----:B------:R-:W-:-:S04]  /*100340*/  IMAD.WIDE R26, R31, 0x4, R226 ;  /* 0x000000041f1a7825 */ /* 0x000fc800078e02e2 */
[----:B------:R-:W-:Y:S01]  /*100350*/  IMAD.WIDE R28, R30, 0x4, R238 ;  /* 0x000000041e1c7825 */ /* 0x000fe200078e02ee */
[----:B---3--:R1:W-:Y:S04]  /*100360*/  @P5 STG.E [R2.64], R245 ;  /* 0x000000f502005986 */ /* 0x0083e8000c101904 */
[----:B--2---:R2:W-:Y:S04]  /*100370*/  @P4 STG.E [R24.64], R249 ;  /* 0x000000f918004986 */ /* 0x0045e8000c101904 */
[----:B-1----:R-:W3:Y:S01]  /*100380*/  LDL.LU R245, [R1+0x450] ;  /* 0x0004500001f57983 */ /* 0x002ee20000300800 */
[----:B------:R-:W-:-:S03]  /*100390*/  IMAD.WIDE R2, R31, 0x4, R230 ;  /* 0x000000041f027825 */ /* 0x000fc600078e02e6 */
[----:B--2---:R-:W2:Y:S01]  /*1003a0*/  LDL.LU R249, [R1+0x3e0] ;  /* 0x0003e00001f97983 */ /* 0x004ea20000300800 */
[----:B------:R-:W-:-:S03]  /*1003b0*/  IMAD.WIDE R24, R31, 0x4, R228 ;  /* 0x000000041f187825 */ /* 0x000fc600078e02e4 */
[----:B------:R-:W-:Y:S04]  /*1003c0*/  @P3 STG.E [R2.64], R244 ;  /* 0x000000f402003986 */ /* 0x000fe8000c101904 */
[----:B------:R1:W-:Y:S04]  /*1003d0*/  @P2 STG.E [R24.64], R246 ;  /* 0x000000f618002986 */ /* 0x0003e8000c101904 */
[----:B------:R-:W-:Y:S04]  /*1003e0*/  @P1 STG.E [R26.64], R21 ;  /* 0x000000151a001986 */ /* 0x000fe8000c101904 */
[----:B------:R1:W-:Y:S04]  /*1003f0*/  @P6 STG.E [R28.64], R248 ;  /* 0x000000f81c006986 */ /* 0x0003e8000c101904 */
[----:B-1----:R-:W2:Y:S04]  /*100400*/  LDL.LU R246, [R1+0xf0] ;  /* 0x0000f00001f67983 */ /* 0x002ea80000300800 */
[----:B------:R-:W2:Y:S01]  /*100410*/  LDL.LU R248, [R1+0x904] ;  /* 0x0009040001f87983 */ /* 0x000ea20000300800 */
[----:B------:R-:W-:Y:S01]  /*100420*/  ISETP.LT.AND P5, PT, R55, c[0x0][0x178], !P0 ;  /* 0x00005e0037007a0c */ /* 0x000fe200047a1270 */
[----:B------:R-:W-:Y:S01]  /*100430*/  IMAD.WIDE R2, R30, 0x4, R236 ;  /* 0x000000041e027825 */ /* 0x000fe200078e02ec */
[----:B------:R-:W-:Y:S01]  /*100440*/  ISETP.LT.AND P4, PT, R119, c[0x0][0x178], !P0 ;  /* 0x00005e0077007a0c */ /* 0x000fe20004781270 */
[----:B------:R-:W2:Y:S01]  /*100450*/  LDL.LU R244, [R1+0x7d4] ;  /* 0x0007d40001f47983 */ /* 0x000ea20000300800 */
[----:B------:R-:W-:-:S02]  /*100460*/  ISETP.LT.AND P3, PT, R203, c[0x0][0x178], !P0 ;  /* 0x00005e00cb007a0c */ /* 0x000fc40004761270 */
[----:B------:R-:W-:Y:S01]  /*100470*/  ISETP.LT.AND P2, PT, R171, c[0x0][0x178], !P0 ;  /* 0x00005e00ab007a0c */ /* 0x000fe20004741270 */
[----:B------:R-:W-:Y:S01]  /*100480*/  IMAD.WIDE R20, R30, 0x4, R224 ;  /* 0x000000041e147825 */ /* 0x000fe200078e02e0 */
[----:B------:R-:W-:-:S03]  /*100490*/  ISETP.LT.AND P6, PT, R155, c[0x0][0x178], !P0 ;  /* 0x00005e009b007a0c */ /* 0x000fc600047c1270 */
[----:B------:R-:W-:Y:S02]  /*1004a0*/  IMAD.WIDE R24, R30, 0x4, R230 ;  /* 0x000000041e187825 */ /* 0x000fe400078e02e6 */
[----:B----4-:R1:W-:Y:S01]  /*1004b0*/  @P5 STG.E [R2.64], R247 ;  /* 0x000000f702005986 */ /* 0x0103e2000c101904 */
[----:B------:R-:W-:-:S03]  /*1004c0*/  ISETP.LT.AND P5, PT, R139, c[0x0][0x178], !P0 ;  /* 0x00005e008b007a0c */ /* 0x000fc600047a1270 */
[----:B------:R4:W-:Y:S01]  /*1004d0*/  @P4 STG.E [R20.64], R243 ;  /* 0x000000f314004986 */ /* 0x0009e2000c101904 */
[----:B------:R-:W-:Y:S02]  /*1004e0*/  ISETP.LT.AND P0, PT, R187, c[0x0][0x178], !P0 ;  /* 0x00005e00bb007a0c */ /* 0x000fe40004701270 */
[----:B------:R-:W-:Y:S01]  /*1004f0*/  ISETP.GE.AND P1, PT, R240, c[0x0][0x17c], PT ;  /* 0x00005f00f0007a0c */ /* 0x000fe20003f26270 */
[----:B-1----:R-:W2:Y:S01]  /*100500*/  LDL.LU R247, [R1+0x5d4] ;  /* 0x0005d40001f77983 */ /* 0x002ea20000300800 */
[----:B------:R-:W-:-:S03]  /*100510*/  IMAD.WIDE R2, R30, 0x4, R234 ;  /* 0x000000041e027825 */ /* 0x000fc600078e02ea */
[----:B------:R-:W2:Y:S01]  /*100520*/  LDL.LU R251, [R1+0x814] ;  /* 0x0008140001fb7983 */ /* 0x000ea20000300800 */
[----:B----4-:R-:W-:-:S03]  /*100530*/  IMAD.WIDE R20, R30, 0x4, R232 ;  /* 0x000000041e147825 */ /* 0x010fc600078e02e8 */
[----:B------:R-:W4:Y:S04]  /*100540*/  LDL.LU R243, [R1+0x804] ;  /* 0x0008040001f37983 */ /* 0x000f280000300800 */
[----:B------:R-:W4:Y:S01]  /*100550*/  LDL.LU R29, [R1+0x5968] ;  /* 0x00596800011d7983 */ /* 0x000f220000300800 */
[----:B------:R-:W-:Y:S01]  /*100560*/  ISETP.LT.AND P4, PT, R202, c[0x0][0x178], !P1 ;  /* 0x00005e00ca007a0c */ /* 0x000fe20004f81270 */
[C---:B------:R-:W-:Y:S02]  /*100570*/  IMAD.WIDE R26, R30.reuse, 0x4, R228 ;  /* 0x000000041e1a7825 */ /* 0x040fe400078e02e4 */
[----:B------:R1:W-:Y:S01]  /*100580*/  @P3 STG.E [R2.64], R242 ;  /* 0x000000f202003986 */ /* 0x0003e2000c101904 */
[----:B------:R-:W-:-:S03]  /*100590*/  IADD3 R28, R30, c[0x0][0x198], RZ ;  /* 0x000066001e1c7a10 */ /* 0x000fc60007ffe0ff */
[----:B------:R1:W-:Y:S02]  /*1005a0*/  @P2 STG.E [R20.64], R250 ;  /* 0x000000fa14002986 */ /* 0x0003e4000c101904 */
[----:B-1----:R-:W-:-:S04]  /*1005b0*/  IMAD.WIDE R2, R30, 0x4, R226 ;  /* 0x000000041e027825 */ /* 0x002fc800078e02e2 */
[----:B------:R-:W-:Y:S01]  /*1005c0*/  IMAD.WIDE R20, R28, 0x4, R238 ;  /* 0x000000041c147825 */ /* 0x000fe200078e02ee */
[----:B---3--:R1:W-:Y:S04]  /*1005d0*/  @P5 STG.E [R24.64], R245 ;  /* 0x000000f518005986 */ /* 0x0083e8000c101904 */
[----:B--2---:R2:W-:Y:S04]  /*1005e0*/  @P6 STG.E [R26.64], R249 ;  /* 0x000000f91a006986 */ /* 0x0045e8000c101904 */
[----:B-1----:R-:W3:Y:S04]  /*1005f0*/  LDL.LU R245, [R1+0x454] ;  /* 0x0004540001f57983 */ /* 0x002ee80000300800 */
[----:B--2---:R-:W2:Y:S04]  /*100600*/  LDL.LU R249, [R1+0x3e4] ;  /* 0x0003e40001f97983 */ /* 0x004ea80000300800 */
[----:B------:R1:W-:Y:S04]  /*100610*/  @P0 STG.E [R2.64], R246 ;  /* 0x000000f602000986 */ /* 0x0003e8000c101904 */
[----:B------:R1:W-:Y:S04]  /*100620*/  @P4 STG.E [R20.64], R248 ;  /* 0x000000f814004986 */ /* 0x0003e8000c101904 */
[----:B-1----:R-:W2:Y:S04]  /*100630*/  LDL.LU R246, [R1+0xf4] ;  /* 0x0000f40001f67983 */ /* 0x002ea80000300800 */
[----:B------:R-:W2:Y:S04]  /*100640*/  LDL.LU R250, [R1+0x930] ;  /* 0x0009300001fa7983 */ /* 0x000ea80000300800 */
[----:B------:R-:W2:Y:S01]  /*100650*/  LDL.LU R248, [R1+0x920] ;  /* 0x0009200001f87983 */ /* 0x000ea20000300800 */
[----:B------:R-:W-:-:S02]  /*100660*/  ISETP.LT.AND P2, PT, R55, c[0x0][0x178], !P1 ;  /* 0x00005e0037007a0c */ /* 0x000fc40004f41270 */
[----:B------:R-:W-:Y:S02]  /*100670*/  ISETP.LT.AND P3, PT, R119, c[0x0][0x178], !P1 ;  /* 0x00005e0077007a0c */ /* 0x000fe40004f61270 */
[----:B------:R-:W-:Y:S02]  /*100680*/  ISETP.LT.AND P5, PT, R203, c[0x0][0x178], !P1 ;  /* 0x00005e00cb007a0c */ /* 0x000fe40004fa1270 */
[----:B------:R-:W-:Y:S01]  /*100690*/  ISETP.LT.AND P6, PT, R171, c[0x0][0x178], !P1 ;  /* 0x00005e00ab007a0c */ /* 0x000fe20004fc1270 */
[C---:B------:R-:W-:Y:S01]  /*1006a0*/  IMAD.WIDE R2, R28.reuse, 0x4, R236 ;  /* 0x000000041c027825 */ /* 0x040fe200078e02ec */
[----:B------:R-:W-:Y:S02]  /*1006b0*/  ISETP.LT.AND P4, PT, R139, c[0x0][0x178], !P1 ;  /* 0x00005e008b007a0c */ /* 0x000fe40004f81270 */
[----:B------:R-:W-:Y:S01]  /*1006c0*/  ISETP.LT.AND P0, PT, R155, c[0x0][0x178], !P1 ;  /* 0x00005e009b007a0c */ /* 0x000fe20004f01270 */
[----:B------:R-:W-:-:S04]  /*1006d0*/  IMAD.WIDE R20, R28, 0x4, R224 ;  /* 0x000000041c147825 */ /* 0x000fc800078e02e0 */
[----:B------:R-:W-:-:S04]  /*1006e0*/  IMAD.WIDE R24, R28, 0x4, R234 ;  /* 0x000000041c187825 */ /* 0x000fc800078e02ea */
[----:B------:R-:W-:Y:S01]  /*1006f0*/  IMAD.WIDE R26, R28, 0x4, R232 ;  /* 0x000000041c1a7825 */ /* 0x000fe200078e02e8 */
[----:B------:R-:W-:Y:S01]  /*100700*/  ISETP.LT.AND P1, PT, R187, c[0x0][0x178], !P1 ;  /* 0x00005e00bb007a0c */ /* 0x000fe20004f21270 */
[----:B------:R1:W-:Y:S04]  /*100710*/  @P2 STG.E [R2.64], R251 ;  /* 0x000000fb02002986 */ /* 0x0003e8000c101904 */
[----:B----4-:R4:W-:Y:S01]  /*100720*/  @P3 STG.E [R20.64], R243 ;  /* 0x000000f314003986 */ /* 0x0109e2000c101904 */
[----:B------:R-:W-:-:S03]  /*100730*/  ISETP.GE.AND P2, PT, R29, c[0x0][0x17c], PT ;  /* 0x00005f001d007a0c */ /* 0x000fc60003f46270 */
[----:B------:R-:W-:Y:S01]  /*100740*/  @P5 STG.E [R24.64], R244 ;  /* 0x000000f418005986 */ /* 0x000fe2000c101904 */
[----:B-1----:R-:W-:-:S03]  /*100750*/  IMAD.WIDE R2, R28, 0x4, R230 ;  /* 0x000000041c027825 */ /* 0x002fc600078e02e6 */
[----:B------:R-:W2:Y:S01]  /*100760*/  LDL.LU R29, [R1+0x596c] ;  /* 0x00596c00011d7983 */ /* 0x000ea20000300800 */
[----:B------:R-:W-:-:S03]  /*100770*/  ISETP.LT.AND P3, PT, R202, c[0x0][0x178], !P2 ;  /* 0x00005e00ca007a0c */ /* 0x000fc60005761270 */
[----:B------:R-:W2:Y:S01]  /*100780*/  LDL.LU R242, [R1+0x910] ;  /* 0x0009100001f27983 */ /* 0x000ea20000300800 */
[C---:B----4-:R-:W-:Y:S01]  /*100790*/  IMAD.WIDE R20, R28.reuse, 0x4, R228 ;  /* 0x000000041c147825 */ /* 0x050fe200078e02e4 */
[----:B------:R-:W-:Y:S02]  /*1007a0*/  ISETP.LT.AND P5, PT, R55, c[0x0][0x178], !P2 ;  /* 0x00005e0037007a0c */ /* 0x000fe400057a1270 */
[----:B------:R1:W-:Y:S04]  /*1007b0*/  @P6 STG.E [R26.64], R247 ;  /* 0x000000f71a006986 */ /* 0x0003e8000c101904 */
[----:B------:R-:W4:Y:S04]  /*1007c0*/  LDL.LU R243, [R1+0x820] ;  /* 0x0008200001f37983 */ /* 0x000f280000300800 */
[----:B-1----:R-:W4:Y:S04]  /*1007d0*/  LDL.LU R247, [R1+0x7e0] ;  /* 0x0007e00001f77983 */ /* 0x002f280000300800 */
[----:B------:R-:W4:Y:S04]  /*1007e0*/  LDL.LU R251, [R1+0x740] ;  /* 0x0007400001fb7983 */ /* 0x000f280000300800 */
[----:B---3--:R1:W-:Y:S04]  /*1007f0*/  @P4 STG.E [R2.64], R245 ;  /* 0x000000f502004986 */ /* 0x0083e8000c101904 */
[----:B--2---:R2:W-:Y:S01]  /*100800*/  @P0 STG.E [R20.64], R249 ;  /* 0x000000f914000986 */ /* 0x0045e2000c101904 */
[----:B-1----:R-:W-:-:S03]  /*100810*/  IADD3 R2, R28, c[0x0][0x198], RZ ;  /* 0x000066001c027a10 */ /* 0x002fc60007ffe0ff */
[----:B------:R-:W3:Y:S01]  /*100820*/  LDL.LU R245, [R1+0x5e0] ;  /* 0x0005e00001f57983 */ /* 0x000ee20000300800 */
[----:B--2---:R-:W-:-:S03]  /*100830*/  IMAD.WIDE R20, R28, 0x4, R226 ;  /* 0x000000041c147825 */ /* 0x004fc600078e02e2 */
[----:B------:R-:W2:Y:S01]  /*100840*/  LDL.LU R249, [R1+0x240] ;  /* 0x0002400001f97983 */ /* 0x000ea20000300800 */
[----:B------:R-:W-:-:S03]  /*100850*/  IMAD.WIDE R24, R2, 0x4, R238 ;  /* 0x0000000402187825 */ /* 0x000fc600078e02ee */
[----:B------:R-:W2:Y:S01]  /*100860*/  LDL.LU R244, [R1+0x914] ;  /* 0x0009140001f47983 */ /* 0x000ea20000300800 */
[----:B------:R-:W-:-:S03]  /*100870*/  IMAD.WIDE R26, R2, 0x4, R236 ;  /* 0x00000004021a7825 */ /* 0x000fc600078e02ec */
[----:B------:R1:W-:Y:S04]  /*100880*/  @P1 STG.E [R20.64], R246 ;  /* 0x000000f614001986 */ /* 0x0003e8000c101904 */
[----:B------:R-:W-:Y:S04]  /*100890*/  @P3 STG.E [R24.64], R250 ;  /* 0x000000fa18003986 */ /* 0x000fe8000c101904 */
[----:B------:R1:W-:Y:S04]  /*1008a0*/  @P5 STG.E [R26.64], R248 ;  /* 0x000000f81a005986 */ /* 0x0003e8000c101904 */
[----:B-1----:R-:W2:Y:S04]  /*1008b0*/  LDL.LU R246, [R1+0x744] ;  /* 0x0007440001f67983 */ /* 0x002ea80000300800 */
[----:B------:R-:W2:Y:S01]  /*1008c0*/  LDL.LU R248, [R1+0x934] ;  /* 0x0009340001f87983 */ /* 0x000ea20000300800 */
[----:B------:R-:W-:-:S02]  /*1008d0*/  ISETP.LT.AND P4, PT, R119, c[0x0][0x178], !P2 ;  /* 0x00005e0077007a0c */ /* 0x000fc40005781270 */
[----:B------:R-:W-:Y:S01]  /*1008e0*/  ISETP.LT.AND P0, PT, R203, c[0x0][0x178], !P2 ;  /* 0x00005e00cb007a0c */ /* 0x000fe20005701270 */
[----:B------:R-:W2:Y:S01]  /*1008f0*/  LDL.LU R3, [R1+0x5970] ;  /* 0x0059700001037983 */ /* 0x000ea20000300800 */
[----:B------:R-:W-:-:S03]  /*100900*/  ISETP.LT.AND P6, PT, R171, c[0x0][0x178], !P2 ;  /* 0x00005e00ab007a0c */ /* 0x000fc600057c1270 */
[----:B------:R-:W2:Y:S01]  /*100910*/  LDL.LU R250, [R1+0x924] ;  /* 0x0009240001fa7983 */ /* 0x000ea20000300800 */
[----:B------:R-:W-:Y:S01]  /*100920*/  ISETP.LT.AND P3, PT, R139, c[0x0][0x178], !P2 ;  /* 0x00005e008b007a0c */ /* 0x000fe20005761270 */
[C---:B------:R-:W-:Y:S01]  /*100930*/  IMAD.WIDE R20, R2.reuse, 0x4, R224 ;  /* 0x0000000402147825 */ /* 0x040fe200078e02e0 */
[----:B------:R-:W-:Y:S02]  /*100940*/  ISETP.LT.AND P5, PT, R155, c[0x0][0x178], !P2 ;  /* 0x00005e009b007a0c */ /* 0x000fe400057a1270 */
[----:B------:R-:W-:Y:S01]  /*100950*/  ISETP.LT.AND P2, PT, R187, c[0x0][0x178], !P2 ;  /* 0x00005e00bb007a0c */ /* 0x000fe20005741270 */
[----:B------:R-:W-:-:S04]  /*100960*/  IMAD.WIDE R24, R2, 0x4, R234 ;  /* 0x0000000402187825 */ /* 0x000fc800078e02ea */
[----:B------:R-:W-:Y:S01]  /*100970*/  IMAD.WIDE R26, R2, 0x4, R232 ;  /* 0x00000004021a7825 */ /* 0x000fe200078e02e8 */
[----:B------:R-:W-:Y:S01]  /*100980*/  ISETP.GE.AND P1, PT, R29, c[0x0][0x17c], PT ;  /* 0x00005f001d007a0c */ /* 0x000fe20003f26270 */
[----:B------:R1:W-:Y:S04]  /*100990*/  @P4 STG.E [R20.64], R242 ;  /* 0x000000f214004986 */ /* 0x0003e8000c101904 */
[----:B----4-:R4:W-:Y:S01]  /*1009a0*/  @P0 STG.E [R24.64], R243 ;  /* 0x000000f318000986 */ /* 0x0109e2000c101904 */
[----:B------:R-:W-:Y:S01]  /*1009b0*/  ISETP.LT.AND P0, PT, R202, c[0x0][0x178], !P1 ;  /* 0x00005e00ca007a0c */ /* 0x000fe20004f01270 */
[C---:B-1----:R-:W-:Y:S02]  /*1009c0*/  IMAD.WIDE R20, R2.reuse, 0x4, R226 ;  /* 0x0000000402147825 */ /* 0x042fe400078e02e2 */
[----:B------:R1:W-:Y:S04]  /*1009d0*/  @P6 STG.E [R26.64], R247 ;  /* 0x000000f71a006986 */ /* 0x0003e8000c101904 */
[----:B----4-:R-:W4:Y:S01]  /*1009e0*/  LDL.LU R243, [R1+0x824] ;  /* 0x0008240001f37983 */ /* 0x010f220000300800 */
[----:B------:R-:W-:-:S04]  /*1009f0*/  IMAD.WIDE R24, R2, 0x4, R228 ;  /* 0x0000000402187825 */ /* 0x000fc800078e02e4 */
[C---:B-1----:R-:W-:Y:S01]  /*100a00*/  IMAD.WIDE R26, R2.reuse, 0x4, R230 ;  /* 0x00000004021a7825 */ /* 0x042fe200078e02e6 */
[----:B------:R-:W4:Y:S01]  /*100a10*/  LDL.LU R247, [R1+0x7e4] ;  /* 0x0007e40001f77983 */ /* 0x000f220000300800 */
[----:B------:R-:W-:-:S03]  /*100a20*/  IADD3 R2, R2, c[0x0][0x198], RZ ;  /* 0x0000660002027a10 */ /* 0x000fc60007ffe0ff */
[----:B------:R-:W-:Y:S04]  /*100a30*/  @P3 STG.E [R26.64], R251 ;  /* 0x000000fb1a003986 */ /* 0x000fe8000c101904 */
[----:B---3--:R1:W-:Y:S04]  /*100a40*/  @P5 STG.E [R24.64], R245 ;  /* 0x000000f518005986 */ /* 0x0083e8000c101904 */
[----:B--2---:R2:W-:Y:S04]  /*100a50*/  @P2 STG.E [R20.64], R249 ;  /* 0x000000f914002986 */ /* 0x0045e8000c101904 */
[----:B-1----:R-:W3:Y:S01]  /*100a60*/  LDL.LU R245, [R1+0x5e4] ;  /* 0x0005e40001f57983 */ /* 0x002ee20000300800 */
[----:B--2---:R-:W-:-:S03]  /*100a70*/  IMAD.WIDE R20, R2, 0x4, R238 ;  /* 0x0000000402147825 */ /* 0x004fc600078e02ee */
[----:B------:R-:W2:Y:S04]  /*100a80*/  LDL.LU R249, [R1+0x244] ;  /* 0x0002440001f97983 */ /* 0x000ea80000300800 */
[----:B------:R1:W-:Y:S04]  /*100a90*/  @P0 STG.E [R20.64], R248 ;  /* 0x000000f814000986 */ /* 0x0003e8000c101904 */
[----:B-1----:R-:W2:Y:S01]  /*100aa0*/  LDL.LU R248, [R1+0x9a0] ;  /* 0x0009a00001f87983 */ /* 0x002ea20000300800 */
[----:B------:R-:W-:Y:S01]  /*100ab0*/  ISETP.LT.AND P6, PT, R55, c[0x0][0x178], !P1 ;  /* 0x00005e0037007a0c */ /* 0x000fe20004fc1270 */
[C---:B------:R-:W-:Y:S01]  /*100ac0*/  IMAD.WIDE R24, R2.reuse, 0x4, R236 ;  /* 0x0000000402187825 */ /* 0x040fe200078e02ec */
[----:B------:R-:W-:Y:S01]  /*100ad0*/  ISETP.LT.AND P4, PT, R119, c[0x0][0x178], !P1 ;  /* 0x00005e0077007a0c */ /* 0x000fe20004f81270 */
[----:B------:R-:W2:Y:S01]  /*100ae0*/  LDL.LU R29, [R1+0x5974] ;  /* 0x00597400011d7983 */ /* 0x000ea20000300800 */
[----:B------:R-:W-:Y:S01]  /*100af0*/  ISETP.LT.AND P5, PT, R203, c[0x0][0x178], !P1 ;  /* 0x00005e00cb007a0c */ /* 0x000fe20004fa1270 */
[----:B------:R-:W-:Y:S01]  /*100b00*/  IMAD.WIDE R26, R2, 0x4, R224 ;  /* 0x00000004021a7825 */ /* 0x000fe200078e02e0 */
[----:B------:R-:W-:-:S02]  /*100b10*/  ISETP.LT.AND P2, PT, R171, c[0x0][0x178], !P1 ;  /* 0x00005e00ab007a0c */ /* 0x000fc40004f41270 */
[----:B------:R-:W-:-:S05]  /*100b20*/  ISETP.LT.AND P3, PT, R139, c[0x0][0x178], !P1 ;  /* 0x00005e008b007a0c */ /* 0x000fca0004f61270 */
[----:B------:R1:W-:Y:S01]  /*100b30*/  @P6 STG.E [R24.64], R250 ;  /* 0x000000fa18006986 */ /* 0x0003e2000c101904 */
[C---:B------:R-:W-:Y:S01]  /*100b40*/  IMAD.WIDE R20, R2.reuse, 0x4, R234 ;  /* 0x0000000402147825 */ /* 0x040fe200078e02ea */
[----:B------:R-:W-:Y:S02]  /*100b50*/  ISETP.GE.AND P0, PT, R3, c[0x0][0x17c], PT ;  /* 0x00005f0003007a0c */ /* 0x000fe40003f06270 */
[----:B------:R1:W-:Y:S04]  /*100b60*/  @P4 STG.E [R26.64], R244 ;  /* 0x000000f41a004986 */ /* 0x0003e8000c101904 */
[----:B-1----:R-:W2:Y:S01]  /*100b70*/  LDL.LU R250, [R1+0x990] ;  /* 0x0009900001fa7983 */ /* 0x002ea20000300800 */
[----:B------:R-:W-:-:S03]  /*100b80*/  IMAD.WIDE R24, R2, 0x4, R232 ;  /* 0x0000000402187825 */ /* 0x000fc600078e02e8 */
[----:B------:R-:W2:Y:S01]  /*100b90*/  LDL.LU R244, [R1+0x940] ;  /* 0x0009400001f47983 */ /* 0x000ea20000300800 */
[----:B------:R-:W-:Y:S01]  /*100ba0*/  ISETP.LT.AND P4, PT, R155, c[0x0][0x178], !P1 ;  /* 0x00005e009b007a0c */ /* 0x000fe20004f81270 */
[----:B------:R-:W-:Y:S01]  /*100bb0*/  IMAD.WIDE R26, R2, 0x4, R230 ;  /* 0x00000004021a7825 */ /* 0x000fe200078e02e6 */
[----:B------:R-:W-:Y:S01]  /*100bc0*/  ISETP.LT.AND P1, PT, R187, c[0x0][0x178], !P1 ;  /* 0x00005e00bb007a0c */ /* 0x000fe20004f21270 */
[----:B------:R-:W2:Y:S01]  /*100bd0*/  LDL.LU R251, [R1+0x8f0] ;  /* 0x0008f00001fb7983 */ /* 0x000ea20000300800 */
[----:B------:R-:W-:-:S03]  /*100be0*/  ISETP.LT.AND P6, PT, R202, c[0x0][0x178], !P0 ;  /* 0x00005e00ca007a0c */ /* 0x000fc600047c1270 */
[----:B----4-:R1:W-:Y:S01]  /*100bf0*/  @P5 STG.E [R20.64], R243 ;  /* 0x000000f314005986 */ /* 0x0103e2000c101904 */
[----:B------:R-:W-:-:S03]  /*100c00*/  IADD3 R28, R2, c[0x0][0x198], RZ ;  /* 0x00006600021c7a10 */ /* 0x000fc60007ffe0ff */
[----:B------:R4:W-:Y:S04]  /*100c10*/  @P2 STG.E [R24.64], R247 ;  /* 0x000000f718002986 */ /* 0x0009e8000c101904 */
[----:B-1----:R-:W2:Y:S01]  /*100c20*/  LDL.LU R243, [R1+0x840] ;  /* 0x0008400001f37983 */ /* 0x002ea20000300800 */
[----:B------:R-:W-:-:S03]  /*100c30*/  IMAD.WIDE R20, R2, 0x4, R228 ;  /* 0x0000000402147825 */ /* 0x000fc600078e02e4 */
[----:B------:R1:W-:Y:S04]  /*100c40*/  @P3 STG.E [R26.64], R246 ;  /* 0x000000f61a003986 */ /* 0x0003e8000c101904 */
[----:B----4-:R-:W4:Y:S01]  /*100c50*/  LDL.LU R247, [R1+0x830] ;  /* 0x0008300001f77983 */ /* 0x010f220000300800 */
[----:B------:R-:W-:-:S04]  /*100c60*/  IMAD.WIDE R2, R2, 0x4, R226 ;  /* 0x0000000402027825 */ /* 0x000fc800078e02e2 */
[C---:B------:R-:W-:Y:S01]  /*100c70*/  IMAD.WIDE R24, R28.reuse, 0x4, R238 ;  /* 0x000000041c187825 */ /* 0x040fe200078e02ee */
[----:B-1----:R-:W4:Y:S04]  /*100c80*/  LDL.LU R246, [R1+0x760] ;  /* 0x0007600001f67983 */ /* 0x002f280000300800 */
[----:B---3--:R1:W-:Y:S04]  /*100c90*/  @P4 STG.E [R20.64], R245 ;  /* 0x000000f514004986 */ /* 0x0083e8000c101904 */
[----:B--2---:R2:W-:Y:S04]  /*100ca0*/  @P1 STG.E [R2.64], R249 ;  /* 0x000000f902001986 */ /* 0x0045e8000c101904 */
[----:B-1----:R-:W3:Y:S04]  /*100cb0*/  LDL.LU R245, [R1+0x8f4] ;  /* 0x0008f40001f57983 */ /* 0x002ee80000300800 */
[----:B--2---:R-:W2:Y:S04]  /*100cc0*/  LDL.LU R249, [R1+0x844] ;  /* 0x0008440001f97983 */ /* 0x004ea80000300800 */
[----:B------:R1:W-:Y:S04]  /*100cd0*/  @P6 STG.E [R24.64], R248 ;  /* 0x000000f818006986 */ /* 0x0003e8000c101904 */
[----:B-1----:R-:W2:Y:S01]  /*100ce0*/  LDL.LU R248, [R1+0x9a4] ;  /* 0x0009a40001f87983 */ /* 0x002ea20000300800 */
[----:B------:R-:W-:Y:S01]  /*100cf0*/  ISETP.LT.AND P5, PT, R55, c[0x0][0x178], !P0 ;  /* 0x00005e0037007a0c */ /* 0x000fe200047a1270 */
[----:B------:R-:W-:Y:S01]  /*100d00*/  IMAD.WIDE R2, R28, 0x4, R236 ;  /* 0x000000041c027825 */ /* 0x000fe200078e02ec */
[----:B------:R-:W-:-:S02]  /*100d10*/  ISETP.LT.AND P3, PT, R119, c[0x0][0x178], !P0 ;  /* 0x00005e0077007a0c */ /* 0x000fc40004761270 */
[----:B------:R-:W-:Y:S02]  /*100d20*/  ISETP.LT.AND P4, PT, R203, c[0x0][0x178], !P0 ;  /* 0x00005e00cb007a0c */ /* 0x000fe40004781270 */
[----:B------:R-:W-:Y:S01]  /*100d30*/  ISETP.LT.AND P1, PT, R171, c[0x0][0x178], !P0 ;  /* 0x00005e00ab007a0c */ /* 0x000fe20004721270 */
[----:B------:R-:W-:Y:S01]  /*100d40*/  IMAD.WIDE R20, R28, 0x4, R224 ;  /* 0x000000041c147825 */ /* 0x000fe200078e02e0 */
[----:B------:R-:W-:-:S05]  /*100d50*/  ISETP.LT.AND P6, PT, R155, c[0x0][0x178], !P0 ;  /* 0x00005e009b007a0c */ /* 0x000fca00047c1270 */
[----:B------:R1:W-:Y:S01]  /*100d60*/  @P5 STG.E [R2.64], R250 ;  /* 0x000000fa02005986 */ /* 0x0003e2000c101904 */
[----:B------:R-:W-:Y:S01]  /*100d70*/  ISETP.LT.AND P5, PT, R139, c[0x0][0x178], !P0 ;  /* 0x00005e008b007a0c */ /* 0x000fe200047a1270 */
[C---:B------:R-:W-:Y:S02]  /*100d80*/  IMAD.WIDE R24, R28.reuse, 0x4, R230 ;  /* 0x000000041c187825 */ /* 0x040fe400078e02e6 */
[----:B------:R1:W-:Y:S01]  /*100d90*/  @P3 STG.E [R20.64], R244 ;  /* 0x000000f414003986 */ /* 0x0003e2000c101904 */
[----:B------:R-:W-:Y:S01]  /*100da0*/  ISETP.GE.AND P2, PT, R29, c[0x0][0x17c], PT ;  /* 0x00005f001d007a0c */ /* 0x000fe20003f46270 */
[C---:B------:R-:W-:Y:S01]  /*100db0*/  IMAD.WIDE R26, R28.reuse, 0x4, R228 ;  /* 0x000000041c1a7825 */ /* 0x040fe200078e02e4 */
[----:B------:R-:W-:Y:S01]  /*100dc0*/  ISETP.LT.AND P0, PT, R187, c[0x0][0x178], !P0 ;  /* 0x00005e00bb007a0c */ /* 0x000fe20004701270 */
[----:B-1----:R-:W3:Y:S02]  /*100dd0*/  LDL.LU R250, [R1+0x994] ;  /* 0x0009940001fa7983 */ /* 0x002ee40000300800 */
[----:B------:R-:W-:-:S02]  /*100de0*/  IMAD.WIDE R2, R28, 0x4, R234 ;  /* 0x000000041c027825 */ /* 0x000fc400078e02ea */
[----:B------:R-:W3:Y:S02]  /*100df0*/  LDL.LU R244, [R1+0x944] ;  /* 0x0009440001f47983 */ /* 0x000ee40000300800 */
[----:B------:R-:W-:Y:S02]  /*100e00*/  IMAD.WIDE R20, R28, 0x4, R232 ;  /* 0x000000041c147825 */ /* 0x000fe400078e02e8 */
[----:B------:R-:W3:Y:S01]  /*100e10*/  LDL.LU R30, [R1+0x5978] ;  /* 0x00597800011e7983 */ /* 0x000ee20000300800 */
[----:B------:R-:W-:-:S03]  /*100e20*/  ISETP.LT.AND P3, PT, R202, c[0x0][0x178], !P2 ;  /* 0x00005e00ca007a0c */ /* 0x000fc60005761270 */
[----:B------:R1:W-:Y:S01]  /*100e30*/  @P4 STG.E [R2.64], R251 ;  /* 0x000000fb02004986 */ /* 0x0003e2000c101904 */
[----:B------:R-:W-:-:S03]  /*100e40*/  IADD3 R29, R28, c[0x0][0x198], RZ ;  /* 0x000066001c1d7a10 */ /* 0x000fc60007ffe0ff */
[----:B------:R-:W-:Y:S04]  /*100e50*/  @P1 STG.E [R20.64], R243 ;  /* 0x000000f314001986 */ /* 0x000fe8000c101904 */
[----:B----4-:R4:W-:Y:S01]  /*100e60*/  @P5 STG.E [R24.64], R247 ;  /* 0x000000f718005986 */ /* 0x0109e2000c101904 */
[----:B-1----:R-:W-:-:S03]  /*100e70*/  IMAD.WIDE R2, R28, 0x4, R226 ;  /* 0x000000041c027825 */ /* 0x002fc600078e02e2 */
[----:B------:R1:W-:Y:S04]  /*100e80*/  @P6 STG.E [R26.64], R246 ;  /* 0x000000f61a006986 */ /* 0x0003e8000c101904 */
[----:B----4-:R-:W4:Y:S01]  /*100e90*/  LDL.LU R247, [R1+0x834] ;  /* 0x0008340001f77983 */ /* 0x010f220000300800 */
[----:B------:R-:W-:-:S03]  /*100ea0*/  IMAD.WIDE R20, R29, 0x4, R238 ;  /* 0x000000041d147825 */ /* 0x000fc600078e02ee */
[----:B-1----:R-:W4:Y:S04]  /*100eb0*/  LDL.LU R246, [R1+0x764] ;  /* 0x0007640001f67983 */ /* 0x002f280000300800 */
[----:B------:R1:W-:Y:S04]  /*100ec0*/  @P0 STG.E [R2.64], R22 ;  /* 0x0000001602000986 */ /* 0x0003e8000c101904 */
[----:B-1----:R-:W4:Y:S04]  /*100ed0*/  LDL.LU R22, [R1+0x5afc] ;  /* 0x005afc0001167983 */ /* 0x002f280000300800 */
[----:B------:R-:W4:Y:S04]  /*100ee0*/  LDL.LU R243, [R1+0x7f8] ;  /* 0x0007f80001f37983 */ /* 0x000f280000300800 */
[----:B--2---:R1:W-:Y:S04]  /*100ef0*/  @P3 STG.E [R20.64], R248 ;  /* 0x000000f814003986 */ /* 0x0043e8000c101904 */
[----:B-1----:R-:W2:Y:S01]  /*100f00*/  LDL.LU R248, [R1+0x7c8] ;  /* 0x0007c80001f87983 */ /* 0x002ea20000300800 */
[----:B------:R-:W-:-:S02]  /*100f10*/  ISETP.LT.AND P1, PT, R55, c[0x0][0x178], !P2 ;  /* 0x00005e0037007a0c */ /* 0x000fc40005721270 */
[----:B------:R-:W-:Y:S02]  /*100f20*/  ISETP.LT.AND P4, PT, R119, c[0x0][0x178], !P2 ;  /* 0x00005e0077007a0c */ /* 0x000fe40005781270 */
[----:B------:R-:W-:Y:S02]  /*100f30*/  ISETP.LT.AND P5, PT, R203, c[0x0][0x178], !P2 ;  /* 0x00005e00cb007a0c */ /* 0x000fe400057a1270 */
[----:B------:R-:W-:Y:S01]  /*100f40*/  ISETP.LT.AND P6, PT, R171, c[0x0][0x178], !P2 ;  /* 0x00005e00ab007a0c */ /* 0x000fe200057c1270 */
[----:B------:R-:W-:Y:S01]  /*100f50*/  IMAD.WIDE R2, R29, 0x4, R236 ;  /* 0x000000041d027825 */ /* 0x000fe200078e02ec */
[----:B------:R-:W-:Y:S01]  /*100f60*/  ISETP.LT.AND P3, PT, R139, c[0x0][0x178], !P2 ;  /* 0x00005e008b007a0c */ /* 0x000fe20005761270 */
[----:B------:R-:W2:Y:S01]  /*100f70*/  LDL.LU R28, [R1+0x597c] ;  /* 0x00597c00011c7983 */ /* 0x000ea20000300800 */
[----:B------:R-:W-:Y:S01]  /*100f80*/  ISETP.LT.AND P0, PT, R155, c[0x0][0x178], !P2 ;  /* 0x00005e009b007a0c */ /* 0x000fe20005701270 */
[C---:B------:R-:W-:Y:S02]  /*100f90*/  IMAD.WIDE R20, R29.reuse, 0x4, R224 ;  /* 0x000000041d147825 */ /* 0x040fe400078e02e0 */
[----:B---3--:R1:W-:Y:S02]  /*100fa0*/  @P1 STG.E [R2.64], R250 ;  /* 0x000000fa02001986 */ /* 0x0083e4000c101904 */
[----:B------:R-:W-:Y:S01]  /*100fb0*/  IMAD.WIDE R24, R29, 0x4, R234 ;  /* 0x000000041d187825 */ /* 0x000fe200078e02ea */
[----:B------:R-:W-:-:S03]  /*100fc0*/  ISETP.LT.AND P2, PT, R187, c[0x0][0x178], !P2 ;  /* 0x00005e00bb007a0c */ /* 0x000fc60005741270 */
[----:B------:R-:W-:Y:S01]  /*100fd0*/  IMAD.WIDE R26, R29, 0x4, R232 ;  /* 0x000000041d1a7825 */ /* 0x000fe200078e02e8 */
[----:B------:R-:W3:Y:S01]  /*100fe0*/  LDL.LU R251, [R1+0x468] ;  /* 0x0004680001fb7983 */ /* 0x000ee20000300800 */
[----:B------:R-:W-:-:S03]  /*100ff0*/  ISETP.GE.AND P1, PT, R30, c[0x0][0x17c], PT ;  /* 0x00005f001e007a0c */ /* 0x000fc60003f26270 */
[----:B------:R1:W-:Y:S02]  /*101000*/  @P4 STG.E [R20.64], R244 ;  /* 0x000000f414004986 */ /* 0x0003e4000c101904 */
[----:B-1----:R-:W-:Y:S01]  /*101010*/  IMAD.WIDE R2, R29, 0x4, R230 ;  /* 0x000000041d027825 */ /* 0x002fe200078e02e6 */
[----:B------:R-:W-:Y:S01]  /*101020*/  ISETP.LT.AND P4, PT, R202, c[0x0][0x178], !P1 ;  /* 0x00005e00ca007a0c */ /* 0x000fe20004f81270 */
[----:B------:R1:W-:Y:S01]  /*101030*/  @P5 STG.E [R24.64], R245 ;  /* 0x000000f518005986 */ /* 0x0003e2000c101904 */
[----:B------:R-:W-:-:S03]  /*101040*/  ISETP.LT.AND P5, PT, R55, c[0x0][0x178], !P1 ;  /* 0x00005e0037007a0c */ /* 0x000fc60004fa1270 */
[----:B------:R1:W-:Y:S01]  /*101050*/  @P6 STG.E [R26.64], R249 ;  /* 0x000000f91a006986 */ /* 0x0003e2000c101904 */
[----:B------:R-:W-:-:S03]  /*101060*/  IMAD.WIDE R20, R29, 0x4, R228 ;  /* 0x000000041d147825 */ /* 0x000fc600078e02e4 */
[----:B-1----:R-:W3:Y:S04]  /*101070*/  LDL.LU R245, [R1+0x3f8] ;  /* 0x0003f80001f57983 */ /* 0x002ee80000300800 */
[----:B------:R-:W3:Y:S04]  /*101080*/  LDL.LU R249, [R1+0x238] ;  /* 0x0002380001f97983 */ /* 0x000ee80000300800 */
[----:B----4-:R1:W-:Y:S04]  /*101090*/  @P3 STG.E [R2.64], R247 ;  /* 0x000000f702003986 */ /* 0x0103e8000c101904 */
[----:B------:R-:W4:Y:S04]  /*1010a0*/  LDL.LU R250, [R1+0x228] ;  /* 0x0002280001fa7983 */ /* 0x000f280000300800 */
[----:B------:R1:W-:Y:S02]  /*1010b0*/  @P0 STG.E [R20.64], R246 ;  /* 0x000000f614000986 */ /* 0x0003e4000c101904 */
[----:B-1----:R-:W-:-:S02]  /*1010c0*/  IADD3 R2, R29, c[0x0][0x198], RZ ;  /* 0x000066001d027a10 */ /* 0x002fc40007ffe0ff */
[----:B------:R-:W4:Y:S03]  /*1010d0*/  LDL.LU R247, [R1+0x198] ;  /* 0x0001980001f77983 */ /* 0x000f260000300800 */
[----:B------:R-:W-:-:S04]  /*1010e0*/  IMAD.WIDE R24, R2, 0x4, R238 ;  /* 0x0000000402187825 */ /* 0x000fc800078e02ee */
[----:B------:R-:W-:-:S04]  /*1010f0*/  IMAD.WIDE R20, R29, 0x4, R226 ;  /* 0x000000041d147825 */ /* 0x000fc800078e02e2 */
[----:B------:R-:W-:Y:S01]  /*101100*/  IMAD.WIDE R26, R2, 0x4, R236 ;  /* 0x00000004021a7825 */ /* 0x000fe200078e02ec */
[----:B------:R1:W-:Y:S04]  /*101110*/  @P2 STG.E [R20.64], R23 ;  /* 0x0000001714002986 */ /* 0x0003e8000c101904 */
[----:B------:R-:W-:Y:S04]  /*101120*/  @P4 STG.E [R24.64], R243 ;  /* 0x000000f318004986 */ /* 0x000fe8000c101904 */
[----:B-1----:R-:W4:Y:S04]  /*101130*/  LDL.LU R23, [R1+0x5af8] ;  /* 0x005af80001177983 */ /* 0x002f280000300800 */
[----:B------:R-:W4:Y:S04]  /*101140*/  LDL.LU R244, [R1+0x46c] ;  /* 0x00046c0001f47983 */ /* 0x000f280000300800 */
[----:B------:R-:W4:Y:S04]  /*101150*/  LDL.LU R246, [R1+0x22c] ;  /* 0x00022c0001f67983 */ /* 0x000f280000300800 */
[----:B--2---:R1:W-:Y:S04]  /*101160*/  @P5 STG.E [R26.64], R248 ;  /* 0x000000f81a005986 */ /* 0x0043e8000c101904 */
[----:B-1----:R-:W2:Y:S01]  /*101170*/  LDL.LU R248, [R1+0x7fc] ;  /* 0x0007fc0001f87983 */ /* 0x002ea20000300800 */
[----:B------:R-:W-:-:S02]  /*101180*/  ISETP.LT.AND P3, PT, R119, c[0x0][0x178], !P1 ;  /* 0x00005e0077007a0c */ /* 0x000fc40004f61270 */
[----:B------:R-:W-:Y:S02]  /*101190*/  ISETP.LT.AND P0, PT, R203, c[0x0][0x178], !P1 ;  /* 0x00005e00cb007a0c */ /* 0x000fe40004f01270 */
[----:B------:R-:W-:Y:S01]  /*1011a0*/  ISETP.LT.AND P6, PT, R171, c[0x0][0x178], !P1 ;  /* 0x00005e00ab007a0c */ /* 0x000fe20004fc1270 */
[C---:B------:R-:W-:Y:S01]  /*1011b0*/  IMAD.WIDE R20, R2.reuse, 0x4, R224 ;  /* 0x0000000402147825 */ /* 0x040fe200078e02e0 */
[----:B------:R-:W-:Y:S01]  /*1011c0*/  ISETP.LT.AND P4, PT, R139, c[0x0][0x178], !P1 ;  /* 0x00005e008b007a0c */ /* 0x000fe20004f81270 */
[----:B------:R-:W2:Y:S01]  /*1011d0*/  LDL.LU R3, [R1+0x5980] ;  /* 0x0059800001037983 */ /* 0x000ea20000300800 */
[----:B------:R-:W-:Y:S01]  /*1011e0*/  ISETP.LT.AND P5, PT, R155, c[0x0][0x178], !P1 ;  /* 0x00005e009b007a0c */ /* 0x000fe20004fa1270 */
[C---:B------:R-:W-:Y:S01]  /*1011f0*/  IMAD.WIDE R24, R2.reuse, 0x4, R234 ;  /* 0x0000000402187825 */ /* 0x040fe200078e02ea */
[----:B------:R-:W-:Y:S01]  /*101200*/  ISETP.LT.AND P1, PT, R187, c[0x0][0x178], !P1 ;  /* 0x00005e00bb007a0c */ /* 0x000fe20004f21270 */
[----:B------:R-:W2:Y:S02]  /*101210*/  LDL.LU R243, [R1+0x7cc] ;  /* 0x0007cc0001f37983 */ /* 0x000ea40000300800 */
[----:B------:R-:W-:Y:S01]  /*101220*/  IMAD.WIDE R26, R2, 0x4, R232 ;  /* 0x00000004021a7825 */ /* 0x000fe200078e02e8 */
[----:B------:R-:W-:Y:S01]  /*101230*/  ISETP.GE.AND P2, PT, R28, c[0x0][0x17c], PT ;  /* 0x00005f001c007a0c */ /* 0x000fe20003f46270 */
[----:B---3--:R1:W-:Y:S04]  /*101240*/  @P3 STG.E [R20.64], R251 ;  /* 0x000000fb14003986 */ /* 0x0083e8000c101904 */
[----:B------:R3:W-:Y:S01]  /*101250*/  @P0 STG.E [R24.64], R245 ;  /* 0x000000f518000986 */ /* 0x0007e2000c101904 */
[----:B------:R-:W-:-:S03]  /*101260*/  ISETP.LT.AND P0, PT, R202, c[0x0][0x178], !P2 ;  /* 0x00005e00ca007a0c */ /* 0x000fc60005701270 */
[----:B------:R3:W-:Y:S01]  /*101270*/  @P6 STG.E [R26.64], R249 ;  /* 0x000000f91a006986 */ /* 0x0007e2000c101904 */
[----:B-1----:R-:W-:-:S03]  /*101280*/  IMAD.WIDE R20, R2, 0x4, R226 ;  /* 0x0000000402147825 */ /* 0x002fc600078e02e2 */
[----:B---3--:R-:W3:Y:S01]  /*101290*/  LDL.LU R245, [R1+0x3fc] ;  /* 0x0003fc0001f57983 */ /* 0x008ee20000300800 */
[----:B------:R-:W-:-:S03]  /*1012a0*/  IMAD.WIDE R24, R2, 0x4, R228 ;  /* 0x0000000402187825 */ /* 0x000fc600078e02e4 */
[----:B------:R-:W3:Y:S01]  /*1012b0*/  LDL.LU R249, [R1+0x23c] ;  /* 0x00023c0001f97983 */ /* 0x000ee20000300800 */
[C---:B------:R-:W-:Y:S01]  /*1012c0*/  IMAD.WIDE R26, R2.reuse, 0x4, R230 ;  /* 0x00000004021a7825 */ /* 0x040fe200078e02e6 */
[----:B------:R-:W-:Y:S02]  /*1012d0*/  IADD3 R2, R2, c[0x0][0x198], RZ ;  /* 0x0000660002027a10 */ /* 0x000fe40007ffe0ff */
[----:B------:R-:W3:Y:S04]  /*1012e0*/  LDL.LU R28, [R1+0x5984] ;  /* 0x00598400011c7983 */ /* 0x000ee80000300800 */
[----:B----4-:R-:W-:Y:S04]  /*1012f0*/  @P4 STG.E [R26.64], R250 ;  /* 0x000000fa1a004986 */ /* 0x010fe8000c101904 */
[----:B------:R1:W-:Y:S04]  /*101300*/  @P5 STG.E [R24.64], R247 ;  /* 0x000000f718005986 */ /* 0x0003e8000c101904 */
[----:B------:R4:W-:Y:S04]  /*101310*/  @P1 STG.E [R20.64], R22 ;  /* 0x0000001614001986 */ /* 0x0009e8000c101904 */
[----:B-1----:R-:W3:Y:S01]  /*101320*/  LDL.LU R247, [R1+0x19c] ;  /* 0x00019c0001f77983 */ /* 0x002ee20000300800 */
[----:B----4-:R-:W-:-:S05]  /*101330*/  IMAD.WIDE R20, R2, 0x4, R238 ;  /* 0x0000000402147825 */ /* 0x010fca00078e02ee */
[----:B--2---:R1:W-:Y:S04]  /*101340*/  @P0 STG.E [R20.64], R248 ;  /* 0x000000f814000986 */ /* 0x0043e8000c101904 */
[----:B-1----:R-:W2:Y:S01]  /*101350*/  LDL.LU R248, [R1+0x908] ;  /* 0x0009080001f87983 */ /* 0x002ea20000300800 */
[----:B------:R-:W-:Y:S02]  /*101360*/  ISETP.LT.AND P6, PT, R55, c[0x0][0x178], !P2 ;  /* 0x00005e0037007a0c */ /* 0x000fe400057c1270 */
[----:B------:R-:W-:Y:S01]  /*101370*/  ISETP.LT.AND P3, PT, R119, c[0x0][0x178], !P2 ;  /* 0x00005e0077007a0c */ /* 0x000fe20005761270 */
[----:B------:R-:W-:Y:S01]  /*101380*/  IMAD.WIDE R24, R2, 0x4, R236 ;  /* 0x0000000402187825 */ /* 0x000fe200078e02ec */
[----:B------:R-:W-:Y:S01]  /*101390*/  ISETP.LT.AND P5, PT, R203, c[0x0][0x178], !P2 ;  /* 0x00005e00cb007a0c */ /* 0x000fe200057a1270 */
[----:B------:R-:W4:Y:S01]  /*1013a0*/  LDL.LU R251, [R1+0x818] ;  /* 0x0008180001fb7983 */ /* 0x000f220000300800 */
[----:B------:R-:W-:-:S02]  /*1013b0*/  ISETP.LT.AND P1, PT, R171, c[0x0][0x178], !P2 ;  /* 0x00005e00ab007a0c */ /* 0x000fc40005721270 */
[----:B------:R-:W-:Y:S01]  /*1013c0*/  ISETP.LT.AND P4, PT, R139, c[0x0][0x178], !P2 ;  /* 0x00005e008b007a0c */ /* 0x000fe20005781270 */
[----:B------:R-:W-:Y:S01]  /*1013d0*/  IMAD.WIDE R26, R2, 0x4, R224 ;  /* 0x00000004021a7825 */ /* 0x000fe200078e02e0 */
[----:B------:R-:W-:-:S03]  /*1013e0*/  ISETP.GE.AND P0, PT, R3, c[0x0][0x17c], PT ;  /* 0x00005f0003007a0c */ /* 0x000fc60003f06270 */
[----:B------:R1:W-:Y:S01]  /*1013f0*/  @P6 STG.E [R24.64], R243 ;  /* 0x000000f318006986 */ /* 0x0003e2000c101904 */
[----:B------:R-:W-:-:S03]  /*101400*/  IMAD.WIDE R20, R2, 0x4, R234 ;  /* 0x0000000402147825 */ /* 0x000fc600078e02ea */
[----:B------:R3:W-:Y:S01]  /*101410*/  @P3 STG.E [R26.64], R244 ;  /* 0x000000f41a003986 */ /* 0x0007e2000c101904 */
[----:B------:R-:W-:Y:S02]  /*101420*/  ISETP.LT.AND P3, PT, R155, c[0x0][0x178], !P2 ;  /* 0x00005e009b007a0c */ /* 0x000fe40005761270 */
[----:B------:R-:W-:Y:S01]  /*101430*/  ISETP.LT.AND P2, PT, R187, c[0x0][0x178], !P2 ;  /* 0x00005e00bb007a0c */ /* 0x000fe20005741270 */
[C---:B-1----:R-:W-:Y:S01]  /*101440*/  IMAD.WIDE R24, R2.reuse, 0x4, R232 ;  /* 0x0000000402187825 */ /* 0x042fe200078e02e8 */
[----:B------:R-:W4:Y:S03]  /*101450*/  LDL.LU R243, [R1+0x808] ;  /* 0x0008080001f37983 */ /* 0x000f260000300800 */
[----:B---3--:R-:W-:Y:S01]  /*101460*/  IMAD.WIDE R26, R2, 0x4, R230 ;  /* 0x00000004021a7825 */ /* 0x008fe200078e02e6 */
[----:B------:R1:W-:Y:S01]  /*101470*/  @P5 STG.E [R20.64], R245 ;  /* 0x000000f514005986 */ /* 0x0003e2000c101904 */
[----:B------:R-:W-:-:S03]  /*101480*/  ISETP.LT.AND P6, PT, R202, c[0x0][0x178], !P0 ;  /* 0x00005e00ca007a0c */ /* 0x000fc600047c1270 */
[----:B------:R-:W-:Y:S04]  /*101490*/  @P1 STG.E [R24.64], R249 ;  /* 0x000000f918001986 */ /* 0x000fe8000c101904 */
[----:B------:R3:W-:Y:S04]  /*1014a0*/  @P4 STG.E [R26.64], R246 ;  /* 0x000000f61a004986 */ /* 0x0007e8000c101904 */
[----:B------:R-:W4:Y:S01]  /*1014b0*/  LDL.LU R242, [R1+0x7d8] ;  /* 0x0007d80001f27983 */ /* 0x000f220000300800 */
[----:B-1----:R-:W-:-:S03]  /*1014c0*/  IMAD.WIDE R20, R2, 0x4, R228 ;  /* 0x0000000402147825 */ /* 0x002fc600078e02e4 */
[----:B------:R-:W4:Y:S01]  /*1014d0*/  LDL.LU R250, [R1+0x5d8] ;  /* 0x0005d80001fa7983 */ /* 0x000f220000300800 */
[----:B---3--:R-:W-:-:S03]  /*1014e0*/  IADD3 R26, R2, c[0x0][0x198], RZ ;  /* 0x00006600021a7a10 */ /* 0x008fc60007ffe0ff */
[----:B------:R-:W3:Y:S01]  /*1014f0*/  LDL.LU R249, [R1+0x458] ;  /* 0x0004580001f97983 */ /* 0x000ee20000300800 */
[----:B------:R-:W-:-:S03]  /*101500*/  IMAD.WIDE R2, R2, 0x4, R226 ;  /* 0x0000000402027825 */ /* 0x000fc600078e02e2 */
[----:B------:R-:W3:Y:S01]  /*101510*/  LDL.LU R246, [R1+0x3e8] ;  /* 0x0003e80001f67983 */ /* 0x000ee20000300800 */
[----:B------:R-:W-:-:S03]  /*101520*/  IMAD.WIDE R24, R26, 0x4, R238 ;  /* 0x000000041a187825 */ /* 0x000fc600078e02ee */
[----:B------:R-:W3:Y:S04]  /*101530*/  LDL.LU R244, [R1+0x7dc] ;  /* 0x0007dc0001f47983 */ /* 0x000ee80000300800 */
[----:B------:R1:W-:Y:S04]  /*101540*/  @P3 STG.E [R20.64], R247 ;  /* 0x000000f714003986 */ /* 0x0003e8000c101904 */
[----:B------:R-:W3:Y:S04]  /*101550*/  LDL.LU R245, [R1+0x5dc] ;  /* 0x0005dc0001f57983 */ /* 0x000ee80000300800 */
[----:B------:R-:W-:Y:S04]  /*101560*/  @P2 STG.E [R2.64], R23 ;  /* 0x0000001702002986 */ /* 0x000fe8000c101904 */
[----:B-1----:R-:W3:Y:S04]  /*101570*/  LDL.LU R247, [R1+0xf8] ;  /* 0x0000f80001f77983 */ /* 0x002ee80000300800 */
[----:B--2---:R1:W-:Y:S04]  /*101580*/  @P6 STG.E [R24.64], R248 ;  /* 0x000000f818006986 */ /* 0x0043e8000c101904 */
[----:B-1----:R-:W2:Y:S01]  /*101590*/  LDL.LU R248, [R1+0x90c] ;  /* 0x00090c0001f87983 */ /* 0x002ea20000300800 */
[----:B------:R-:W-:-:S02]  /*1015a0*/  ISETP.LT.AND P5, PT, R55, c[0x0][0x178], !P0 ;  /* 0x00005e0037007a0c */ /* 0x000fc400047a1270 */
[----:B------:R-:W-:Y:S01]  /*1015b0*/  ISETP.LT.AND P4, PT, R119, c[0x0][0x178], !P0 ;  /* 0x00005e0077007a0c */ /* 0x000fe20004781270 */
[C---:B------:R-:W-:Y:S01]  /*1015c0*/  IMAD.WIDE R2, R26.reuse, 0x4, R236 ;  /* 0x000000041a027825 */ /* 0x040fe200078e02ec */
[----:B------:R-:W-:Y:S02]  /*1015d0*/  ISETP.LT.AND P3, PT, R203, c[0x0][0x178], !P0 ;  /* 0x00005e00cb007a0c */ /* 0x000fe40004761270 */
[----:B------:R-:W-:Y:S01]  /*1015e0*/  ISETP.LT.AND P2, PT, R171, c[0x0][0x178], !P0 ;  /* 0x00005e00ab007a0c */ /* 0x000fe20004741270 */
[----:B------:R-:W-:Y:S01]  /*1015f0*/  IMAD.WIDE R20, R26, 0x4, R224 ;  /* 0x000000041a147825 */ /* 0x000fe200078e02e0 */
[----:B------:R-:W-:-:S05]  /*101600*/  ISETP.LT.AND P6, PT, R155, c[0x0][0x178], !P0 ;  /* 0x00005e009b007a0c */ /* 0x000fca00047c1270 */
[----:B----4-:R1:W-:Y:S01]  /*101610*/  @P5 STG.E [R2.64], R251 ;  /* 0x000000fb02005986 */ /* 0x0103e2000c101904 */
[----:B------:R-:W-:Y:S02]  /*101620*/  ISETP.LT.AND P5, PT, R139, c[0x0][0x178], !P0 ;  /* 0x00005e008b007a0c */ /* 0x000fe400047a1270 */
[----:B------:R-:W-:Y:S01]  /*101630*/  ISETP.GE.AND P1, PT, R28, c[0x0][0x17c], PT ;  /* 0x00005f001c007a0c */ /* 0x000fe20003f26270 */
[----:B------:R4:W-:Y:S01]  /*101640*/  @P4 STG.E [R20.64], R243 ;  /* 0x000000f314004986 */ /* 0x0009e2000c101904 */
[----:B------:R-:W-:Y:S01]  /*101650*/  ISETP.LT.AND P0, PT, R187, c[0x0][0x178], !P0 ;  /* 0x00005e00bb007a0c */ /* 0x000fe20004701270 */
[----:B------:R-:W-:Y:S01]  /*101660*/  IMAD.WIDE R22, R26, 0x4, R230 ;  /* 0x000000041a167825 */ /* 0x000fe200078e02e6 */
[----:B------:R-:W-:Y:S01]  /*101670*/  ISETP.LT.AND P4, PT, R202, c[0x0][0x178], !P1 ;  /* 0x00005e00ca007a0c */ /* 0x000fe20004f81270 */
[----:B-1----:R-:W2:Y:S02]  /*101680*/  LDL.LU R251, [R1+0x81c] ;  /* 0x00081c0001fb7983 */ /* 0x002ea40000300800 */
[----:B------:R-:W-:-:S02]  /*101690*/  IMAD.WIDE R2, R26, 0x4, R234 ;  /* 0x000000041a027825 */ /* 0x000fc400078e02ea */
[----:B------:R-:W2:Y:S02]  /*1016a0*/  LDL.LU R28, [R1+0x5988] ;  /* 0x00598800011c7983 */ /* 0x000ea40000300800 */
[C---:B----4-:R-:W-:Y:S02]  /*1016b0*/  IMAD.WIDE R20, R26.reuse, 0x4, R232 ;  /* 0x000000041a147825 */ /* 0x050fe400078e02e8 */
[----:B------:R-:W4:Y:S02]  /*1016c0*/  LDL.LU R243, [R1+0x80c] ;  /* 0x00080c0001f37983 */ /* 0x000f240000300800 */
[C---:B------:R-:W-:Y:S01]  /*1016d0*/  IMAD.WIDE R24, R26.reuse, 0x4, R228 ;  /* 0x000000041a187825 */ /* 0x040fe200078e02e4 */
[C---:B------:R-:W-:Y:S01]  /*1016e0*/  IADD3 R27, R26.reuse, c[0x0][0x198], RZ ;  /* 0x000066001a1b7a10 */ /* 0x040fe20007ffe0ff */
[----:B------:R1:W-:Y:S04]  /*1016f0*/  @P3 STG.E [R2.64], R242 ;  /* 0x000000f202003986 */ /* 0x0003e8000c101904 */
[----:B------:R3:W-:Y:S04]  /*101700*/  @P2 STG.E [R20.64], R250 ;  /* 0x000000fa14002986 */ /* 0x0007e8000c101904 */
[----:B---3--:R3:W-:Y:S01]  /*101710*/  @P5 STG.E [R22.64], R249 ;  /* 0x000000f916005986 */ /* 0x0087e2000c101904 */
[----:B-1----:R-:W-:-:S03]  /*101720*/  IMAD.WIDE R2, R26, 0x4, R226 ;  /* 0x000000041a027825 */ /* 0x002fc600078e02e2 */
[----:B------:R1:W-:Y:S01]  /*101730*/  @P6 STG.E [R24.64], R246 ;  /* 0x000000f618006986 */ /* 0x0003e2000c101904 */
[----:B------:R-:W-:-:S03]  /*101740*/  IMAD.WIDE R20, R27, 0x4, R238 ;  /* 0x000000041b147825 */ /* 0x000fc600078e02ee */
[----:B---3--:R-:W3:Y:S04]  /*101750*/  LDL.LU R249, [R1+0x45c] ;  /* 0x00045c0001f97983 */ /* 0x008ee80000300800 */
[----:B-1----:R-:W3:Y:S04]  /*101760*/  LDL.LU R246, [R1+0x3ec] ;  /* 0x0003ec0001f67983 */ /* 0x002ee80000300800 */
[----:B------:R1:W-:Y:S04]  /*101770*/  @P0 STG.E [R2.64], R247 ;  /* 0x000000f702000986 */ /* 0x0003e8000c101904 */
[----:B-1----:R-:W3:Y:S04]  /*101780*/  LDL.LU R247, [R1+0xfc] ;  /* 0x0000fc0001f77983 */ /* 0x002ee80000300800 */
[----:B------:R-:W3:Y:S04]  /*101790*/  LDL.LU R26, [R1+0x598c] ;  /* 0x00598c00011a7983 */ /* 0x000ee80000300800 */
[----:B------:R-:W3:Y:S04]  /*1017a0*/  LDL.LU R250, [R1+0x938] ;  /* 0x0009380001fa7983 */ /* 0x000ee80000300800 */
        /* <DEDUP_REMOVED lines=11> */
[----:B------:R1:W-:Y:S02]  /*101860*/  @P2 STG.E [R2.64], R251 ;  /* 0x000000fb02002986 */ /* 0x0003e4000c101904 */
[----:B------:R-:W-:Y:S01]  /*101870*/  IMAD.WIDE R22, R27, 0x4, R234 ;  /* 0x000000041b167825 */ /* 0x000fe200078e02ea */
[----:B------:R-:W-:-:S03]  /*101880*/  ISETP.GE.AND P2, PT, R28, c[0x0][0x17c], PT ;  /* 0x00005f001c007a0c */ /* 0x000fc60003f46270 */
[----:B------:R-:W-:Y:S01]  /*101890*/  IMAD.WIDE R24, R27, 0x4, R232 ;  /* 0x000000041b187825 */ /* 0x000fe200078e02e8 */
[----:B------:R-:W-:Y:S01]  /*1018a0*/  ISETP.LT.AND P1, PT, R187, c[0x0][0x178], !P1 ;  /* 0x00005e00bb007a0c */ /* 0x000fe20004f21270 */
[----:B----4-:R4:W-:Y:S01]  /*1018b0*/  @P3 STG.E [R20.64], R243 ;  /* 0x000000f314003986 */ /* 0x0109e2000c101904 */
[----:B------:R-:W-:-:S03]  /*1018c0*/  ISETP.LT.AND P3, PT, R202, c[0x0][0x178], !P2 ;  /* 0x00005e00ca007a0c */ /* 0x000fc60005761270 */
[----:B------:R4:W-:Y:S01]  /*1018d0*/  @P5 STG.E [R22.64], R244 ;  /* 0x000000f416005986 */ /* 0x0009e2000c101904 */
[----:B-1----:R-:W-:Y:S01]  /*1018e0*/  IMAD.WIDE R2, R27, 0x4, R230 ;  /* 0x000000041b027825 */ /* 0x002fe200078e02e6 */
[----:B------:R-:W-:Y:S02]  /*1018f0*/  ISETP.LT.AND P5, PT, R55, c[0x0][0x178], !P2 ;  /* 0x00005e0037007a0c */ /* 0x000fe400057a1270 */
[----:B------:R1:W-:Y:S01]  /*101900*/  @P6 STG.E [R24.64], R245 ;  /* 0x000000f518006986 */ /* 0x0003e2000c101904 */
[----:B----4-:R-:W-:-:S03]  /*101910*/  IMAD.WIDE R20, R27, 0x4, R228 ;  /* 0x000000041b147825 */ /* 0x010fc600078e02e4 */
[----:B------:R-:W4:Y:S04]  /*101920*/  LDL.LU R244, [R1+0x828] ;  /* 0x0008280001f47983 */ /* 0x000f280000300800 */
[----:B-1----:R-:W4:Y:S01]  /*101930*/  LDL.LU R245, [R1+0x7e8] ;  /* 0x0007e80001f57983 */ /* 0x002f220000300800 */
[----:B------:R-:W-:-:S03]  /*101940*/  IADD3 R24, R27, c[0x0][0x198], RZ ;  /* 0x000066001b187a10 */ /* 0x000fc60007ffe0ff */
[----:B---3--:R1:W-:Y:S02]  /*101950*/  @P4 STG.E [R2.64], R249 ;  /* 0x000000f902004986 */ /* 0x0083e4000c101904 */
[----:B------:R-:W-:Y:S02]  /*101960*/  IMAD.WIDE R22, R24, 0x4, R236 ;  /* 0x0000000418167825 */ /* 0x000fe400078e02ec */
[----:B------:R-:W3:Y:S04]  /*101970*/  LDL.LU R251, [R1+0x748] ;  /* 0x0007480001fb7983 */ /* 0x000ee80000300800 */
[----:B------:R1:W-:Y:S02]  /*101980*/  @P0 STG.E [R20.64], R246 ;  /* 0x000000f614000986 */ /* 0x0003e4000c101904 */
[----:B-1----:R-:W-:-:S02]  /*101990*/  IMAD.WIDE R2, R27, 0x4, R226 ;  /* 0x000000041b027825 */ /* 0x002fc400078e02e2 */
[----:B------:R-:W3:Y:S02]  /*1019a0*/  LDL.LU R249, [R1+0x5e8] ;  /* 0x0005e80001f97983 */ /* 0x000ee40000300800 */
[----:B------:R-:W-:Y:S02]  /*1019b0*/  IMAD.WIDE R20, R24, 0x4, R238 ;  /* 0x0000000418147825 */ /* 0x000fe400078e02ee */
        /* <DEDUP_REMOVED lines=8> */
[----:B------:R-:W-:Y:S02]  /*101a40*/  ISETP.LT.AND P0, PT, R203, c[0x0][0x178], !P2 ;  /* 0x00005e00cb007a0c */ /* 0x000fe40005701270 */
[----:B------:R-:W-:Y:S01]  /*101a50*/  ISETP.LT.AND P6, PT, R171, c[0x0][0x178], !P2 ;  /* 0x00005e00ab007a0c */ /* 0x000fe200057c1270 */
[----:B------:R-:W-:Y:S01]  /*101a60*/  IMAD.WIDE R2, R24, 0x4, R224 ;  /* 0x0000000418027825 */ /* 0x000fe200078e02e0 */
[----:B------:R-:W-:Y:S02]  /*101a70*/  ISETP.LT.AND P3, PT, R139, c[0x0][0x178], !P2 ;  /* 0x00005e008b007a0c */ /* 0x000fe40005761270 */
[----:B------:R-:W-:Y:S01]  /*101a80*/  ISETP.GE.AND P1, PT, R26, c[0x0][0x17c], PT ;  /* 0x00005f001a007a0c */ /* 0x000fe20003f26270 */
[C---:B------:R-:W-:Y:S01]  /*101a90*/  IMAD.WIDE R20, R24.reuse, 0x4, R234 ;  /* 0x0000000418147825 */ /* 0x040fe200078e02ea */
[----:B------:R-:W-:Y:S01]  /*101aa0*/  ISETP.LT.AND P5, PT, R155, c[0x0][0x178], !P2 ;  /* 0x00005e009b007a0c */ /* 0x000fe200057a1270 */
[----:B------:R-:W2:Y:S01]  /*101ab0*/  LDL.LU R26, [R1+0x5990] ;  /* 0x00599000011a7983 */ /* 0x000ea20000300800 */
[----:B------:R-:W-:Y:S01]  /*101ac0*/  ISETP.LT.AND P2, PT, R187, c[0x0][0x178], !P2 ;  /* 0x00005e00bb007a0c */ /* 0x000fe20005741270 */
[----:B------:R-:W-:-:S02]  /*101ad0*/  IMAD.WIDE R22, R24, 0x4, R232 ;  /* 0x0000000418167825 */ /* 0x000fc400078e02e8 */
[----:B------:R-:W2:Y:S04]  /*101ae0*/  LDL.LU R250, [R1+0x92c] ;  /* 0x00092c0001fa7983 */ /* 0x000ea80000300800 */
[----:B------:R1:W-:Y:S04]  /*101af0*/  @P4 STG.E [R2.64], R242 ;  /* 0x000000f202004986 */ /* 0x0003e8000c101904 */
[----:B----4-:R4:W-:Y:S01]  /*101b00*/  @P0 STG.E [R20.64], R244 ;  /* 0x000000f414000986 */ /* 0x0109e2000c101904 */
[----:B------:R-:W-:-:S03]  /*101b10*/  ISETP.LT.AND P0, PT, R202, c[0x0][0x178], !P1 ;  /* 0x00005e00ca007a0c */ /* 0x000fc60004f01270 */
[----:B------:R4:W-:Y:S01]  /*101b20*/  @P6 STG.E [R22.64], R245 ;  /* 0x000000f516006986 */ /* 0x0009e2000c101904 */
[----:B-1----:R-:W-:-:S04]  /*101b30*/  IMAD.WIDE R2, R24, 0x4, R226 ;  /* 0x0000000418027825 */ /* 0x002fc800078e02e2 */
[C---:B----4-:R-:W-:Y:S01]  /*101b40*/  IMAD.WIDE R20, R24.reuse, 0x4, R228 ;  /* 0x0000000418147825 */ /* 0x050fe200078e02e4 */
[----:B------:R-:W4:Y:S03]  /*101b50*/  LDL.LU R244, [R1+0x82c] ;  /* 0x00082c0001f47983 */ /* 0x000f260000300800 */
[C---:B------:R-:W-:Y:S01]  /*101b60*/  IMAD.WIDE R22, R24.reuse, 0x4, R230 ;  /* 0x0000000418167825 */ /* 0x040fe200078e02e6 */
[----:B------:R-:W-:Y:S01]  /*101b70*/  IADD3 R24, R24, c[0x0][0x198], RZ ;  /* 0x0000660018187a10 */ /* 0x000fe20007ffe0ff */
[----:B------:R-:W4:Y:S04]  /*101b80*/  LDL.LU R245, [R1+0x7ec] ;  /* 0x0007ec0001f57983 */ /* 0x000f280000300800 */
[----:B---3--:R-:W-:Y:S04]  /*101b90*/  @P3 STG.E [R22.64], R251 ;  /* 0x000000fb16003986 */ /* 0x008fe8000c101904 */
[----:B------:R1:W-:Y:S04]  /*101ba0*/  @P5 STG.E [R20.64], R249 ;  /* 0x000000f914005986 */ /* 0x0003e8000c101904 */
[----:B------:R3:W-:Y:S04]  /*101bb0*/  @P2 STG.E [R2.64], R246 ;  /* 0x000000f602002986 */ /* 0x0007e8000c101904 */
[----:B------:R-:W4:Y:S04]  /*101bc0*/  LDL.LU R25, [R1+0x5994] ;  /* 0x0059940001197983 */ /* 0x000f280000300800 */
[----:B-1----:R-:W4:Y:S01]  /*101bd0*/  LDL.LU R249, [R1+0x5ec] ;  /* 0x0005ec0001f97983 */ /* 0x002f220000300800 */
[----:B---3--:R-:W-:-:S03]  /*101be0*/  IMAD.WIDE R2, R24, 0x4, R238 ;  /* 0x0000000418027825 */ /* 0x008fc600078e02ee */
[----:B------:R-:W3:Y:S04]  /*101bf0*/  LDL.LU R246, [R1+0x24c] ;  /* 0x00024c0001f67983 */ /* 0x000ee80000300800 */
[----:B--2---:R1:W-:Y:S04]  /*101c00*/  @P0 STG.E [R2.64], R248 ;  /* 0x000000f802000986 */ /* 0x0043e8000c101904 */
[----:B-1----:R-:W2:Y:S01]  /*101c10*/  LDL.LU R248, [R1+0x9a8] ;  /* 0x0009a80001f87983 */ /* 0x002ea20000300800 */
[----:B------:R-:W-:Y:S02]  /*101c20*/  ISETP.LT.AND P6, PT, R55, c[0x0][0x178], !P1 ;  /* 0x00005e0037007a0c */ /* 0x000fe40004fc1270 */
[----:B------:R-:W-:Y:S01]  /*101c30*/  ISETP.LT.AND P4, PT, R119, c[0x0][0x178], !P1 ;  /* 0x00005e0077007a0c */ /* 0x000fe20004f81270 */
[C---:B------:R-:W-:Y:S01]  /*101c40*/  IMAD.WIDE R20, R24.reuse, 0x4, R236 ;  /* 0x0000000418147825 */ /* 0x040fe200078e02ec */
[----:B------:R-:W-:Y:S01]  /*101c50*/  ISETP.LT.AND P5, PT, R203, c[0x0][0x178], !P1 ;  /* 0x00005e00cb007a0c */ /* 0x000fe20004fa1270 */
[----:B------:R-:W2:Y:S01]  /*101c60*/  LDL.LU R251, [R1+0x998] ;  /* 0x0009980001fb7983 */ /* 0x000ea20000300800 */
[----:B------:R-:W-:Y:S01]  /*101c70*/  ISETP.LT.AND P2, PT, R171, c[0x0][0x178], !P1 ;  /* 0x00005e00ab007a0c */ /* 0x000fe20004f41270 */
[----:B------:R-:W-:Y:S01]  /*101c80*/  IMAD.WIDE R22, R24, 0x4, R224 ;  /* 0x0000000418167825 */ /* 0x000fe200078e02e0 */
[----:B------:R-:W-:-:S02]  /*101c90*/  ISETP.LT.AND P3, PT, R139, c[0x0][0x178], !P1 ;  /* 0x00005e008b007a0c */ /* 0x000fc40004f61270 */
[----:B------:R-:W-:-:S03]  /*101ca0*/  ISETP.GE.AND P0, PT, R26, c[0x0][0x17c], PT ;  /* 0x00005f001a007a0c */ /* 0x000fc60003f06270 */
[----:B------:R1:W-:Y:S01]  /*101cb0*/  @P6 STG.E [R20.64], R250 ;  /* 0x000000fa14006986 */ /* 0x0003e2000c101904 */
[----:B------:R-:W-:-:S03]  /*101cc0*/  IMAD.WIDE R2, R24, 0x4, R234 ;  /* 0x0000000418027825 */ /* 0x000fc600078e02ea */
[----:B------:R1:W-:Y:S01]  /*101cd0*/  @P4 STG.E [R22.64], R243 ;  /* 0x000000f316004986 */ /* 0x0003e2000c101904 */
[----:B------:R-:W-:Y:S02]  /*101ce0*/  ISETP.LT.AND P4, PT, R155, c[0x0][0x178], !P1 ;  /* 0x00005e009b007a0c */ /* 0x000fe40004f81270 */
[----:B------:R-:W-:Y:S02]  /*101cf0*/  ISETP.LT.AND P1, PT, R187, c[0x0][0x178], !P1 ;  /* 0x00005e00bb007a0c */ /* 0x000fe40004f21270 */
[----:B------:R-:W-:Y:S01]  /*101d00*/  ISETP.LT.AND P6, PT, R202, c[0x0][0x178], !P0 ;  /* 0x00005e00ca007a0c */ /* 0x000fe200047c1270 */
[C---:B-1----:R-:W-:Y:S01]  /*101d10*/  IMAD.WIDE R20, R24.reuse, 0x4, R232 ;  /* 0x0000000418147825 */ /* 0x042fe200078e02e8 */
[----:B------:R-:W2:Y:S03]  /*101d20*/  LDL.LU R243, [R1+0x948] ;  /* 0x0009480001f37983 */ /* 0x000ea60000300800 */
[C---:B------:R-:W-:Y:S01]  /*101d30*/  IMAD.WIDE R22, R24.reuse, 0x4, R230 ;  /* 0x0000000418167825 */ /* 0x040fe200078e02e6 */
[C---:B------:R-:W-:Y:S01]  /*101d40*/  IADD3 R26, R24.reuse, c[0x0][0x198], RZ ;  /* 0x00006600181a7a10 */ /* 0x040fe20007ffe0ff */
[----:B----4-:R1:W-:Y:S04]  /*101d50*/  @P5 STG.E [R2.64], R244 ;  /* 0x000000f402005986 */ /* 0x0103e8000c101904 */
[----:B------:R-:W4:Y:S04]  /*101d60*/  LDL.LU R242, [R1+0x8f8] ;  /* 0x0008f80001f27983 */ /* 0x000f280000300800 */
[----:B------:R3:W-:Y:S04]  /*101d70*/  @P2 STG.E [R20.64], R245 ;  /* 0x000000f514002986 */ /* 0x0007e8000c101904 */
[----:B------:R-:W4:Y:S01]  /*101d80*/  LDL.LU R250, [R1+0x848] ;  /* 0x0008480001fa7983 */ /* 0x000f220000300800 */
[----:B-1----:R-:W-:-:S03]  /*101d90*/  IMAD.WIDE R2, R24, 0x4, R228 ;  /* 0x0000000418027825 */ /* 0x002fc600078e02e4 */
[----:B------:R1:W-:Y:S04]  /*101da0*/  @P3 STG.E [R22.64], R247 ;  /* 0x000000f716003986 */ /* 0x0003e8000c101904 */
[----:B---3--:R-:W3:Y:S01]  /*101db0*/  LDL.LU R245, [R1+0x838] ;  /* 0x0008380001f57983 */ /* 0x008ee20000300800 */
[----:B------:R-:W-:-:S03]  /*101dc0*/  IMAD.WIDE R20, R24, 0x4, R226 ;  /* 0x0000000418147825 */ /* 0x000fc600078e02e2 */
[----:B------:R1:W-:Y:S04]  /*101dd0*/  @P4 STG.E [R2.64], R249 ;  /* 0x000000f902004986 */ /* 0x0003e8000c101904 */
[----:B-1----:R-:W3:Y:S01]  /*101de0*/  LDL.LU R247, [R1+0x768] ;  /* 0x0007680001f77983 */ /* 0x002ee20000300800 */
[----:B------:R-:W-:-:S03]  /*101df0*/  IMAD.WIDE R22, R26, 0x4, R238 ;  /* 0x000000041a167825 */ /* 0x000fc600078e02ee */
[----:B------:R-:W3:Y:S04]  /*101e00*/  LDL.LU R244, [R1+0x8fc] ;  /* 0x0008fc0001f47983 */ /* 0x000ee80000300800 */
[----:B------:R1:W-:Y:S04]  /*101e10*/  @P1 STG.E [R20.64], R246 ;  /* 0x000000f614001986 */ /* 0x0003e8000c101904 */
[----:B------:R-:W3:Y:S04]  /*101e20*/  LDL.LU R249, [R1+0x84c] ;  /* 0x00084c0001f97983 */ /* 0x000ee80000300800 */
[----:B-1----:R-:W3:Y:S04]  /*101e30*/  LDL.LU R246, [R1+0x258] ;  /* 0x0002580001f67983 */ /* 0x002ee80000300800 */
[----:B--2---:R1:W-:Y:S04]  /*101e40*/  @P6 STG.E [R22.64], R248 ;  /* 0x000000f816006986 */ /* 0x0043e8000c101904 */
        /* <DEDUP_REMOVED lines=24> */
[----:B---3--:R3:W-:Y:S04]  /*101fd0*/  @P5 STG.E [R22.64], R245 ;  /* 0x000000f516005986 */ /* 0x0087e8000c101904 */
[----:B------:R3:W-:Y:S01]  /*101fe0*/  @P6 STG.E [R24.64], R247 ;  /* 0x000000f718006986 */ /* 0x0007e2000c101904 */
[----:B-1----:R-:W-:-:S04]  /*101ff0*/  IMAD.WIDE R2, R26, 0x4, R226 ;  /* 0x000000041a027825 */ /* 0x002fc800078e02e2 */
[----:B------:R-:W-:Y:S01]  /*102000*/  IMAD.WIDE R20, R27, 0x4, R238 ;  /* 0x000000041b147825 */ /* 0x000fe200078e02ee */
[----:B---3--:R-:W3:Y:S04]  /*102010*/  LDL.LU R245, [R1+0x83c] ;  /* 0x00083c0001f57983 */ /* 0x008ee80000300800 */
[----:B------:R-:W3:Y:S04]  /*102020*/  LDL.LU R247, [R1+0x76c] ;  /* 0x00076c0001f77983 */ /* 0x000ee80000300800 */
        /* <DEDUP_REMOVED lines=30> */
[----:B---3--:R1:W-:Y:S04]  /*102210*/  @P3 STG.E [R20.64], R245 ;  /* 0x000000f514003986 */ /* 0x0083e8000c101904 */
[----:B------:R3:W-:Y:S01]  /*102220*/  @P0 STG.E [R2.64], R247 ;  /* 0x000000f702000986 */ /* 0x0007e2000c101904 */
[----:B------:R-:W-:-:S03]  /*102230*/  IMAD.WIDE R22, R24, 0x4, R236 ;  /* 0x0000000418167825 */ /* 0x000fc600078e02ec */
[----:B------:R-:W4:Y:S04]  /*102240*/  LDL.LU R251, [R1+0x490] ;  /* 0x0004900001fb7983 */ /* 0x000f280000300800 */
[----:B-1----:R-:W4:Y:S01]  /*102250*/  LDL.LU R245, [R1+0x480] ;  /* 0x0004800001f57983 */ /* 0x002f220000300800 */
[----:B------:R-:W-:-:S03]  /*102260*/  IMAD.WIDE R20, R24, 0x4, R238 ;  /* 0x0000000418147825 */ /* 0x000fc600078e02ee */
[----:B---3--:R-:W3:Y:S01]  /*102270*/  LDL.LU R247, [R1+0xa0] ;  /* 0x0000a00001f77983 */ /* 0x008ee20000300800 */
[----:B------:R-:W-:-:S03]  /*102280*/  IMAD.WIDE R2, R27, 0x4, R226 ;  /* 0x000000041b027825 */ /* 0x000fc600078e02e2 */
[----:B------:R-:W3:Y:S04]  /*102290*/  LDL.LU R243, [R1+0x954] ;  /* 0x0009540001f37983 */ /* 0x000ee80000300800 */
[----:B------:R1:W-:Y:S04]  /*1022a0*/  @P2 STG.E [R2.64], R246 ;  /* 0x000000f602002986 */ /* 0x0003e8000c101904 */
        /* <DEDUP_REMOVED lines=8> */
[----:B------:R-:W-:Y:S02]  /*102330*/  ISETP.GE.AND P2, PT, R26, c[0x0][0x17c], PT ;  /* 0x00005f001a007a0c */ /* 0x000fe40003f46270 */
[----:B------:R-:W-:Y:S01]  /*102340*/  ISETP.LT.AND P4, PT, R139, c[0x0][0x178], !P1 ;  /* 0x00005e008b007a0c */ /* 0x000fe20004f81270 */
[----:B------:R-:W2:Y:S01]  /*102350*/  LDL.LU R26, [R1+0x59a0] ;  /* 0x0059a000011a7983 */ /* 0x000ea20000300800 */
[C---:B------:R-:W-:Y:S01]  /*102360*/  IMAD.WIDE R20, R24.reuse, 0x4, R234 ;  /* 0x0000000418147825 */ /* 0x040fe200078e02ea */
[----:B------:R-:W-:Y:S02]  /*102370*/  ISETP.LT.AND P5, PT, R155, c[0x0][0x178], !P1 ;  /* 0x00005e009b007a0c */ /* 0x000fe40004fa1270 */
[----:B------:R-:W2:Y:S01]  /*102380*/  LDL.LU R250, [R1+0x964] ;  /* 0x0009640001fa7983 */ /* 0x000ea20000300800 */
[----:B------:R-:W-:Y:S01]  /*102390*/  IMAD.WIDE R22, R24, 0x4, R232 ;  /* 0x0000000418167825 */ /* 0x000fe200078e02e8 */
[----:B------:R-:W-:-:S02]  /*1023a0*/  ISETP.LT.AND P1, PT, R187, c[0x0][0x178], !P1 ;  /* 0x00005e00bb007a0c */ /* 0x000fc40004f21270 */
[----:B------:R1:W-:Y:S04]  /*1023b0*/  @P3 STG.E [R2.64], R242 ;  /* 0x000000f202003986 */ /* 0x0003e8000c101904 */
[----:B----4-:R4:W-:Y:S01]  /*1023c0*/  @P0 STG.E [R20.64], R244 ;  /* 0x000000f414000986 */ /* 0x0109e2000c101904 */
[----:B------:R-:W-:-:S03]  /*1023d0*/  ISETP.LT.AND P0, PT, R202, c[0x0][0x178], !P2 ;  /* 0x00005e00ca007a0c */ /* 0x000fc60005701270 */
[----:B------:R4:W-:Y:S01]  /*1023e0*/  @P6 STG.E [R22.64], R249 ;  /* 0x000000f916006986 */ /* 0x0009e2000c101904 */
[----:B-1----:R-:W-:-:S03]  /*1023f0*/  IMAD.WIDE R2, R24, 0x4, R226 ;  /* 0x0000000418027825 */ /* 0x002fc600078e02e2 */
[----:B----4-:R-:W4:Y:S01]  /*102400*/  LDL.LU R244, [R1+0x5b4] ;  /* 0x0005b40001f47983 */ /* 0x010f220000300800 */
[----:B------:R-:W-:-:S03]  /*102410*/  IMAD.WIDE R20, R24, 0x4, R228 ;  /* 0x0000000418147825 */ /* 0x000fc600078e02e4 */
[----:B------:R-:W4:Y:S01]  /*102420*/  LDL.LU R249, [R1+0x4c4] ;  /* 0x0004c40001f97983 */ /* 0x000f220000300800 */
[C---:B------:R-:W-:Y:S01]  /*102430*/  IMAD.WIDE R22, R24.reuse, 0x4, R230 ;  /* 0x0000000418167825 */ /* 0x040fe200078e02e6 */
[----:B------:R-:W-:Y:S02]  /*102440*/  IADD3 R24, R24, c[0x0][0x198], RZ ;  /* 0x0000660018187a10 */ /* 0x000fe40007ffe0ff */
[----:B------:R-:W4:Y:S04]  /*102450*/  LDL.LU R25, [R1+0x59a4] ;  /* 0x0059a40001197983 */ /* 0x000f280000300800 */
[----:B------:R-:W-:Y:S04]  /*102460*/  @P4 STG.E [R22.64], R251 ;  /* 0x000000fb16004986 */ /* 0x000fe8000c101904 */
[----:B------:R1:W-:Y:S04]  /*102470*/  @P5 STG.E [R20.64], R245 ;  /* 0x000000f514005986 */ /* 0x0003e8000c101904 */
[----:B---3--:R3:W-:Y:S04]  /*102480*/  @P1 STG.E [R2.64], R247 ;  /* 0x000000f702001986 */ /* 0x0087e8000c101904 */
        /* <DEDUP_REMOVED lines=13> */
[----:B------:R-:W-:Y:S01]  /*102560*/  ISETP.GE.AND P0, PT, R26, c[0x0][0x17c], PT ;  /* 0x00005f001a007a0c */ /* 0x000fe20003f06270 */
[C---:B------:R-:W-:Y:S02]  /*102570*/  IMAD.WIDE R2, R24.reuse, 0x4, R234 ;  /* 0x0000000418027825 */ /* 0x040fe400078e02ea */
[----:B------:R1:W-:Y:S04]  /*102580*/  @P6 STG.E [R20.64], R250 ;  /* 0x000000fa14006986 */ /* 0x0003e8000c101904 */
[----:B------:R1:W-:Y:S01]  /*102590*/  @P3 STG.E [R22.64], R243 ;  /* 0x000000f316003986 */ /* 0x0003e2000c101904 */
[----:B------:R-:W-:Y:S02]  /*1025a0*/  ISETP.LT.AND P3, PT, R155, c[0x0][0x178], !P2 ;  /* 0x00005e009b007a0c */ /* 0x000fe40005761270 */
[----:B------:R-:W-:Y:S01]  /*1025b0*/  ISETP.LT.AND P2, PT, R187, c[0x0][0x178], !P2 ;  /* 0x00005e00bb007a0c */ /* 0x000fe20005741270 */
[C---:B-1----:R-:W-:Y:S01]  /*1025c0*/  IMAD.WIDE R20, R24.reuse, 0x4, R232 ;  /* 0x0000000418147825 */ /* 0x042fe200078e02e8 */
[----:B------:R-:W2:Y:S03]  /*1025d0*/  LDL.LU R243, [R1+0x9c0] ;  /* 0x0009c00001f37983 */ /* 0x000ea60000300800 */
[----:B------:R-:W-:Y:S01]  /*1025e0*/  IMAD.WIDE R22, R24, 0x4, R230 ;  /* 0x0000000418167825 */ /* 0x000fe200078e02e6 */
[----:B------:R-:W-:Y:S01]  /*1025f0*/  ISETP.LT.AND P6, PT, R202, c[0x0][0x178], !P0 ;  /* 0x00005e00ca007a0c */ /* 0x000fe200047c1270 */
[----:B----4-:R1:W-:Y:S01]  /*102600*/  @P5 STG.E [R2.64], R244 ;  /* 0x000000f402005986 */ /* 0x0103e2000c101904 */
[----:B------:R-:W-:-:S03]  /*102610*/  IADD3 R26, R24, c[0x0][0x198], RZ ;  /* 0x00006600181a7a10 */ /* 0x000fc60007ffe0ff */
        /* <DEDUP_REMOVED lines=27> */
[----:B------:R-:W-:Y:S02]  /*1027d0*/  ISETP.GE.AND P1, PT, R25, c[0x0][0x17c], PT ;  /* 0x00005f0019007a0c */ /* 0x000fe40003f26270 */
[----:B------:R-:W-:Y:S01]  /*1027e0*/  ISETP.LT.AND P0, PT, R187, c[0x0][0x178], !P0 ;  /* 0x00005e00bb007a0c */ /* 0x000fe20004701270 */
[C---:B-1----:R-:W-:Y:S01]  /*1027f0*/  IMAD.WIDE R2, R26.reuse, 0x4, R234 ;  /* 0x000000041a027825 */ /* 0x042fe200078e02ea */
[----:B------:R-:W2:Y:S03]  /*102800*/  LDL.LU R251, [R1+0x9d4] ;  /* 0x0009d40001fb7983 */ /* 0x000ea60000300800 */
[----:B------:R-:W-:Y:S01]  /*102810*/  IMAD.WIDE R20, R26, 0x4, R232 ;  /* 0x000000041a147825 */ /* 0x000fe200078e02e8 */
[----:B------:R-:W2:Y:S01]  /*102820*/  LDL.LU R28, [R1+0x59a8] ;  /* 0x0059a800011c7983 */ /* 0x000ea20000300800 */
[----:B------:R-:W-:-:S03]  /*102830*/  ISETP.LT.AND P4, PT, R202, c[0x0][0x178], !P1 ;  /* 0x00005e00ca007a0c */ /* 0x000fc60004f81270 */
[----:B------:R-:W2:Y:S01]  /*102840*/  LDL.LU R243, [R1+0x9c4] ;  /* 0x0009c40001f37983 */ /* 0x000ea20000300800 */
[----:B------:R-:W-:-:S03]  /*102850*/  IMAD.WIDE R24, R26, 0x4, R228 ;  /* 0x000000041a187825 */ /* 0x000fc600078e02e4 */
[----:B----4-:R1:W-:Y:S01]  /*102860*/  @P3 STG.E [R2.64], R242 ;  /* 0x000000f202003986 */ /* 0x0103e2000c101904 */
[----:B------:R-:W-:-:S03]  /*102870*/  IADD3 R27, R26, c[0x0][0x198], RZ ;  /* 0x000066001a1b7a10 */ /* 0x000fc60007ffe0ff */
[----:B------:R-:W-:Y:S04]  /*102880*/  @P2 STG.E [R20.64], R250 ;  /* 0x000000fa14002986 */ /* 0x000fe8000c101904 */
[----:B---3--:R3:W-:Y:S04]  /*102890*/  @P5 STG.E [R22.64], R249 ;  /* 0x000000f916005986 */ /* 0x0087e8000c101904 */
[----:B------:R4:W-:Y:S01]  /*1028a0*/  @P6 STG.E [R24.64], R246 ;  /* 0x000000f618006986 */ /* 0x0009e2000c101904 */
[----:B-1----:R-:W-:-:S03]  /*1028b0*/  IMAD.WIDE R2, R26, 0x4, R226 ;  /* 0x000000041a027825 */ /* 0x002fc600078e02e2 */
[----:B---3--:R-:W3:Y:S01]  /*1028c0*/  LDL.LU R249, [R1+0x5c4] ;  /* 0x0005c40001f97983 */ /* 0x008ee20000300800 */
[----:B------:R-:W-:-:S03]  /*1028d0*/  IMAD.WIDE R20, R27, 0x4, R238 ;  /* 0x000000041b147825 */ /* 0x000fc600078e02ee */
[----:B----4-:R-:W4:Y:S04]  /*1028e0*/  LDL.LU R246, [R1+0x4d4] ;  /* 0x0004d40001f67983 */ /* 0x010f280000300800 */
[----:B------:R1:W-:Y:S04]  /*1028f0*/  @P0 STG.E [R2.64], R247 ;  /* 0x000000f702000986 */ /* 0x0003e8000c101904 */
[----:B-1----:R-:W4:Y:S04]  /*102900*/  LDL.LU R247, [R1+0xb4] ;  /* 0x0000b40001f77983 */ /* 0x002f280000300800 */
[----:B------:R-:W4:Y:S04]  /*102910*/  LDL.LU R26, [R1+0x59ac] ;  /* 0x0059ac00011a7983 */ /* 0x000f280000300800 */
        /* <DEDUP_REMOVED lines=17> */
[----:B------:R1:W-:Y:S01]  /*102a30*/  @P3 STG.E [R20.64], R243 ;  /* 0x000000f314003986 */ /* 0x0003e2000c101904 */
[----:B------:R-:W-:Y:S01]  /*102a40*/  ISETP.LT.AND P3, PT, R202, c[0x0][0x178], !P2 ;  /* 0x00005e00ca007a0c */ /* 0x000fe20005761270 */
[----:B-1----:R-:W-:Y:S02]  /*102a50*/  IMAD.WIDE R2, R27, 0x4, R230 ;  /* 0x000000041b027825 */ /* 0x002fe400078e02e6 */
[----:B------:R1:W-:Y:S01]  /*102a60*/  @P5 STG.E [R22.64], R244 ;  /* 0x000000f416005986 */ /* 0x0003e2000c101904 */
[----:B------:R-:W-:-:S03]  /*102a70*/  ISETP.LT.AND P5, PT, R55, c[0x0][0x178], !P2 ;  /* 0x00005e0037007a0c */ /* 0x000fc600057a1270 */
[----:B------:R3:W-:Y:S01]  /*102a80*/  @P6 STG.E [R24.64], R245 ;  /* 0x000000f518006986 */ /* 0x0007e2000c101904 */
[----:B------:R-:W-:-:S03]  /*102a90*/  IMAD.WIDE R20, R27, 0x4, R228 ;  /* 0x000000041b147825 */ /* 0x000fc600078e02e4 */
[----:B-1----:R-:W2:Y:S04]  /*102aa0*/  LDL.LU R244, [R1+0x9e0] ;  /* 0x0009e00001f47983 */ /* 0x002ea80000300800 */
[----:B---3--:R-:W3:Y:S04]  /*102ab0*/  LDL.LU R245, [R1+0x970] ;  /* 0x0009700001f57983 */ /* 0x008ee80000300800 */
[----:B------:R1:W-:Y:S04]  /*102ac0*/  @P4 STG.E [R2.64], R249 ;  /* 0x000000f902004986 */ /* 0x0003e8000c101904 */
[----:B----4-:R4:W-:Y:S04]  /*102ad0*/  @P0 STG.E [R20.64], R246 ;  /* 0x000000f614000986 */ /* 0x0109e8000c101904 */
[----:B------:R-:W3:Y:S01]  /*102ae0*/  LDL.LU R251, [R1+0x720] ;  /* 0x0007200001fb7983 */ /* 0x000ee20000300800 */
[----:B-1----:R-:W-:-:S03]  /*102af0*/  IADD3 R2, R27, c[0x0][0x198], RZ ;  /* 0x000066001b027a10 */ /* 0x002fc60007ffe0ff */
[----:B------:R-:W3:Y:S01]  /*102b00*/  LDL.LU R249, [R1+0x710] ;  /* 0x0007100001f97983 */ /* 0x000ee20000300800 */
[----:B----4-:R-:W-:-:S03]  /*102b10*/  IMAD.WIDE R20, R27, 0x4, R226 ;  /* 0x000000041b147825 */ /* 0x010fc600078e02e2 */
[----:B------:R-:W4:Y:S01]  /*102b20*/  LDL.LU R246, [R1+0x260] ;  /* 0x0002600001f67983 */ /* 0x000f220000300800 */
[----:B------:R-:W-:-:S03]  /*102b30*/  IMAD.WIDE R22, R2, 0x4, R238 ;  /* 0x0000000402167825 */ /* 0x000fc600078e02ee */
[----:B------:R-:W4:Y:S01]  /*102b40*/  LDL.LU R243, [R1+0xa14] ;  /* 0x000a140001f37983 */ /* 0x000f220000300800 */
[----:B------:R-:W-:-:S03]  /*102b50*/  IMAD.WIDE R24, R2, 0x4, R236 ;  /* 0x0000000402187825 */ /* 0x000fc600078e02ec */
[----:B------:R1:W-:Y:S04]  /*102b60*/  @P1 STG.E [R20.64], R247 ;  /* 0x000000f714001986 */ /* 0x0003e8000c101904 */
[----:B------:R-:W-:Y:S04]  /*102b70*/  @P3 STG.E [R22.64], R250 ;  /* 0x000000fa16003986 */ /* 0x000fe8000c101904 */
[----:B-1----:R-:W4:Y:S04]  /*102b80*/  LDL.LU R247, [R1+0x724] ;  /* 0x0007240001f77983 */ /* 0x002f280000300800 */
[----:B--2---:R1:W-:Y:S04]  /*102b90*/  @P5 STG.E [R24.64], R248 ;  /* 0x000000f818005986 */ /* 0x0043e8000c101904 */
[----:B-1----:R-:W2:Y:S04]  /*102ba0*/  LDL.LU R248, [R1+0xa84] ;  /* 0x000a840001f87983 */ /* 0x002ea80000300800 */
[----:B------:R-:W2:Y:S04]  /*102bb0*/  LDL.LU R3, [R1+0x59b0] ;  /* 0x0059b00001037983 */ /* 0x000ea80000300800 */
[----:B------:R-:W2:Y:S01]  /*102bc0*/  LDL.LU R250, [R1+0xa34] ;  /* 0x000a340001fa7983 */ /* 0x000ea20000300800 */
[----:B------:R-:W-:-:S02]  /*102bd0*/  ISETP.LT.AND P4, PT, R119, c[0x0][0x178], !P2 ;  /* 0x00005e0077007a0c */ /* 0x000fc40005781270 */
[----:B------:R-:W-:Y:S02]  /*102be0*/  ISETP.LT.AND P0, PT, R203, c[0x0][0x178], !P2 ;  /* 0x00005e00cb007a0c */ /* 0x000fe40005701270 */
[----:B------:R-:W-:Y:S01]  /*102bf0*/  ISETP.LT.AND P6, PT, R171, c[0x0][0x178], !P2 ;  /* 0x00005e00ab007a0c */ /* 0x000fe200057c1270 */
[C---:B------:R-:W-:Y:S01]  /*102c00*/  IMAD.WIDE R20, R2.reuse, 0x4, R224 ;  /* 0x0000000402147825 */ /* 0x040fe200078e02e0 */
[----:B------:R-:W-:Y:S02]  /*102c10*/  ISETP.LT.AND P3, PT, R139, c[0x0][0x178], !P2 ;  /* 0x00005e008b007a0c */ /* 0x000fe40005761270 */
[----:B------:R-:W-:Y:S01]  /*102c20*/  ISETP.LT.AND P5, PT, R155, c[0x0][0x178], !P2 ;  /* 0x00005e009b007a0c */ /* 0x000fe200057a1270 */
[----:B------:R-:W-:Y:S01]  /*102c30*/  IMAD.WIDE R22, R2, 0x4, R234 ;  /* 0x0000000402167825 */ /* 0x000fe200078e02ea */
[----:B------:R-:W-:-:S03]  /*102c40*/  ISETP.LT.AND P2, PT, R187, c[0x0][0x178], !P2 ;  /* 0x00005e00bb007a0c */ /* 0x000fc60005741270 */
[----:B------:R-:W-:Y:S01]  /*102c50*/  IMAD.WIDE R24, R2, 0x4, R232 ;  /* 0x0000000402187825 */ /* 0x000fe200078e02e8 */
[----:B------:R-:W-:Y:S01]  /*102c60*/  ISETP.GE.AND P1, PT, R26, c[0x0][0x17c], PT ;  /* 0x00005f001a007a0c */ /* 0x000fe20003f26270 */
[----:B------:R1:W-:Y:S04]  /*102c70*/  @P4 STG.E [R20.64], R242 ;  /* 0x000000f214004986 */ /* 0x0003e8000c101904 */
[----:B------:R3:W-:Y:S01]  /*102c80*/  @P0 STG.E [R22.64], R244 ;  /* 0x000000f416000986 */ /* 0x0007e2000c101904 */
[----:B------:R-:W-:-:S03]  /*102c90*/  ISETP.LT.AND P0, PT, R202, c[0x0][0x178], !P1 ;  /* 0x00005e00ca007a0c */ /* 0x000fc60004f01270 */
[----:B---3--:R3:W-:Y:S01]  /*102ca0*/  @P6 STG.E [R24.64], R245 ;  /* 0x000000f518006986 */ /* 0x0087e2000c101904 */
[----:B-1----:R-:W-:-:S04]  /*102cb0*/  IMAD.WIDE R20, R2, 0x4, R226 ;  /* 0x0000000402147825 */ /* 0x002fc800078e02e2 */
[C---:B------:R-:W-:Y:S01]  /*102cc0*/  IMAD.WIDE R22, R2.reuse, 0x4, R228 ;  /* 0x0000000402167825 */ /* 0x040fe200078e02e4 */
[----:B------:R-:W2:Y:S03]  /*102cd0*/  LDL.LU R244, [R1+0x9e4] ;  /* 0x0009e40001f47983 */ /* 0x000ea60000300800 */
[C---:B---3--:R-:W-:Y:S01]  /*102ce0*/  IMAD.WIDE R24, R2.reuse, 0x4, R230 ;  /* 0x0000000402187825 */ /* 0x048fe200078e02e6 */
[----:B------:R-:W-:Y:S01]  /*102cf0*/  IADD3 R2, R2, c[0x0][0x198], RZ ;  /* 0x0000660002027a10 */ /* 0x000fe20007ffe0ff */
[----:B------:R-:W3:Y:S04]  /*102d00*/  LDL.LU R245, [R1+0x974] ;  /* 0x0009740001f57983 */ /* 0x000ee80000300800 */
[----:B------:R-:W-:Y:S04]  /*102d10*/  @P3 STG.E [R24.64], R251 ;  /* 0x000000fb18003986 */ /* 0x000fe8000c101904 */
[----:B------:R1:W-:Y:S04]  /*102d20*/  @P5 STG.E [R22.64], R249 ;  /* 0x000000f916005986 */ /* 0x0003e8000c101904 */
[----:B----4-:R4:W-:Y:S04]  /*102d30*/  @P2 STG.E [R20.64], R246 ;  /* 0x000000f614002986 */ /* 0x0109e8000c101904 */
[----:B------:R-:W3:Y:S04]  /*102d40*/  LDL.LU R27, [R1+0x59b4] ;  /* 0x0059b400011b7983 */ /* 0x000ee80000300800 */
[----:B-1----:R-:W3:Y:S01]  /*102d50*/  LDL.LU R249, [R1+0x714] ;  /* 0x0007140001f97983 */ /* 0x002ee20000300800 */
[----:B----4-:R-:W-:-:S03]  /*102d60*/  IMAD.WIDE R20, R2, 0x4, R238 ;  /* 0x0000000402147825 */ /* 0x010fc600078e02ee */
[----:B------:R-:W4:Y:S01]  /*102d70*/  LDL.LU R246, [R1+0x264] ;  /* 0x0002640001f67983 */ /* 0x000f220000300800 */
[----:B------:R-:W-:Y:S01]  /*102d80*/  ISETP.LT.AND P6, PT, R55, c[0x0][0x178], !P1 ;  /* 0x00005e0037007a0c */ /* 0x000fe20004fc1270 */
[----:B------:R-:W-:Y:S02]  /*102d90*/  IMAD.WIDE R22, R2, 0x4, R236 ;  /* 0x0000000402167825 */ /* 0x000fe400078e02ec */
[----:B--2---:R1:W-:Y:S04]  /*102da0*/  @P0 STG.E [R20.64], R248 ;  /* 0x000000f814000986 */ /* 0x0043e8000c101904 */
[----:B-1----:R-:W2:Y:S04]  /*102db0*/  LDL.LU R248, [R1+0xb20] ;  /* 0x000b200001f87983 */ /* 0x002ea80000300800 */
[----:B------:R-:W2:Y:S04]  /*102dc0*/  LDL.LU R251, [R1+0xb10] ;  /* 0x000b100001fb7983 */ /* 0x000ea80000300800 */
[----:B------:R1:W-:Y:S04]  /*102dd0*/  @P6 STG.E [R22.64], R250 ;  /* 0x000000fa16006986 */ /* 0x0003e8000c101904 */
[----:B-1----:R-:W2:Y:S01]  /*102de0*/  LDL.LU R250, [R1+0xb00] ;  /* 0x000b000001fa7983 */ /* 0x002ea20000300800 */
[----:B------:R-:W-:-:S02]  /*102df0*/  ISETP.LT.AND P4, PT, R119, c[0x0][0x178], !P1 ;  /* 0x00005e0077007a0c */ /* 0x000fc40004f81270 */
[----:B------:R-:W-:Y:S01]  /*102e00*/  ISETP.LT.AND P5, PT, R203, c[0x0][0x178], !P1 ;  /* 0x00005e00cb007a0c */ /* 0x000fe20004fa1270 */
[C---:B------:R-:W-:Y:S01]  /*102e10*/  IMAD.WIDE R24, R2.reuse, 0x4, R224 ;  /* 0x0000000402187825 */ /* 0x040fe200078e02e0 */
[----:B------:R-:W-:Y:S01]  /*102e20*/  ISETP.LT.AND P2, PT, R171, c[0x0][0x178], !P1 ;  /* 0x00005e00ab007a0c */ /* 0x000fe20004f41270 */
[----:B------:R-:W2:Y:S01]  /*102e30*/  LDL.LU R242, [R1+0xa40] ;  /* 0x000a400001f27983 */ /* 0x000ea20000300800 */
[----:B------:R-:W-:Y:S02]  /*102e40*/  ISETP.LT.AND P3, PT, R139, c[0x0][0x178], !P1 ;  /* 0x00005e008b007a0c */ /* 0x000fe40004f61270 */
[----:B------:R-:W-:Y:S01]  /*102e50*/  ISETP.GE.AND P0, PT, R3, c[0x0][0x17c], PT ;  /* 0x00005f0003007a0c */ /* 0x000fe20003f06270 */
[----:B------:R-:W-:-:S04]  /*102e60*/  IMAD.WIDE R20, R2, 0x4, R234 ;  /* 0x0000000402147825 */ /* 0x000fc800078e02ea */
[----:B------:R1:W-:Y:S01]  /*102e70*/  @P4 STG.E [R24.64], R243 ;  /* 0x000000f318004986 */ /* 0x0003e2000c101904 */
[----:B------:R-:W-:Y:S01]  /*102e80*/  ISETP.LT.AND P4, PT, R155, c[0x0][0x178], !P1 ;  /* 0x00005e009b007a0c */ /* 0x000fe20004f81270 */
[----:B------:R-:W-:Y:S01]  /*102e90*/  IMAD.WIDE R22, R2, 0x4, R232 ;  /* 0x0000000402167825 */ /* 0x000fe200078e02e8 */
[----:B------:R-:W-:Y:S02]  /*102ea0*/  ISETP.LT.AND P1, PT, R187, c[0x0][0x178], !P1 ;  /* 0x00005e00bb007a0c */ /* 0x000fe40004f21270 */
[----:B------:R-:W-:Y:S01]  /*102eb0*/  ISETP.LT.AND P6, PT, R202, c[0x0][0x178], !P0 ;  /* 0x00005e00ca007a0c */ /* 0x000fe200047c1270 */
[----:B------:R3:W-:Y:S01]  /*102ec0*/  @P5 STG.E [R20.64], R244 ;  /* 0x000000f414005986 */ /* 0x0007e2000c101904 */
[----:B------:R-:W-:-:S03]  /*102ed0*/  IADD3 R26, R2, c[0x0][0x198], RZ ;  /* 0x00006600021a7a10 */ /* 0x000fc60007ffe0ff */
[----:B---3--:R3:W-:Y:S01]  /*102ee0*/  @P2 STG.E [R22.64], R245 ;  /* 0x000000f516002986 */ /* 0x0087e2000c101904 */
[----:B-1----:R-:W-:-:S03]  /*102ef0*/  IMAD.WIDE R24, R2, 0x4, R230 ;  /* 0x0000000402187825 */ /* 0x002fc600078e02e6 */
[----:B------:R-:W2:Y:S01]  /*102f00*/  LDL.LU R243, [R1+0xa20] ;  /* 0x000a200001f37983 */ /* 0x000ea20000300800 */
[----:B------:R-:W-:-:S03]  /*102f10*/  IMAD.WIDE R20, R2, 0x4, R228 ;  /* 0x0000000402147825 */ /* 0x000fc600078e02e4 */
[----:B------:R1:W-:Y:S04]  /*102f20*/  @P3 STG.E [R24.64], R247 ;  /* 0x000000f718003986 */ /* 0x0003e8000c101904 */
[----:B---3--:R-:W3:Y:S01]  /*102f30*/  LDL.LU R245, [R1+0xa00] ;  /* 0x000a000001f57983 */ /* 0x008ee20000300800 */
[----:B------:R-:W-:-:S04]  /*102f40*/  IMAD.WIDE R2, R2, 0x4, R226 ;  /* 0x0000000402027825 */ /* 0x000fc800078e02e2 */
[----:B------:R-:W-:Y:S01]  /*102f50*/  IMAD.WIDE R22, R26, 0x4, R238 ;  /* 0x000000041a167825 */ /* 0x000fe200078e02ee */
[----:B------:R4:W-:Y:S04]  /*102f60*/  @P4 STG.E [R20.64], R249 ;  /* 0x000000f914004986 */ /* 0x0009e8000c101904 */
[----:B-1----:R-:W3:Y:S04]  /*102f70*/  LDL.LU R247, [R1+0x980] ;  /* 0x0009800001f77983 */ /* 0x002ee80000300800 */
[----:B------:R-:W3:Y:S04]  /*102f80*/  LDL.LU R244, [R1+0xa44] ;  /* 0x000a440001f47983 */ /* 0x000ee80000300800 */
[----:B----4-:R1:W-:Y:S04]  /*102f90*/  @P1 STG.E [R2.64], R246 ;  /* 0x000000f602001986 */ /* 0x0103e8000c101904 */
[----:B------:R-:W4:Y:S04]  /*102fa0*/  LDL.LU R249, [R1+0xa24] ;  /* 0x000a240001f97983 */ /* 0x000f280000300800 */
[----:B-1----:R-:W4:Y:S01]  /*102fb0*/  LDL.LU R246, [R1+0x270] ;  /* 0x0002700001f67983 */ /* 0x002f220000300800 */
[----:B------:R-:W-:-:S02]  /*102fc0*/  ISETP.LT.AND P5, PT, R55, c[0x0][0x178], !P0 ;  /* 0x00005e0037007a0c */ /* 0x000fc400047a1270 */
[----:B------:R-:W-:Y:S01]  /*102fd0*/  ISETP.LT.AND P3, PT, R119, c[0x0][0x178], !P0 ;  /* 0x00005e0077007a0c */ /* 0x000fe20004761270 */
[----:B------:R-:W-:-:S04]  /*102fe0*/  IMAD.WIDE R2, R26, 0x4, R236 ;  /* 0x000000041a027825 */ /* 0x000fc800078e02ec */
[----:B------:R-:W-:Y:S01]  /*102ff0*/  IMAD.WIDE R20, R26, 0x4, R224 ;  /* 0x000000041a147825 */ /* 0x000fe200078e02e0 */
[----:B--2---:R1:W-:Y:S04]  /*103000*/  @P6 STG.E [R22.64], R248 ;  /* 0x000000f816006986 */ /* 0x0043e8000c101904 */
[----:B-1----:R-:W2:Y:S04]  /*103010*/  LDL.LU R248, [R1+0xb24] ;  /* 0x000b240001f87983 */ /* 0x002ea80000300800 */
        /* <DEDUP_REMOVED lines=10> */
[----:B------:R-:W-:Y:S02]  /*1030c0*/  ISETP.GE.AND P2, PT, R27, c[0x0][0x17c], PT ;  /* 0x00005f001b007a0c */ /* 0x000fe40003f46270 */
[----:B------:R-:W-:Y:S01]  /*1030d0*/  ISETP.LT.AND P0, PT, R187, c[0x0][0x178], !P0 ;  /* 0x00005e00bb007a0c */ /* 0x000fe20004701270 */
[----:B------:R-:W-:Y:S01]  /*1030e0*/  IMAD.WIDE R20, R26, 0x4, R232 ;  /* 0x000000041a147825 */ /* 0x000fe200078e02e8 */
[----:B------:R-:W-:-:S03]  /*1030f0*/  ISETP.LT.AND P3, PT, R202, c[0x0][0x178], !P2 ;  /* 0x00005e00ca007a0c */ /* 0x000fc60005761270 */
[C---:B------:R-:W-:Y:S01]  /*103100*/  IMAD.WIDE R22, R26.reuse, 0x4, R230 ;  /* 0x000000041a167825 */ /* 0x040fe200078e02e6 */
[----:B------:R1:W-:Y:S01]  /*103110*/  @P4 STG.E [R2.64], R242 ;  /* 0x000000f202004986 */ /* 0x0003e2000c101904 */
[C---:B------:R-:W-:Y:S02]  /*103120*/  IADD3 R27, R26.reuse, c[0x0][0x198], RZ ;  /* 0x000066001a1b7a10 */ /* 0x040fe40007ffe0ff */
[C---:B------:R-:W-:Y:S01]  /*103130*/  IMAD.WIDE R24, R26.reuse, 0x4, R228 ;  /* 0x000000041a187825 */ /* 0x040fe200078e02e4 */
[----:B------:R3:W-:Y:S04]  /*103140*/  @P1 STG.E [R20.64], R243 ;  /* 0x000000f314001986 */ /* 0x0007e8000c101904 */
[----:B---3--:R3:W-:Y:S01]  /*103150*/  @P5 STG.E [R22.64], R245 ;  /* 0x000000f516005986 */ /* 0x0087e2000c101904 */
[----:B-1----:R-:W-:-:S03]  /*103160*/  IMAD.WIDE R2, R26, 0x4, R226 ;  /* 0x000000041a027825 */ /* 0x002fc600078e02e2 */
[----:B------:R1:W-:Y:S01]  /*103170*/  @P6 STG.E [R24.64], R247 ;  /* 0x000000f718006986 */ /* 0x0003e2000c101904 */
[----:B------:R-:W-:-:S03]  /*103180*/  IMAD.WIDE R20, R27, 0x4, R238 ;  /* 0x000000041b147825 */ /* 0x000fc600078e02ee */
[----:B---3--:R-:W3:Y:S04]  /*103190*/  LDL.LU R245, [R1+0xa04] ;  /* 0x000a040001f57983 */ /* 0x008ee80000300800 */
[----:B-1----:R-:W3:Y:S04]  /*1031a0*/  LDL.LU R247, [R1+0x984] ;  /* 0x0009840001f77983 */ /* 0x002ee80000300800 */
[----:B----4-:R1:W-:Y:S01]  /*1031b0*/  @P0 STG.E [R2.64], R246 ;  /* 0x000000f602000986 */ /* 0x0103e2000c101904 */
[----:B------:R-:W-:Y:S02]  /*1031c0*/  ISETP.LT.AND P1, PT, R55, c[0x0][0x178], !P2 ;  /* 0x00005e0037007a0c */ /* 0x000fe40005721270 */
[----:B------:R-:W-:-:S02]  /*1031d0*/  ISETP.LT.AND P4, PT, R119, c[0x0][0x178], !P2 ;  /* 0x00005e0077007a0c */ /* 0x000fc40005781270 */
[----:B------:R-:W-:Y:S02]  /*1031e0*/  ISETP.LT.AND P5, PT, R203, c[0x0][0x178], !P2 ;  /* 0x00005e00cb007a0c */ /* 0x000fe400057a1270 */
[----:B------:R-:W-:Y:S01]  /*1031f0*/  ISETP.LT.AND P6, PT, R171, c[0x0][0x178], !P2 ;  /* 0x00005e00ab007a0c */ /* 0x000fe200057c1270 */
[----:B------:R-:W-:-:S04]  /*103200*/  IMAD.WIDE R22, R27, 0x4, R234 ;  /* 0x000000041b167825 */ /* 0x000fc800078e02ea */
[----:B-1----:R-:W-:-:S04]  /*103210*/  IMAD.WIDE R2, R27, 0x4, R236 ;  /* 0x000000041b027825 */ /* 0x002fc800078e02ec */
[C---:B------:R-:W-:Y:S01]  /*103220*/  IMAD.WIDE R24, R27.reuse, 0x4, R232 ;  /* 0x000000041b187825 */ /* 0x040fe200078e02e8 */
[----:B--2---:R1:W-:Y:S04]  /*103230*/  @P3 STG.E [R20.64], R248 ;  /* 0x000000f814003986 */ /* 0x0043e8000c101904 */
[----:B-1----:R-:W2:Y:S04]  /*103240*/  LDL.LU R248, [R1+0x274] ;  /* 0x0002740001f87983 */ /* 0x002ea80000300800 */
[----:B------:R-:W4:Y:S04]  /*103250*/  LDL.LU R26, [R1+0x59bc] ;  /* 0x0059bc00011a7983 */ /* 0x000f280000300800 */
[----:B------:R-:W4:Y:S04]  /*103260*/  LDL.LU R243, [R1+0x9b8] ;  /* 0x0009b80001f37983 */ /* 0x000f280000300800 */
[----:B------:R-:W4:Y:S01]  /*103270*/  LDL.LU R246, [R1+0x968] ;  /* 0x0009680001f67983 */ /* 0x000f220000300800 */
[----:B------:R-:W-:-:S03]  /*103280*/  IMAD.WIDE R20, R27, 0x4, R224 ;  /* 0x000000041b147825 */ /* 0x000fc600078e02e0 */
[----:B------:R-:W-:Y:S04]  /*103290*/  @P1 STG.E [R2.64], R251 ;  /* 0x000000fb02001986 */ /* 0x000fe8000c101904 */
[----:B------:R1:W-:Y:S04]  /*1032a0*/  @P4 STG.E [R20.64], R250 ;  /* 0x000000fa14004986 */ /* 0x0003e8000c101904 */
[----:B------:R-:W-:Y:S04]  /*1032b0*/  @P5 STG.E [R22.64], R244 ;  /* 0x000000f416005986 */ /* 0x000fe8000c101904 */
[----:B------:R-:W4:Y:S04]  /*1032c0*/  LDL.LU R242, [R1+0x958] ;  /* 0x0009580001f27983 */ /* 0x000f280000300800 */
[----:B------:R1:W-:Y:S04]  /*1032d0*/  @P6 STG.E [R24.64], R249 ;  /* 0x000000f918006986 */ /* 0x0003e8000c101904 */
[----:B-1----:R-:W4:Y:S04]  /*1032e0*/  LDL.LU R250, [R1+0x5b8] ;  /* 0x0005b80001fa7983 */ /* 0x002f280000300800 */
[----:B------:R-:W4:Y:S01]  /*1032f0*/  LDL.LU R249, [R1+0x4c8] ;  /* 0x0004c80001f97983 */ /* 0x000f220000300800 */
[----:B------:R-:W-:-:S02]  /*103300*/  ISETP.LT.AND P3, PT, R139, c[0x0][0x178], !P2 ;  /* 0x00005e008b007a0c */ /* 0x000fc40005761270 */
[----:B------:R-:W-:Y:S01]  /*103310*/  ISETP.LT.AND P0, PT, R155, c[0x0][0x178], !P2 ;  /* 0x00005e009b007a0c */ /* 0x000fe20005701270 */
[----:B------:R-:W-:Y:S01]  /*103320*/  IMAD.WIDE R2, R27, 0x4, R230 ;  /* 0x000000041b027825 */ /* 0x000fe200078e02e6 */
[----:B------:R-:W-:Y:S01]  /*103330*/  ISETP.GE.AND P1, PT, R28, c[0x0][0x17c], PT ;  /* 0x00005f001c007a0c */ /* 0x000fe20003f26270 */
[----:B------:R-:W4:Y:S01]  /*103340*/  LDL.LU R251, [R1+0x498] ;  /* 0x0004980001fb7983 */ /* 0x000f220000300800 */
[----:B------:R-:W-:Y:S01]  /*103350*/  ISETP.LT.AND P2, PT, R187, c[0x0][0x178], !P2 ;  /* 0x00005e00bb007a0c */ /* 0x000fe20005741270 */
[----:B------:R-:W-:Y:S01]  /*103360*/  IMAD.WIDE R20, R27, 0x4, R228 ;  /* 0x000000041b147825 */ /* 0x000fe200078e02e4 */
[----:B------:R-:W-:Y:S02]  /*103370*/  ISETP.LT.AND P4, PT, R202, c[0x0][0x178], !P1 ;  /* 0x00005e00ca007a0c */ /* 0x000fe40004f81270 */
[----:B------:R-:W-:-:S03]  /*103380*/  ISETP.LT.AND P5, PT, R55, c[0x0][0x178], !P1 ;  /* 0x00005e0037007a0c */ /* 0x000fc60004fa1270 */
[----:B---3--:R1:W-:Y:S04]  /*103390*/  @P3 STG.E [R2.64], R245 ;  /* 0x000000f502003986 */ /* 0x0083e8000c101904 */
[----:B------:R3:W-:Y:S01]  /*1033a0*/  @P0 STG.E [R20.64], R247 ;  /* 0x000000f714000986 */ /* 0x0007e2000c101904 */
[----:B-1----:R-:W-:-:S03]  /*1033b0*/  IADD3 R2, R27, c[0x0][0x198], RZ ;  /* 0x000066001b027a10 */ /* 0x002fc60007ffe0ff */
[----:B------:R-:W4:Y:S01]  /*1033c0*/  LDL.LU R245, [R1+0x488] ;  /* 0x0004880001f57983 */ /* 0x000f220000300800 */
[----:B---3--:R-:W-:-:S03]  /*1033d0*/  IMAD.WIDE R20, R27, 0x4, R226 ;  /* 0x000000041b147825 */ /* 0x008fc600078e02e2 */
[----:B------:R-:W3:Y:S01]  /*1033e0*/  LDL.LU R247, [R1+0xa8] ;  /* 0x0000a80001f77983 */ /* 0x000ee20000300800 */
[----:B------:R-:W-:-:S03]  /*1033f0*/  IMAD.WIDE R22, R2, 0x4, R238 ;  /* 0x0000000402167825 */ /* 0x000fc600078e02ee */
[----:B------:R-:W3:Y:S01]  /*103400*/  LDL.LU R244, [R1+0x95c] ;  /* 0x00095c0001f47983 */ /* 0x000ee20000300800 */
[C---:B------:R-:W-:Y:S01]  /*103410*/  IMAD.WIDE R24, R2.reuse, 0x4, R236 ;  /* 0x0000000402187825 */ /* 0x040fe200078e02ec */
[----:B------:R-:W-:Y:S02]  /*103420*/  ISETP.LT.AND P3, PT, R119, c[0x0][0x178], !P1 ;  /* 0x00005e0077007a0c */ /* 0x000fe40004f61270 */
[----:B------:R-:W-:Y:S02]  /*103430*/  ISETP.LT.AND P0, PT, R203, c[0x0][0x178], !P1 ;  /* 0x00005e00cb007a0c */ /* 0x000fe40004f01270 */
[----:B------:R-:W-:Y:S01]  /*103440*/  ISETP.LT.AND P6, PT, R171, c[0x0][0x178], !P1 ;  /* 0x00005e00ab007a0c */ /* 0x000fe20004fc1270 */
[----:B--2---:R1:W-:Y:S04]  /*103450*/  @P2 STG.E [R20.64], R248 ;  /* 0x000000f814002986 */ /* 0x0043e8000c101904 */
[----:B----4-:R-:W-:Y:S04]  /*103460*/  @P4 STG.E [R22.64], R243 ;  /* 0x000000f316004986 */ /* 0x010fe8000c101904 */
[----:B-1----:R-:W2:Y:S04]  /*103470*/  LDL.LU R248, [R1+0x49c] ;  /* 0x00049c0001f87983 */ /* 0x002ea80000300800 */
[----:B------:R1:W-:Y:S04]  /*103480*/  @P5 STG.E [R24.64], R246 ;  /* 0x000000f618005986 */ /* 0x0003e8000c101904 */
[----:B-1----:R-:W4:Y:S04]  /*103490*/  LDL.LU R246, [R1+0x9bc] ;  /* 0x0009bc0001f67983 */ /* 0x002f280000300800 */
[----:B------:R-:W2:Y:S04]  /*1034a0*/  LDL.LU R3, [R1+0x59c0] ;  /* 0x0059c00001037983 */ /* 0x000ea80000300800 */
[----:B------:R-:W2:Y:S01]  /*1034b0*/  LDL.LU R243, [R1+0x96c] ;  /* 0x00096c0001f37983 */ /* 0x000ea20000300800 */
[----:B------:R-:W-:-:S04]  /*1034c0*/  IMAD.WIDE R20, R2, 0x4, R224 ;  /* 0x0000000402147825 */ /* 0x000fc800078e02e0 */
[C---:B------:R-:W-:Y:S01]  /*1034d0*/  IMAD.WIDE R22, R2.reuse, 0x4, R234 ;  /* 0x0000000402167825 */ /* 0x040fe200078e02ea */
[----:B------:R-:W-:Y:S03]  /*1034e0*/  @P3 STG.E [R20.64], R242 ;  /* 0x000000f214003986 */ /* 0x000fe6000c101904 */
[----:B------:R-:W-:Y:S01]  /*1034f0*/  IMAD.WIDE R24, R2, 0x4, R232 ;  /* 0x0000000402187825 */ /* 0x000fe200078e02e8 */
[----:B------:R1:W-:Y:S04]  /*103500*/  @P0 STG.E [R22.64], R250 ;  /* 0x000000fa16000986 */ /* 0x0003e8000c101904 */
[----:B------:R1:W-:Y:S04]  /*103510*/  @P6 STG.E [R24.64], R249 ;  /* 0x000000f918006986 */ /* 0x0003e8000c101904 */
[----:B-1----:R-:W2:Y:S04]  /*103520*/  LDL.LU R250, [R1+0x5bc] ;  /* 0x0005bc0001fa7983 */ /* 0x002ea80000300800 */
[----:B------:R-:W2:Y:S01]  /*103530*/  LDL.LU R249, [R1+0x4cc] ;  /* 0x0004cc0001f97983 */ /* 0x000ea20000300800 */
[----:B------:R-:W-:-:S02]  /*103540*/  ISETP.LT.AND P4, PT, R139, c[0x0][0x178], !P1 ;  /* 0x00005e008b007a0c */ /* 0x000fc40004f81270 */
[----:B------:R-:W-:Y:S02]  /*103550*/  ISETP.LT.AND P5, PT, R155, c[0x0][0x178], !P1 ;  /* 0x00005e009b007a0c */ /* 0x000fe40004fa1270 */
[----:B------:R-:W-:Y:S01]  /*103560*/  ISETP.GE.AND P2, PT, R26, c[0x0][0x17c], PT ;  /* 0x00005f001a007a0c */ /* 0x000fe20003f46270 */
[----:B------:R-:W-:Y:S01]  /*103570*/  IMAD.WIDE R24, R2, 0x4, R230 ;  /* 0x0000000402187825 */ /* 0x000fe200078e02e6 */
[----:B------:R-:W-:Y:S01]  /*103580*/  ISETP.LT.AND P1, PT, R187, c[0x0][0x178], !P1 ;  /* 0x00005e00bb007a0c */ /* 0x000fe20004f21270 */
[----:B------:R-:W2:Y:S01]  /*103590*/  LDL.LU R27, [R1+0x59c4] ;  /* 0x0059c400011b7983 */ /* 0x000ea20000300800 */
[----:B------:R-:W-:Y:S01]  /*1035a0*/  ISETP.LT.AND P0, PT, R202, c[0x0][0x178], !P2 ;  /* 0x00005e00ca007a0c */ /* 0x000fe20005701270 */
[----:B------:R-:W-:-:S04]  /*1035b0*/  IMAD.WIDE R22, R2, 0x4, R228 ;  /* 0x0000000402167825 */ /* 0x000fc800078e02e4 */
[C---:B------:R-:W-:Y:S01]  /*1035c0*/  IMAD.WIDE R20, R2.reuse, 0x4, R226 ;  /* 0x0000000402147825 */ /* 0x040fe200078e02e2 */
[----:B------:R-:W-:Y:S01]  /*1035d0*/  IADD3 R2, R2, c[0x0][0x198], RZ ;  /* 0x0000660002027a10 */ /* 0x000fe20007ffe0ff */
[----:B------:R-:W-:Y:S01]  /*1035e0*/  @P4 STG.E [R24.64], R251 ;  /* 0x000000fb18004986 */ /* 0x000fe2000c101904 */
[----:B------:R-:W-:-:S03]  /*1035f0*/  ISETP.LT.AND P6, PT, R55, c[0x0][0x178], !P2 ;  /* 0x00005e0037007a0c */ /* 0x000fc600057c1270 */
[----:B------:R1:W-:Y:S01]  /*103600*/  @P5 STG.E [R22.64], R245 ;  /* 0x000000f516005986 */ /* 0x0003e2000c101904 */
[----:B------:R-:W-:-:S03]  /*103610*/  ISETP.LT.AND P3, PT, R119, c[0x0][0x178], !P2 ;  /* 0x00005e0077007a0c */ /* 0x000fc60005761270 */
[----:B---3--:R3:W-:Y:S04]  /*103620*/  @P1 STG.E [R20.64], R247 ;  /* 0x000000f714001986 */ /* 0x0087e8000c101904 */
[----:B-1----:R-:W2:Y:S01]  /*103630*/  LDL.LU R245, [R1+0x48c] ;  /* 0x00048c0001f57983 */ /* 0x002ea20000300800 */
[----:B---3--:R-:W-:-:S03]  /*103640*/  IMAD.WIDE R20, R2, 0x4, R238 ;  /* 0x0000000402147825 */ /* 0x008fc600078e02ee */
[----:B------:R-:W3:Y:S01]  /*103650*/  LDL.LU R247, [R1+0xac] ;  /* 0x0000ac0001f77983 */ /* 0x000ee20000300800 */
[----:B------:R-:W-:-:S04]  /*103660*/  IMAD.WIDE R22, R2, 0x4, R236 ;  /* 0x0000000402167825 */ /* 0x000fc800078e02ec */
[C---:B------:R-:W-:Y:S01]  /*103670*/  IMAD.WIDE R24, R2.reuse, 0x4, R224 ;  /* 0x0000000402187825 */ /* 0x040fe200078e02e0 */
[----:B------:R-:W-:Y:S02]  /*103680*/  ISETP.LT.AND P5, PT, R203, c[0x0][0x178], !P2 ;  /* 0x00005e00cb007a0c */ /* 0x000fe400057a1270 */
[----:B------:R-:W-:Y:S02]  /*103690*/  ISETP.LT.AND P1, PT, R171, c[0x0][0x178], !P2 ;  /* 0x00005e00ab007a0c */ /* 0x000fe40005721270 */
[----:B------:R-:W-:Y:S01]  /*1036a0*/  ISETP.LT.AND P4, PT, R139, c[0x0][0x178], !P2 ;  /* 0x00005e008b007a0c */ /* 0x000fe20005781270 */
[----:B----4-:R1:W-:Y:S04]  /*1036b0*/  @P0 STG.E [R20.64], R246 ;  /* 0x000000f614000986 */ /* 0x0103e8000c101904 */
[----:B-1----:R-:W4:Y:S04]  /*1036c0*/  LDL.LU R246, [R1+0x9f8] ;  /* 0x0009f80001f67983 */ /* 0x002f280000300800 */
[----:B--2---:R1:W-:Y:S04]  /*1036d0*/  @P6 STG.E [R22.64], R243 ;  /* 0x000000f316006986 */ /* 0x0043e8000c101904 */
[----:B------:R2:W-:Y:S04]  /*1036e0*/  @P3 STG.E [R24.64], R244 ;  /* 0x000000f418003986 */ /* 0x0005e8000c101904 */
[----:B-1----:R-:W4:Y:S04]  /*1036f0*/  LDL.LU R243, [R1+0x9d8] ;  /* 0x0009d80001f37983 */ /* 0x002f280000300800 */
[----:B--2---:R-:W2:Y:S01]  /*103700*/  LDL.LU R244, [R1+0x9c8] ;  /* 0x0009c80001f47983 */ /* 0x004ea20000300800 */
[----:B------:R-:W-:-:S03]  /*103710*/  IMAD.WIDE R20, R2, 0x4, R234 ;  /* 0x0000000402147825 */ /* 0x000fc600078e02ea */
[----:B------:R-:W2:Y:S01]  /*103720*/  LDL.LU R242, [R1+0x868] ;  /* 0x0008680001f27983 */ /* 0x000ea20000300800 */
[----:B------:R-:W-:-:S04]  /*103730*/  IMAD.WIDE R22, R2, 0x4, R232 ;  /* 0x0000000402167825 */ /* 0x000fc800078e02e8 */
[----:B------:R-:W-:Y:S01]  /*103740*/  IMAD.WIDE R24, R2, 0x4, R230 ;  /* 0x0000000402187825 */ /* 0x000fe200078e02e6 */
[----:B------:R-:W-:Y:S04]  /*103750*/  @P5 STG.E [R20.64], R250 ;  /* 0x000000fa14005986 */ /* 0x000fe8000c101904 */
[----:B------:R1:W-:Y:S04]  /*103760*/  @P1 STG.E [R22.64], R249 ;  /* 0x000000f916001986 */ /* 0x0003e8000c101904 */
[----:B------:R-:W2:Y:S04]  /*103770*/  LDL.LU R251, [R1+0x858] ;  /* 0x0008580001fb7983 */ /* 0x000ea80000300800 */
[----:B------:R3:W-:Y:S04]  /*103780*/  @P4 STG.E [R24.64], R248 ;  /* 0x000000f818004986 */ /* 0x0007e8000c101904 */
[----:B-1----:R-:W2:Y:S04]  /*103790*/  LDL.LU R249, [R1+0x5c8] ;  /* 0x0005c80001f97983 */ /* 0x002ea80000300800 */
[----:B---3--:R-:W3:Y:S01]  /*1037a0*/  LDL.LU R248, [R1+0x4d8] ;  /* 0x0004d80001f87983 */ /* 0x008ee20000300800 */
[----:B------:R-:W-:-:S02]  /*1037b0*/  ISETP.GE.AND P0, PT, R3, c[0x0][0x17c], PT ;  /* 0x00005f0003007a0c */ /* 0x000fc40003f06270 */
[----:B------:R-:W-:Y:S02]  /*1037c0*/  ISETP.LT.AND P3, PT, R155, c[0x0][0x178], !P2 ;  /* 0x00005e009b007a0c */ /* 0x000fe40005761270 */
[----:B------:R-:W-:Y:S02]  /*1037d0*/  ISETP.LT.AND P2, PT, R187, c[0x0][0x178], !P2 ;  /* 0x00005e00bb007a0c */ /* 0x000fe40005741270 */
[----:B------:R-:W-:Y:S02]  /*1037e0*/  ISETP.LT.AND P6, PT, R202, c[0x0][0x178], !P0 ;  /* 0x00005e00ca007a0c */ /* 0x000fe400047c1270 */
[C---:B------:R-:W-:Y:S01]  /*1037f0*/  IADD3 R26, R2.reuse, c[0x0][0x198], RZ ;  /* 0x00006600021a7a10 */ /* 0x040fe20007ffe0ff */
[----:B------:R-:W-:Y:S01]  /*103800*/  IMAD.WIDE R20, R2, 0x4, R228 ;  /* 0x0000000402147825 */ /* 0x000fe200078e02e4 */
[----:B------:R-:W-:-:S03]  /*103810*/  ISETP.LT.AND P5, PT, R55, c[0x0][0x178], !P0 ;  /* 0x00005e0037007a0c */ /* 0x000fc600047a1270 */
[----:B------:R-:W-:Y:S01]  /*103820*/  IMAD.WIDE R2, R2, 0x4, R226 ;  /* 0x0000000402027825 */ /* 0x000fe200078e02e2 */
[----:B------:R-:W-:Y:S01]  /*103830*/  ISETP.LT.AND P4, PT, R119, c[0x0][0x178], !P0 ;  /* 0x00005e0077007a0c */ /* 0x000fe20004781270 */
[----:B------:R1:W-:Y:S02]  /*103840*/  @P3 STG.E [R20.64], R245 ;  /* 0x000000f514003986 */ /* 0x0003e4000c101904 */
[C---:B------:R-:W-:Y:S02]  /*103850*/  IMAD.WIDE R22, R26.reuse, 0x4, R238 ;  /* 0x000000041a167825 */ /* 0x040fe400078e02ee */
[----:B------:R1:W-:Y:S04]  /*103860*/  @P2 STG.E [R2.64], R247 ;  /* 0x000000f702002986 */ /* 0x0003e8000c101904 */
[----:B-1----:R-:W3:Y:S04]  /*103870*/  LDL.LU R245, [R1+0x86c] ;  /* 0x00086c0001f57983 */ /* 0x002ee80000300800 */
[----:B------:R-:W3:Y:S01]  /*103880*/  LDL.LU R247, [R1+0x85c] ;  /* 0x00085c0001f77983 */ /* 0x000ee20000300800 */
[----:B------:R-:W-:-:S03]  /*103890*/  IMAD.WIDE R2, R26, 0x4, R236 ;  /* 0x000000041a027825 */ /* 0x000fc600078e02ec */
[----:B------:R-:W3:Y:S01]  /*1038a0*/  LDL.LU R250, [R1+0xb8] ;  /* 0x0000b80001fa7983 */ /* 0x000ee20000300800 */
[C---:B------:R-:W-:Y:S01]  /*1038b0*/  IMAD.WIDE R20, R26.reuse, 0x4, R224 ;  /* 0x000000041a147825 */ /* 0x040fe200078e02e0 */
[----:B------:R-:W-:Y:S02]  /*1038c0*/  ISETP.LT.AND P3, PT, R203, c[0x0][0x178], !P0 ;  /* 0x00005e00cb007a0c */ /* 0x000fe40004761270 */
[----:B------:R-:W-:Y:S01]  /*1038d0*/  ISETP.LT.AND P2, PT, R171, c[0x0][0x178], !P0 ;  /* 0x00005e00ab007a0c */ /* 0x000fe20004741270 */
[----:B------:R-:W-:Y:S01]  /*1038e0*/  IMAD.WIDE R24, R26, 0x4, R228 ;  /* 0x000000041a187825 */ /* 0x000fe200078e02e4 */
[----:B----4-:R1:W-:Y:S01]  /*1038f0*/  @P6 STG.E [R22.64], R246 ;  /* 0x000000f616006986 */ /* 0x0103e2000c101904 */
[----:B------:R-:W-:-:S03]  /*103900*/  ISETP.LT.AND P6, PT, R155, c[0x0][0x178], !P0 ;  /* 0x00005e009b007a0c */ /* 0x000fc600047c1270 */
[----:B-1----:R-:W4:Y:S04]  /*103910*/  LDL.LU R246, [R1+0x9fc] ;  /* 0x0009fc0001f67983 */ /* 0x002f280000300800 */
[----:B------:R1:W-:Y:S01]  /*103920*/  @P5 STG.E [R2.64], R243 ;  /* 0x000000f302005986 */ /* 0x0003e2000c101904 */
[----:B------:R-:W-:-:S03]  /*103930*/  ISETP.LT.AND P5, PT, R139, c[0x0][0x178], !P0 ;  /* 0x00005e008b007a0c */ /* 0x000fc600047a1270 */
[----:B--2---:R2:W-:Y:S04]  /*103940*/  @P4 STG.E [R20.64], R244 ;  /* 0x000000f414004986 */ /* 0x0045e8000c101904 */
[----:B-1----:R-:W4:Y:S04]  /*103950*/  LDL.LU R243, [R1+0x9dc] ;  /* 0x0009dc0001f37983 */ /* 0x002f280000300800 */
[----:B------:R-:W4:Y:S04]  /*103960*/  LDL.LU R28, [R1+0x59c8] ;  /* 0x0059c800011c7983 */ /* 0x000f280000300800 */
[----:B--2---:R-:W2:Y:S01]  /*103970*/  LDL.LU R244, [R1+0x9cc] ;  /* 0x0009cc0001f47983 */ /* 0x004ea20000300800 */
[----:B------:R-:W-:-:S04]  /*103980*/  IMAD.WIDE R2, R26, 0x4, R234 ;  /* 0x000000041a027825 */ /* 0x000fc800078e02ea */
[C---:B------:R-:W-:Y:S01]  /*103990*/  IMAD.WIDE R20, R26.reuse, 0x4, R232 ;  /* 0x000000041a147825 */ /* 0x040fe200078e02e8 */
[----:B------:R-:W-:Y:S03]  /*1039a0*/  @P3 STG.E [R2.64], R242 ;  /* 0x000000f202003986 */ /* 0x000fe6000c101904 */
[----:B------:R-:W-:Y:S01]  /*1039b0*/  IMAD.WIDE R22, R26, 0x4, R230 ;  /* 0x000000041a167825 */ /* 0x000fe200078e02e6 */
[----:B------:R-:W-:Y:S04]  /*1039c0*/  @P2 STG.E [R20.64], R251 ;  /* 0x000000fb14002986 */ /* 0x000fe8000c101904 */
[----:B------:R1:W-:Y:S04]  /*1039d0*/  @P5 STG.E [R22.64], R249 ;  /* 0x000000f916005986 */ /* 0x0003e8000c101904 */
[----:B---3--:R3:W-:Y:S04]  /*1039e0*/  @P6 STG.E [R24.64], R248 ;  /* 0x000000f818006986 */ /* 0x0087e8000c101904 */
[----:B-1----:R-:W2:Y:S04]  /*1039f0*/  LDL.LU R249, [R1+0x5cc] ;  /* 0x0005cc0001f97983 */ /* 0x002ea80000300800 */
[----:B---3--:R-:W3:Y:S01]  /*103a00*/  LDL.LU R248, [R1+0x4dc] ;  /* 0x0004dc0001f87983 */ /* 0x008ee20000300800 */
[----:B------:R-:W-:-:S02]  /*103a10*/  ISETP.GE.AND P1, PT, R27, c[0x0][0x17c], PT ;  /* 0x00005f001b007a0c */ /* 0x000fc40003f26270 */
[----:B------:R-:W-:Y:S02]  /*103a20*/  ISETP.LT.AND P0, PT, R187, c[0x0][0x178], !P0 ;  /* 0x00005e00bb007a0c */ /* 0x000fe40004701270 */
[----:B------:R-:W-:Y:S02]  /*103a30*/  ISETP.LT.AND P4, PT, R202, c[0x0][0x178], !P1 ;  /* 0x00005e00ca007a0c */ /* 0x000fe40004f81270 */
[C---:B------:R-:W-:Y:S01]  /*103a40*/  IADD3 R27, R26.reuse, c[0x0][0x198], RZ ;  /* 0x000066001a1b7a10 */ /* 0x040fe20007ffe0ff */
[----:B------:R-:W-:Y:S01]  /*103a50*/  IMAD.WIDE R2, R26, 0x4, R226 ;  /* 0x000000041a027825 */ /* 0x000fe200078e02e2 */
[----:B------:R-:W-:Y:S02]  /*103a60*/  ISETP.LT.AND P2, PT, R55, c[0x0][0x178], !P1 ;  /* 0x00005e0037007a0c */ /* 0x000fe40004f41270 */
[----:B------:R-:W-:Y:S01]  /*103a70*/  ISETP.LT.AND P3, PT, R119, c[0x0][0x178], !P1 ;  /* 0x00005e0077007a0c */ /* 0x000fe20004f61270 */
[----:B------:R-:W-:Y:S01]  /*103a80*/  IMAD.WIDE R20, R27, 0x4, R238 ;  /* 0x000000041b147825 */ /* 0x000fe200078e02ee */
[----:B------:R-:W-:-:S03]  /*103a90*/  ISETP.LT.AND P5, PT, R203, c[0x0][0x178], !P1 ;  /* 0x00005e00cb007a0c */ /* 0x000fc60004fa1270 */
[----:B------:R-:W-:Y:S01]  /*103aa0*/  IMAD.WIDE R22, R27, 0x4, R234 ;  /* 0x000000041b167825 */ /* 0x000fe200078e02ea */
[----:B------:R1:W-:Y:S01]  /*103ab0*/  @P0 STG.E [R2.64], R250 ;  /* 0x000000fa02000986 */ /* 0x0003e2000c101904 */
[----:B------:R-:W-:Y:S02]  /*103ac0*/  ISETP.LT.AND P6, PT, R171, c[0x0][0x178], !P1 ;  /* 0x00005e00ab007a0c */ /* 0x000fe40004fc1270 */
[----:B------:R-:W-:Y:S01]  /*103ad0*/  ISETP.LT.AND P0, PT, R155, c[0x0][0x178], !P1 ;  /* 0x00005e009b007a0c */ /* 0x000fe20004f01270 */
[----:B-1----:R-:W-:-:S04]  /*103ae0*/  IMAD.WIDE R2, R27, 0x4, R236 ;  /* 0x000000041b027825 */ /* 0x002fc800078e02ec */
[----:B------:R-:W-:Y:S01]  /*103af0*/  IMAD.WIDE R24, R27, 0x4, R232 ;  /* 0x000000041b187825 */ /* 0x000fe200078e02e8 */
[----:B----4-:R1:W-:Y:S01]  /*103b00*/  @P4 STG.E [R20.64], R246 ;  /* 0x000000f614004986 */ /* 0x0103e2000c101904 */
[----:B------:R-:W-:-:S03]  /*103b10*/  ISETP.LT.AND P4, PT, R139, c[0x0][0x178], !P1 ;  /* 0x00005e008b007a0c */ /* 0x000fc60004f81270 */
[----:B-1----:R-:W4:Y:S01]  /*103b20*/  LDL.LU R246, [R1+0xbc] ;  /* 0x0000bc0001f67983 */ /* 0x002f220000300800 */
[----:B------:R-:W-:-:S03]  /*103b30*/  IMAD.WIDE R20, R27, 0x4, R224 ;  /* 0x000000041b147825 */ /* 0x000fc600078e02e0 */
[----:B------:R-:W4:Y:S04]  /*103b40*/  LDL.LU R26, [R1+0x59cc] ;  /* 0x0059cc00011a7983 */ /* 0x000f280000300800 */
[----:B------:R-:W4:Y:S04]  /*103b50*/  LDL.LU R251, [R1+0xa88] ;  /* 0x000a880001fb7983 */ /* 0x000f280000300800 */
[----:B------:R-:W4:Y:S04]  /*103b60*/  LDL.LU R250, [R1+0xa38] ;  /* 0x000a380001fa7983 */ /* 0x000f280000300800 */
[----:B------:R1:W-:Y:S04]  /*103b70*/  @P2 STG.E [R2.64], R243 ;  /* 0x000000f302002986 */ /* 0x0003e8000c101904 */
[----:B--2---:R-:W-:Y:S04]  /*103b80*/  @P3 STG.E [R20.64], R244 ;  /* 0x000000f414003986 */ /* 0x004fe8000c101904 */
[----:B------:R-:W2:Y:S04]  /*103b90*/  LDL.LU R241, [R1+0xa18] ;  /* 0x000a180001f17983 */ /* 0x000ea80000300800 */
[----:B------:R3:W-:Y:S04]  /*103ba0*/  @P5 STG.E [R22.64], R245 ;  /* 0x000000f516005986 */ /* 0x0007e8000c101904 */
[----:B-1----:R-:W2:Y:S01]  /*103bb0*/  LDL.LU R243, [R1+0x9e8] ;  /* 0x0009e80001f37983 */ /* 0x002ea20000300800 */
[----:B------:R-:W-:-:S03]  /*103bc0*/  IMAD.WIDE R2, R27, 0x4, R230 ;  /* 0x000000041b027825 */ /* 0x000fc600078e02e6 */
[----:B---3--:R-:W2:Y:S01]  /*103bd0*/  LDL.LU R245, [R1+0x978] ;  /* 0x0009780001f57983 */ /* 0x008ea20000300800 */
[----:B------:R-:W-:-:S03]  /*103be0*/  IMAD.WIDE R20, R27, 0x4, R228 ;  /* 0x000000041b147825 */ /* 0x000fc600078e02e4 */
[----:B------:R-:W-:Y:S04]  /*103bf0*/  @P6 STG.E [R24.64], R247 ;  /* 0x000000f718006986 */ /* 0x000fe8000c101904 */
[----:B------:R1:W-:Y:S04]  /*103c00*/  @P4 STG.E [R2.64], R249 ;  /* 0x000000f902004986 */ /* 0x0003e8000c101904 */
[----:B------:R-:W2:Y:S04]  /*103c10*/  LDL.LU R242, [R1+0x728] ;  /* 0x0007280001f27983 */ /* 0x000ea80000300800 */
[----:B------:R1:W-:Y:S04]  /*103c20*/  @P0 STG.E [R20.64], R248 ;  /* 0x000000f814000986 */ /* 0x0003e8000c101904 */
[----:B-1----:R-:W2:Y:S04]  /*103c30*/  LDL.LU R249, [R1+0x718] ;  /* 0x0007180001f97983 */ /* 0x002ea80000300800 */
[----:B------:R-:W2:Y:S01]  /*103c40*/  LDL.LU R248, [R1+0x268] ;  /* 0x0002680001f87983 */ /* 0x000ea20000300800 */
[----:B------:R-:W-:-:S02]  /*103c50*/  ISETP.GE.AND P2, PT, R28, c[0x0][0x17c], PT ;  /* 0x00005f001c007a0c */ /* 0x000fc40003f46270 */
[----:B------:R-:W-:Y:S02]  /*103c60*/  ISETP.LT.AND P1, PT, R187, c[0x0][0x178], !P1 ;  /* 0x00005e00bb007a0c */ /* 0x000fe40004f21270 */
[C---:B------:R-:W-:Y:S01]  /*103c70*/  IADD3 R24, R27.reuse, c[0x0][0x198], RZ ;  /* 0x000066001b187a10 */ /* 0x040fe20007ffe0ff */
[----:B------:R-:W-:Y:S01]  /*103c80*/  IMAD.WIDE R2, R27, 0x4, R226 ;  /* 0x000000041b027825 */ /* 0x000fe200078e02e2 */
[----:B------:R-:W-:Y:S01]  /*103c90*/  ISETP.LT.AND P3, PT, R202, c[0x0][0x178], !P2 ;  /* 0x00005e00ca007a0c */ /* 0x000fe20005761270 */
[----:B------:R-:W2:Y:S01]  /*103ca0*/  LDL.LU R244, [R1+0xa1c] ;  /* 0x000a1c0001f47983 */ /* 0x000ea20000300800 */
[----:B------:R-:W-:Y:S02]  /*103cb0*/  ISETP.LT.AND P5, PT, R55, c[0x0][0x178], !P2 ;  /* 0x00005e0037007a0c */ /* 0x000fe400057a1270 */
[----:B------:R-:W-:Y:S02]  /*103cc0*/  ISETP.LT.AND P4, PT, R119, c[0x0][0x178], !P2 ;  /* 0x00005e0077007a0c */ /* 0x000fe40005781270 */
[----:B------:R-:W-:Y:S01]  /*103cd0*/  ISETP.LT.AND P0, PT, R203, c[0x0][0x178], !P2 ;  /* 0x00005e00cb007a0c */ /* 0x000fe20005701270 */
[C---:B------:R-:W-:Y:S01]  /*103ce0*/  IMAD.WIDE R20, R24.reuse, 0x4, R238 ;  /* 0x0000000418147825 */ /* 0x040fe200078e02ee */
[----:B------:R-:W-:Y:S01]  /*103cf0*/  ISETP.LT.AND P6, PT, R171, c[0x0][0x178], !P2 ;  /* 0x00005e00ab007a0c */ /* 0x000fe200057c1270 */
[----:B------:R-:W2:Y:S02]  /*103d00*/  LDL.LU R247, [R1+0x72c] ;  /* 0x00072c0001f77983 */ /* 0x000ea40000300800 */
[----:B------:R-:W-:-:S02]  /*103d10*/  IMAD.WIDE R22, R24, 0x4, R236 ;  /* 0x0000000418167825 */ /* 0x000fc400078e02ec */
[----:B----4-:R1:W-:Y:S04]  /*103d20*/  @P1 STG.E [R2.64], R246 ;  /* 0x000000f602001986 */ /* 0x0103e8000c101904 */
[----:B------:R4:W-:Y:S01]  /*103d30*/  @P3 STG.E [R20.64], R251 ;  /* 0x000000fb14003986 */ /* 0x0009e2000c101904 */
[----:B-1----:R-:W-:-:S03]  /*103d40*/  IMAD.WIDE R2, R24, 0x4, R224 ;  /* 0x0000000418027825 */ /* 0x002fc600078e02e0 */
[----:B------:R-:W3:Y:S04]  /*103d50*/  LDL.LU R246, [R1+0xb28] ;  /* 0x000b280001f67983 */ /* 0x000ee80000300800 */
[----:B------:R1:W-:Y:S01]  /*103d60*/  @P5 STG.E [R22.64], R250 ;  /* 0x000000fa16005986 */ /* 0x0003e2000c101904 */
[----:B----4-:R-:W-:-:S03]  /*103d70*/  IMAD.WIDE R20, R24, 0x4, R234 ;  /* 0x0000000418147825 */ /* 0x010fc600078e02ea */
[----:B------:R-:W4:Y:S01]  /*103d80*/  LDL.LU R251, [R1+0xa8c] ;  /* 0x000a8c0001fb7983 */ /* 0x000f220000300800 */
[----:B------:R-:W-:-:S03]  /*103d90*/  ISETP.LT.AND P3, PT, R139, c[0x0][0x178], !P2 ;  /* 0x00005e008b007a0c */ /* 0x000fc60005761270 */
[----:B------:R-:W3:Y:S01]  /*103da0*/  LDL.LU R25, [R1+0x59d0] ;  /* 0x0059d00001197983 */ /* 0x000ee20000300800 */
[----:B-1----:R-:W-:-:S03]  /*103db0*/  IMAD.WIDE R22, R24, 0x4, R232 ;  /* 0x0000000418167825 */ /* 0x002fc600078e02e8 */
[----:B--2---:R1:W-:Y:S01]  /*103dc0*/  @P4 STG.E [R2.64], R241 ;  /* 0x000000f102004986 */ /* 0x0043e2000c101904 */
[----:B------:R-:W-:-:S03]  /*103dd0*/  ISETP.LT.AND P5, PT, R155, c[0x0][0x178], !P2 ;  /* 0x00005e009b007a0c */ /* 0x000fc600057a1270 */
[----:B------:R-:W2:Y:S01]  /*103de0*/  LDL.LU R250, [R1+0xa3c] ;  /* 0x000a3c0001fa7983 */ /* 0x000ea20000300800 */
[----:B------:R-:W-:-:S03]  /*103df0*/  ISETP.LT.AND P2, PT, R187, c[0x0][0x178], !P2 ;  /* 0x00005e00bb007a0c */ /* 0x000fc60005741270 */
[----:B------:R-:W-:Y:S04]  /*103e00*/  @P0 STG.E [R20.64], R243 ;  /* 0x000000f314000986 */ /* 0x000fe8000c101904 */
[----:B------:R1:W-:Y:S02]  /*103e10*/  @P6 STG.E [R22.64], R245 ;  /* 0x000000f516006986 */ /* 0x0003e4000c101904 */
[C---:B-1----:R-:W-:Y:S02]  /*103e20*/  IMAD.WIDE R2, R24.reuse, 0x4, R226 ;  /* 0x0000000418027825 */ /* 0x042fe400078e02e2 */
[----:B------:R-:W2:Y:S02]  /*103e30*/  LDL.LU R245, [R1+0x9ec] ;  /* 0x0009ec0001f57983 */ /* 0x000ea40000300800 */
[----:B------:R-:W-:-:S02]  /*103e40*/  IMAD.WIDE R22, R24, 0x4, R230 ;  /* 0x0000000418167825 */ /* 0x000fc400078e02e6 */
[----:B------:R-:W2:Y:S02]  /*103e50*/  LDL.LU R243, [R1+0x97c] ;  /* 0x00097c0001f37983 */ /* 0x000ea40000300800 */
[----:B------:R-:W-:Y:S02]  /*103e60*/  IMAD.WIDE R20, R24, 0x4, R228 ;  /* 0x0000000418147825 */ /* 0x000fe400078e02e4 */
[----:B------:R-:W-:Y:S04]  /*103e70*/  @P3 STG.E [R22.64], R242 ;  /* 0x000000f216003986 */ /* 0x000fe8000c101904 */
[----:B------:R1:W-:Y:S04]  /*103e80*/  @P5 STG.E [R20.64], R249 ;  /* 0x000000f914005986 */ /* 0x0003e8000c101904 */
[----:B------:R1:W-:Y:S04]  /*103e90*/  @P2 STG.E [R2.64], R248 ;  /* 0x000000f802002986 */ /* 0x0003e8000c101904 */
[----:B-1----:R-:W2:Y:S04]  /*103ea0*/  LDL.LU R249, [R1+0x71c] ;  /* 0x00071c0001f97983 */ /* 0x002ea80000300800 */
[----:B------:R-:W2:Y:S01]  /*103eb0*/  LDL.LU R248, [R1+0x26c] ;  /* 0x00026c0001f87983 */ /* 0x000ea20000300800 */
[----:B------:R-:W-:-:S02]  /*103ec0*/  ISETP.GE.AND P1, PT, R26, c[0x0][0x17c], PT ;  /* 0x00005f001a007a0c */ /* 0x000fc40003f26270 */
[----:B------:R-:W-:Y:S01]  /*103ed0*/  IADD3 R24, R24, c[0x0][0x198], RZ ;  /* 0x0000660018187a10 */ /* 0x000fe20007ffe0ff */
[----:B------:R-:W2:Y:S01]  /*103ee0*/  LDL.LU R26, [R1+0x59d4] ;  /* 0x0059d400011a7983 */ /* 0x000ea20000300800 */
[----:B------:R-:W-:Y:S02]  /*103ef0*/  ISETP.LT.AND P0, PT, R202, c[0x0][0x178], !P1 ;  /* 0x00005e00ca007a0c */ /* 0x000fe40004f01270 */
[----:B------:R-:W-:Y:S02]  /*103f00*/  ISETP.LT.AND P6, PT, R55, c[0x0][0x178], !P1 ;  /* 0x00005e0037007a0c */ /* 0x000fe40004fc1270 */
[----:B------:R-:W-:Y:S02]  /*103f10*/  ISETP.LT.AND P4, PT, R119, c[0x0][0x178], !P1 ;  /* 0x00005e0077007a0c */ /* 0x000fe40004f81270 */
[----:B------:R-:W-:Y:S01]  /*103f20*/  ISETP.LT.AND P3, PT, R203, c[0x0][0x178], !P1 ;  /* 0x00005e00cb007a0c */ /* 0x000fe20004f61270 */
[C---:B------:R-:W-:Y:S01]  /*103f30*/  IMAD.WIDE R2, R24.reuse, 0x4, R238 ;  /* 0x0000000418027825 */ /* 0x040fe200078e02ee */
[----:B------:R-:W-:Y:S01]  /*103f40*/  ISETP.LT.AND P2, PT, R171, c[0x0][0x178], !P1 ;  /* 0x00005e00ab007a0c */ /* 0x000fe20004f41270 */
[----:B------:R-:W2:Y:S02]  /*103f50*/  LDL.LU R242, [R1+0xb18] ;  /* 0x000b180001f27983 */ /* 0x000ea40000300800 */
[----:B------:R-:W-:-:S04]  /*103f60*/  IMAD.WIDE R20, R24, 0x4, R236 ;  /* 0x0000000418147825 */ /* 0x000fc800078e02ec */
[C---:B------:R-:W-:Y:S01]  /*103f70*/  IMAD.WIDE R22, R24.reuse, 0x4, R224 ;  /* 0x0000000418167825 */ /* 0x040fe200078e02e0 */
[----:B------:R-:W-:Y:S01]  /*103f80*/  ISETP.LT.AND P5, PT, R139, c[0x0][0x178], !P1 ;  /* 0x00005e008b007a0c */ /* 0x000fe20004fa1270 */
[----:B----4-:R1:W-:Y:S01]  /*103f90*/  @P0 STG.E [R2.64], R251 ;  /* 0x000000fb02000986 */ /* 0x0103e2000c101904 */
[----:B---3--:R-:W-:Y:S01]  /*103fa0*/  ISETP.GE.AND P0, PT, R25, c[0x0][0x17c], PT ;  /* 0x00005f0019007a0c */ /* 0x008fe20003f06270 */
[----:B-1----:R-:W-:Y:S02]  /*103fb0*/  IMAD.WIDE R2, R24, 0x4, R234 ;  /* 0x0000000418027825 */ /* 0x002fe400078e02ea */
[----:B--2---:R1:W-:Y:S04]  /*103fc0*/  @P6 STG.E [R20.64], R250 ;  /* 0x000000fa14006986 */ /* 0x0043e8000c101904 */
[----:B------:R2:W-:Y:S01]  /*103fd0*/  @P4 STG.E [R22.64], R244 ;  /* 0x000000f416004986 */ /* 0x0005e2000c101904 */
[----:B------:R-:W-:-:S02]  /*103fe0*/  ISETP.LT.AND P4, PT, R155, c[0x0][0x178], !P1 ;  /* 0x00005e009b007a0c */ /* 0x000fc40004f81270 */
[----:B------:R-:W-:Y:S01]  /*103ff0*/  ISETP.LT.AND P1, PT, R187, c[0x0][0x178], !P1 ;  /* 0x00005e00bb007a0c */ /* 0x000fe20004f21270 */
[----:B-1----:R-:W-:Y:S01]  /*104000*/  IMAD.WIDE R20, R24, 0x4, R232 ;  /* 0x0000000418147825 */ /* 0x002fe200078e02e8 */
[----:B--2---:R-:W2:Y:S04]  /*104010*/  LDL.LU R244, [R1+0xb08] ;  /* 0x000b080001f47983 */ /* 0x004ea80000300800 */
[----:B------:R1:W-:Y:S01]  /*104020*/  @P3 STG.E [R2.64], R245 ;  /* 0x000000f502003986 */ /* 0x0003e2000c101904 */
[----:B------:R-:W-:Y:S01]  /*104030*/  ISETP.LT.AND P3, PT, R202, c[0x0][0x178], !P0 ;  /* 0x00005e00ca007a0c */ /* 0x000fe20004761270 */
[C---:B------:R-:W-:Y:S01]  /*104040*/  IMAD.WIDE R22, R24.reuse, 0x4, R230 ;  /* 0x0000000418167825 */ /* 0x040fe200078e02e6 */
[C---:B------:R-:W-:Y:S01]  /*104050*/  IADD3 R25, R24.reuse, c[0x0][0x198], RZ ;  /* 0x0000660018197a10 */ /* 0x040fe20007ffe0ff */
[----:B------:R3:W-:Y:S04]  /*104060*/  @P2 STG.E [R20.64], R243 ;  /* 0x000000f314002986 */ /* 0x0007e8000c101904 */
[----:B-1----:R-:W4:Y:S01]  /*104070*/  LDL.LU R245, [R1+0xa48] ;  /* 0x000a480001f57983 */ /* 0x002f220000300800 */
[----:B------:R-:W-:-:S03]  /*104080*/  IMAD.WIDE R2, R24, 0x4, R228 ;  /* 0x0000000418027825 */ /* 0x000fc600078e02e4 */
[----:B------:R-:W4:Y:S01]  /*104090*/  LDL.LU R251, [R1+0xa28] ;  /* 0x000a280001fb7983 */ /* 0x000f220000300800 */
[----:B---3--:R-:W-:-:S03]  /*1040a0*/  IMAD.WIDE R20, R24, 0x4, R226 ;  /* 0x0000000418147825 */ /* 0x008fc600078e02e2 */
[----:B------:R-:W3:Y:S04]  /*1040b0*/  LDL.LU R250, [R1+0xa08] ;  /* 0x000a080001fa7983 */ /* 0x000ee80000300800 */
[----:B------:R1:W-:Y:S04]  /*1040c0*/  @P5 STG.E [R22.64], R247 ;  /* 0x000000f716005986 */ /* 0x0003e8000c101904 */
[----:B------:R-:W-:Y:S04]  /*1040d0*/  @P4 STG.E [R2.64], R249 ;  /* 0x000000f902004986 */ /* 0x000fe8000c101904 */
[----:B------:R1:W-:Y:S02]  /*1040e0*/  @P1 STG.E [R20.64], R248 ;  /* 0x000000f814001986 */ /* 0x0003e4000c101904 */
[----:B-1----:R-:W-:-:S05]  /*1040f0*/  IMAD.WIDE R22, R25, 0x4, R238 ;  /* 0x0000000419167825 */ /* 0x002fca00078e02ee */
[----:B------:R1:W-:Y:S04]  /*104100*/  @P3 STG.E [R22.64], R246 ;  /* 0x000000f616003986 */ /* 0x0003e8000c101904 */
[----:B------:R-:W3:Y:S04]  /*104110*/  LDL.LU R248, [R1+0xb1c] ;  /* 0x000b1c0001f87983 */ /* 0x000ee80000300800 */
[----:B------:R-:W3:Y:S04]  /*104120*/  LDL.LU R243, [R1+0x988] ;  /* 0x0009880001f37983 */ /* 0x000ee80000300800 */
[----:B------:R-:W3:Y:S04]  /*104130*/  LDL.LU R27, [R1+0x59d8] ;  /* 0x0059d800011b7983 */ /* 0x000ee80000300800 */
[----:B------:R-:W3:Y:S04]  /*104140*/  LDL.LU R247, [R1+0x278] ;  /* 0x0002780001f77983 */ /* 0x000ee80000300800 */
[----:B-1----:R-:W3:Y:S01]  /*104150*/  LDL.LU R246, [R1+0xb2c] ;  /* 0x000b2c0001f67983 */ /* 0x002ee20000300800 */
[----:B------:R-:W-:-:S02]  /*104160*/  ISETP.LT.AND P2, PT, R55, c[0x0][0x178], !P0 ;  /* 0x00005e0037007a0c */ /* 0x000fc40004741270 */
[----:B------:R-:W-:Y:S02]  /*104170*/  ISETP.LT.AND P5, PT, R119, c[0x0][0x178], !P0 ;  /* 0x00005e0077007a0c */ /* 0x000fe400047a1270 */
[----:B------:R-:W-:Y:S02]  /*104180*/  ISETP.LT.AND P6, PT, R203, c[0x0][0x178], !P0 ;  /* 0x00005e00cb007a0c */ /* 0x000fe400047c1270 */
[----:B------:R-:W-:Y:S01]  /*104190*/  ISETP.LT.AND P1, PT, R171, c[0x0][0x178], !P0 ;  /* 0x00005e00ab007a0c */ /* 0x000fe20004721270 */
[----:B------:R-:W-:Y:S01]  /*1041a0*/  IMAD.WIDE R22, R25, 0x4, R236 ;  /* 0x0000000419167825 */ /* 0x000fe200078e02ec */
[----:B------:R-:W-:Y:S01]  /*1041b0*/  ISETP.LT.AND P4, PT, R139, c[0x0][0x178], !P0 ;  /* 0x00005e008b007a0c */ /* 0x000fe20004781270 */
[----:B------:R-:W3:Y:S02]  /*1041c0*/  LDL.LU R249, [R1+0x98c] ;  /* 0x00098c0001f97983 */ /* 0x000ee40000300800 */
[----:B------:R-:W-:-:S04]  /*1041d0*/  IMAD.WIDE R20, R25, 0x4, R224 ;  /* 0x0000000419147825 */ /* 0x000fc800078e02e0 */
[----:B------:R-:W-:Y:S01]  /*1041e0*/  IMAD.WIDE R2, R25, 0x4, R234 ;  /* 0x0000000419027825 */ /* 0x000fe200078e02ea */
[----:B------:R1:W-:Y:S01]  /*1041f0*/  @P2 STG.E [R22.64], R242 ;  /* 0x000000f216002986 */ /* 0x0003e2000c101904 */
[----:B------:R-:W-:Y:S02]  /*104200*/  ISETP.GE.AND P3, PT, R26, c[0x0][0x17c], PT ;  /* 0x00005f001a007a0c */ /* 0x000fe40003f66270 */
[----:B------:R-:W-:Y:S02]  /*104210*/  ISETP.LT.AND P2, PT, R155, c[0x0][0x178], !P0 ;  /* 0x00005e009b007a0c */ /* 0x000fe40004741270 */
[----:B------:R-:W-:Y:S01]  /*104220*/  ISETP.LT.AND P0, PT, R187, c[0x0][0x178], !P0 ;  /* 0x00005e00bb007a0c */ /* 0x000fe20004701270 */
[C---:B-1----:R-:W-:Y:S01]  /*104230*/  IMAD.WIDE R22, R25.reuse, 0x4, R232 ;  /* 0x0000000419167825 */ /* 0x042fe200078e02e8 */
[----:B------:R-:W-:Y:S01]  /*104240*/  IADD3 R26, R25, c[0x0][0x198], RZ ;  /* 0x00006600191a7a10 */ /* 0x000fe20007ffe0ff */
[----:B--2---:R1:W-:Y:S04]  /*104250*/  @P5 STG.E [R20.64], R244 ;  /* 0x000000f414005986 */ /* 0x0043e8000c101904 */
[----:B-1----:R-:W2:Y:S04]  /*104260*/  LDL.LU R244, [R1+0xb0c] ;  /* 0x000b0c0001f47983 */ /* 0x002ea80000300800 */
[----:B----4-:R1:W-:Y:S04]  /*104270*/  @P6 STG.E [R2.64], R245 ;  /* 0x000000f502006986 */ /* 0x0103e8000c101904 */
[----:B------:R4:W-:Y:S01]  /*104280*/  @P1 STG.E [R22.64], R251 ;  /* 0x000000fb16001986 */ /* 0x0009e2000c101904 */
[----:B------:R-:W-:-:S03]  /*104290*/  ISETP.LT.AND P1, PT, R202, c[0x0][0x178], !P3 ;  /* 0x00005e00ca007a0c */ /* 0x000fc60005f21270 */
[----:B-1----:R-:W2:Y:S01]  /*1042a0*/  LDL.LU R245, [R1+0xa4c] ;  /* 0x000a4c0001f57983 */ /* 0x002ea20000300800 */
[----:B------:R-:W-:Y:S01]  /*1042b0*/  IMAD.WIDE R2, R25, 0x4, R230 ;  /* 0x0000000419027825 */ /* 0x000fe200078e02e6 */
[----:B------:R-:W-:Y:S02]  /*1042c0*/  ISETP.LT.AND P6, PT, R55, c[0x0][0x178], !P3 ;  /* 0x00005e0037007a0c */ /* 0x000fe40005fc1270 */
[----:B----4-:R-:W4:Y:S04]  /*1042d0*/  LDL.LU R251, [R1+0xa2c] ;  /* 0x000a2c0001fb7983 */ /* 0x010f280000300800 */
[----:B---3--:R1:W-:Y:S01]  /*1042e0*/  @P4 STG.E [R2.64], R250 ;  /* 0x000000fa02004986 */ /* 0x0083e2000c101904 */
[----:B------:R-:W-:-:S04]  /*1042f0*/  IMAD.WIDE R20, R25, 0x4, R226 ;  /* 0x0000000419147825 */ /* 0x000fc800078e02e2 */
[----:B------:R-:W-:Y:S01]  /*104300*/  IMAD.WIDE R22, R26, 0x4, R238 ;  /* 0x000000041a167825 */ /* 0x000fe200078e02ee */
[----:B-1----:R-:W3:Y:S03]  /*104310*/  LDL.LU R250, [R1+0xa0c] ;  /* 0x000a0c0001fa7983 */ /* 0x002ee60000300800 */
[----:B------:R-:W-:-:S04]  /*104320*/  IMAD.WIDE R2, R25, 0x4, R228 ;  /* 0x0000000419027825 */ /* 0x000fc800078e02e4 */
[----:B------:R-:W-:Y:S01]  /*104330*/  IMAD.WIDE R24, R26, 0x4, R236 ;  /* 0x000000041a187825 */ /* 0x000fe200078e02ec */
[----:B------:R-:W-:Y:S04]  /*104340*/  @P2 STG.E [R2.64], R243 ;  /* 0x000000f302002986 */ /* 0x000fe8000c101904 */
[----:B------:R1:W-:Y:S04]  /*104350*/  @P0 STG.E [R20.64], R247 ;  /* 0x000000f714000986 */ /* 0x0003e8000c101904 */
[----:B------:R1:W-:Y:S04]  /*104360*/  @P1 STG.E [R22.64], R246 ;  /* 0x000000f616001986 */ /* 0x0003e8000c101904 */
[----:B------:R1:W-:Y:S04]  /*104370*/  @P6 STG.E [R24.64], R248 ;  /* 0x000000f818006986 */ /* 0x0003e8000c101904 */
[----:B-1----:R-:W3:Y:S04]  /*104380*/  LDL.LU R247, [R1+0x27c] ;  /* 0x00027c0001f77983 */ /* 0x002ee80000300800 */
[----:B------:R-:W3:Y:S04]  /*104390*/  LDL.LU R246, [R1+0xb30] ;  /* 0x000b300001f67983 */ /* 0x000ee80000300800 */
[----:B------:R-:W3:Y:S01]  /*1043a0*/  LDL.LU R248, [R1+0xa50] ;  /* 0x000a500001f87983 */ /* 0x000ee20000300800 */
[----:B------:R-:W-:-:S02]  /*1043b0*/  ISETP.LT.AND P5, PT, R119, c[0x0][0x178], !P3 ;  /* 0x00005e0077007a0c */ /* 0x000fc40005fa1270 */
[----:B------:R-:W-:Y:S01]  /*1043c0*/  ISETP.LT.AND P4, PT, R203, c[0x0][0x178], !P3 ;  /* 0x00005e00cb007a0c */ /* 0x000fe20005f81270 */
[C---:B------:R-:W-:Y:S01]  /*1043d0*/  IMAD.WIDE R2, R26.reuse, 0x4, R224 ;  /* 0x000000041a027825 */ /* 0x040fe200078e02e0 */
[----:B------:R-:W-:Y:S01]  /*1043e0*/  ISETP.LT.AND P0, PT, R171, c[0x0][0x178], !P3 ;  /* 0x00005e00ab007a0c */ /* 0x000fe20005f01270 */
[----:B------:R-:W3:Y:S01]  /*1043f0*/  LDL.LU R25, [R1+0x59dc] ;  /* 0x0059dc0001197983 */ /* 0x000ee20000300800 */
[----:B------:R-:W-:Y:S01]  /*104400*/  ISETP.LT.AND P1, PT, R139, c[0x0][0x178], !P3 ;  /* 0x00005e008b007a0c */ /* 0x000fe20005f21270 */
[C---:B------:R-:W-:Y:S01]  /*104410*/  IMAD.WIDE R20, R26.reuse, 0x4, R234 ;  /* 0x000000041a147825 */ /* 0x040fe200078e02ea */
[----:B------:R-:W-:Y:S01]  /*104420*/  ISETP.LT.AND P6, PT, R155, c[0x0][0x178], !P3 ;  /* 0x00005e009b007a0c */ /* 0x000fe20005fc1270 */
[----:B------:R-:W3:Y:S01]  /*104430*/  LDL.LU R243, [R1+0x750] ;  /* 0x0007500001f37983 */ /* 0x000ee20000300800 */
[----:B------:R-:W-:Y:S01]  /*104440*/  ISETP.GE.AND P2, PT, R27, c[0x0][0x17c], PT ;  /* 0x00005f001b007a0c */ /* 0x000fe20003f46270 */
[----:B------:R-:W-:Y:S01]  /*104450*/  IMAD.WIDE R22, R26, 0x4, R228 ;  /* 0x000000041a167825 */ /* 0x000fe200078e02e4 */
[----:B------:R-:W-:-:S02]  /*104460*/  ISETP.LT.AND P3, PT, R187, c[0x0][0x178], !P3 ;  /* 0x00005e00bb007a0c */ /* 0x000fc40005f61270 */
[----:B------:R-:W-:Y:S01]  /*104470*/  IADD3 R24, R26, c[0x0][0x198], RZ ;  /* 0x000066001a187a10 */ /* 0x000fe20007ffe0ff */
[----:B--2---:R1:W-:Y:S01]  /*104480*/  @P5 STG.E [R2.64], R244 ;  /* 0x000000f402005986 */ /* 0x0043e2000c101904 */
[----:B------:R-:W-:-:S03]  /*104490*/  ISETP.LT.AND P5, PT, R55, c[0x0][0x178], !P2 ;  /* 0x00005e0037007a0c */ /* 0x000fc600057a1270 */
[----:B-1----:R-:W2:Y:S01]  /*1044a0*/  LDL.LU R244, [R1+0x5f0] ;  /* 0x0005f00001f47983 */ /* 0x002ea20000300800 */
[----:B------:R-:W-:-:S03]  /*1044b0*/  IMAD.WIDE R2, R26, 0x4, R232 ;  /* 0x000000041a027825 */ /* 0x000fc600078e02e8 */
[----:B------:R1:W-:Y:S01]  /*1044c0*/  @P4 STG.E [R20.64], R245 ;  /* 0x000000f514004986 */ /* 0x0003e2000c101904 */
[----:B------:R-:W-:-:S03]  /*1044d0*/  ISETP.LT.AND P4, PT, R202, c[0x0][0x178], !P2 ;  /* 0x00005e00ca007a0c */ /* 0x000fc60005781270 */
[----:B----4-:R4:W-:Y:S04]  /*1044e0*/  @P0 STG.E [R2.64], R251 ;  /* 0x000000fb02000986 */ /* 0x0109e8000c101904 */
[----:B-1----:R-:W2:Y:S01]  /*1044f0*/  LDL.LU R245, [R1+0x550] ;  /* 0x0005500001f57983 */ /* 0x002ea20000300800 */
[----:B------:R-:W-:-:S03]  /*104500*/  IMAD.WIDE R20, R26, 0x4, R230 ;  /* 0x000000041a147825 */ /* 0x000fc600078e02e6 */
[----:B----4-:R-:W4:Y:S04]  /*104510*/  LDL.LU R251, [R1+0x4b0] ;  /* 0x0004b00001fb7983 */ /* 0x010f280000300800 */
[----:B---3--:R1:W-:Y:S04]  /*104520*/  @P1 STG.E [R20.64], R250 ;  /* 0x000000fa14001986 */ /* 0x0083e8000c101904 */
[----:B------:R3:W-:Y:S01]  /*104530*/  @P6 STG.E [R22.64], R249 ;  /* 0x000000f916006986 */ /* 0x0007e2000c101904 */
[----:B------:R-:W-:-:S03]  /*104540*/  IMAD.WIDE R2, R26, 0x4, R226 ;  /* 0x000000041a027825 */ /* 0x000fc600078e02e2 */
[----:B-1----:R-:W4:Y:S04]  /*104550*/  LDL.LU R250, [R1+0x4a0] ;  /* 0x0004a00001fa7983 */ /* 0x002f280000300800 */
[----:B---3--:R-:W3:Y:S01]  /*104560*/  LDL.LU R249, [R1+0x60] ;  /* 0x0000600001f97983 */ /* 0x008ee20000300800 */
[----:B------:R-:W-:-:S04]  /*104570*/  IMAD.WIDE R20, R24, 0x4, R238 ;  /* 0x0000000418147825 */ /* 0x000fc800078e02ee */
[----:B------:R-:W-:Y:S01]  /*104580*/  IMAD.WIDE R22, R24, 0x4, R236 ;  /* 0x0000000418167825 */ /* 0x000fe200078e02ec */
[----:B------:R-:W-:Y:S04]  /*104590*/  @P3 STG.E [R2.64], R247 ;  /* 0x000000f702003986 */ /* 0x000fe8000c101904 */
[----:B------:R1:W-:Y:S04]  /*1045a0*/  @P4 STG.E [R20.64], R246 ;  /* 0x000000f614004986 */ /* 0x0003e8000c101904 */
[----:B------:R1:W-:Y:S04]  /*1045b0*/  @P5 STG.E [R22.64], R248 ;  /* 0x000000f816005986 */ /* 0x0003e8000c101904 */
[----:B-1----:R-:W3:Y:S04]  /*1045c0*/  LDL.LU R246, [R1+0xb34] ;  /* 0x000b340001f67983 */ /* 0x002ee80000300800 */
[----:B------:R-:W3:Y:S01]  /*1045d0*/  LDL.LU R248, [R1+0xa54] ;  /* 0x000a540001f87983 */ /* 0x000ee20000300800 */
[----:B------:R-:W-:-:S02]  /*1045e0*/  ISETP.LT.AND P0, PT, R119, c[0x0][0x178], !P2 ;  /* 0x00005e0077007a0c */ /* 0x000fc40005701270 */
[----:B------:R-:W-:Y:S02]  /*1045f0*/  ISETP.LT.AND P1, PT, R203, c[0x0][0x178], !P2 ;  /* 0x00005e00cb007a0c */ /* 0x000fe40005721270 */
[----:B------:R-:W-:Y:S01]  /*104600*/  ISETP.LT.AND P6, PT, R171, c[0x0][0x178], !P2 ;  /* 0x00005e00ab007a0c */ /* 0x000fe200057c1270 */
[C---:B------:R-:W-:Y:S01]  /*104610*/  IMAD.WIDE R2, R24.reuse, 0x4, R224 ;  /* 0x0000000418027825 */ /* 0x040fe200078e02e0 */
[----:B------:R-:W-:Y:S01]  /*104620*/  ISETP.LT.AND P5, PT, R139, c[0x0][0x178], !P2 ;  /* 0x00005e008b007a0c */ /* 0x000fe200057a1270 */
[----:B------:R-:W3:Y:S01]  /*104630*/  LDL.LU R27, [R1+0x59e0] ;  /* 0x0059e000011b7983 */ /* 0x000ee20000300800 */
[----:B------:R-:W-:Y:S01]  /*104640*/  ISETP.LT.AND P3, PT, R155, c[0x0][0x178], !P2 ;  /* 0x00005e009b007a0c */ /* 0x000fe20005761270 */
[C---:B------:R-:W-:Y:S01]  /*104650*/  IMAD.WIDE R20, R24.reuse, 0x4, R234 ;  /* 0x0000000418147825 */ /* 0x040fe200078e02ea */
[----:B------:R-:W-:Y:S01]  /*104660*/  ISETP.LT.AND P2, PT, R187, c[0x0][0x178], !P2 ;  /* 0x00005e00bb007a0c */ /* 0x000fe20005741270 */
[----:B------:R-:W3:Y:S02]  /*104670*/  LDL.LU R247, [R1+0x4b4] ;  /* 0x0004b40001f77983 */ /* 0x000ee40000300800 */
[----:B------:R-:W-:-:S02]  /*104680*/  IMAD.WIDE R22, R24, 0x4, R232 ;  /* 0x0000000418167825 */ /* 0x000fc400078e02e8 */
[----:B------:R1:W-:Y:S01]  /*104690*/  @P0 STG.E [R2.64], R243 ;  /* 0x000000f302000986 */ /* 0x0003e2000c101904 */
[----:B------:R-:W-:-:S04]  /*1046a0*/  ISETP.GE.AND P4, PT, R25, c[0x0][0x17c], PT ;  /* 0x00005f0019007a0c */ /* 0x000fc80003f86270 */
[----:B------:R-:W-:Y:S01]  /*1046b0*/  ISETP.LT.AND P0, PT, R202, c[0x0][0x178], !P4 ;  /* 0x00005e00ca007a0c */ /* 0x000fe20006701270 */
[C---:B-1----:R-:W-:Y:S01]  /*1046c0*/  IMAD.WIDE R2, R24.reuse, 0x4, R228 ;  /* 0x0000000418027825 */ /* 0x042fe200078e02e4 */
[----:B------:R-:W3:Y:S01]  /*1046d0*/  LDL.LU R243, [R1+0x754] ;  /* 0x0007540001f37983 */ /* 0x000ee20000300800 */
[----:B------:R-:W-:-:S03]  /*1046e0*/  IADD3 R26, R24, c[0x0][0x198], RZ ;  /* 0x00006600181a7a10 */ /* 0x000fc60007ffe0ff */
[----:B--2---:R1:W-:Y:S01]  /*1046f0*/  @P1 STG.E [R20.64], R244 ;  /* 0x000000f414001986 */ /* 0x0043e2000c101904 */
[----:B------:R-:W-:Y:S01]  /*104700*/  ISETP.LT.AND P1, PT, R55, c[0x0][0x178], !P4 ;  /* 0x00005e0037007a0c */ /* 0x000fe20006721270 */
[C---:B-1----:R-:W-:Y:S02]  /*104710*/  IMAD.WIDE R20, R24.reuse, 0x4, R226 ;  /* 0x0000000418147825 */ /* 0x042fe400078e02e2 */
[----:B------:R-:W2:Y:S04]  /*104720*/  LDL.LU R244, [R1+0x5f4] ;  /* 0x0005f40001f47983 */ /* 0x000ea80000300800 */
[----:B------:R1:W-:Y:S02]  /*104730*/  @P6 STG.E [R22.64], R245 ;  /* 0x000000f516006986 */ /* 0x0003e4000c101904 */
[----:B-1----:R-:W-:-:S02]  /*104740*/  IMAD.WIDE R22, R24, 0x4, R230 ;  /* 0x0000000418167825 */ /* 0x002fc400078e02e6 */
[----:B------:R-:W2:Y:S04]  /*104750*/  LDL.LU R245, [R1+0x554] ;  /* 0x0005540001f57983 */ /* 0x000ea80000300800 */
[----:B----4-:R-:W-:Y:S04]  /*104760*/  @P5 STG.E [R22.64], R251 ;  /* 0x000000fb16005986 */ /* 0x010fe8000c101904 */
[----:B------:R1:W-:Y:S04]  /*104770*/  @P3 STG.E [R2.64], R250 ;  /* 0x000000fa02003986 */ /* 0x0003e8000c101904 */
[----:B---3--:R3:W-:Y:S01]  /*104780*/  @P2 STG.E [R20.64], R249 ;  /* 0x000000f914002986 */ /* 0x0087e2000c101904 */
[----:B-1----:R-:W-:-:S03]  /*104790*/  IMAD.WIDE R2, R26, 0x4, R238 ;  /* 0x000000041a027825 */ /* 0x002fc600078e02ee */
[----:B---3--:R-:W3:Y:S01]  /*1047a0*/  LDL.LU R249, [R1+0x4a4] ;  /* 0x0004a40001f97983 */ /* 0x008ee20000300800 */
[----:B------:R-:W-:-:S03]  /*1047b0*/  IMAD.WIDE R20, R26, 0x4, R236 ;  /* 0x000000041a147825 */ /* 0x000fc600078e02ec */
[----:B------:R1:W-:Y:S04]  /*1047c0*/  @P0 STG.E [R2.64], R246 ;  /* 0x000000f602000986 */ /* 0x0003e8000c101904 */
[----:B------:R4:W-:Y:S04]  /*1047d0*/  @P1 STG.E [R20.64], R248 ;  /* 0x000000f814001986 */ /* 0x0009e8000c101904 */
[----:B-1----:R-:W3:Y:S04]  /*1047e0*/  LDL.LU R246, [R1+0x64] ;  /* 0x0000640001f67983 */ /* 0x002ee80000300800 */
[----:B------:R-:W3:Y:S04]  /*1047f0*/  LDL.LU R28, [R1+0x59e4] ;  /* 0x0059e400011c7983 */ /* 0x000ee80000300800 */
[----:B------:R-:W3:Y:S04]  /*104800*/  LDL.LU R240, [R1+0xba0] ;  /* 0x000ba00001f07983 */ /* 0x000ee80000300800 */
[----:B------:R-:W3:Y:S04]  /*104810*/  LDL.LU R241, [R1+0xb60] ;  /* 0x000b600001f17983 */ /* 0x000ee80000300800 */
[----:B----4-:R-:W4:Y:S04]  /*104820*/  LDL.LU R248, [R1+0xb40] ;  /* 0x000b400001f87983 */ /* 0x010f280000300800 */
[----:B------:R-:W4:Y:S04]  /*104830*/  LDL.LU R242, [R1+0xa60] ;  /* 0x000a600001f27983 */ /* 0x000f280000300800 */
[----:B------:R-:W4:Y:S01]  /*104840*/  LDL.LU R250, [R1+0x870] ;  /* 0x0008700001fa7983 */ /* 0x000f220000300800 */
[----:B------:R-:W-:-:S02]  /*104850*/  ISETP.LT.AND P2, PT, R119, c[0x0][0x178], !P4 ;  /* 0x00005e0077007a0c */ /* 0x000fc40006741270 */
[----:B------:R-:W-:Y:S02]  /*104860*/  ISETP.LT.AND P3, PT, R203, c[0x0][0x178], !P4 ;  /* 0x00005e00cb007a0c */ /* 0x000fe40006761270 */
[----:B------:R-:W-:Y:S02]  /*104870*/  ISETP.LT.AND P5, PT, R171, c[0x0][0x178], !P4 ;  /* 0x00005e00ab007a0c */ /* 0x000fe400067a1270 */
[----:B------:R-:W-:Y:S01]  /*104880*/  ISETP.LT.AND P6, PT, R139, c[0x0][0x178], !P4 ;  /* 0x00005e008b007a0c */ /* 0x000fe200067c1270 */
[C---:B------:R-:W-:Y:S01]  /*104890*/  IMAD.WIDE R2, R26.reuse, 0x4, R224 ;  /* 0x000000041a027825 */ /* 0x040fe200078e02e0 */
[----:B------:R-:W-:Y:S01]  /*1048a0*/  ISETP.LT.AND P1, PT, R155, c[0x0][0x178], !P4 ;  /* 0x00005e009b007a0c */ /* 0x000fe20006721270 */
[----:B------:R-:W4:Y:S02]  /*1048b0*/  LDL.LU R251, [R1+0x6e0] ;  /* 0x0006e00001fb7983 */ /* 0x000f240000300800 */
[C---:B------:R-:W-:Y:S01]  /*1048c0*/  IMAD.WIDE R20, R26.reuse, 0x4, R234 ;  /* 0x000000041a147825 */ /* 0x040fe200078e02ea */
[----:B------:R-:W-:Y:S01]  /*1048d0*/  ISETP.GE.AND P0, PT, R27, c[0x0][0x17c], PT ;  /* 0x00005f001b007a0c */ /* 0x000fe20003f06270 */
[----:B------:R1:W-:Y:S02]  /*1048e0*/  @P2 STG.E [R2.64], R243 ;  /* 0x000000f302002986 */ /* 0x0003e4000c101904 */
[----:B------:R-:W-:-:S04]  /*1048f0*/  IMAD.WIDE R22, R26, 0x4, R232 ;  /* 0x000000041a167825 */ /* 0x000fc800078e02e8 */
[----:B------:R-:W-:Y:S01]  /*104900*/  IMAD.WIDE R24, R26, 0x4, R230 ;  /* 0x000000041a187825 */ /* 0x000fe200078e02e6 */
[----:B------:R-:W-:-:S03]  /*104910*/  ISETP.LT.AND P4, PT, R187, c[0x0][0x178], !P4 ;  /* 0x00005e00bb007a0c */ /* 0x000fc60006781270 */
[----:B-1----:R-:W-:Y:S01]  /*104920*/  IMAD.WIDE R2, R26, 0x4, R228 ;  /* 0x000000041a027825 */ /* 0x002fe200078e02e4 */
[----:B------:R-:W-:Y:S01]  /*104930*/  ISETP.LT.AND P2, PT, R202, c[0x0][0x178], !P0 ;  /* 0x00005e00ca007a0c */ /* 0x000fe20004741270 */
[----:B------:R-:W4:Y:S01]  /*104940*/  LDL.LU R243, [R1+0x5a0] ;  /* 0x0005a00001f37983 */ /* 0x000f220000300800 */
[----:B------:R-:W-:-:S03]  /*104950*/  IADD3 R27, R26, c[0x0][0x198], RZ ;  /* 0x000066001a1b7a10 */ /* 0x000fc60007ffe0ff */
[----:B--2---:R1:W-:Y:S01]  /*104960*/  @P3 STG.E [R20.64], R244 ;  /* 0x000000f414003986 */ /* 0x0043e2000c101904 */
[----:B------:R-:W-:-:S03]  /*104970*/  ISETP.LT.AND P3, PT, R55, c[0x0][0x178], !P0 ;  /* 0x00005e0037007a0c */ /* 0x000fc60004761270 */
[----:B-1----:R-:W2:Y:S04]  /*104980*/  LDL.LU R244, [R1+0x290] ;  /* 0x0002900001f47983 */ /* 0x002ea80000300800 */
[----:B------:R1:W-:Y:S04]  /*104990*/  @P5 STG.E [R22.64], R245 ;  /* 0x000000f516005986 */ /* 0x0003e8000c101904 */
[----:B------:R3:W-:Y:S01]  /*1049a0*/  @P6 STG.E [R24.64], R247 ;  /* 0x000000f718006986 */ /* 0x0007e2000c101904 */
[----:B------:R-:W-:Y:S01]  /*1049b0*/  ISETP.LT.AND P6, PT, R119, c[0x0][0x178], !P0 ;  /* 0x00005e0077007a0c */ /* 0x000fe200047c1270 */
[----:B------:R-:W-:Y:S01]  /*1049c0*/  IMAD.WIDE R20, R27, 0x4, R238 ;  /* 0x000000041b147825 */ /* 0x000fe200078e02ee */
[----:B------:R-:W-:-:S03]  /*1049d0*/  ISETP.LT.AND P5, PT, R203, c[0x0][0x178], !P0 ;  /* 0x00005e00cb007a0c */ /* 0x000fc600047a1270 */
[C---:B-1----:R-:W-:Y:S01]  /*1049e0*/  IMAD.WIDE R22, R27.reuse, 0x4, R236 ;  /* 0x000000041b167825 */ /* 0x042fe200078e02ec */
[----:B---3--:R1:W-:Y:S03]  /*1049f0*/  @P1 STG.E [R2.64], R249 ;  /* 0x000000f902001986 */ /* 0x0083e6000c101904 */
[----:B------:R-:W-:Y:S01]  /*104a00*/  IMAD.WIDE R24, R27, 0x4, R224 ;  /* 0x000000041b187825 */ /* 0x000fe200078e02e0 */
[----:B------:R-:W-:Y:S01]  /*104a10*/  ISETP.LT.AND P1, PT, R171, c[0x0][0x178], !P0 ;  /* 0x00005e00ab007a0c */ /* 0x000fe20004721270 */
[----:B-1----:R-:W3:Y:S02]  /*104a20*/  LDL.LU R249, [R1+0xba4] ;  /* 0x000ba40001f97983 */ /* 0x002ee40000300800 */
[----:B------:R-:W-:Y:S02]  /*104a30*/  IMAD.WIDE R2, R26, 0x4, R226 ;  /* 0x000000041a027825 */ /* 0x000fe400078e02e2 */
[----:B------:R-:W3:Y:S04]  /*104a40*/  LDL.LU R247, [R1+0xb64] ;  /* 0x000b640001f77983 */ /* 0x000ee80000300800 */
[----:B------:R-:W3:Y:S04]  /*104a50*/  LDL.LU R245, [R1+0x6e4] ;  /* 0x0006e40001f57983 */ /* 0x000ee80000300800 */
[----:B------:R1:W-:Y:S01]  /*104a60*/  @P4 STG.E [R2.64], R246 ;  /* 0x000000f602004986 */ /* 0x0003e2000c101904 */
[----:B------:R-:W-:-:S03]  /*104a70*/  ISETP.GE.AND P4, PT, R28, c[0x0][0x17c], PT ;  /* 0x00005f001c007a0c */ /* 0x000fc60003f86270 */
[----:B------:R4:W-:Y:S04]  /*104a80*/  @P2 STG.E [R20.64], R240 ;  /* 0x000000f014002986 */ /* 0x0009e8000c101904 */
[----:B------:R-:W-:Y:S04]  /*104a90*/  @P3 STG.E [R22.64], R241 ;  /* 0x000000f116003986 */ /* 0x000fe8000c101904 */
[----:B-1----:R-:W3:Y:S01]  /*104aa0*/  LDL.LU R246, [R1+0x5a4] ;  /* 0x0005a40001f67983 */ /* 0x002ee20000300800 */
[----:B------:R-:W-:-:S03]  /*104ab0*/  IMAD.WIDE R2, R27, 0x4, R234 ;  /* 0x000000041b027825 */ /* 0x000fc600078e02ea */
[----:B----4-:R1:W-:Y:S04]  /*104ac0*/  @P6 STG.E [R24.64], R248 ;  /* 0x000000f818006986 */ /* 0x0103e8000c101904 */
[----:B------:R-:W4:Y:S01]  /*104ad0*/  LDL.LU R28, [R1+0x59e8] ;  /* 0x0059e800011c7983 */ /* 0x000f220000300800 */
[----:B------:R-:W-:-:S03]  /*104ae0*/  IMAD.WIDE R20, R27, 0x4, R232 ;  /* 0x000000041b147825 */ /* 0x000fc600078e02e8 */
[----:B-1----:R-:W4:Y:S04]  /*104af0*/  LDL.LU R248, [R1+0xb44] ;  /* 0x000b440001f87983 */ /* 0x002f280000300800 */
[----:B------:R1:W-:Y:S04]  /*104b00*/  @P5 STG.E [R2.64], R242 ;  /* 0x000000f202005986 */ /* 0x0003e8000c101904 */
[----:B------:R1:W-:Y:S04]  /*104b10*/  @P1 STG.E [R20.64], R250 ;  /* 0x000000fa14001986 */ /* 0x0003e8000c101904 */
[----:B-1----:R-:W4:Y:S04]  /*104b20*/  LDL.LU R242, [R1+0xa64] ;  /* 0x000a640001f27983 */ /* 0x002f280000300800 */
[----:B------:R-:W4:Y:S01]  /*104b30*/  LDL.LU R250, [R1+0x874] ;  /* 0x0008740001fa7983 */ /* 0x000f220000300800 */
[----:B------:R-:W-:-:S02]  /*104b40*/  ISETP.LT.AND P3, PT, R139, c[0x0][0x178], !P0 ;  /* 0x00005e008b007a0c */ /* 0x000fc40004761270 */
[----:B------:R-:W-:Y:S02]  /*104b50*/  ISETP.LT.AND P2, PT, R155, c[0x0][0x178], !P0 ;  /* 0x00005e009b007a0c */ /* 0x000fe40004741270 */
[----:B------:R-:W-:Y:S02]  /*104b60*/  ISETP.LT.AND P0, PT, R187, c[0x0][0x178], !P0 ;  /* 0x00005e00bb007a0c */ /* 0x000fe40004701270 */
[----:B------:R-:W-:Y:S02]  /*104b70*/  ISETP.LT.AND P6, PT, R202, c[0x0][0x178], !P4 ;  /* 0x00005e00ca007a0c */ /* 0x000fe400067c1270 */
[C---:B------:R-:W-:Y:S01]  /*104b80*/  IADD3 R26, R27.reuse, c[0x0][0x198], RZ ;  /* 0x000066001b1a7a10 */ /* 0x040fe20007ffe0ff */
[----:B------:R-:W-:-:S04]  /*104b90*/  IMAD.WIDE R2, R27, 0x4, R230 ;  /* 0x000000041b027825 */ /* 0x000fc800078e02e6 */
[C---:B------:R-:W-:Y:S01]  /*104ba0*/  IMAD.WIDE R20, R27.reuse, 0x4, R228 ;  /* 0x000000041b147825 */ /* 0x040fe200078e02e4 */
[----:B------:R1:W-:Y:S03]  /*104bb0*/  @P3 STG.E [R2.64], R251 ;  /* 0x000000fb02003986 */ /* 0x0003e6000c101904 */
[----:B------:R-:W-:Y:S01]  /*104bc0*/  IMAD.WIDE R22, R27, 0x4, R226 ;  /* 0x000000041b167825 */ /* 0x000fe200078e02e2 */
[----:B------:R1:W-:Y:S03]  /*104bd0*/  @P2 STG.E [R20.64], R243 ;  /* 0x000000f314002986 */ /* 0x0003e6000c101904 */
[C---:B------:R-:W-:Y:S01]  /*104be0*/  IMAD.WIDE R24, R26.reuse, 0x4, R238 ;  /* 0x000000041a187825 */ /* 0x040fe200078e02ee */
[----:B------:R-:W-:Y:S02]  /*104bf0*/  ISETP.LT.AND P1, PT, R55, c[0x0][0x178], !P4 ;  /* 0x00005e0037007a0c */ /* 0x000fe40006721270 */
[----:B------:R-:W-:Y:S01]  /*104c00*/  ISETP.LT.AND P5, PT, R119, c[0x0][0x178], !P4 ;  /* 0x00005e0077007a0c */ /* 0x000fe200067a1270 */
[----:B-1----:R-:W-:Y:S01]  /*104c10*/  IMAD.WIDE R2, R26, 0x4, R236 ;  /* 0x000000041a027825 */ /* 0x002fe200078e02ec */
[----:B------:R-:W-:-:S03]  /*104c20*/  ISETP.LT.AND P2, PT, R171, c[0x0][0x178], !P4 ;  /* 0x00005e00ab007a0c */ /* 0x000fc60006741270 */
[C---:B------:R-:W-:Y:S01]  /*104c30*/  IMAD.WIDE R20, R26.reuse, 0x4, R224 ;  /* 0x000000041a147825 */ /* 0x040fe200078e02e0 */
[----:B------:R-:W-:Y:S01]  /*104c40*/  ISETP.LT.AND P3, PT, R139, c[0x0][0x178], !P4 ;  /* 0x00005e008b007a0c */ /* 0x000fe20006761270 */
[----:B--2---:R1:W-:Y:S01]  /*104c50*/  @P0 STG.E [R22.64], R244 ;  /* 0x000000f416000986 */ /* 0x0043e2000c101904 */
[----:B------:R-:W-:Y:S01]  /*104c60*/  ISETP.LT.AND P0, PT, R203, c[0x0][0x178], !P4 ;  /* 0x00005e00cb007a0c */ /* 0x000fe20006701270 */
[----:B-1----:R-:W-:Y:S02]  /*104c70*/  IMAD.WIDE R22, R26, 0x4, R230 ;  /* 0x000000041a167825 */ /* 0x002fe400078e02e6 */
[----:B---3--:R1:W-:Y:S01]  /*104c80*/  @P6 STG.E [R24.64], R249 ;  /* 0x000000f918006986 */ /* 0x0083e2000c101904 */
[----:B------:R-:W-:-:S03]  /*104c90*/  ISETP.LT.AND P6, PT, R155, c[0x0][0x178], !P4 ;  /* 0x00005e009b007a0c */ /* 0x000fc600067c1270 */
[----:B-1----:R-:W2:Y:S04]  /*104ca0*/  LDL.LU R249, [R1+0x294] ;  /* 0x0002940001f97983 */ /* 0x002ea80000300800 */
[----:B------:R-:W3:Y:S04]  /*104cb0*/  LDL.LU R244, [R1+0xc00] ;  /* 0x000c000001f47983 */ /* 0x000ee80000300800 */
[----:B------:R1:W-:Y:S01]  /*104cc0*/  @P1 STG.E [R2.64], R247 ;  /* 0x000000f702001986 */ /* 0x0003e2000c101904 */
[----:B------:R-:W-:-:S04]  /*104cd0*/  IMAD.WIDE R24, R26, 0x4, R228 ;  /* 0x000000041a187825 */ /* 0x000fc800078e02e4 */
[----:B-1----:R-:W-:Y:S01]  /*104ce0*/  IMAD.WIDE R2, R26, 0x4, R234 ;  /* 0x000000041a027825 */ /* 0x002fe200078e02ea */
[----:B----4-:R-:W-:Y:S01]  /*104cf0*/  ISETP.GE.AND P1, PT, R28, c[0x0][0x17c], PT ;  /* 0x00005f001c007a0c */ /* 0x010fe20003f26270 */
[----:B------:R1:W-:Y:S04]  /*104d00*/  @P5 STG.E [R20.64], R248 ;  /* 0x000000f814005986 */ /* 0x0003e8000c101904 */
[----:B-1----:R-:W4:Y:S01]  /*104d10*/  LDL.LU R248, [R1+0xbe0] ;  /* 0x000be00001f87983 */ /* 0x002f220000300800 */
[----:B------:R-:W-:-:S03]  /*104d20*/  IMAD.WIDE R20, R26, 0x4, R232 ;  /* 0x000000041a147825 */ /* 0x000fc600078e02e8 */
[----:B------:R-:W4:Y:S04]  /*104d30*/  LDL.LU R28, [R1+0x59ec] ;  /* 0x0059ec00011c7983 */ /* 0x000f280000300800 */
[----:B------:R-:W4:Y:S04]  /*104d40*/  LDL.LU R251, [R1+0xbc0] ;  /* 0x000bc00001fb7983 */ /* 0x000f280000300800 */
[----:B------:R-:W4:Y:S04]  /*104d50*/  LDL.LU R243, [R1+0xb80] ;  /* 0x000b800001f37983 */ /* 0x000f280000300800 */
[----:B------:R-:W4:Y:S04]  /*104d60*/  LDL.LU R247, [R1+0xb50] ;  /* 0x000b500001f77983 */ /* 0x000f280000300800 */
[----:B------:R-:W-:Y:S04]  /*104d70*/  @P0 STG.E [R2.64], R242 ;  /* 0x000000f202000986 */ /* 0x000fe8000c101904 */
[----:B------:R-:W-:Y:S04]  /*104d80*/  @P2 STG.E [R20.64], R250 ;  /* 0x000000fa14002986 */ /* 0x000fe8000c101904 */
[----:B------:R1:W-:Y:S04]  /*104d90*/  @P3 STG.E [R22.64], R245 ;  /* 0x000000f516003986 */ /* 0x0003e8000c101904 */
[----:B------:R1:W-:Y:S04]  /*104da0*/  @P6 STG.E [R24.64], R246 ;  /* 0x000000f618006986 */ /* 0x0003e8000c101904 */
[----:B-1----:R-:W4:Y:S04]  /*104db0*/  LDL.LU R245, [R1+0xa90] ;  /* 0x000a900001f57983 */ /* 0x002f280000300800 */
[----:B------:R-:W4:Y:S01]  /*104dc0*/  LDL.LU R246, [R1+0x8e0] ;  /* 0x0008e00001f67983 */ /* 0x000f220000300800 */
[----:B------:R-:W-:-:S02]  /*104dd0*/  ISETP.LT.AND P4, PT, R187, c[0x0][0x178], !P4 ;  /* 0x00005e00bb007a0c */ /* 0x000fc40006781270 */
[----:B------:R-:W-:Y:S02]  /*104de0*/  ISETP.LT.AND P5, PT, R202, c[0x0][0x178], !P1 ;  /* 0x00005e00ca007a0c */ /* 0x000fe40004fa1270 */
[C---:B------:R-:W-:Y:S01]  /*104df0*/  IADD3 R27, R26.reuse, c[0x0][0x198], RZ ;  /* 0x000066001a1b7a10 */ /* 0x040fe20007ffe0ff */
[----:B------:R-:W-:-:S04]  /*104e00*/  IMAD.WIDE R2, R26, 0x4, R226 ;  /* 0x000000041a027825 */ /* 0x000fc800078e02e2 */
[----:B------:R-:W-:Y:S01]  /*104e10*/  IMAD.WIDE R20, R27, 0x4, R238 ;  /* 0x000000041b147825 */ /* 0x000fe200078e02ee */
[----:B------:R-:W-:Y:S02]  /*104e20*/  ISETP.LT.AND P0, PT, R55, c[0x0][0x178], !P1 ;  /* 0x00005e0037007a0c */ /* 0x000fe40004f01270 */
[----:B------:R-:W-:Y:S02]  /*104e30*/  ISETP.LT.AND P2, PT, R119, c[0x0][0x178], !P1 ;  /* 0x00005e0077007a0c */ /* 0x000fe40004f41270 */
[----:B------:R-:W-:Y:S02]  /*104e40*/  ISETP.LT.AND P3, PT, R203, c[0x0][0x178], !P1 ;  /* 0x00005e00cb007a0c */ /* 0x000fe40004f61270 */
[----:B------:R-:W-:Y:S01]  /*104e50*/  ISETP.LT.AND P6, PT, R171, c[0x0][0x178], !P1 ;  /* 0x00005e00ab007a0c */ /* 0x000fe20004fc1270 */
[----:B------:R-:W-:-:S04]  /*104e60*/  IMAD.WIDE R22, R27, 0x4, R234 ;  /* 0x000000041b167825 */ /* 0x000fc800078e02ea */
[C---:B------:R-:W-:Y:S01]  /*104e70*/  IMAD.WIDE R24, R27.reuse, 0x4, R232 ;  /* 0x000000041b187825 */ /* 0x040fe200078e02e8 */
[----:B--2---:R1:W-:Y:S04]  /*104e80*/  @P4 STG.E [R2.64], R249 ;  /* 0x000000f902004986 */ /* 0x0043e8000c101904 */
[----:B---3--:R2:W-:Y:S04]  /*104e90*/  @P5 STG.E [R20.64], R244 ;  /* 0x000000f414005986 */ /* 0x0085e8000c101904 */
[----:B-1----:R-:W3:Y:S04]  /*104ea0*/  LDL.LU R249, [R1+0xbe4] ;  /* 0x000be40001f97983 */ /* 0x002ee80000300800 */
[----:B------:R-:W3:Y:S04]  /*104eb0*/  LDL.LU R250, [R1+0x2a0] ;  /* 0x0002a00001fa7983 */ /* 0x000ee80000300800 */
[----:B------:R-:W3:Y:S04]  /*104ec0*/  LDL.LU R26, [R1+0x59f0] ;  /* 0x0059f000011a7983 */ /* 0x000ee80000300800 */
[----:B--2---:R-:W2:Y:S01]  /*104ed0*/  LDL.LU R244, [R1+0xc04] ;  /* 0x000c040001f47983 */ /* 0x004ea20000300800 */
[----:B------:R-:W-:Y:S01]  /*104ee0*/  IMAD.WIDE R2, R27, 0x4, R236 ;  /* 0x000000041b027825 */ /* 0x000fe200078e02ec */
[----:B------:R-:W-:-:S02]  /*104ef0*/  ISETP.LT.AND P4, PT, R139, c[0x0][0x178], !P1 ;  /* 0x00005e008b007a0c */ /* 0x000fc40004f81270 */
[----:B------:R-:W-:Y:S01]  /*104f00*/  ISETP.LT.AND P5, PT, R155, c[0x0][0x178], !P1 ;  /* 0x00005e009b007a0c */ /* 0x000fe20004fa1270 */
[C---:B------:R-:W-:Y:S01]  /*104f10*/  IMAD.WIDE R20, R27.reuse, 0x4, R224 ;  /* 0x000000041b147825 */ /* 0x040fe200078e02e0 */
[----:B----4-:R1:W-:Y:S04]  /*104f20*/  @P0 STG.E [R2.64], R248 ;  /* 0x000000f802000986 */ /* 0x0103e8000c101904 */
[----:B------:R4:W-:Y:S04]  /*104f30*/  @P2 STG.E [R20.64], R251 ;  /* 0x000000fb14002986 */ /* 0x0009e8000c101904 */
[----:B-1----:R-:W2:Y:S01]  /*104f40*/  LDL.LU R248, [R1+0x2a4] ;  /* 0x0002a40001f87983 */ /* 0x002ea20000300800 */
[----:B------:R-:W-:-:S03]  /*104f50*/  IMAD.WIDE R2, R27, 0x4, R230 ;  /* 0x000000041b027825 */ /* 0x000fc600078e02e6 */
[----:B------:R1:W-:Y:S04]  /*104f60*/  @P3 STG.E [R22.64], R243 ;  /* 0x000000f316003986 */ /* 0x0003e8000c101904 */
[----:B----4-:R-:W4:Y:S01]  /*104f70*/  LDL.LU R251, [R1+0xbc4] ;  /* 0x000bc40001fb7983 */ /* 0x010f220000300800 */
[----:B------:R-:W-:-:S03]  /*104f80*/  IMAD.WIDE R20, R27, 0x4, R228 ;  /* 0x000000041b147825 */ /* 0x000fc600078e02e4 */
[----:B------:R1:W-:Y:S04]  /*104f90*/  @P6 STG.E [R24.64], R247 ;  /* 0x000000f718006986 */ /* 0x0003e8000c101904 */
[----:B-1----:R-:W4:Y:S04]  /*104fa0*/  LDL.LU R243, [R1+0xb84] ;  /* 0x000b840001f37983 */ /* 0x002f280000300800 */
[----:B------:R-:W4:Y:S04]  /*104fb0*/  LDL.LU R247, [R1+0xb54] ;  /* 0x000b540001f77983 */ /* 0x000f280000300800 */
[----:B------:R1:W-:Y:S04]  /*104fc0*/  @P4 STG.E [R2.64], R245 ;  /* 0x000000f502004986 */ /* 0x0003e8000c101904 */
[----:B------:R1:W-:Y:S04]  /*104fd0*/  @P5 STG.E [R20.64], R246 ;  /* 0x000000f614005986 */ /* 0x0003e8000c101904 */
[----:B-1----:R-:W4:Y:S04]  /*104fe0*/  LDL.LU R245, [R1+0xa94] ;  /* 0x000a940001f57983 */ /* 0x002f280000300800 */
[----:B------:R-:W4:Y:S01]  /*104ff0*/  LDL.LU R246, [R1+0x8e4] ;  /* 0x0008e40001f67983 */ /* 0x000f220000300800 */
[----:B------:R-:W-:-:S02]  /*105000*/  ISETP.GE.AND P0, PT, R28, c[0x0][0x17c], PT ;  /* 0x00005f001c007a0c */ /* 0x000fc40003f06270 */
[----:B------:R-:W-:Y:S02]  /*105010*/  ISETP.LT.AND P1, PT, R187, c[0x0][0x178], !P1 ;  /* 0x00005e00bb007a0c */ /* 0x000fe40004f21270 */
[----:B------:R-:W-:Y:S02]  /*105020*/  ISETP.LT.AND P2, PT, R202, c[0x0][0x178], !P0 ;  /* 0x00005e00ca007a0c */ /* 0x000fe40004741270 */
[----:B------:R-:W-:Y:S02]  /*105030*/  ISETP.LT.AND P3, PT, R55, c[0x0][0x178], !P0 ;  /* 0x00005e0037007a0c */ /* 0x000fe40004761270 */
[C---:B------:R-:W-:Y:S01]  /*105040*/  IADD3 R2, R27.reuse, c[0x0][0x198], RZ ;  /* 0x000066001b027a10 */ /* 0x040fe20007ffe0ff */
[----:B------:R-:W-:-:S04]  /*105050*/  IMAD.WIDE R20, R27, 0x4, R226 ;  /* 0x000000041b147825 */ /* 0x000fc800078e02e2 */
[----:B------:R-:W-:-:S04]  /*105060*/  IMAD.WIDE R22, R2, 0x4, R238 ;  /* 0x0000000402167825 */ /* 0x000fc800078e02ee */
[C---:B------:R-:W-:Y:S01]  /*105070*/  IMAD.WIDE R24, R2.reuse, 0x4, R236 ;  /* 0x0000000402187825 */ /* 0x040fe200078e02ec */
[----:B------:R-:W-:Y:S02]  /*105080*/  ISETP.LT.AND P4, PT, R119, c[0x0][0x178], !P0 ;  /* 0x00005e0077007a0c */ /* 0x000fe40004781270 */
[----:B------:R-:W-:Y:S02]  /*105090*/  ISETP.LT.AND P5, PT, R203, c[0x0][0x178], !P0 ;  /* 0x00005e00cb007a0c */ /* 0x000fe400047a1270 */
[----:B------:R-:W-:Y:S01]  /*1050a0*/  ISETP.LT.AND P6, PT, R171, c[0x0][0x178], !P0 ;  /* 0x00005e00ab007a0c */ /* 0x000fe200047c1270 */
[----:B---3--:R1:W-:Y:S04]  /*1050b0*/  @P1 STG.E [R20.64], R250 ;  /* 0x000000fa14001986 */ /* 0x0083e8000c101904 */
[----:B--2---:R-:W-:Y:S04]  /*1050c0*/  @P2 STG.E [R22.64], R244 ;  /* 0x000000f416002986 */ /* 0x004fe8000c101904 */
[----:B------:R2:W-:Y:S01]  /*1050d0*/  @P3 STG.E [R24.64], R249 ;  /* 0x000000f918003986 */ /* 0x0005e2000c101904 */
[----:B------:R-:W-:Y:S01]  /*1050e0*/  ISETP.LT.AND P3, PT, R139, c[0x0][0x178], !P0 ;  /* 0x00005e008b007a0c */ /* 0x000fe20004761270 */
[C---:B-1----:R-:W-:Y:S01]  /*1050f0*/  IMAD.WIDE R20, R2.reuse, 0x4, R224 ;  /* 0x0000000402147825 */ /* 0x042fe200078e02e0 */
[----:B------:R-:W-:Y:S01]  /*105100*/  ISETP.LT.AND P2, PT, R155, c[0x0][0x178], !P0 ;  /* 0x00005e009b007a0c */ /* 0x000fe20004741270 */
[----:B--2---:R-:W2:Y:S04]  /*105110*/  LDL.LU R249, [R1+0xc30] ;  /* 0x000c300001f97983 */ /* 0x004ea80000300800 */
[----:B------:R-:W3:Y:S01]  /*105120*/  LDL.LU R3, [R1+0x59f4] ;  /* 0x0059f40001037983 */ /* 0x000ee20000300800 */
[----:B------:R-:W-:-:S03]  /*105130*/  IMAD.WIDE R22, R2, 0x4, R234 ;  /* 0x0000000402167825 */ /* 0x000fc600078e02ea */
[----:B------:R-:W3:Y:S01]  /*105140*/  LDL.LU R250, [R1+0xc20] ;  /* 0x000c200001fa7983 */ /* 0x000ee20000300800 */
[C---:B------:R-:W-:Y:S01]  /*105150*/  IMAD.WIDE R24, R2.reuse, 0x4, R232 ;  /* 0x0000000402187825 */ /* 0x040fe200078e02e8 */
[----:B------:R-:W-:Y:S02]  /*105160*/  ISETP.LT.AND P0, PT, R187, c[0x0][0x178], !P0 ;  /* 0x00005e00bb007a0c */ /* 0x000fe40004701270 */
[----:B------:R-:W3:Y:S04]  /*105170*/  LDL.LU R244, [R1+0xc10] ;  /* 0x000c100001f47983 */ /* 0x000ee80000300800 */
[----:B------:R-:W3:Y:S04]  /*105180*/  LDL.LU R242, [R1+0xbf0] ;  /* 0x000bf00001f27983 */ /* 0x000ee80000300800 */
[----:B----4-:R1:W-:Y:S04]  /*105190*/  @P4 STG.E [R20.64], R251 ;  /* 0x000000fb14004986 */ /* 0x0103e8000c101904 */
[----:B------:R4:W-:Y:S01]  /*1051a0*/  @P5 STG.E [R22.64], R243 ;  /* 0x000000f316005986 */ /* 0x0009e2000c101904 */
[----:B-1----:R-:W-:-:S03]  /*1051b0*/  IMAD.WIDE R20, R2, 0x4, R230 ;  /* 0x0000000402147825 */ /* 0x002fc600078e02e6 */
[----:B------:R1:W-:Y:S04]  /*1051c0*/  @P6 STG.E [R24.64], R247 ;  /* 0x000000f718006986 */ /* 0x0003e8000c101904 */
[----:B----4-:R-:W4:Y:S01]  /*1051d0*/  LDL.LU R243, [R1+0xbd0] ;  /* 0x000bd00001f37983 */ /* 0x010f220000300800 */
[----:B------:R-:W-:-:S03]  /*1051e0*/  IMAD.WIDE R22, R2, 0x4, R228 ;  /* 0x0000000402167825 */ /* 0x000fc600078e02e4 */
[----:B-1----:R-:W4:Y:S01]  /*1051f0*/  LDL.LU R247, [R1+0xbb0] ;  /* 0x000bb00001f77983 */ /* 0x002f220000300800 */
[----:B------:R-:W-:-:S03]  /*105200*/  IMAD.WIDE R24, R2, 0x4, R226 ;  /* 0x0000000402187825 */ /* 0x000fc600078e02e2 */
[----:B------:R-:W-:Y:S04]  /*105210*/  @P3 STG.E [R20.64], R245 ;  /* 0x000000f514003986 */ /* 0x000fe8000c101904 */
[----:B------:R1:W-:Y:S04]  /*105220*/  @P2 STG.E [R22.64], R246 ;  /* 0x000000f616002986 */ /* 0x0003e8000c101904 */
[----:B------:R-:W4:Y:S04]  /*105230*/  LDL.LU R251, [R1+0xb70] ;  /* 0x000b700001fb7983 */ /* 0x000f280000300800 */
[----:B------:R1:W-:Y:S04]  /*105240*/  @P0 STG.E [R24.64], R248 ;  /* 0x000000f818000986 */ /* 0x0003e8000c101904 */
[----:B-1----:R-:W4:Y:S04]  /*105250*/  LDL.LU R246, [R1+0xa70] ;  /* 0x000a700001f67983 */ /* 0x002f280000300800 */
[----:B------:R-:W4:Y:S01]  /*105260*/  LDL.LU R248, [R1+0xc34] ;  /* 0x000c340001f87983 */ /* 0x000f220000300800 */
[----:B------:R-:W-:-:S02]  /*105270*/  ISETP.GE.AND P1, PT, R26, c[0x0][0x17c], PT ;  /* 0x00005f001a007a0c */ /* 0x000fc40003f26270 */
[----:B------:R-:W-:Y:S01]  /*105280*/  IADD3 R2, R2, c[0x0][0x198], RZ ;  /* 0x0000660002027a10 */ /* 0x000fe20007ffe0ff */
[----:B------:R-:W4:Y:S01]  /*105290*/  LDL.LU R245, [R1+0xbf4] ;  /* 0x000bf40001f57983 */ /* 0x000f220000300800 */
[----:B------:R-:W-:Y:S02]  /*1052a0*/  ISETP.LT.AND P6, PT, R202, c[0x0][0x178], !P1 ;  /* 0x00005e00ca007a0c */ /* 0x000fe40004fc1270 */
[----:B------:R-:W-:Y:S01]  /*1052b0*/  ISETP.LT.AND P4, PT, R55, c[0x0][0x178], !P1 ;  /* 0x00005e0037007a0c */ /* 0x000fe20004f81270 */
[C---:B------:R-:W-:Y:S01]  /*1052c0*/  IMAD.WIDE R20, R2.reuse, 0x4, R238 ;  /* 0x0000000402147825 */ /* 0x040fe200078e02ee */
[----:B------:R-:W-:Y:S02]  /*1052d0*/  ISETP.LT.AND P5, PT, R119, c[0x0][0x178], !P1 ;  /* 0x00005e0077007a0c */ /* 0x000fe40004fa1270 */
[----:B------:R-:W-:Y:S01]  /*1052e0*/  ISETP.LT.AND P3, PT, R203, c[0x0][0x178], !P1 ;  /* 0x00005e00cb007a0c */ /* 0x000fe20004f61270 */
[----:B------:R-:W-:Y:S01]  /*1052f0*/  IMAD.WIDE R22, R2, 0x4, R236 ;  /* 0x0000000402167825 */ /* 0x000fe200078e02ec */
[----:B------:R-:W-:-:S03]  /*105300*/  ISETP.LT.AND P2, PT, R171, c[0x0][0x178], !P1 ;  /* 0x00005e00ab007a0c */ /* 0x000fc60004f41270 */
[----:B------:R-:W-:Y:S02]  /*105310*/  IMAD.WIDE R24, R2, 0x4, R224 ;  /* 0x0000000402187825 */ /* 0x000fe400078e02e0 */
[----:B--2---:R1:W-:Y:S01]  /*105320*/  @P6 STG.E [R20.64], R249 ;  /* 0x000000f914006986 */ /* 0x0043e2000c101904 */
[----:B------:R-:W-:Y:S02]  /*105330*/  ISETP.LT.AND P6, PT, R139, c[0x0][0x178], !P1 ;  /* 0x00005e008b007a0c */ /* 0x000fe40004fc1270 */
[----:B---3--:R-:W-:Y:S01]  /*105340*/  ISETP.GE.AND P0, PT, R3, c[0x0][0x17c], PT ;  /* 0x00005f0003007a0c */ /* 0x008fe20003f06270 */
[----:B------:R2:W-:Y:S01]  /*105350*/  @P4 STG.E [R22.64], R250 ;  /* 0x000000fa16004986 */ /* 0x0005e2000c101904 */
[----:B------:R-:W-:-:S03]  /*105360*/  ISETP.LT.AND P4, PT, R155, c[0x0][0x178], !P1 ;  /* 0x00005e009b007a0c */ /* 0x000fc60004f81270 */
[----:B-1----:R-:W3:Y:S01]  /*105370*/  LDL.LU R249, [R1+0xb74] ;  /* 0x000b740001f97983 */ /* 0x002ee20000300800 */
[----:B------:R-:W-:Y:S01]  /*105380*/  ISETP.LT.AND P1, PT, R187, c[0x0][0x178], !P1 ;  /* 0x00005e00bb007a0c */ /* 0x000fe20004f21270 */
[C---:B------:R-:W-:Y:S02]  /*105390*/  IMAD.WIDE R20, R2.reuse, 0x4, R230 ;  /* 0x0000000402147825 */ /* 0x040fe400078e02e6 */
[----:B------:R1:W-:Y:S04]  /*1053a0*/  @P5 STG.E [R24.64], R244 ;  /* 0x000000f418005986 */ /* 0x0003e8000c101904 */
[----:B--2---:R-:W2:Y:S01]  /*1053b0*/  LDL.LU R250, [R1+0xc24] ;  /* 0x000c240001fa7983 */ /* 0x004ea20000300800 */
[----:B------:R-:W-:-:S03]  /*1053c0*/  IMAD.WIDE R22, R2, 0x4, R234 ;  /* 0x0000000402167825 */ /* 0x000fc600078e02ea */
[----:B------:R-:W3:Y:S01]  /*1053d0*/  LDL.LU R26, [R1+0x59f8] ;  /* 0x0059f800011a7983 */ /* 0x000ee20000300800 */
[----:B------:R-:W-:-:S03]  /*1053e0*/  ISETP.LT.AND P5, PT, R202, c[0x0][0x178], !P0 ;  /* 0x00005e00ca007a0c */ /* 0x000fc600047a1270 */
[----:B-1----:R-:W3:Y:S01]  /*1053f0*/  LDL.LU R244, [R1+0xc14] ;  /* 0x000c140001f47983 */ /* 0x002ee20000300800 */
[C---:B------:R-:W-:Y:S01]  /*105400*/  IMAD.WIDE R24, R2.reuse, 0x4, R232 ;  /* 0x0000000402187825 */ /* 0x040fe200078e02e8 */
[C---:B------:R-:W-:Y:S02]  /*105410*/  IADD3 R3, R2.reuse, c[0x0][0x198], RZ ;  /* 0x0000660002037a10 */ /* 0x040fe40007ffe0ff */
[----:B------:R1:W-:Y:S04]  /*105420*/  @P3 STG.E [R22.64], R242 ;  /* 0x000000f216003986 */ /* 0x0003e8000c101904 */
[----:B----4-:R4:W-:Y:S01]  /*105430*/  @P2 STG.E [R24.64], R243 ;  /* 0x000000f318002986 */ /* 0x0109e2000c101904 */
[----:B-1----:R-:W-:-:S03]  /*105440*/  IMAD.WIDE R22, R2, 0x4, R226 ;  /* 0x0000000402167825 */ /* 0x002fc600078e02e2 */
[----:B------:R1:W-:Y:S01]  /*105450*/  @P6 STG.E [R20.64], R247 ;  /* 0x000000f714006986 */ /* 0x0003e2000c101904 */
[----:B----4-:R-:W-:-:S03]  /*105460*/  IMAD.WIDE R24, R3, 0x4, R238 ;  /* 0x0000000403187825 */ /* 0x010fc600078e02ee */
[----:B------:R-:W4:Y:S01]  /*105470*/  LDL.LU R243, [R1+0xbd4] ;  /* 0x000bd40001f37983 */ /* 0x000f220000300800 */
[----:B-1----:R-:W-:-:S03]  /*105480*/  IMAD.WIDE R20, R2, 0x4, R228 ;  /* 0x0000000402147825 */ /* 0x002fc600078e02e4 */
[----:B------:R-:W4:Y:S04]  /*105490*/  LDL.LU R247, [R1+0xbb4] ;  /* 0x000bb40001f77983 */ /* 0x000f280000300800 */
[----:B------:R-:W-:Y:S04]  /*1054a0*/  @P4 STG.E [R20.64], R251 ;  /* 0x000000fb14004986 */ /* 0x000fe8000c101904 */
[----:B------:R-:W-:Y:S04]  /*1054b0*/  @P1 STG.E [R22.64], R246 ;  /* 0x000000f616001986 */ /* 0x000fe8000c101904 */
[----:B------:R1:W-:Y:S04]  /*1054c0*/  @P5 STG.E [R24.64], R248 ;  /* 0x000000f818005986 */ /* 0x0003e8000c101904 */
[----:B-1----:R-:W4:Y:S04]  /*1054d0*/  LDL.LU R248, [R1+0xa74] ;  /* 0x000a740001f87983 */ /* 0x002f280000300800 */
[----:B------:R-:W4:Y:S01]  /*1054e0*/  LDL.LU R246, [R1+0xb38] ;  /* 0x000b380001f67983 */ /* 0x000f220000300800 */
[----:B------:R-:W-:-:S02]  /*1054f0*/  ISETP.LT.AND P6, PT, R55, c[0x0][0x178], !P0 ;  /* 0x00005e0037007a0c */ /* 0x000fc400047c1270 */
[----:B------:R-:W-:Y:S02]  /*105500*/  ISETP.LT.AND P2, PT, R119, c[0x0][0x178], !P0 ;  /* 0x00005e0077007a0c */ /* 0x000fe40004741270 */
[----:B------:R-:W-:Y:S01]  /*105510*/  ISETP.LT.AND P3, PT, R203, c[0x0][0x178], !P0 ;  /* 0x00005e00cb007a0c */ /* 0x000fe20004761270 */
[----:B------:R-:W-:-:S04]  /*105520*/  IMAD.WIDE R20, R3, 0x4, R236 ;  /* 0x0000000403147825 */ /* 0x000fc800078e02ec */
[----:B------:R-:W-:Y:S01]  /*105530*/  IMAD.WIDE R22, R3, 0x4, R224 ;  /* 0x0000000403167825 */ /* 0x000fe200078e02e0 */
[----:B------:R-:W-:-:S03]  /*105540*/  ISETP.LT.AND P1, PT, R171, c[0x0][0x178], !P0 ;  /* 0x00005e00ab007a0c */ /* 0x000fc60004721270 */
[----:B------:R-:W-:Y:S01]  /*105550*/  IMAD.WIDE R24, R3, 0x4, R234 ;  /* 0x0000000403187825 */ /* 0x000fe200078e02ea */
[----:B------:R-:W-:Y:S02]  /*105560*/  ISETP.LT.AND P4, PT, R139, c[0x0][0x178], !P0 ;  /* 0x00005e008b007a0c */ /* 0x000fe40004781270 */
[----:B------:R-:W-:Y:S02]  /*105570*/  ISETP.LT.AND P5, PT, R155, c[0x0][0x178], !P0 ;  /* 0x00005e009b007a0c */ /* 0x000fe400047a1270 */
[----:B------:R-:W-:Y:S02]  /*105580*/  ISETP.LT.AND P0, PT, R187, c[0x0][0x178], !P0 ;  /* 0x00005e00bb007a0c */ /* 0x000fe40004701270 */
[----:B------:R-:W-:Y:S01]  /*105590*/  IADD3 R27, R3, c[0x0][0x198], RZ ;  /* 0x00006600031b7a10 */ /* 0x000fe20007ffe0ff */
[----:B--2---:R-:W-:Y:S01]  /*1055a0*/  @P6 STG.E [R20.64], R250 ;  /* 0x000000fa14006986 */ /* 0x004fe2000c101904 */
[----:B---3--:R-:W-:-:S03]  /*1055b0*/  ISETP.GE.AND P6, PT, R26, c[0x0][0x17c], PT ;  /* 0x00005f001a007a0c */ /* 0x008fc60003fc6270 */
[----:B------:R-:W2:Y:S04]  /*1055c0*/  LDL.LU R26, [R1+0x59fc] ;  /* 0x0059fc00011a7983 */ /* 0x000ea80000300800 */
[----:B------:R1:W-:Y:S04]  /*1055d0*/  @P2 STG.E [R22.64], R244 ;  /* 0x000000f416002986 */ /* 0x0003e8000c101904 */
[----:B------:R-:W3:Y:S04]  /*1055e0*/  LDL.LU R242, [R1+0xa58] ;  /* 0x000a580001f27983 */ /* 0x000ee80000300800 */
[----:B------:R1:W-:Y:S04]  /*1055f0*/  @P3 STG.E [R24.64], R245 ;  /* 0x000000f518003986 */ /* 0x0003e8000c101904 */
[----:B-1----:R-:W3:Y:S01]  /*105600*/  LDL.LU R244, [R1+0x758] ;  /* 0x0007580001f47983 */ /* 0x002ee20000300800 */
[----:B------:R-:W-:Y:S01]  /*105610*/  ISETP.LT.AND P2, PT, R202, c[0x0][0x178], !P6 ;  /* 0x00005e00ca007a0c */ /* 0x000fe20007741270 */
[----:B------:R-:W-:-:S02]  /*105620*/  IMAD.WIDE R20, R3, 0x4, R232 ;  /* 0x0000000403147825 */ /* 0x000fc400078e02e8 */
[----:B------:R-:W3:Y:S04]  /*105630*/  LDL.LU R245, [R1+0x5f8] ;  /* 0x0005f80001f57983 */ /* 0x000ee80000300800 */
[----:B------:R-:W3:Y:S01]  /*105640*/  LDL.LU R251, [R1+0x558] ;  /* 0x0005580001fb7983 */ /* 0x000ee20000300800 */
[----:B------:R-:W-:-:S03]  /*105650*/  IMAD.WIDE R22, R3, 0x4, R230 ;  /* 0x0000000403167825 */ /* 0x000fc600078e02e6 */
[----:B------:R-:W3:Y:S01]  /*105660*/  LDL.LU R250, [R1+0x4b8] ;  /* 0x0004b80001fa7983 */ /* 0x000ee20000300800 */
[----:B------:R-:W-:-:S04]  /*105670*/  IMAD.WIDE R24, R3, 0x4, R228 ;  /* 0x0000000403187825 */ /* 0x000fc800078e02e4 */
[----:B------:R-:W-:Y:S01]  /*105680*/  IMAD.WIDE R2, R3, 0x4, R226 ;  /* 0x0000000403027825 */ /* 0x000fe200078e02e2 */
[----:B----4-:R1:W-:Y:S04]  /*105690*/  @P1 STG.E [R20.64], R243 ;  /* 0x000000f314001986 */ /* 0x0103e8000c101904 */
[----:B------:R-:W-:Y:S04]  /*1056a0*/  @P4 STG.E [R22.64], R247 ;  /* 0x000000f716004986 */ /* 0x000fe8000c101904 */
[----:B------:R-:W-:Y:S01]  /*1056b0*/  @P5 STG.E [R24.64], R249 ;  /* 0x000000f918005986 */ /* 0x000fe2000c101904 */
[----:B-1----:R-:W-:-:S03]  /*1056c0*/  IMAD.WIDE R20, R27, 0x4, R238 ;  /* 0x000000041b147825 */ /* 0x002fc600078e02ee */
[----:B------:R1:W-:Y:S04]  /*1056d0*/  @P0 STG.E [R2.64], R248 ;  /* 0x000000f802000986 */ /* 0x0003e8000c101904 */
[----:B------:R4:W-:Y:S04]  /*1056e0*/  @P2 STG.E [R20.64], R246 ;  /* 0x000000f614002986 */ /* 0x0009e8000c101904 */
[----:B-1----:R-:W3:Y:S04]  /*1056f0*/  LDL.LU R248, [R1+0xa5c] ;  /* 0x000a5c0001f87983 */ /* 0x002ee80000300800 */
[----:B------:R-:W3:Y:S04]  /*105700*/  LDL.LU R243, [R1+0x4a8] ;  /* 0x0004a80001f37983 */ /* 0x000ee80000300800 */
[----:B------:R-:W3:Y:S04]  /*105710*/  LDL.LU R247, [R1+0x68] ;  /* 0x0000680001f77983 */ /* 0x000ee80000300800 */
[----:B----4-:R-:W4:Y:S01]  /*105720*/  LDL.LU R246, [R1+0xb3c] ;  /* 0x000b3c0001f67983 */ /* 0x010f220000300800 */
[----:B------:R-:W-:-:S02]  /*105730*/  ISETP.LT.AND P5, PT, R55, c[0x0][0x178], !P6 ;  /* 0x00005e0037007a0c */ /* 0x000fc400077a1270 */
[----:B------:R-:W-:Y:S02]  /*105740*/  ISETP.LT.AND P4, PT, R119, c[0x0][0x178], !P6 ;  /* 0x00005e0077007a0c */ /* 0x000fe40007781270 */
[----:B------:R-:W-:Y:S02]  /*105750*/  ISETP.LT.AND P3, PT, R203, c[0x0][0x178], !P6 ;  /* 0x00005e00cb007a0c */ /* 0x000fe40007761270 */
[----:B------:R-:W-:Y:S01]  /*105760*/  ISETP.LT.AND P1, PT, R171, c[0x0][0x178], !P6 ;  /* 0x00005e00ab007a0c */ /* 0x000fe20007721270 */
[----:B------:R-:W-:Y:S01]  /*105770*/  IMAD.WIDE R2, R27, 0x4, R236 ;  /* 0x000000041b027825 */ /* 0x000fe200078e02ec */
[----:B------:R-:W-:Y:S01]  /*105780*/  ISETP.LT.AND P2, PT, R139, c[0x0][0x178], !P6 ;  /* 0x00005e008b007a0c */ /* 0x000fe20007741270 */
[----:B------:R-:W4:Y:S02]  /*105790*/  LDL.LU R249, [R1+0x4ac] ;  /* 0x0004ac0001f97983 */ /* 0x000f240000300800 */
[C---:B------:R-:W-:Y:S02]  /*1057a0*/  IMAD.WIDE R20, R27.reuse, 0x4, R224 ;  /* 0x000000041b147825 */ /* 0x040fe400078e02e0 */
[----:B------:R-:W4:Y:S02]  /*1057b0*/  LDL.LU R28, [R1+0x5a00] ;  /* 0x005a0000011c7983 */ /* 0x000f240000300800 */
[----:B------:R-:W-:-:S04]  /*1057c0*/  IMAD.WIDE R22, R27, 0x4, R234 ;  /* 0x000000041b167825 */ /* 0x000fc800078e02ea */
[C---:B------:R-:W-:Y:S01]  /*1057d0*/  IMAD.WIDE R24, R27.reuse, 0x4, R232 ;  /* 0x000000041b187825 */ /* 0x040fe200078e02e8 */
[----:B--2---:R-:W-:Y:S01]  /*1057e0*/  ISETP.GE.AND P0, PT, R26, c[0x0][0x17c], PT ;  /* 0x00005f001a007a0c */ /* 0x004fe20003f06270 */
[----:B---3--:R1:W-:Y:S04]  /*1057f0*/  @P5 STG.E [R2.64], R242 ;  /* 0x000000f202005986 */ /* 0x0083e8000c101904 */
[----:B------:R2:W-:Y:S01]  /*105800*/  @P4 STG.E [R20.64], R244 ;  /* 0x000000f414004986 */ /* 0x0005e2000c101904 */
[----:B------:R-:W-:Y:S01]  /*105810*/  ISETP.LT.AND P4, PT, R202, c[0x0][0x178], !P0 ;  /* 0x00005e00ca007a0c */ /* 0x000fe20004781270 */
[----:B-1----:R-:W-:Y:S02]  /*105820*/  IMAD.WIDE R2, R27, 0x4, R230 ;  /* 0x000000041b027825 */ /* 0x002fe400078e02e6 */
[----:B------:R1:W-:Y:S04]  /*105830*/  @P3 STG.E [R22.64], R245 ;  /* 0x000000f516003986 */ /* 0x0003e8000c101904 */
[----:B------:R3:W-:Y:S01]  /*105840*/  @P1 STG.E [R24.64], R251 ;  /* 0x000000fb18001986 */ /* 0x0007e2000c101904 */
[----:B------:R-:W-:-:S02]  /*105850*/  ISETP.LT.AND P1, PT, R155, c[0x0][0x178], !P6 ;  /* 0x00005e009b007a0c */ /* 0x000fc40007721270 */
[----:B------:R-:W-:Y:S01]  /*105860*/  ISETP.LT.AND P6, PT, R187, c[0x0][0x178], !P6 ;  /* 0x00005e00bb007a0c */ /* 0x000fe200077c1270 */
[----:B--2---:R-:W2:Y:S01]  /*105870*/  LDL.LU R244, [R1+0x75c] ;  /* 0x00075c0001f47983 */ /* 0x004ea20000300800 */
[----:B------:R-:W-:-:S03]  /*105880*/  IADD3 R26, R27, c[0x0][0x198], RZ ;  /* 0x000066001b1a7a10 */ /* 0x000fc60007ffe0ff */
[----:B-1----:R-:W2:Y:S01]  /*105890*/  LDL.LU R245, [R1+0x5fc] ;  /* 0x0005fc0001f57983 */ /* 0x002ea20000300800 */
[----:B------:R-:W-:Y:S01]  /*1058a0*/  ISETP.LT.AND P3, PT, R55, c[0x0][0x178], !P0 ;  /* 0x00005e0037007a0c */ /* 0x000fe20004761270 */
[----:B------:R-:W-:Y:S02]  /*1058b0*/  IMAD.WIDE R20, R27, 0x4, R226 ;  /* 0x000000041b147825 */ /* 0x000fe400078e02e2 */
[----:B------:R1:W-:Y:S04]  /*1058c0*/  @P2 STG.E [R2.64], R250 ;  /* 0x000000fa02002986 */ /* 0x0003e8000c101904 */
[----:B---3--:R-:W3:Y:S01]  /*1058d0*/  LDL.LU R251, [R1+0x55c] ;  /* 0x00055c0001fb7983 */ /* 0x008ee20000300800 */
[----:B------:R-:W-:-:S03]  /*1058e0*/  IMAD.WIDE R22, R26, 0x4, R238 ;  /* 0x000000041a167825 */ /* 0x000fc600078e02ee */
[----:B-1----:R-:W3:Y:S01]  /*1058f0*/  LDL.LU R250, [R1+0x4bc] ;  /* 0x0004bc0001fa7983 */ /* 0x002ee20000300800 */
[----:B------:R-:W-:-:S04]  /*105900*/  IMAD.WIDE R2, R27, 0x4, R228 ;  /* 0x000000041b027825 */ /* 0x000fc800078e02e4 */
[----:B------:R-:W-:Y:S01]  /*105910*/  IMAD.WIDE R24, R26, 0x4, R236 ;  /* 0x000000041a187825 */ /* 0x000fe200078e02ec */
[----:B------:R-:W-:Y:S04]  /*105920*/  @P1 STG.E [R2.64], R243 ;  /* 0x000000f302001986 */ /* 0x000fe8000c101904 */
[----:B------:R1:W-:Y:S04]  /*105930*/  @P6 STG.E [R20.64], R247 ;  /* 0x000000f714006986 */ /* 0x0003e8000c101904 */
[----:B----4-:R4:W-:Y:S04]  /*105940*/  @P4 STG.E [R22.64], R246 ;  /* 0x000000f616004986 */ /* 0x0109e8000c101904 */
[----:B------:R4:W-:Y:S04]  /*105950*/  @P3 STG.E [R24.64], R248 ;  /* 0x000000f818003986 */ /* 0x0009e8000c101904 */
[----:B-1----:R-:W3:Y:S04]  /*105960*/  LDL.LU R247, [R1+0x6c] ;  /* 0x00006c0001f77983 */ /* 0x002ee80000300800 */
[----:B----4-:R-:W3:Y:S04]  /*105970*/  LDL.LU R246, [R1+0xba8] ;  /* 0x000ba80001f67983 */ /* 0x010ee80000300800 */
[----:B------:R-:W3:Y:S01]  /*105980*/  LDL.LU R248, [R1+0xb68] ;  /* 0x000b680001f87983 */ /* 0x000ee20000300800 */
[----:B------:R-:W-:-:S02]  /*105990*/  ISETP.LT.AND P5, PT, R119, c[0x0][0x178], !P0 ;  /* 0x00005e0077007a0c */ /* 0x000fc400047a1270 */
[----:B------:R-:W-:Y:S01]  /*1059a0*/  ISETP.LT.AND P2, PT, R203, c[0x0][0x178], !P0 ;  /* 0x00005e00cb007a0c */ /* 0x000fe20004741270 */
[C---:B------:R-:W-:Y:S01]  /*1059b0*/  IMAD.WIDE R2, R26.reuse, 0x4, R224 ;  /* 0x000000041a027825 */ /* 0x040fe200078e02e0 */
[----:B------:R-:W-:Y:S01]  /*1059c0*/  ISETP.LT.AND P3, PT, R171, c[0x0][0x178], !P0 ;  /* 0x00005e00ab007a0c */ /* 0x000fe20004761270 */
[----:B------:R-:W3:Y:S01]  /*1059d0*/  LDL.LU R25, [R1+0x5a04] ;  /* 0x005a040001197983 */ /* 0x000ee20000300800 */
[----:B------:R-:W-:Y:S01]  /*1059e0*/  ISETP.LT.AND P4, PT, R139, c[0x0][0x178], !P0 ;  /* 0x00005e008b007a0c */ /* 0x000fe20004781270 */
[----:B------:R-:W-:Y:S01]  /*1059f0*/  IMAD.WIDE R20, R26, 0x4, R234 ;  /* 0x000000041a147825 */ /* 0x000fe200078e02ea */
[----:B------:R-:W-:Y:S01]  /*105a00*/  ISETP.LT.AND P6, PT, R155, c[0x0][0x178], !P0 ;  /* 0x00005e009b007a0c */ /* 0x000fe200047c1270 */
[----:B------:R-:W3:Y:S01]  /*105a10*/  LDL.LU R243, [R1+0xb48] ;  /* 0x000b480001f37983 */ /* 0x000ee20000300800 */
[----:B------:R-:W-:Y:S02]  /*105a20*/  ISETP.GE.AND P1, PT, R28, c[0x0][0x17c], PT ;  /* 0x00005f001c007a0c */ /* 0x000fe40003f26270 */
[----:B------:R-:W-:Y:S01]  /*105a30*/  ISETP.LT.AND P0, PT, R187, c[0x0][0x178], !P0 ;  /* 0x00005e00bb007a0c */ /* 0x000fe20004701270 */
[C---:B------:R-:W-:Y:S01]  /*105a40*/  IMAD.WIDE R22, R26.reuse, 0x4, R228 ;  /* 0x000000041a167825 */ /* 0x040fe200078e02e4 */
[----:B------:R-:W-:Y:S01]  /*105a50*/  IADD3 R24, R26, c[0x0][0x198], RZ ;  /* 0x000066001a187a10 */ /* 0x000fe20007ffe0ff */
[----:B--2---:R1:W-:Y:S01]  /*105a60*/  @P5 STG.E [R2.64], R244 ;  /* 0x000000f402005986 */ /* 0x0043e2000c101904 */
[----:B------:R-:W-:-:S03]  /*105a70*/  ISETP.LT.AND P5, PT, R202, c[0x0][0x178], !P1 ;  /* 0x00005e00ca007a0c */ /* 0x000fc60004fa1270 */
[----:B------:R2:W-:Y:S01]  /*105a80*/  @P2 STG.E [R20.64], R245 ;  /* 0x000000f514002986 */ /* 0x0005e2000c101904 */
[----:B------:R-:W-:-:S03]  /*105a90*/  ISETP.LT.AND P2, PT, R55, c[0x0][0x178], !P1 ;  /* 0x00005e0037007a0c */ /* 0x000fc60004f41270 */
[----:B-1----:R-:W4:Y:S01]  /*105aa0*/  LDL.LU R244, [R1+0xa68] ;  /* 0x000a680001f47983 */ /* 0x002f220000300800 */
[----:B------:R-:W-:-:S03]  /*105ab0*/  IMAD.WIDE R2, R26, 0x4, R232 ;  /* 0x000000041a027825 */ /* 0x000fc600078e02e8 */
[----:B--2---:R-:W2:Y:S01]  /*105ac0*/  LDL.LU R245, [R1+0x878] ;  /* 0x0008780001f57983 */ /* 0x004ea20000300800 */
[----:B------:R-:W-:-:S03]  /*105ad0*/  IMAD.WIDE R20, R26, 0x4, R230 ;  /* 0x000000041a147825 */ /* 0x000fc600078e02e6 */
[----:B---3--:R1:W-:Y:S04]  /*105ae0*/  @P3 STG.E [R2.64], R251 ;  /* 0x000000fb02003986 */ /* 0x0083e8000c101904 */
[----:B------:R3:W-:Y:S04]  /*105af0*/  @P4 STG.E [R20.64], R250 ;  /* 0x000000fa14004986 */ /* 0x0007e8000c101904 */
[----:B------:R3:W-:Y:S04]  /*105b00*/  @P6 STG.E [R22.64], R249 ;  /* 0x000000f916006986 */ /* 0x0007e8000c101904 */
[----:B-1----:R-:W2:Y:S01]  /*105b10*/  LDL.LU R251, [R1+0x6e8] ;  /* 0x0006e80001fb7983 */ /* 0x002ea20000300800 */
[----:B------:R-:W-:-:S03]  /*105b20*/  IMAD.WIDE R2, R26, 0x4, R226 ;  /* 0x000000041a027825 */ /* 0x000fc600078e02e2 */
[----:B---3--:R-:W3:Y:S01]  /*105b30*/  LDL.LU R250, [R1+0x5a8] ;  /* 0x0005a80001fa7983 */ /* 0x008ee20000300800 */
[----:B------:R-:W-:-:S03]  /*105b40*/  IMAD.WIDE R20, R24, 0x4, R238 ;  /* 0x0000000418147825 */ /* 0x000fc600078e02ee */
[----:B------:R-:W3:Y:S01]  /*105b50*/  LDL.LU R249, [R1+0x298] ;  /* 0x0002980001f97983 */ /* 0x000ee20000300800 */
[----:B------:R-:W-:-:S03]  /*105b60*/  IMAD.WIDE R22, R24, 0x4, R236 ;  /* 0x0000000418167825 */ /* 0x000fc600078e02ec */
        /* <DEDUP_REMOVED lines=15> */
[C---:B------:R-:W-:Y:S01]  /*105c60*/  IMAD.WIDE R22, R24.reuse, 0x4, R232 ;  /* 0x0000000418167825 */ /* 0x040fe200078e02e8 */
[----:B------:R-:W-:Y:S01]  /*105c70*/  ISETP.GE.AND P0, PT, R25, c[0x0][0x17c], PT ;  /* 0x00005f0019007a0c */ /* 0x000fe20003f06270 */
[----:B------:R1:W-:Y:S01]  /*105c80*/  @P6 STG.E [R2.64], R243 ;  /* 0x000000f302006986 */ /* 0x0003e2000c101904 */
[----:B------:R-:W-:-:S03]  /*105c90*/  IADD3 R26, R24, c[0x0][0x198], RZ ;  /* 0x00006600181a7a10 */ /* 0x000fc60007ffe0ff */
[----:B-1----:R-:W3:Y:S01]  /*105ca0*/  LDL.LU R243, [R1+0xb4c] ;  /* 0x000b4c0001f37983 */ /* 0x002ee20000300800 */
[----:B------:R-:W-:-:S03]  /*105cb0*/  IMAD.WIDE R2, R24, 0x4, R230 ;  /* 0x0000000418027825 */ /* 0x000fc600078e02e6 */
[----:B----4-:R1:W-:Y:S04]  /*105cc0*/  @P4 STG.E [R20.64], R244 ;  /* 0x000000f414004986 */ /* 0x0103e8000c101904 */
[----:B--2---:R2:W-:Y:S01]  /*105cd0*/  @P3 STG.E [R22.64], R245 ;  /* 0x000000f516003986 */ /* 0x0045e2000c101904 */
[----:B------:R-:W-:Y:S02]  /*105ce0*/  ISETP.LT.AND P3, PT, R202, c[0x0][0x178], !P0 ;  /* 0x00005e00ca007a0c */ /* 0x000fe40004761270 */
[----:B------:R-:W-:Y:S01]  /*105cf0*/  ISETP.LT.AND P4, PT, R55, c[0x0][0x178], !P0 ;  /* 0x00005e0037007a0c */ /* 0x000fe20004781270 */
[----:B-1----:R-:W4:Y:S01]  /*105d00*/  LDL.LU R244, [R1+0xa6c] ;  /* 0x000a6c0001f47983 */ /* 0x002f220000300800 */
[----:B------:R-:W-:-:S03]  /*105d10*/  IMAD.WIDE R20, R24, 0x4, R228 ;  /* 0x0000000418147825 */ /* 0x000fc600078e02e4 */
[----:B--2---:R-:W2:Y:S01]  /*105d20*/  LDL.LU R245, [R1+0x87c] ;  /* 0x00087c0001f57983 */ /* 0x004ea20000300800 */
[----:B------:R-:W-:-:S03]  /*105d30*/  IMAD.WIDE R22, R24, 0x4, R226 ;  /* 0x0000000418167825 */ /* 0x000fc600078e02e2 */
[----:B------:R1:W-:Y:S04]  /*105d40*/  @P2 STG.E [R2.64], R251 ;  /* 0x000000fb02002986 */ /* 0x0003e8000c101904 */
[----:B---3--:R-:W-:Y:S04]  /*105d50*/  @P5 STG.E [R20.64], R250 ;  /* 0x000000fa14005986 */ /* 0x008fe8000c101904 */
[----:B------:R3:W-:Y:S01]  /*105d60*/  @P1 STG.E [R22.64], R249 ;  /* 0x000000f916001986 */ /* 0x0007e2000c101904 */
[----:B-1----:R-:W-:-:S03]  /*105d70*/  IMAD.WIDE R2, R26, 0x4, R238 ;  /* 0x000000041a027825 */ /* 0x002fc600078e02ee */
[----:B---3--:R-:W4:Y:S01]  /*105d80*/  LDL.LU R249, [R1+0x5ac] ;  /* 0x0005ac0001f97983 */ /* 0x008f220000300800 */
[----:B------:R-:W-:-:S03]  /*105d90*/  IMAD.WIDE R20, R26, 0x4, R236 ;  /* 0x000000041a147825 */ /* 0x000fc600078e02ec */
[----:B------:R1:W-:Y:S04]  /*105da0*/  @P3 STG.E [R2.64], R246 ;  /* 0x000000f602003986 */ /* 0x0003e8000c101904 */
[----:B------:R1:W-:Y:S04]  /*105db0*/  @P4 STG.E [R20.64], R248 ;  /* 0x000000f814004986 */ /* 0x0003e8000c101904 */
[----:B-1----:R-:W4:Y:S04]  /*105dc0*/  LDL.LU R246, [R1+0x29c] ;  /* 0x00029c0001f67983 */ /* 0x002f280000300800 */
[----:B------:R-:W4:Y:S04]  /*105dd0*/  LDL.LU R28, [R1+0x5a0c] ;  /* 0x005a0c00011c7983 */ /* 0x000f280000300800 */
[----:B------:R-:W4:Y:S04]  /*105de0*/  LDL.LU R240, [R1+0xc08] ;  /* 0x000c080001f07983 */ /* 0x000f280000300800 */
        /* <DEDUP_REMOVED lines=11> */
[----:B------:R-:W-:Y:S01]  /*105ea0*/  IMAD.WIDE R20, R26, 0x4, R234 ;  /* 0x000000041a147825 */ /* 0x000fe200078e02ea */
[----:B------:R-:W-:-:S03]  /*105eb0*/  ISETP.GE.AND P3, PT, R27, c[0x0][0x17c], PT ;  /* 0x00005f001b007a0c */ /* 0x000fc60003f66270 */
[C---:B------:R-:W-:Y:S01]  /*105ec0*/  IMAD.WIDE R22, R26.reuse, 0x4, R232 ;  /* 0x000000041a167825 */ /* 0x040fe200078e02e8 */
[----:B------:R1:W-:Y:S03]  /*105ed0*/  @P6 STG.E [R2.64], R243 ;  /* 0x000000f302006986 */ /* 0x0003e6000c101904 */
[C---:B------:R-:W-:Y:S01]  /*105ee0*/  IMAD.WIDE R24, R26.reuse, 0x4, R230 ;  /* 0x000000041a187825 */ /* 0x040fe200078e02e6 */
[----:B------:R-:W-:Y:S02]  /*105ef0*/  ISETP.LT.AND P0, PT, R187, c[0x0][0x178], !P0 ;  /* 0x00005e00bb007a0c */ /* 0x000fe40004701270 */
[C---:B------:R-:W-:Y:S01]  /*105f00*/  IADD3 R27, R26.reuse, c[0x0][0x198], RZ ;  /* 0x000066001a1b7a10 */ /* 0x040fe20007ffe0ff */
[----:B-1----:R-:W-:Y:S01]  /*105f10*/  IMAD.WIDE R2, R26, 0x4, R228 ;  /* 0x000000041a027825 */ /* 0x002fe200078e02e4 */
[----:B------:R-:W4:Y:S01]  /*105f20*/  LDL.LU R243, [R1+0x8e8] ;  /* 0x0008e80001f37983 */ /* 0x000f220000300800 */
[----:B------:R-:W-:-:S03]  /*105f30*/  ISETP.LT.AND P6, PT, R171, c[0x0][0x178], !P3 ;  /* 0x00005e00ab007a0c */ /* 0x000fc60005fc1270 */
[----:B----4-:R1:W-:Y:S01]  /*105f40*/  @P5 STG.E [R20.64], R244 ;  /* 0x000000f414005986 */ /* 0x0103e2000c101904 */
[----:B------:R-:W-:-:S03]  /*105f50*/  ISETP.LT.AND P5, PT, R55, c[0x0][0x178], !P3 ;  /* 0x00005e0037007a0c */ /* 0x000fc60005fa1270 */
[----:B--2---:R2:W-:Y:S01]  /*105f60*/  @P2 STG.E [R22.64], R245 ;  /* 0x000000f516002986 */ /* 0x0045e2000c101904 */
[----:B------:R-:W-:-:S03]  /*105f70*/  ISETP.LT.AND P2, PT, R119, c[0x0][0x178], !P3 ;  /* 0x00005e0077007a0c */ /* 0x000fc60005f41270 */
[----:B------:R4:W-:Y:S01]  /*105f80*/  @P1 STG.E [R24.64], R247 ;  /* 0x000000f718001986 */ /* 0x0009e2000c101904 */
[----:B------:R-:W-:-:S03]  /*105f90*/  ISETP.LT.AND P1, PT, R202, c[0x0][0x178], !P3 ;  /* 0x00005e00ca007a0c */ /* 0x000fc60005f21270 */
[----:B-1----:R-:W3:Y:S01]  /*105fa0*/  LDL.LU R244, [R1+0x2a8] ;  /* 0x0002a80001f47983 */ /* 0x002ee20000300800 */
[----:B------:R-:W-:-:S04]  /*105fb0*/  IMAD.WIDE R20, R27, 0x4, R238 ;  /* 0x000000041b147825 */ /* 0x000fc800078e02ee */
[----:B--2---:R-:W-:-:S04]  /*105fc0*/  IMAD.WIDE R22, R27, 0x4, R236 ;  /* 0x000000041b167825 */ /* 0x004fc800078e02ec */
[----:B----4-:R-:W-:Y:S01]  /*105fd0*/  IMAD.WIDE R24, R27, 0x4, R224 ;  /* 0x000000041b187825 */ /* 0x010fe200078e02e0 */
[----:B------:R1:W-:Y:S01]  /*105fe0*/  @P4 STG.E [R2.64], R249 ;  /* 0x000000f902004986 */ /* 0x0003e2000c101904 */
[----:B------:R-:W-:-:S03]  /*105ff0*/  ISETP.LT.AND P4, PT, R203, c[0x0][0x178], !P3 ;  /* 0x00005e00cb007a0c */ /* 0x000fc60005f81270 */
[----:B-1----:R-:W2:Y:S01]  /*106000*/  LDL.LU R249, [R1+0xc0c] ;  /* 0x000c0c0001f97983 */ /* 0x002ea20000300800 */
[----:B------:R-:W-:-:S03]  /*106010*/  IMAD.WIDE R2, R26, 0x4, R226 ;  /* 0x000000041a027825 */ /* 0x000fc600078e02e2 */
[----:B------:R-:W4:Y:S04]  /*106020*/  LDL.LU R247, [R1+0xbec] ;  /* 0x000bec0001f77983 */ /* 0x000f280000300800 */
[----:B------:R-:W4:Y:S04]  /*106030*/  LDL.LU R245, [R1+0xa9c] ;  /* 0x000a9c0001f57983 */ /* 0x000f280000300800 */
[----:B------:R1:W-:Y:S01]  /*106040*/  @P0 STG.E [R2.64], R246 ;  /* 0x000000f602000986 */ /* 0x0003e2000c101904 */
[----:B------:R-:W-:-:S03]  /*106050*/  ISETP.GE.AND P0, PT, R28, c[0x0][0x17c], PT ;  /* 0x00005f001c007a0c */ /* 0x000fc60003f06270 */
[----:B------:R1:W-:Y:S04]  /*106060*/  @P1 STG.E [R20.64], R240 ;  /* 0x000000f014001986 */ /* 0x0003e8000c101904 */
[----:B-1----:R-:W4:Y:S04]  /*106070*/  LDL.LU R246, [R1+0x8ec] ;  /* 0x0008ec0001f67983 */ /* 0x002f280000300800 */
[----:B------:R-:W-:Y:S01]  /*106080*/  @P5 STG.E [R22.64], R241 ;  /* 0x000000f116005986 */ /* 0x000fe2000c101904 */
[----:B------:R-:W-:-:S03]  /*106090*/  IMAD.WIDE R2, R27, 0x4, R234 ;  /* 0x000000041b027825 */ /* 0x000fc600078e02ea */
[----:B------:R1:W-:Y:S04]  /*1060a0*/  @P2 STG.E [R24.64], R248 ;  /* 0x000000f818002986 */ /* 0x0003e8000c101904 */
        /* <DEDUP_REMOVED lines=12> */
[----:B------:R-:W-:Y:S01]  /*106170*/  IMAD.WIDE R20, R27, 0x4, R230 ;  /* 0x000000041b147825 */ /* 0x000fe200078e02e6 */
[----:B------:R-:W-:-:S03]  /*106180*/  ISETP.LT.AND P6, PT, R55, c[0x0][0x178], !P0 ;  /* 0x00005e0037007a0c */ /* 0x000fc600047c1270 */
[C---:B------:R-:W-:Y:S01]  /*106190*/  IMAD.WIDE R2, R27.reuse, 0x4, R228 ;  /* 0x000000041b027825 */ /* 0x040fe200078e02e4 */
[----:B------:R1:W-:Y:S03]  /*1061a0*/  @P2 STG.E [R20.64], R251 ;  /* 0x000000fb14002986 */ /* 0x0003e6000c101904 */
[----:B------:R-:W-:Y:S01]  /*1061b0*/  IMAD.WIDE R22, R27, 0x4, R226 ;  /* 0x000000041b167825 */ /* 0x000fe200078e02e2 */
[----:B------:R-:W-:-:S03]  /*1061c0*/  ISETP.LT.AND P5, PT, R119, c[0x0][0x178], !P0 ;  /* 0x00005e0077007a0c */ /* 0x000fc600047a1270 */
[C---:B------:R-:W-:Y:S01]  /*1061d0*/  IMAD.WIDE R24, R26.reuse, 0x4, R238 ;  /* 0x000000041a187825 */ /* 0x040fe200078e02ee */
[----:B------:R1:W-:Y:S01]  /*1061e0*/  @P1 STG.E [R2.64], R243 ;  /* 0x000000f302001986 */ /* 0x0003e2000c101904 */
[----:B------:R-:W-:Y:S02]  /*1061f0*/  ISETP.LT.AND P2, PT, R203, c[0x0][0x178], !P0 ;  /* 0x00005e00cb007a0c */ /* 0x000fe40004741270 */
[----:B-1----:R-:W-:-:S04]  /*106200*/  IMAD.WIDE R20, R26, 0x4, R224 ;  /* 0x000000041a147825 */ /* 0x002fc800078e02e0 */
[C---:B------:R-:W-:Y:S01]  /*106210*/  IMAD.WIDE R2, R26.reuse, 0x4, R236 ;  /* 0x000000041a027825 */ /* 0x040fe200078e02ec */
[----:B---3--:R1:W-:Y:S01]  /*106220*/  @P3 STG.E [R22.64], R244 ;  /* 0x000000f416003986 */ /* 0x0083e2000c101904 */
[----:B------:R-:W-:Y:S02]  /*106230*/  ISETP.LT.AND P3, PT, R171, c[0x0][0x178], !P0 ;  /* 0x00005e00ab007a0c */ /* 0x000fe40004761270 */
[----:B-1----:R-:W-:Y:S01]  /*106240*/  IMAD.WIDE R22, R26, 0x4, R230 ;  /* 0x000000041a167825 */ /* 0x002fe200078e02e6 */
[----:B--2---:R1:W-:Y:S01]  /*106250*/  @P4 STG.E [R24.64], R249 ;  /* 0x000000f918004986 */ /* 0x0043e2000c101904 */
[----:B------:R-:W-:-:S03]  /*106260*/  ISETP.LT.AND P4, PT, R155, c[0x0][0x178], !P0 ;  /* 0x00005e009b007a0c */ /* 0x000fc60004781270 */
[----:B----4-:R2:W-:Y:S01]  /*106270*/  @P6 STG.E [R2.64], R247 ;  /* 0x000000f702006986 */ /* 0x0105e2000c101904 */
[----:B------:R-:W-:-:S03]  /*106280*/  ISETP.LT.AND P6, PT, R139, c[0x0][0x178], !P0 ;  /* 0x00005e008b007a0c */ /* 0x000fc600047c1270 */
[----:B-1----:R-:W3:Y:S04]  /*106290*/  LDL.LU R249, [R1+0x2ac] ;  /* 0x0002ac0001f97983 */ /* 0x002ee80000300800 */
[----:B------:R-:W4:Y:S01]  /*1062a0*/  LDL.LU R244, [R1+0xc38] ;  /* 0x000c380001f47983 */ /* 0x000f220000300800 */
[----:B--2---:R-:W-:-:S04]  /*1062b0*/  IMAD.WIDE R2, R26, 0x4, R234 ;  /* 0x000000041a027825 */ /* 0x004fc800078e02ea */
[----:B------:R-:W-:Y:S01]  /*1062c0*/  IMAD.WIDE R24, R26, 0x4, R228 ;  /* 0x000000041a187825 */ /* 0x000fe200078e02e4 */
[----:B------:R-:W-:Y:S01]  /*1062d0*/  ISETP.GE.AND P1, PT, R28, c[0x0][0x17c], PT ;  /* 0x00005f001c007a0c */ /* 0x000fe20003f26270 */
[----:B------:R1:W-:Y:S04]  /*1062e0*/  @P5 STG.E [R20.64], R248 ;  /* 0x000000f814005986 */ /* 0x0003e8000c101904 */
[----:B-1----:R-:W2:Y:S01]  /*1062f0*/  LDL.LU R248, [R1+0xc28] ;  /* 0x000c280001f87983 */ /* 0x002ea20000300800 */
[----:B------:R-:W-:-:S03]  /*106300*/  IMAD.WIDE R20, R26, 0x4, R232 ;  /* 0x000000041a147825 */ /* 0x000fc600078e02e8 */
[----:B------:R-:W2:Y:S04]  /*106310*/  LDL.LU R28, [R1+0x5a14] ;  /* 0x005a1400011c7983 */ /* 0x000ea80000300800 */
[----:B------:R-:W2:Y:S04]  /*106320*/  LDL.LU R251, [R1+0xc18] ;  /* 0x000c180001fb7983 */ /* 0x000ea80000300800 */
[----:B------:R-:W2:Y:S04]  /*106330*/  LDL.LU R243, [R1+0xbf8] ;  /* 0x000bf80001f37983 */ /* 0x000ea80000300800 */
[----:B------:R-:W2:Y:S04]  /*106340*/  LDL.LU R247, [R1+0xbd8] ;  /* 0x000bd80001f77983 */ /* 0x000ea80000300800 */
[----:B------:R-:W-:Y:S04]  /*106350*/  @P2 STG.E [R2.64], R242 ;  /* 0x000000f202002986 */ /* 0x000fe8000c101904 */
        /* <DEDUP_REMOVED lines=11> */
[----:B------:R-:W-:Y:S02]  /*106410*/  ISETP.LT.AND P2, PT, R119, c[0x0][0x178], !P1 ;  /* 0x00005e0077007a0c */ /* 0x000fe40004f41270 */
[----:B------:R-:W-:Y:S02]  /*106420*/  ISETP.LT.AND P6, PT, R203, c[0x0][0x178], !P1 ;  /* 0x00005e00cb007a0c */ /* 0x000fe40004fc1270 */
[----:B------:R-:W-:Y:S01]  /*106430*/  ISETP.LT.AND P4, PT, R171, c[0x0][0x178], !P1 ;  /* 0x00005e00ab007a0c */ /* 0x000fe20004f81270 */
[----:B------:R-:W-:-:S04]  /*106440*/  IMAD.WIDE R22, R27, 0x4, R234 ;  /* 0x000000041b167825 */ /* 0x000fc800078e02ea */
[----:B------:R-:W-:Y:S01]  /*106450*/  IMAD.WIDE R24, R27, 0x4, R232 ;  /* 0x000000041b187825 */ /* 0x000fe200078e02e8 */
[----:B---3--:R1:W-:Y:S04]  /*106460*/  @P0 STG.E [R2.64], R249 ;  /* 0x000000f902000986 */ /* 0x0083e8000c101904 */
[----:B----4-:R3:W-:Y:S01]  /*106470*/  @P5 STG.E [R20.64], R244 ;  /* 0x000000f414005986 */ /* 0x0107e2000c101904 */
[----:B------:R-:W-:-:S03]  /*106480*/  ISETP.LT.AND P0, PT, R139, c[0x0][0x178], !P1 ;  /* 0x00005e008b007a0c */ /* 0x000fc60004f01270 */
[----:B-1----:R-:W4:Y:S04]  /*106490*/  LDL.LU R249, [R1+0xc2c] ;  /* 0x000c2c0001f97983 */ /* 0x002f280000300800 */
[----:B------:R-:W4:Y:S04]  /*1064a0*/  LDL.LU R250, [R1+0xa78] ;  /* 0x000a780001fa7983 */ /* 0x000f280000300800 */
[----:B------:R-:W4:Y:S01]  /*1064b0*/  LDL.LU R26, [R1+0x5a18] ;  /* 0x005a1800011a7983 */ /* 0x000f220000300800 */
[----:B------:R-:W-:-:S03]  /*1064c0*/  IMAD.WIDE R2, R27, 0x4, R236 ;  /* 0x000000041b027825 */ /* 0x000fc600078e02ec */
[----:B---3--:R-:W3:Y:S01]  /*1064d0*/  LDL.LU R244, [R1+0xc3c] ;  /* 0x000c3c0001f47983 */ /* 0x008ee20000300800 */
[----:B------:R-:W-:Y:S01]  /*1064e0*/  IMAD.WIDE R20, R27, 0x4, R224 ;  /* 0x000000041b147825 */ /* 0x000fe200078e02e0 */
[----:B------:R-:W-:Y:S02]  /*1064f0*/  ISETP.LT.AND P5, PT, R155, c[0x0][0x178], !P1 ;  /* 0x00005e009b007a0c */ /* 0x000fe40004fa1270 */
[----:B--2---:R1:W-:Y:S04]  /*106500*/  @P3 STG.E [R2.64], R248 ;  /* 0x000000f802003986 */ /* 0x0043e8000c101904 */
[----:B------:R2:W-:Y:S04]  /*106510*/  @P2 STG.E [R20.64], R251 ;  /* 0x000000fb14002986 */ /* 0x0005e8000c101904 */
[----:B-1----:R-:W3:Y:S01]  /*106520*/  LDL.LU R248, [R1+0xa7c] ;  /* 0x000a7c0001f87983 */ /* 0x002ee20000300800 */
[----:B------:R-:W-:-:S03]  /*106530*/  IMAD.WIDE R2, R27, 0x4, R230 ;  /* 0x000000041b027825 */ /* 0x000fc600078e02e6 */
[----:B------:R1:W-:Y:S04]  /*106540*/  @P6 STG.E [R22.64], R243 ;  /* 0x000000f316006986 */ /* 0x0003e8000c101904 */
[----:B--2---:R-:W2:Y:S01]  /*106550*/  LDL.LU R251, [R1+0xc1c] ;  /* 0x000c1c0001fb7983 */ /* 0x004ea20000300800 */
[----:B------:R-:W-:-:S03]  /*106560*/  IMAD.WIDE R20, R27, 0x4, R228 ;  /* 0x000000041b147825 */ /* 0x000fc600078e02e4 */
[----:B------:R1:W-:Y:S04]  /*106570*/  @P4 STG.E [R24.64], R247 ;  /* 0x000000f718004986 */ /* 0x0003e8000c101904 */
[----:B-1----:R-:W2:Y:S04]  /*106580*/  LDL.LU R243, [R1+0xbfc] ;  /* 0x000bfc0001f37983 */ /* 0x002ea80000300800 */
[----:B------:R-:W2:Y:S04]  /*106590*/  LDL.LU R247, [R1+0xbdc] ;  /* 0x000bdc0001f77983 */ /* 0x000ea80000300800 */
[----:B------:R1:W-:Y:S04]  /*1065a0*/  @P0 STG.E [R2.64], R245 ;  /* 0x000000f502000986 */ /* 0x0003e8000c101904 */
[----:B------:R1:W-:Y:S04]  /*1065b0*/  @P5 STG.E [R20.64], R246 ;  /* 0x000000f614005986 */ /* 0x0003e8000c101904 */
[----:B-1----:R-:W2:Y:S04]  /*1065c0*/  LDL.LU R245, [R1+0xbbc] ;  /* 0x000bbc0001f57983 */ /* 0x002ea80000300800 */
[----:B------:R-:W2:Y:S01]  /*1065d0*/  LDL.LU R246, [R1+0xb7c] ;  /* 0x000b7c0001f67983 */ /* 0x000ea20000300800 */
        /* <DEDUP_REMOVED lines=8> */
[----:B------:R-:W-:-:S03]  /*106660*/  ISETP.LT.AND P5, PT, R203, c[0x0][0x178], !P3 ;  /* 0x00005e00cb007a0c */ /* 0x000fc60005fa1270 */
[C---:B------:R-:W-:Y:S01]  /*106670*/  IMAD.WIDE R24, R2.reuse, 0x4, R236 ;  /* 0x0000000402187825 */ /* 0x040fe200078e02ec */
[----:B------:R-:W-:Y:S01]  /*106680*/  ISETP.LT.AND P6, PT, R171, c[0x0][0x178], !P3 ;  /* 0x00005e00ab007a0c */ /* 0x000fe20005fc1270 */
[----:B----4-:R1:W-:Y:S04]  /*106690*/  @P1 STG.E [R20.64], R250 ;  /* 0x000000fa14001986 */ /* 0x0103e8000c101904 */
[----:B---3--:R3:W-:Y:S04]  /*1066a0*/  @P2 STG.E [R22.64], R244 ;  /* 0x000000f416002986 */ /* 0x0087e8000c101904 */
[----:B------:R4:W-:Y:S01]  /*1066b0*/  @P4 STG.E [R24.64], R249 ;  /* 0x000000f918004986 */ /* 0x0009e2000c101904 */
[----:B------:R-:W-:Y:S01]  /*1066c0*/  ISETP.LT.AND P4, PT, R139, c[0x0][0x178], !P3 ;  /* 0x00005e008b007a0c */ /* 0x000fe20005f81270 */
[----:B-1----:R-:W-:Y:S01]  /*1066d0*/  IMAD.WIDE R20, R2, 0x4, R224 ;  /* 0x0000000402147825 */ /* 0x002fe200078e02e0 */
[----:B------:R-:W-:-:S02]  /*1066e0*/  ISETP.LT.AND P2, PT, R155, c[0x0][0x178], !P3 ;  /* 0x00005e009b007a0c */ /* 0x000fc40005f41270 */
[----:B------:R-:W-:Y:S01]  /*1066f0*/  ISETP.LT.AND P3, PT, R187, c[0x0][0x178], !P3 ;  /* 0x00005e00bb007a0c */ /* 0x000fe20005f61270 */
[C---:B---3--:R-:W-:Y:S01]  /*106700*/  IMAD.WIDE R22, R2.reuse, 0x4, R234 ;  /* 0x0000000402167825 */ /* 0x048fe200078e02ea */
[----:B----4-:R-:W3:Y:S04]  /*106710*/  LDL.LU R249, [R1+0xc70] ;  /* 0x000c700001f97983 */ /* 0x010ee80000300800 */
[----:B------:R-:W4:Y:S01]  /*106720*/  LDL.LU R3, [R1+0x5a1c] ;  /* 0x005a1c0001037983 */ /* 0x000f220000300800 */
[----:B------:R-:W-:-:S03]  /*106730*/  IMAD.WIDE R24, R2, 0x4, R232 ;  /* 0x0000000402187825 */ /* 0x000fc600078e02e8 */
[----:B------:R-:W4:Y:S04]  /*106740*/  LDL.LU R250, [R1+0xc50] ;  /* 0x000c500001fa7983 */ /* 0x000f280000300800 */
[----:B------:R-:W4:Y:S04]  /*106750*/  LDL.LU R244, [R1+0xc40] ;  /* 0x000c400001f47983 */ /* 0x000f280000300800 */
[----:B------:R-:W4:Y:S04]  /*106760*/  LDL.LU R242, [R1+0x730] ;  /* 0x0007300001f27983 */ /* 0x000f280000300800 */
[----:B--2---:R1:W-:Y:S04]  /*106770*/  @P0 STG.E [R20.64], R251 ;  /* 0x000000fb14000986 */ /* 0x0043e8000c101904 */
[----:B------:R2:W-:Y:S01]  /*106780*/  @P5 STG.E [R22.64], R243 ;  /* 0x000000f316005986 */ /* 0x0005e2000c101904 */
[----:B-1----:R-:W-:-:S03]  /*106790*/  IMAD.WIDE R20, R2, 0x4, R230 ;  /* 0x0000000402147825 */ /* 0x002fc600078e02e6 */
[----:B------:R1:W-:Y:S04]  /*1067a0*/  @P6 STG.E [R24.64], R247 ;  /* 0x000000f718006986 */ /* 0x0003e8000c101904 */
[----:B--2---:R-:W2:Y:S01]  /*1067b0*/  LDL.LU R243, [R1+0x540] ;  /* 0x0005400001f37983 */ /* 0x004ea20000300800 */
[----:B------:R-:W-:-:S03]  /*1067c0*/  IMAD.WIDE R22, R2, 0x4, R228 ;  /* 0x0000000402167825 */ /* 0x000fc600078e02e4 */
[----:B-1----:R-:W2:Y:S01]  /*1067d0*/  LDL.LU R247, [R1+0x530] ;  /* 0x0005300001f77983 */ /* 0x002ea20000300800 */
        /* <DEDUP_REMOVED lines=19> */
[----:B---3--:R1:W-:Y:S01]  /*106910*/  @P0 STG.E [R20.64], R249 ;  /* 0x000000f914000986 */ /* 0x0083e2000c101904 */
[----:B----4-:R-:W-:-:S03]  /*106920*/  ISETP.GE.AND P0, PT, R3, c[0x0][0x17c], PT ;  /* 0x00005f0003007a0c */ /* 0x010fc60003f06270 */
[----:B------:R3:W-:Y:S01]  /*106930*/  @P5 STG.E [R22.64], R250 ;  /* 0x000000fa16005986 */ /* 0x0007e2000c101904 */
[----:B------:R-:W-:-:S03]  /*106940*/  ISETP.LT.AND P5, PT, R155, c[0x0][0x178], !P1 ;  /* 0x00005e009b007a0c */ /* 0x000fc60004fa1270 */
[----:B-1----:R-:W4:Y:S01]  /*106950*/  LDL.LU R249, [R1+0x444] ;  /* 0x0004440001f97983 */ /* 0x002f220000300800 */
[----:B------:R-:W-:Y:S01]  /*106960*/  ISETP.LT.AND P1, PT, R187, c[0x0][0x178], !P1 ;  /* 0x00005e00bb007a0c */ /* 0x000fe20004f21270 */
[----:B------:R-:W-:Y:S02]  /*106970*/  IMAD.WIDE R20, R2, 0x4, R230 ;  /* 0x0000000402147825 */ /* 0x000fe400078e02e6 */
[----:B------:R1:W-:Y:S01]  /*106980*/  @P6 STG.E [R24.64], R244 ;  /* 0x000000f418006986 */ /* 0x0003e2000c101904 */
[----:B------:R-:W-:-:S03]  /*106990*/  ISETP.LT.AND P6, PT, R202, c[0x0][0x178], !P0 ;  /* 0x00005e00ca007a0c */ /* 0x000fc600047c1270 */
[----:B---3--:R-:W3:Y:S01]  /*1069a0*/  LDL.LU R250, [R1+0xc54] ;  /* 0x000c540001fa7983 */ /* 0x008ee20000300800 */
[----:B------:R-:W-:-:S03]  /*1069b0*/  IMAD.WIDE R22, R2, 0x4, R234 ;  /* 0x0000000402167825 */ /* 0x000fc600078e02ea */
[----:B------:R-:W4:Y:S04]  /*1069c0*/  LDL.LU R26, [R1+0x5a20] ;  /* 0x005a2000011a7983 */ /* 0x000f280000300800 */
[----:B-1----:R-:W4:Y:S01]  /*1069d0*/  LDL.LU R244, [R1+0xc44] ;  /* 0x000c440001f47983 */ /* 0x002f220000300800 */
[C---:B------:R-:W-:Y:S01]  /*1069e0*/  IMAD.WIDE R24, R2.reuse, 0x4, R232 ;  /* 0x0000000402187825 */ /* 0x040fe200078e02e8 */
[C---:B------:R-:W-:Y:S02]  /*1069f0*/  IADD3 R3, R2.reuse, c[0x0][0x198], RZ ;  /* 0x0000660002037a10 */ /* 0x040fe40007ffe0ff */
[----:B------:R1:W-:Y:S02]  /*106a00*/  @P3 STG.E [R22.64], R242 ;  /* 0x000000f216003986 */ /* 0x0003e4000c101904 */
[----:B-1----:R-:W-:-:S02]  /*106a10*/  IMAD.WIDE R22, R2, 0x4, R226 ;  /* 0x0000000402167825 */ /* 0x002fc400078e02e2 */
[----:B--2---:R1:W-:Y:S04]  /*106a20*/  @P2 STG.E [R24.64], R243 ;  /* 0x000000f318002986 */ /* 0x0043e8000c101904 */
[----:B------:R2:W-:Y:S01]  /*106a30*/  @P4 STG.E [R20.64], R247 ;  /* 0x000000f714004986 */ /* 0x0005e2000c101904 */
[----:B-1----:R-:W-:-:S03]  /*106a40*/  IMAD.WIDE R24, R3, 0x4, R238 ;  /* 0x0000000403187825 */ /* 0x002fc600078e02ee */
[----:B------:R-:W4:Y:S01]  /*106a50*/  LDL.LU R243, [R1+0x544] ;  /* 0x0005440001f37983 */ /* 0x000f220000300800 */
[----:B--2---:R-:W-:-:S03]  /*106a60*/  IMAD.WIDE R20, R2, 0x4, R228 ;  /* 0x0000000402147825 */ /* 0x004fc600078e02e4 */
[----:B------:R-:W2:Y:S04]  /*106a70*/  LDL.LU R247, [R1+0x534] ;  /* 0x0005340001f77983 */ /* 0x000ea80000300800 */
[----:B------:R-:W-:Y:S04]  /*106a80*/  @P5 STG.E [R20.64], R251 ;  /* 0x000000fb14005986 */ /* 0x000fe8000c101904 */
[----:B------:R-:W-:Y:S04]  /*106a90*/  @P1 STG.E [R22.64], R246 ;  /* 0x000000f616001986 */ /* 0x000fe8000c101904 */
[----:B------:R1:W-:Y:S04]  /*106aa0*/  @P6 STG.E [R24.64], R248 ;  /* 0x000000f818006986 */ /* 0x0003e8000c101904 */
[----:B-1----:R-:W2:Y:S04]  /*106ab0*/  LDL.LU R248, [R1+0x284] ;  /* 0x0002840001f87983 */ /* 0x002ea80000300800 */
[----:B------:R-:W2:Y:S01]  /*106ac0*/  LDL.LU R246, [R1+0xd20] ;  /* 0x000d200001f67983 */ /* 0x000ea20000300800 */
[----:B------:R-:W-:-:S02]  /*106ad0*/  ISETP.LT.AND P4, PT, R55, c[0x0][0x178], !P0 ;  /* 0x00005e0037007a0c */ /* 0x000fc40004781270 */
[----:B------:R-:W-:Y:S02]  /*106ae0*/  ISETP.LT.AND P2, PT, R119, c[0x0][0x178], !P0 ;  /* 0x00005e0077007a0c */ /* 0x000fe40004741270 */
[----:B------:R-:W-:Y:S01]  /*106af0*/  ISETP.LT.AND P3, PT, R203, c[0x0][0x178], !P0 ;  /* 0x00005e00cb007a0c */ /* 0x000fe20004761270 */
[----:B------:R-:W-:Y:S01]  /*106b00*/  IMAD.WIDE R20, R3, 0x4, R236 ;  /* 0x0000000403147825 */ /* 0x000fe200078e02ec */
[----:B------:R-:W-:Y:S01]  /*106b10*/  ISETP.LT.AND P1, PT, R171, c[0x0][0x178], !P0 ;  /* 0x00005e00ab007a0c */ /* 0x000fe20004721270 */
[----:B------:R-:W2:Y:S02]  /*106b20*/  LDL.LU R27, [R1+0x5a24] ;  /* 0x005a2400011b7983 */ /* 0x000ea40000300800 */
[----:B------:R-:W-:Y:S01]  /*106b30*/  IMAD.WIDE R22, R3, 0x4, R224 ;  /* 0x0000000403167825 */ /* 0x000fe200078e02e0 */
[----:B------:R-:W-:Y:S01]  /*106b40*/  ISETP.LT.AND P5, PT, R139, c[0x0][0x178], !P0 ;  /* 0x00005e008b007a0c */ /* 0x000fe200047a1270 */
[----:B------:R-:W2:Y:S02]  /*106b50*/  LDL.LU R242, [R1+0xcc0] ;  /* 0x000cc00001f27983 */ /* 0x000ea40000300800 */
[----:B------:R-:W-:Y:S01]  /*106b60*/  IMAD.WIDE R24, R3, 0x4, R234 ;  /* 0x0000000403187825 */ /* 0x000fe200078e02ea */
[----:B------:R-:W-:-:S02]  /*106b70*/  ISETP.LT.AND P6, PT, R155, c[0x0][0x178], !P0 ;  /* 0x00005e009b007a0c */ /* 0x000fc400047c1270 */
[----:B------:R-:W-:Y:S01]  /*106b80*/  ISETP.LT.AND P0, PT, R187, c[0x0][0x178], !P0 ;  /* 0x00005e00bb007a0c */ /* 0x000fe20004701270 */
[----:B---3--:R1:W-:Y:S01]  /*106b90*/  @P4 STG.E [R20.64], R250 ;  /* 0x000000fa14004986 */ /* 0x0083e2000c101904 */
[----:B----4-:R-:W-:-:S03]  /*106ba0*/  ISETP.GE.AND P4, PT, R26, c[0x0][0x17c], PT ;  /* 0x00005f001a007a0c */ /* 0x010fc60003f86270 */
[----:B------:R3:W-:Y:S04]  /*106bb0*/  @P2 STG.E [R22.64], R244 ;  /* 0x000000f416002986 */ /* 0x0007e8000c101904 */
[----:B------:R4:W-:Y:S01]  /*106bc0*/  @P3 STG.E [R24.64], R245 ;  /* 0x000000f518003986 */ /* 0x0009e2000c101904 */
[----:B------:R-:W-:Y:S01]  /*106bd0*/  ISETP.LT.AND P2, PT, R202, c[0x0][0x178], !P4 ;  /* 0x00005e00ca007a0c */ /* 0x000fe20006741270 */
[C---:B-1----:R-:W-:Y:S02]  /*106be0*/  IMAD.WIDE R20, R3.reuse, 0x4, R228 ;  /* 0x0000000403147825 */ /* 0x042fe400078e02e4 */
[----:B---3--:R-:W3:Y:S02]  /*106bf0*/  LDL.LU R244, [R1+0xc80] ;  /* 0x000c800001f47983 */ /* 0x008ee40000300800 */
[----:B------:R-:W-:-:S02]  /*106c00*/  IMAD.WIDE R22, R3, 0x4, R232 ;  /* 0x0000000403167825 */ /* 0x000fc400078e02e8 */
[----:B----4-:R-:W4:Y:S02]  /*106c10*/  LDL.LU R245, [R1+0xc60] ;  /* 0x000c600001f57983 */ /* 0x010f240000300800 */
[C---:B------:R-:W-:Y:S02]  /*106c20*/  IMAD.WIDE R24, R3.reuse, 0x4, R230 ;  /* 0x0000000403187825 */ /* 0x040fe400078e02e6 */
[----:B------:R-:W4:Y:S01]  /*106c30*/  LDL.LU R251, [R1+0x8d0] ;  /* 0x0008d00001fb7983 */ /* 0x000f220000300800 */
[C---:B------:R-:W-:Y:S01]  /*106c40*/  IADD3 R26, R3.reuse, c[0x0][0x198], RZ ;  /* 0x00006600031a7a10 */ /* 0x040fe20007ffe0ff */
[----:B------:R-:W-:Y:S02]  /*106c50*/  IMAD.WIDE R2, R3, 0x4, R226 ;  /* 0x0000000403027825 */ /* 0x000fe400078e02e2 */
[----:B------:R-:W4:Y:S04]  /*106c60*/  LDL.LU R250, [R1+0x8c0] ;  /* 0x0008c00001fa7983 */ /* 0x000f280000300800 */
[----:B------:R-:W-:Y:S04]  /*106c70*/  @P1 STG.E [R22.64], R243 ;  /* 0x000000f316001986 */ /* 0x000fe8000c101904 */
[----:B--2---:R-:W-:Y:S04]  /*106c80*/  @P5 STG.E [R24.64], R247 ;  /* 0x000000f718005986 */ /* 0x004fe8000c101904 */
[----:B------:R1:W-:Y:S02]  /*106c90*/  @P6 STG.E [R20.64], R249 ;  /* 0x000000f914006986 */ /* 0x0003e4000c101904 */
[----:B-1----:R-:W-:-:S02]  /*106ca0*/  IMAD.WIDE R20, R26, 0x4, R238 ;  /* 0x000000041a147825 */ /* 0x002fc400078e02ee */
[----:B------:R1:W-:Y:S04]  /*106cb0*/  @P0 STG.E [R2.64], R248 ;  /* 0x000000f802000986 */ /* 0x0003e8000c101904 */
[----:B------:R2:W-:Y:S04]  /*106cc0*/  @P2 STG.E [R20.64], R246 ;  /* 0x000000f614002986 */ /* 0x0005e8000c101904 */
[----:B-1----:R-:W4:Y:S04]  /*106cd0*/  LDL.LU R248, [R1+0xcc4] ;  /* 0x000cc40001f87983 */ /* 0x002f280000300800 */
[----:B------:R-:W4:Y:S04]  /*106ce0*/  LDL.LU R243, [R1+0x6c0] ;  /* 0x0006c00001f37983 */ /* 0x000f280000300800 */
[----:B------:R-:W4:Y:S04]  /*106cf0*/  LDL.LU R247, [R1+0x470] ;  /* 0x0004700001f77983 */ /* 0x000f280000300800 */
[----:B--2---:R-:W4:Y:S01]  /*106d00*/  LDL.LU R246, [R1+0xd24] ;  /* 0x000d240001f67983 */ /* 0x004f220000300800 */
[----:B------:R-:W-:-:S02]  /*106d10*/  ISETP.LT.AND P6, PT, R55, c[0x0][0x178], !P4 ;  /* 0x00005e0037007a0c */ /* 0x000fc400067c1270 */
[----:B------:R-:W-:Y:S02]  /*106d20*/  ISETP.LT.AND P5, PT, R119, c[0x0][0x178], !P4 ;  /* 0x00005e0077007a0c */ /* 0x000fe400067a1270 */
[----:B------:R-:W-:Y:S02]  /*106d30*/  ISETP.LT.AND P3, PT, R203, c[0x0][0x178], !P4 ;  /* 0x00005e00cb007a0c */ /* 0x000fe40006761270 */
[----:B------:R-:W-:Y:S01]  /*106d40*/  ISETP.LT.AND P1, PT, R171, c[0x0][0x178], !P4 ;  /* 0x00005e00ab007a0c */ /* 0x000fe20006721270 */
[C---:B------:R-:W-:Y:S01]  /*106d50*/  IMAD.WIDE R2, R26.reuse, 0x4, R236 ;  /* 0x000000041a027825 */ /* 0x040fe200078e02ec */
[----:B------:R-:W-:Y:S01]  /*106d60*/  ISETP.LT.AND P2, PT, R139, c[0x0][0x178], !P4 ;  /* 0x00005e008b007a0c */ /* 0x000fe20006741270 */
[----:B------:R-:W4:Y:S02]  /*106d70*/  LDL.LU R249, [R1+0x6c4] ;  /* 0x0006c40001f97983 */ /* 0x000f240000300800 */
[----:B------:R-:W-:-:S04]  /*106d80*/  IMAD.WIDE R20, R26, 0x4, R224 ;  /* 0x000000041a147825 */ /* 0x000fc800078e02e0 */
[C---:B------:R-:W-:Y:S01]  /*106d90*/  IMAD.WIDE R22, R26.reuse, 0x4, R234 ;  /* 0x000000041a167825 */ /* 0x040fe200078e02ea */
[----:B------:R1:W-:Y:S03]  /*106da0*/  @P6 STG.E [R2.64], R242 ;  /* 0x000000f202006986 */ /* 0x0003e6000c101904 */
[C---:B------:R-:W-:Y:S01]  /*106db0*/  IMAD.WIDE R24, R26.reuse, 0x4, R232 ;  /* 0x000000041a187825 */ /* 0x040fe200078e02e8 */
[----:B------:R-:W-:Y:S01]  /*106dc0*/  ISETP.GE.AND P0, PT, R27, c[0x0][0x17c], PT ;  /* 0x00005f001b007a0c */ /* 0x000fe20003f06270 */
[----:B------:R-:W4:Y:S01]  /*106dd0*/  LDL.LU R28, [R1+0x5a28] ;  /* 0x005a2800011c7983 */ /* 0x000f220000300800 */
[C---:B------:R-:W-:Y:S01]  /*106de0*/  IADD3 R27, R26.reuse, c[0x0][0x198], RZ ;  /* 0x000066001a1b7a10 */ /* 0x040fe20007ffe0ff */
[----:B-1----:R-:W-:Y:S02]  /*106df0*/  IMAD.WIDE R2, R26, 0x4, R230 ;  /* 0x000000041a027825 */ /* 0x002fe400078e02e6 */
[----:B---3--:R1:W-:Y:S04]  /*106e00*/  @P5 STG.E [R20.64], R244 ;  /* 0x000000f414005986 */ /* 0x0083e8000c101904 */
[----:B----4-:R3:W-:Y:S01]  /*106e10*/  @P3 STG.E [R22.64], R245 ;  /* 0x000000f516003986 */ /* 0x0107e2000c101904 */
[----:B------:R-:W-:-:S03]  /*106e20*/  ISETP.LT.AND P5, PT, R202, c[0x0][0x178], !P0 ;  /* 0x00005e00ca007a0c */ /* 0x000fc600047a1270 */
[----:B------:R4:W-:Y:S01]  /*106e30*/  @P1 STG.E [R24.64], R251 ;  /* 0x000000fb18001986 */ /* 0x0009e2000c101904 */
[----:B------:R-:W-:-:S03]  /*106e40*/  ISETP.LT.AND P1, PT, R155, c[0x0][0x178], !P4 ;  /* 0x00005e009b007a0c */ /* 0x000fc60006721270 */
[----:B-1----:R-:W2:Y:S01]  /*106e50*/  LDL.LU R244, [R1+0xc84] ;  /* 0x000c840001f47983 */ /* 0x002ea20000300800 */
[----:B------:R-:W-:-:S03]  /*106e60*/  ISETP.LT.AND P4, PT, R187, c[0x0][0x178], !P4 ;  /* 0x00005e00bb007a0c */ /* 0x000fc60006781270 */
[----:B---3--:R-:W3:Y:S01]  /*106e70*/  LDL.LU R245, [R1+0xc64] ;  /* 0x000c640001f57983 */ /* 0x008ee20000300800 */
[----:B------:R-:W-:-:S03]  /*106e80*/  ISETP.LT.AND P3, PT, R55, c[0x0][0x178], !P0 ;  /* 0x00005e0037007a0c */ /* 0x000fc60004761270 */
[----:B----4-:R-:W4:Y:S01]  /*106e90*/  LDL.LU R251, [R1+0x8d4] ;  /* 0x0008d40001fb7983 */ /* 0x010f220000300800 */
[----:B------:R-:W-:-:S03]  /*106ea0*/  IMAD.WIDE R20, R26, 0x4, R226 ;  /* 0x000000041a147825 */ /* 0x000fc600078e02e2 */
[----:B------:R1:W-:Y:S01]  /*106eb0*/  @P2 STG.E [R2.64], R250 ;  /* 0x000000fa02002986 */ /* 0x0003e2000c101904 */
[----:B------:R-:W-:-:S04]  /*106ec0*/  IMAD.WIDE R22, R27, 0x4, R238 ;  /* 0x000000041b167825 */ /* 0x000fc800078e02ee */
[----:B------:R-:W-:-:S04]  /*106ed0*/  IMAD.WIDE R24, R27, 0x4, R236 ;  /* 0x000000041b187825 */ /* 0x000fc800078e02ec */
[----:B-1----:R-:W-:Y:S01]  /*106ee0*/  IMAD.WIDE R2, R26, 0x4, R228 ;  /* 0x000000041a027825 */ /* 0x002fe200078e02e4 */
[----:B------:R-:W4:Y:S04]  /*106ef0*/  LDL.LU R250, [R1+0x8c4] ;  /* 0x0008c40001fa7983 */ /* 0x000f280000300800 */
[----:B------:R-:W-:Y:S04]  /*106f00*/  @P1 STG.E [R2.64], R243 ;  /* 0x000000f302001986 */ /* 0x000fe8000c101904 */
[----:B------:R1:W-:Y:S04]  /*106f10*/  @P4 STG.E [R20.64], R247 ;  /* 0x000000f714004986 */ /* 0x0003e8000c101904 */
[----:B------:R1:W-:Y:S04]  /*106f20*/  @P5 STG.E [R22.64], R246 ;  /* 0x000000f616005986 */ /* 0x0003e8000c101904 */
[----:B------:R1:W-:Y:S04]  /*106f30*/  @P3 STG.E [R24.64], R248 ;  /* 0x000000f818003986 */ /* 0x0003e8000c101904 */
[----:B-1----:R-:W4:Y:S04]  /*106f40*/  LDL.LU R247, [R1+0x474] ;  /* 0x0004740001f77983 */ /* 0x002f280000300800 */
[----:B------:R-:W4:Y:S04]  /*106f50*/  LDL.LU R246, [R1+0xda0] ;  /* 0x000da00001f67983 */ /* 0x000f280000300800 */
[----:B------:R-:W4:Y:S01]  /*106f60*/  LDL.LU R248, [R1+0xd50] ;  /* 0x000d500001f87983 */ /* 0x000f220000300800 */
[----:B------:R-:W-:-:S02]  /*106f70*/  ISETP.LT.AND P6, PT, R119, c[0x0][0x178], !P0 ;  /* 0x00005e0077007a0c */ /* 0x000fc400047c1270 */
[----:B------:R-:W-:Y:S01]  /*106f80*/  ISETP.LT.AND P2, PT, R203, c[0x0][0x178], !P0 ;  /* 0x00005e00cb007a0c */ /* 0x000fe20004741270 */
[----:B------:R-:W-:Y:S01]  /*106f90*/  IMAD.WIDE R2, R27, 0x4, R224 ;  /* 0x000000041b027825 */ /* 0x000fe200078e02e0 */
[----:B------:R-:W-:Y:S01]  /*106fa0*/  ISETP.LT.AND P3, PT, R171, c[0x0][0x178], !P0 ;  /* 0x00005e00ab007a0c */ /* 0x000fe20004761270 */
[----:B------:R-:W4:Y:S01]  /*106fb0*/  LDL.LU R26, [R1+0x5a2c] ;  /* 0x005a2c00011a7983 */ /* 0x000f220000300800 */
[----:B------:R-:W-:Y:S01]  /*106fc0*/  ISETP.LT.AND P4, PT, R139, c[0x0][0x178], !P0 ;  /* 0x00005e008b007a0c */ /* 0x000fe20004781270 */
[----:B------:R-:W-:Y:S01]  /*106fd0*/  IMAD.WIDE R20, R27, 0x4, R234 ;  /* 0x000000041b147825 */ /* 0x000fe200078e02ea */
[----:B------:R-:W-:Y:S01]  /*106fe0*/  ISETP.LT.AND P5, PT, R155, c[0x0][0x178], !P0 ;  /* 0x00005e009b007a0c */ /* 0x000fe200047a1270 */
[----:B------:R-:W4:Y:S01]  /*106ff0*/  LDL.LU R243, [R1+0xd30] ;  /* 0x000d300001f37983 */ /* 0x000f220000300800 */
[----:B------:R-:W-:Y:S02]  /*107000*/  ISETP.GE.AND P1, PT, R28, c[0x0][0x17c], PT ;  /* 0x00005f001c007a0c */ /* 0x000fe40003f26270 */
[----:B------:R-:W-:Y:S01]  /*107010*/  ISETP.LT.AND P0, PT, R187, c[0x0][0x178], !P0 ;  /* 0x00005e00bb007a0c */ /* 0x000fe20004701270 */
[----:B------:R-:W-:Y:S01]  /*107020*/  IMAD.WIDE R22, R27, 0x4, R228 ;  /* 0x000000041b167825 */ /* 0x000fe200078e02e4 */
[----:B--2---:R1:W-:Y:S01]  /*107030*/  @P6 STG.E [R2.64], R244 ;  /* 0x000000f402006986 */ /* 0x0043e2000c101904 */
[----:B------:R-:W-:-:S03]  /*107040*/  ISETP.LT.AND P6, PT, R202, c[0x0][0x178], !P1 ;  /* 0x00005e00ca007a0c */ /* 0x000fc60004fc1270 */
[----:B---3--:R2:W-:Y:S01]  /*107050*/  @P2 STG.E [R20.64], R245 ;  /* 0x000000f514002986 */ /* 0x0085e2000c101904 */
[----:B------:R-:W-:Y:S01]  /*107060*/  ISETP.LT.AND P2, PT, R55, c[0x0][0x178], !P1 ;  /* 0x00005e0037007a0c */ /* 0x000fe20004f41270 */
[C---:B-1----:R-:W-:Y:S02]  /*107070*/  IMAD.WIDE R2, R27.reuse, 0x4, R232 ;  /* 0x000000041b027825 */ /* 0x042fe400078e02e8 */
[----:B------:R-:W3:Y:S02]  /*107080*/  LDL.LU R244, [R1+0xd10] ;  /* 0x000d100001f47983 */ /* 0x000ee40000300800 */
[C---:B--2---:R-:W-:Y:S02]  /*107090*/  IMAD.WIDE R20, R27.reuse, 0x4, R230 ;  /* 0x000000041b147825 */ /* 0x044fe400078e02e6 */
[----:B------:R-:W2:Y:S04]  /*1070a0*/  LDL.LU R245, [R1+0xc90] ;  /* 0x000c900001f57983 */ /* 0x000ea80000300800 */
[----:B----4-:R1:W-:Y:S04]  /*1070b0*/  @P3 STG.E [R2.64], R251 ;  /* 0x000000fb02003986 */ /* 0x0103e8000c101904 */
[----:B------:R4:W-:Y:S04]  /*1070c0*/  @P4 STG.E [R20.64], R250 ;  /* 0x000000fa14004986 */ /* 0x0009e8000c101904 */
[----:B------:R4:W-:Y:S01]  /*1070d0*/  @P5 STG.E [R22.64], R249 ;  /* 0x000000f916005986 */ /* 0x0009e2000c101904 */
[----:B-1----:R-:W-:-:S03]  /*1070e0*/  IADD3 R2, R27, c[0x0][0x198], RZ ;  /* 0x000066001b027a10 */ /* 0x002fc60007ffe0ff */
[----:B------:R-:W2:Y:S01]  /*1070f0*/  LDL.LU R251, [R1+0xab0] ;  /* 0x000ab00001fb7983 */ /* 0x000ea20000300800 */
[----:B----4-:R-:W-:-:S03]  /*107100*/  IMAD.WIDE R20, R27, 0x4, R226 ;  /* 0x000000041b147825 */ /* 0x010fc600078e02e2 */
[----:B------:R-:W4:Y:S01]  /*107110*/  LDL.LU R250, [R1+0xaa0] ;  /* 0x000aa00001fa7983 */ /* 0x000f220000300800 */
[----:B------:R-:W-:-:S03]  /*107120*/  IMAD.WIDE R22, R2, 0x4, R238 ;  /* 0x0000000402167825 */ /* 0x000fc600078e02ee */
[----:B------:R-:W4:Y:S01]  /*107130*/  LDL.LU R249, [R1+0x700] ;  /* 0x0007000001f97983 */ /* 0x000f220000300800 */
[----:B------:R-:W-:-:S03]  /*107140*/  IMAD.WIDE R24, R2, 0x4, R236 ;  /* 0x0000000402187825 */ /* 0x000fc600078e02ec */
[----:B------:R-:W-:Y:S04]  /*107150*/  @P0 STG.E [R20.64], R247 ;  /* 0x000000f714000986 */ /* 0x000fe8000c101904 */
[----:B------:R1:W-:Y:S04]  /*107160*/  @P6 STG.E [R22.64], R246 ;  /* 0x000000f616006986 */ /* 0x0003e8000c101904 */
[----:B------:R1:W-:Y:S04]  /*107170*/  @P2 STG.E [R24.64], R248 ;  /* 0x000000f818002986 */ /* 0x0003e8000c101904 */
[----:B-1----:R-:W4:Y:S04]  /*107180*/  LDL.LU R246, [R1+0xda4] ;  /* 0x000da40001f67983 */ /* 0x002f280000300800 */
[----:B------:R-:W4:Y:S01]  /*107190*/  LDL.LU R248, [R1+0xd54] ;  /* 0x000d540001f87983 */ /* 0x000f220000300800 */
[----:B------:R-:W-:-:S02]  /*1071a0*/  ISETP.LT.AND P5, PT, R119, c[0x0][0x178], !P1 ;  /* 0x00005e0077007a0c */ /* 0x000fc40004fa1270 */
[----:B------:R-:W-:Y:S02]  /*1071b0*/  ISETP.LT.AND P4, PT, R203, c[0x0][0x178], !P1 ;  /* 0x00005e00cb007a0c */ /* 0x000fe40004f81270 */
[----:B------:R-:W-:Y:S01]  /*1071c0*/  ISETP.LT.AND P3, PT, R171, c[0x0][0x178], !P1 ;  /* 0x00005e00ab007a0c */ /* 0x000fe20004f61270 */
[C---:B------:R-:W-:Y:S01]  /*1071d0*/  IMAD.WIDE R20, R2.reuse, 0x4, R224 ;  /* 0x0000000402147825 */ /* 0x040fe200078e02e0 */
[----:B------:R-:W-:Y:S01]  /*1071e0*/  ISETP.LT.AND P2, PT, R139, c[0x0][0x178], !P1 ;  /* 0x00005e008b007a0c */ /* 0x000fe20004f41270 */
[----:B------:R-:W4:Y:S01]  /*1071f0*/  LDL.LU R27, [R1+0x5a30] ;  /* 0x005a3000011b7983 */ /* 0x000f220000300800 */
[----:B------:R-:W-:Y:S01]  /*107200*/  ISETP.LT.AND P6, PT, R155, c[0x0][0x178], !P1 ;  /* 0x00005e009b007a0c */ /* 0x000fe20004fc1270 */
[C---:B------:R-:W-:Y:S01]  /*107210*/  IMAD.WIDE R22, R2.reuse, 0x4, R234 ;  /* 0x0000000402167825 */ /* 0x040fe200078e02ea */
[----:B------:R-:W-:Y:S01]  /*107220*/  ISETP.LT.AND P1, PT, R187, c[0x0][0x178], !P1 ;  /* 0x00005e00bb007a0c */ /* 0x000fe20004f21270 */
[----:B------:R-:W4:Y:S02]  /*107230*/  LDL.LU R247, [R1+0xab4] ;  /* 0x000ab40001f77983 */ /* 0x000f240000300800 */
[----:B------:R-:W-:Y:S01]  /*107240*/  IMAD.WIDE R24, R2, 0x4, R232 ;  /* 0x0000000402187825 */ /* 0x000fe200078e02e8 */
[----:B------:R-:W-:Y:S01]  /*107250*/  ISETP.GE.AND P0, PT, R26, c[0x0][0x17c], PT ;  /* 0x00005f001a007a0c */ /* 0x000fe20003f06270 */
[----:B------:R1:W-:Y:S01]  /*107260*/  @P5 STG.E [R20.64], R243 ;  /* 0x000000f314005986 */ /* 0x0003e2000c101904 */
[----:B------:R-:W-:-:S03]  /*107270*/  IADD3 R26, R2, c[0x0][0x198], RZ ;  /* 0x00006600021a7a10 */ /* 0x000fc60007ffe0ff */
[----:B-1----:R-:W4:Y:S01]  /*107280*/  LDL.LU R243, [R1+0xd34] ;  /* 0x000d340001f37983 */ /* 0x002f220000300800 */
[----:B------:R-:W-:-:S03]  /*107290*/  IMAD.WIDE R20, R2, 0x4, R230 ;  /* 0x0000000402147825 */ /* 0x000fc600078e02e6 */
[----:B---3--:R1:W-:Y:S04]  /*1072a0*/  @P4 STG.E [R22.64], R244 ;  /* 0x000000f416004986 */ /* 0x0083e8000c101904 */
[----:B--2---:R2:W-:Y:S01]  /*1072b0*/  @P3 STG.E [R24.64], R245 ;  /* 0x000000f518003986 */ /* 0x0045e2000c101904 */
[----:B------:R-:W-:Y:S02]  /*1072c0*/  ISETP.LT.AND P3, PT, R202, c[0x0][0x178], !P0 ;  /* 0x00005e00ca007a0c */ /* 0x000fe40004761270 */
[----:B------:R-:W-:Y:S01]  /*1072d0*/  ISETP.LT.AND P4, PT, R55, c[0x0][0x178], !P0 ;  /* 0x00005e0037007a0c */ /* 0x000fe20004781270 */
[----:B-1----:R-:W3:Y:S01]  /*1072e0*/  LDL.LU R244, [R1+0xd14] ;  /* 0x000d140001f47983 */ /* 0x002ee20000300800 */
[----:B------:R-:W-:-:S03]  /*1072f0*/  IMAD.WIDE R22, R2, 0x4, R228 ;  /* 0x0000000402167825 */ /* 0x000fc600078e02e4 */
[----:B--2---:R-:W2:Y:S01]  /*107300*/  LDL.LU R245, [R1+0xc94] ;  /* 0x000c940001f57983 */ /* 0x004ea20000300800 */
[----:B------:R-:W-:-:S03]  /*107310*/  IMAD.WIDE R24, R2, 0x4, R226 ;  /* 0x0000000402187825 */ /* 0x000fc600078e02e2 */
[----:B------:R1:W-:Y:S01]  /*107320*/  @P2 STG.E [R20.64], R251 ;  /* 0x000000fb14002986 */ /* 0x0003e2000c101904 */
[----:B------:R-:W-:-:S03]  /*107330*/  IMAD.WIDE R2, R26, 0x4, R238 ;  /* 0x000000041a027825 */ /* 0x000fc600078e02ee */
[----:B----4-:R-:W-:Y:S04]  /*107340*/  @P6 STG.E [R22.64], R250 ;  /* 0x000000fa16006986 */ /* 0x010fe8000c101904 */
[----:B------:R4:W-:Y:S01]  /*107350*/  @P1 STG.E [R24.64], R249 ;  /* 0x000000f918001986 */ /* 0x0009e2000c101904 */
[----:B-1----:R-:W-:-:S03]  /*107360*/  IMAD.WIDE R20, R26, 0x4, R236 ;  /* 0x000000041a147825 */ /* 0x002fc600078e02ec */
[----:B----4-:R-:W4:Y:S04]  /*107370*/  LDL.LU R249, [R1+0xaa4] ;  /* 0x000aa40001f97983 */ /* 0x010f280000300800 */
        /* <DEDUP_REMOVED lines=26> */
[----:B---3--:R1:W-:Y:S01]  /*107520*/  @P5 STG.E [R20.64], R244 ;  /* 0x000000f414005986 */ /* 0x0083e2000c101904 */
[----:B------:R-:W-:-:S03]  /*107530*/  ISETP.LT.AND P5, PT, R55, c[0x0][0x178], !P3 ;  /* 0x00005e0037007a0c */ /* 0x000fc60005fa1270 */
[----:B--2---:R2:W-:Y:S01]  /*107540*/  @P2 STG.E [R22.64], R245 ;  /* 0x000000f516002986 */ /* 0x0045e2000c101904 */
[----:B------:R-:W-:-:S03]  /*107550*/  ISETP.LT.AND P2, PT, R119, c[0x0][0x178], !P3 ;  /* 0x00005e0077007a0c */ /* 0x000fc60005f41270 */
[----:B------:R3:W-:Y:S01]  /*107560*/  @P1 STG.E [R24.64], R247 ;  /* 0x000000f718001986 */ /* 0x0007e2000c101904 */
[----:B------:R-:W-:Y:S01]  /*107570*/  ISETP.LT.AND P1, PT, R202, c[0x0][0x178], !P3 ;  /* 0x00005e00ca007a0c */ /* 0x000fe20005f21270 */
[C---:B-1----:R-:W-:Y:S02]  /*107580*/  IMAD.WIDE R20, R27.reuse, 0x4, R238 ;  /* 0x000000041b147825 */ /* 0x042fe400078e02ee */
[----:B--2---:R-:W2:Y:S02]  /*107590*/  LDL.LU R245, [R1+0x790] ;  /* 0x0007900001f57983 */ /* 0x004ea40000300800 */
[----:B------:R-:W-:-:S04]  /*1075a0*/  IMAD.WIDE R22, R27, 0x4, R236 ;  /* 0x000000041b167825 */ /* 0x000fc800078e02ec */
[----:B---3--:R-:W-:Y:S01]  /*1075b0*/  IMAD.WIDE R24, R27, 0x4, R224 ;  /* 0x000000041b187825 */ /* 0x008fe200078e02e0 */
[----:B----4-:R1:W-:Y:S01]  /*1075c0*/  @P4 STG.E [R2.64], R249 ;  /* 0x000000f902004986 */ /* 0x0103e2000c101904 */
[----:B------:R-:W-:-:S03]  /*1075d0*/  ISETP.LT.AND P4, PT, R203, c[0x0][0x178], !P3 ;  /* 0x00005e00cb007a0c */ /* 0x000fc60005f81270 */
[----:B-1----:R-:W3:Y:S01]  /*1075e0*/  LDL.LU R249, [R1+0xdd4] ;  /* 0x000dd40001f97983 */ /* 0x002ee20000300800 */
        /* <DEDUP_REMOVED lines=26> */
[----:B------:R-:W-:Y:S01]  /*107790*/  IMAD.WIDE R22, R27, 0x4, R226 ;  /* 0x000000041b167825 */ /* 0x000fe200078e02e2 */
[----:B------:R1:W-:Y:S03]  /*1077a0*/  @P2 STG.E [R2.64], R251 ;  /* 0x000000fb02002986 */ /* 0x0003e6000c101904 */
[C---:B------:R-:W-:Y:S01]  /*1077b0*/  IMAD.WIDE R24, R26.reuse, 0x4, R238 ;  /* 0x000000041a187825 */ /* 0x040fe200078e02ee */
[----:B------:R1:W-:Y:S01]  /*1077c0*/  @P1 STG.E [R20.64], R243 ;  /* 0x000000f314001986 */ /* 0x0003e2000c101904 */
[----:B------:R-:W-:Y:S02]  /*1077d0*/  ISETP.LT.AND P2, PT, R203, c[0x0][0x178], !P0 ;  /* 0x00005e00cb007a0c */ /* 0x000fe40004741270 */
[----:B-1----:R-:W-:-:S04]  /*1077e0*/  IMAD.WIDE R2, R26, 0x4, R236 ;  /* 0x000000041a027825 */ /* 0x002fc800078e02ec */
[----:B------:R-:W-:Y:S01]  /*1077f0*/  IMAD.WIDE R20, R26, 0x4, R224 ;  /* 0x000000041a147825 */ /* 0x000fe200078e02e0 */
[----:B--2---:R-:W-:Y:S01]  /*107800*/  @P3 STG.E [R22.64], R245 ;  /* 0x000000f516003986 */ /* 0x004fe2000c101904 */
[----:B------:R-:W-:-:S03]  /*107810*/  ISETP.LT.AND P3, PT, R171, c[0x0][0x178], !P0 ;  /* 0x00005e00ab007a0c */ /* 0x000fc60004761270 */
[----:B---3--:R1:W-:Y:S01]  /*107820*/  @P4 STG.E [R24.64], R249 ;  /* 0x000000f918004986 */ /* 0x0083e2000c101904 */
[----:B------:R-:W-:-:S03]  /*107830*/  ISETP.LT.AND P4, PT, R155, c[0x0][0x178], !P0 ;  /* 0x00005e009b007a0c */ /* 0x000fc60004781270 */
[----:B----4-:R2:W-:Y:S01]  /*107840*/  @P6 STG.E [R2.64], R247 ;  /* 0x000000f702006986 */ /* 0x0105e2000c101904 */
[----:B------:R-:W-:-:S03]  /*107850*/  ISETP.LT.AND P6, PT, R139, c[0x0][0x178], !P0 ;  /* 0x00005e008b007a0c */ /* 0x000fc600047c1270 */
[----:B-1----:R-:W3:Y:S04]  /*107860*/  LDL.LU R249, [R1+0x794] ;  /* 0x0007940001f97983 */ /* 0x002ee80000300800 */
[----:B------:R-:W4:Y:S01]  /*107870*/  LDL.LU R243, [R1+0xc78] ;  /* 0x000c780001f37983 */ /* 0x000f220000300800 */
[----:B--2---:R-:W-:-:S04]  /*107880*/  IMAD.WIDE R2, R26, 0x4, R234 ;  /* 0x000000041a027825 */ /* 0x004fc800078e02ea */
[----:B------:R-:W-:-:S04]  /*107890*/  IMAD.WIDE R22, R26, 0x4, R230 ;  /* 0x000000041a167825 */ /* 0x000fc800078e02e6 */
        /* <DEDUP_REMOVED lines=30> */
[----:B------:R-:W4:Y:S01]  /*107a80*/  LDL.LU R250, [R1+0x288] ;  /* 0x0002880001fa7983 */ /* 0x000f220000300800 */
[----:B------:R-:W-:-:S03]  /*107a90*/  IMAD.WIDE R2, R27, 0x4, R236 ;  /* 0x000000041b027825 */ /* 0x000fc600078e02ec */
[----:B------:R-:W4:Y:S01]  /*107aa0*/  LDL.LU R26, [R1+0x5a40] ;  /* 0x005a4000011a7983 */ /* 0x000f220000300800 */
[----:B---3--:R-:W-:-:S03]  /*107ab0*/  IMAD.WIDE R20, R27, 0x4, R224 ;  /* 0x000000041b147825 */ /* 0x008fc600078e02e0 */
[----:B------:R-:W3:Y:S01]  /*107ac0*/  LDL.LU R243, [R1+0xc7c] ;  /* 0x000c7c0001f37983 */ /* 0x000ee20000300800 */
[----:B------:R-:W-:-:S03]  /*107ad0*/  ISETP.LT.AND P5, PT, R155, c[0x0][0x178], !P1 ;  /* 0x00005e009b007a0c */ /* 0x000fc60004fa1270 */
        /* <DEDUP_REMOVED lines=33> */
[----:B----4-:R-:W3:Y:S03]  /*107cf0*/  LDL.LU R249, [R1+0xd28] ;  /* 0x000d280001f97983 */ /* 0x010ee60000300800 */
[C---:B------:R-:W-:Y:S01]  /*107d00*/  IMAD.WIDE R24, R2.reuse, 0x4, R232 ;  /* 0x0000000402187825 */ /* 0x040fe200078e02e8 */
[----:B------:R-:W4:Y:S04]  /*107d10*/  LDL.LU R3, [R1+0x5a44] ;  /* 0x005a440001037983 */ /* 0x000f280000300800 */
        /* <DEDUP_REMOVED lines=40> */
[----:B------:R-:W4:Y:S01]  /*107fa0*/  LDL.LU R26, [R1+0x5a48] ;  /* 0x005a4800011a7983 */ /* 0x000f220000300800 */
[----:B-1----:R-:W-:-:S03]  /*107fb0*/  IMAD.WIDE R24, R2, 0x4, R232 ;  /* 0x0000000402187825 */ /* 0x002fc600078e02e8 */
[----:B------:R-:W4:Y:S01]  /*107fc0*/  LDL.LU R243, [R1+0xc8c] ;  /* 0x000c8c0001f37983 */ /* 0x000f220000300800 */
[----:B------:R-:W-:-:S03]  /*107fd0*/  IADD3 R3, R2, c[0x0][0x198], RZ ;  /* 0x0000660002037a10 */ /* 0x000fc60007ffe0ff */
[----:B------:R1:W-:Y:S02]  /*107fe0*/  @P3 STG.E [R22.64], R242 ;  /* 0x000000f216003986 */ /* 0x0003e4000c101904 */
[----:B-1----:R-:W-:Y:S02]  /*107ff0*/  IMAD.WIDE R22, R2, 0x4, R226 ;  /* 0x0000000402167825 */ /* 0x002fe400078e02e2 */
        /* <DEDUP_REMOVED lines=23> */
[----:B---3--:R1:W-:Y:S04]  /*108170*/  @P4 STG.E [R20.64], R250 ;  /* 0x000000fa14004986 */ /* 0x0083e8000c101904 */
[----:B----4-:R3:W-:Y:S04]  /*108180*/  @P2 STG.E [R22.64], R243 ;  /* 0x000000f316002986 */ /* 0x0107e8000c101904 */
[----:B-1----:R-:W4:Y:S01]  /*108190*/  LDL.LU R250, [R1+0xd38] ;  /* 0x000d380001fa7983 */ /* 0x002f220000300800 */
[----:B------:R-:W-:-:S03]  /*1081a0*/  IMAD.WIDE R20, R3, 0x4, R232 ;  /* 0x0000000403147825 */ /* 0x000fc600078e02e8 */
[----:B------:R1:W-:Y:S04]  /*1081b0*/  @P3 STG.E [R24.64], R244 ;  /* 0x000000f418003986 */ /* 0x0003e8000c101904 */
[----:B---3--:R-:W3:Y:S01]  /*1081c0*/  LDL.LU R243, [R1+0xd18] ;  /* 0x000d180001f37983 */ /* 0x008ee20000300800 */
[----:B------:R-:W-:Y:S01]  /*1081d0*/  ISETP.GE.AND P4, PT, R26, c[0x0][0x17c], PT ;  /* 0x00005f001a007a0c */ /* 0x000fe20003f86270 */
[C---:B------:R-:W-:Y:S02]  /*1081e0*/  IMAD.WIDE R22, R3.reuse, 0x4, R230 ;  /* 0x0000000403167825 */ /* 0x040fe400078e02e6 */
[----:B-1----:R-:W3:Y:S02]  /*1081f0*/  LDL.LU R244, [R1+0xc98] ;  /* 0x000c980001f47983 */ /* 0x002ee40000300800 */
[C---:B------:R-:W-:Y:S01]  /*108200*/  IMAD.WIDE R24, R3.reuse, 0x4, R228 ;  /* 0x0000000403187825 */ /* 0x040fe200078e02e4 */
[----:B------:R-:W-:-:S03]  /*108210*/  IADD3 R26, R3, c[0x0][0x198], RZ ;  /* 0x00006600031a7a10 */ /* 0x000fc60007ffe0ff */
[----:B------:R-:W-:Y:S01]  /*108220*/  IMAD.WIDE R2, R3, 0x4, R226 ;  /* 0x0000000403027825 */ /* 0x000fe200078e02e2 */
[----:B------:R-:W-:Y:S01]  /*108230*/  ISETP.LT.AND P2, PT, R202, c[0x0][0x178], !P4 ;  /* 0x00005e00ca007a0c */ /* 0x000fe20006741270 */
[----:B------:R1:W-:Y:S04]  /*108240*/  @P1 STG.E [R20.64], R245 ;  /* 0x000000f514001986 */ /* 0x0003e8000c101904 */
[----:B--2---:R-:W-:Y:S04]  /*108250*/  @P5 STG.E [R22.64], R247 ;  /* 0x000000f716005986 */ /* 0x004fe8000c101904 */
[----:B-1----:R-:W2:Y:S04]  /*108260*/  LDL.LU R245, [R1+0xab8] ;  /* 0x000ab80001f57983 */ /* 0x002ea80000300800 */
[----:B------:R-:W-:Y:S01]  /*108270*/  @P6 STG.E [R24.64], R249 ;  /* 0x000000f918006986 */ /* 0x000fe2000c101904 */
[----:B------:R-:W-:-:S03]  /*108280*/  IMAD.WIDE R20, R26, 0x4, R238 ;  /* 0x000000041a147825 */ /* 0x000fc600078e02ee */
[----:B------:R1:W-:Y:S04]  /*108290*/  @P0 STG.E [R2.64], R248 ;  /* 0x000000f802000986 */ /* 0x0003e8000c101904 */
[----:B-1----:R-:W2:Y:S04]  /*1082a0*/  LDL.LU R248, [R1+0xd5c] ;  /* 0x000d5c0001f87983 */ /* 0x002ea80000300800 */
[----:B------:R-:W2:Y:S04]  /*1082b0*/  LDL.LU R251, [R1+0xaa8] ;  /* 0x000aa80001fb7983 */ /* 0x000ea80000300800 */
[----:B------:R-:W2:Y:S04]  /*1082c0*/  LDL.LU R249, [R1+0x708] ;  /* 0x0007080001f97983 */ /* 0x000ea80000300800 */
[----:B------:R1:W-:Y:S04]  /*1082d0*/  @P2 STG.E [R20.64], R246 ;  /* 0x000000f614002986 */ /* 0x0003e8000c101904 */
[----:B-1----:R-:W2:Y:S01]  /*1082e0*/  LDL.LU R246, [R1+0xdac] ;  /* 0x000dac0001f67983 */ /* 0x002ea20000300800 */
[----:B------:R-:W-:-:S02]  /*1082f0*/  ISETP.LT.AND P6, PT, R55, c[0x0][0x178], !P4 ;  /* 0x00005e0037007a0c */ /* 0x000fc400067c1270 */
        /* <DEDUP_REMOVED lines=8> */
[----:B------:R1:W-:Y:S03]  /*108380*/  @P6 STG.E [R2.64], R242 ;  /* 0x000000f202006986 */ /* 0x0003e6000c101904 */
[C---:B------:R-:W-:Y:S01]  /*108390*/  IMAD.WIDE R24, R26.reuse, 0x4, R232 ;  /* 0x000000041a187825 */ /* 0x040fe200078e02e8 */
[----:B------:R-:W2:Y:S03]  /*1083a0*/  LDL.LU R28, [R1+0x5a50] ;  /* 0x005a5000011c7983 */ /* 0x000ea60000300800 */
[C---:B-1----:R-:W-:Y:S01]  /*1083b0*/  IMAD.WIDE R2, R26.reuse, 0x4, R230 ;  /* 0x000000041a027825 */ /* 0x042fe200078e02e6 */
[----:B------:R-:W-:Y:S02]  /*1083c0*/  ISETP.GE.AND P0, PT, R27, c[0x0][0x17c], PT ;  /* 0x00005f001b007a0c */ /* 0x000fe40003f06270 */
[----:B------:R-:W-:Y:S01]  /*1083d0*/  IADD3 R27, R26, c[0x0][0x198], RZ ;  /* 0x000066001a1b7a10 */ /* 0x000fe20007ffe0ff */
[----:B----4-:R1:W-:Y:S04]  /*1083e0*/  @P5 STG.E [R20.64], R250 ;  /* 0x000000fa14005986 */ /* 0x0103e8000c101904 */
[----:B---3--:R3:W-:Y:S04]  /*1083f0*/  @P3 STG.E [R22.64], R243 ;  /* 0x000000f316003986 */ /* 0x0087e8000c101904 */
[----:B-1----:R-:W4:Y:S04]  /*108400*/  LDL.LU R250, [R1+0xd3c] ;  /* 0x000d3c0001fa7983 */ /* 0x002f280000300800 */
[----:B------:R1:W-:Y:S01]  /*108410*/  @P1 STG.E [R24.64], R244 ;  /* 0x000000f418001986 */ /* 0x0003e2000c101904 */
[----:B------:R-:W-:-:S02]  /*108420*/  ISETP.LT.AND P1, PT, R155, c[0x0][0x178], !P4 ;  /* 0x00005e009b007a0c */ /* 0x000fc40006721270 */
[----:B------:R-:W-:Y:S01]  /*108430*/  ISETP.LT.AND P4, PT, R187, c[0x0][0x178], !P4 ;  /* 0x00005e00bb007a0c */ /* 0x000fe20006781270 */
[----:B---3--:R-:W3:Y:S01]  /*108440*/  LDL.LU R243, [R1+0xd1c] ;  /* 0x000d1c0001f37983 */ /* 0x008ee20000300800 */
[----:B------:R-:W-:-:S03]  /*108450*/  IMAD.WIDE R20, R26, 0x4, R226 ;  /* 0x000000041a147825 */ /* 0x000fc600078e02e2 */
[----:B-1----:R-:W3:Y:S01]  /*108460*/  LDL.LU R244, [R1+0xc9c] ;  /* 0x000c9c0001f47983 */ /* 0x002ee20000300800 */
[----:B------:R-:W-:Y:S02]  /*108470*/  ISETP.LT.AND P5, PT, R202, c[0x0][0x178], !P0 ;  /* 0x00005e00ca007a0c */ /* 0x000fe400047a1270 */
[----:B------:R-:W-:Y:S01]  /*108480*/  ISETP.LT.AND P3, PT, R55, c[0x0][0x178], !P0 ;  /* 0x00005e0037007a0c */ /* 0x000fe20004761270 */
[----:B------:R-:W-:-:S04]  /*108490*/  IMAD.WIDE R22, R27, 0x4, R238 ;  /* 0x000000041b167825 */ /* 0x000fc800078e02ee */
[----:B------:R-:W-:Y:S01]  /*1084a0*/  IMAD.WIDE R24, R27, 0x4, R236 ;  /* 0x000000041b187825 */ /* 0x000fe200078e02ec */
[----:B--2---:R1:W-:Y:S03]  /*1084b0*/  @P2 STG.E [R2.64], R245 ;  /* 0x000000f502002986 */ /* 0x0043e6000c101904 */
[----:B-1----:R-:W-:Y:S01]  /*1084c0*/  IMAD.WIDE R2, R26, 0x4, R228 ;  /* 0x000000041a027825 */ /* 0x002fe200078e02e4 */
[----:B------:R-:W2:Y:S04]  /*1084d0*/  LDL.LU R245, [R1+0xabc] ;  /* 0x000abc0001f57983 */ /* 0x000ea80000300800 */
[----:B------:R-:W-:Y:S04]  /*1084e0*/  @P1 STG.E [R2.64], R251 ;  /* 0x000000fb02001986 */ /* 0x000fe8000c101904 */
[----:B------:R1:W-:Y:S04]  /*1084f0*/  @P4 STG.E [R20.64], R249 ;  /* 0x000000f914004986 */ /* 0x0003e8000c101904 */
[----:B-1----:R-:W2:Y:S04]  /*108500*/  LDL.LU R249, [R1+0x70c] ;  /* 0x00070c0001f97983 */ /* 0x002ea80000300800 */
[----:B------:R1:W-:Y:S04]  /*108510*/  @P5 STG.E [R22.64], R246 ;  /* 0x000000f616005986 */ /* 0x0003e8000c101904 */
[----:B------:R1:W-:Y:S04]  /*108520*/  @P3 STG.E [R24.64], R248 ;  /* 0x000000f818003986 */ /* 0x0003e8000c101904 */
[----:B-1----:R-:W2:Y:S04]  /*108530*/  LDL.LU R246, [R1+0xdd8] ;  /* 0x000dd80001f67983 */ /* 0x002ea80000300800 */
[----:B------:R-:W2:Y:S01]  /*108540*/  LDL.LU R248, [R1+0xdc8] ;  /* 0x000dc80001f87983 */ /* 0x000ea20000300800 */
[----:B------:R-:W-:-:S02]  /*108550*/  ISETP.LT.AND P6, PT, R119, c[0x0][0x178], !P0 ;  /* 0x00005e0077007a0c */ /* 0x000fc400047c1270 */
[----:B------:R-:W-:Y:S01]  /*108560*/  ISETP.LT.AND P2, PT, R203, c[0x0][0x178], !P0 ;  /* 0x00005e00cb007a0c */ /* 0x000fe20004741270 */
[----:B------:R-:W-:Y:S01]  /*108570*/  IMAD.WIDE R2, R27, 0x4, R224 ;  /* 0x000000041b027825 */ /* 0x000fe200078e02e0 */
[----:B------:R-:W-:Y:S01]  /*108580*/  ISETP.LT.AND P3, PT, R171, c[0x0][0x178], !P0 ;  /* 0x00005e00ab007a0c */ /* 0x000fe20004761270 */
[----:B------:R-:W2:Y:S01]  /*108590*/  LDL.LU R25, [R1+0x5a54] ;  /* 0x005a540001197983 */ /* 0x000ea20000300800 */
[----:B------:R-:W-:Y:S01]  /*1085a0*/  ISETP.LT.AND P4, PT, R139, c[0x0][0x178], !P0 ;  /* 0x00005e008b007a0c */ /* 0x000fe20004781270 */
[----:B------:R-:W-:Y:S01]  /*1085b0*/  IMAD.WIDE R20, R27, 0x4, R234 ;  /* 0x000000041b147825 */ /* 0x000fe200078e02ea */
[----:B------:R-:W-:Y:S01]  /*1085c0*/  ISETP.LT.AND P5, PT, R155, c[0x0][0x178], !P0 ;  /* 0x00005e009b007a0c */ /* 0x000fe200047a1270 */
[----:B------:R-:W2:Y:S01]  /*1085d0*/  LDL.LU R31, [R1+0xdb8] ;  /* 0x000db800011f7983 */ /* 0x000ea20000300800 */
[----:B------:R-:W-:-:S03]  /*1085e0*/  ISETP.LT.AND P0, PT, R187, c[0x0][0x178], !P0 ;  /* 0x00005e00bb007a0c */ /* 0x000fc60004701270 */
[----:B------:R-:W2:Y:S04]  /*1085f0*/  LDL.LU R240, [R1+0xd98] ;  /* 0x000d980001f07983 */ /* 0x000ea80000300800 */
[----:B------:R-:W2:Y:S01]  /*108600*/  LDL.LU R241, [R1+0xd48] ;  /* 0x000d480001f17983 */ /* 0x000ea20000300800 */
[----:B------:R-:W-:-:S03]  /*108610*/  IMAD.WIDE R22, R27, 0x4, R228 ;  /* 0x000000041b167825 */ /* 0x000fc600078e02e4 */
[----:B------:R-:W2:Y:S01]  /*108620*/  LDL.LU R242, [R1+0xcf8] ;  /* 0x000cf80001f27983 */ /* 0x000ea20000300800 */
[----:B------:R-:W-:Y:S02]  /*108630*/  ISETP.GE.AND P1, PT, R28, c[0x0][0x17c], PT ;  /* 0x00005f001c007a0c */ /* 0x000fe40003f26270 */
[C---:B------:R-:W-:Y:S01]  /*108640*/  IADD3 R24, R27.reuse, c[0x0][0x198], RZ ;  /* 0x000066001b187a10 */ /* 0x040fe20007ffe0ff */
[----:B----4-:R1:W-:Y:S04]  /*108650*/  @P6 STG.E [R2.64], R250 ;  /* 0x000000fa02006986 */ /* 0x0103e8000c101904 */
[----:B---3--:R3:W-:Y:S01]  /*108660*/  @P2 STG.E [R20.64], R243 ;  /* 0x000000f314002986 */ /* 0x0087e2000c101904 */
[----:B-1----:R-:W-:-:S04]  /*108670*/  IMAD.WIDE R2, R27, 0x4, R232 ;  /* 0x000000041b027825 */ /* 0x002fc800078e02e8 */
[C---:B---3--:R-:W-:Y:S01]  /*108680*/  IMAD.WIDE R20, R27.reuse, 0x4, R230 ;  /* 0x000000041b147825 */ /* 0x048fe200078e02e6 */
[----:B------:R1:W-:Y:S03]  /*108690*/  @P3 STG.E [R2.64], R244 ;  /* 0x000000f402003986 */ /* 0x0003e6000c101904 */
[----:B-1----:R-:W-:Y:S01]  /*1086a0*/  IMAD.WIDE R2, R27, 0x4, R226 ;  /* 0x000000041b027825 */ /* 0x002fe200078e02e2 */
[----:B------:R-:W-:Y:S02]  /*1086b0*/  ISETP.LT.AND P6, PT, R202, c[0x0][0x178], !P1 ;  /* 0x00005e00ca007a0c */ /* 0x000fe40004fc1270 */
[----:B------:R-:W-:Y:S01]  /*1086c0*/  ISETP.LT.AND P2, PT, R55, c[0x0][0x178], !P1 ;  /* 0x00005e0037007a0c */ /* 0x000fe20004f41270 */
[----:B--2---:R1:W-:Y:S04]  /*1086d0*/  @P4 STG.E [R20.64], R245 ;  /* 0x000000f514004986 */ /* 0x0043e8000c101904 */
[----:B------:R2:W-:Y:S04]  /*1086e0*/  @P5 STG.E [R22.64], R247 ;  /* 0x000000f716005986 */ /* 0x0005e8000c101904 */
[----:B-1----:R-:W3:Y:S04]  /*1086f0*/  LDL.LU R245, [R1+0xb98] ;  /* 0x000b980001f57983 */ /* 0x002ee80000300800 */
[----:B--2---:R-:W2:Y:S01]  /*108700*/  LDL.LU R247, [R1+0x798] ;  /* 0x0007980001f77983 */ /* 0x004ea20000300800 */
[----:B------:R-:W-:-:S04]  /*108710*/  IMAD.WIDE R20, R24, 0x4, R238 ;  /* 0x0000000418147825 */ /* 0x000fc800078e02ee */
[----:B------:R-:W-:Y:S01]  /*108720*/  IMAD.WIDE R22, R24, 0x4, R236 ;  /* 0x0000000418167825 */ /* 0x000fe200078e02ec */
[----:B------:R1:W-:Y:S04]  /*108730*/  @P0 STG.E [R2.64], R249 ;  /* 0x000000f902000986 */ /* 0x0003e8000c101904 */
[----:B-1----:R-:W4:Y:S04]  /*108740*/  LDL.LU R249, [R1+0xddc] ;  /* 0x000ddc0001f97983 */ /* 0x002f280000300800 */
[----:B------:R-:W4:Y:S04]  /*108750*/  LDL.LU R251, [R1+0xdcc] ;  /* 0x000dcc0001fb7983 */ /* 0x000f280000300800 */
[----:B------:R-:W4:Y:S04]  /*108760*/  LDL.LU R250, [R1+0xdbc] ;  /* 0x000dbc0001fa7983 */ /* 0x000f280000300800 */
[----:B------:R-:W4:Y:S04]  /*108770*/  LDL.LU R243, [R1+0xd9c] ;  /* 0x000d9c0001f37983 */ /* 0x000f280000300800 */
[----:B------:R1:W-:Y:S04]  /*108780*/  @P6 STG.E [R20.64], R246 ;  /* 0x000000f614006986 */ /* 0x0003e8000c101904 */
[----:B------:R-:W4:Y:S04]  /*108790*/  LDL.LU R244, [R1+0xd4c] ;  /* 0x000d4c0001f47983 */ /* 0x000f280000300800 */
        /* <DEDUP_REMOVED lines=11> */
[----:B------:R-:W-:Y:S01]  /*108850*/  ISETP.GE.AND P0, PT, R25, c[0x0][0x17c], PT ;  /* 0x00005f0019007a0c */ /* 0x000fe20003f06270 */
[----:B------:R-:W4:Y:S02]  /*108860*/  LDL.LU R27, [R1+0x5a58] ;  /* 0x005a5800011b7983 */ /* 0x000f240000300800 */
[----:B------:R-:W-:-:S02]  /*108870*/  IMAD.WIDE R22, R24, 0x4, R232 ;  /* 0x0000000418167825 */ /* 0x000fc400078e02e8 */
[----:B------:R1:W-:Y:S01]  /*108880*/  @P5 STG.E [R2.64], R31 ;  /* 0x0000001f02005986 */ /* 0x0003e2000c101904 */
[----:B------:R-:W-:-:S03]  /*108890*/  ISETP.LT.AND P1, PT, R187, c[0x0][0x178], !P1 ;  /* 0x00005e00bb007a0c */ /* 0x000fc60004f21270 */
[----:B------:R-:W-:Y:S04]  /*1088a0*/  @P4 STG.E [R20.64], R240 ;  /* 0x000000f014004986 */ /* 0x000fe8000c101904 */
[----:B------:R1:W-:Y:S01]  /*1088b0*/  @P3 STG.E [R22.64], R241 ;  /* 0x000000f116003986 */ /* 0x0003e2000c101904 */
[----:B------:R-:W-:Y:S02]  /*1088c0*/  ISETP.LT.AND P3, PT, R202, c[0x0][0x178], !P0 ;  /* 0x00005e00ca007a0c */ /* 0x000fe40004761270 */
[C---:B------:R-:W-:Y:S01]  /*1088d0*/  IADD3 R26, R24.reuse, c[0x0][0x198], RZ ;  /* 0x00006600181a7a10 */ /* 0x040fe20007ffe0ff */
[----:B-1----:R-:W-:Y:S01]  /*1088e0*/  IMAD.WIDE R2, R24, 0x4, R228 ;  /* 0x0000000418027825 */ /* 0x002fe200078e02e4 */
[----:B------:R-:W-:-:S03]  /*1088f0*/  ISETP.LT.AND P4, PT, R55, c[0x0][0x178], !P0 ;  /* 0x00005e0037007a0c */ /* 0x000fc60004781270 */
[----:B------:R-:W-:-:S04]  /*108900*/  IMAD.WIDE R22, R24, 0x4, R230 ;  /* 0x0000000418167825 */ /* 0x000fc800078e02e6 */
[----:B------:R-:W-:Y:S01]  /*108910*/  IMAD.WIDE R20, R24, 0x4, R226 ;  /* 0x0000000418147825 */ /* 0x000fe200078e02e2 */
[----:B------:R1:W-:Y:S01]  /*108920*/  @P2 STG.E [R22.64], R242 ;  /* 0x000000f216002986 */ /* 0x0003e2000c101904 */
[----:B------:R-:W-:Y:S02]  /*108930*/  ISETP.LT.AND P5, PT, R203, c[0x0][0x178], !P0 ;  /* 0x00005e00cb007a0c */ /* 0x000fe400047a1270 */
[----:B------:R-:W-:Y:S01]  /*108940*/  ISETP.LT.AND P2, PT, R171, c[0x0][0x178], !P0 ;  /* 0x00005e00ab007a0c */ /* 0x000fe20004741270 */
[----:B------:R-:W-:-:S04]  /*108950*/  IMAD.WIDE R24, R26, 0x4, R230 ;  /* 0x000000041a187825 */ /* 0x000fc800078e02e6 */
[C---:B-1----:R-:W-:Y:S01]  /*108960*/  IMAD.WIDE R22, R26.reuse, 0x4, R232 ;  /* 0x000000041a167825 */ /* 0x042fe200078e02e8 */
[----:B---3--:R1:W-:Y:S04]  /*108970*/  @P6 STG.E [R2.64], R245 ;  /* 0x000000f502006986 */ /* 0x0083e8000c101904 */
[----:B--2---:R2:W-:Y:S01]  /*108980*/  @P1 STG.E [R20.64], R247 ;  /* 0x000000f714001986 */ /* 0x0045e2000c101904 */
[----:B-1----:R-:W-:-:S03]  /*108990*/  IMAD.WIDE R2, R26, 0x4, R238 ;  /* 0x000000041a027825 */ /* 0x002fc600078e02ee */
[----:B------:R-:W3:Y:S01]  /*1089a0*/  LDL.LU R245, [R1+0x79c] ;  /* 0x00079c0001f57983 */ /* 0x000ee20000300800 */
[----:B------:R-:W-:-:S03]  /*1089b0*/  ISETP.LT.AND P6, PT, R119, c[0x0][0x178], !P0 ;  /* 0x00005e0077007a0c */ /* 0x000fc600047c1270 */
[----:B--2---:R-:W2:Y:S01]  /*1089c0*/  LDL.LU R247, [R1+0xd80] ;  /* 0x000d800001f77983 */ /* 0x004ea20000300800 */
[C---:B------:R-:W-:Y:S01]  /*1089d0*/  IMAD.WIDE R20, R26.reuse, 0x4, R236 ;  /* 0x000000041a147825 */ /* 0x040fe200078e02ec */
[----:B------:R-:W-:Y:S02]  /*1089e0*/  ISETP.LT.AND P1, PT, R139, c[0x0][0x178], !P0 ;  /* 0x00005e008b007a0c */ /* 0x000fe40004721270 */
[----:B----4-:R1:W-:Y:S04]  /*1089f0*/  @P3 STG.E [R2.64], R249 ;  /* 0x000000f902003986 */ /* 0x0103e8000c101904 */
[----:B------:R4:W-:Y:S04]  /*108a00*/  @P4 STG.E [R20.64], R251 ;  /* 0x000000fb14004986 */ /* 0x0009e8000c101904 */
[----:B-1----:R-:W2:Y:S01]  /*108a10*/  LDL.LU R249, [R1+0x520] ;  /* 0x0005200001f97983 */ /* 0x002ea20000300800 */
[----:B------:R-:W-:Y:S01]  /*108a20*/  ISETP.LT.AND P4, PT, R155, c[0x0][0x178], !P0 ;  /* 0x00005e009b007a0c */ /* 0x000fe20004781270 */
[----:B------:R-:W-:-:S04]  /*108a30*/  IMAD.WIDE R2, R26, 0x4, R224 ;  /* 0x000000041a027825 */ /* 0x000fc800078e02e0 */
[C---:B----4-:R-:W-:Y:S01]  /*108a40*/  IMAD.WIDE R20, R26.reuse, 0x4, R234 ;  /* 0x000000041a147825 */ /* 0x050fe200078e02ea */
[----:B------:R1:W-:Y:S04]  /*108a50*/  @P6 STG.E [R2.64], R250 ;  /* 0x000000fa02006986 */ /* 0x0003e8000c101904 */
[----:B------:R-:W-:Y:S04]  /*108a60*/  @P5 STG.E [R20.64], R243 ;  /* 0x000000f314005986 */ /* 0x000fe8000c101904 */
[----:B------:R-:W-:Y:S01]  /*108a70*/  @P2 STG.E [R22.64], R244 ;  /* 0x000000f416002986 */ /* 0x000fe2000c101904 */
[----:B-1----:R-:W-:-:S03]  /*108a80*/  IMAD.WIDE R2, R26, 0x4, R228 ;  /* 0x000000041a027825 */ /* 0x002fc600078e02e4 */
[----:B------:R1:W-:Y:S04]  /*108a90*/  @P1 STG.E [R24.64], R246 ;  /* 0x000000f618001986 */ /* 0x0003e8000c101904 */
[----:B------:R4:W-:Y:S04]  /*108aa0*/  @P4 STG.E [R2.64], R248 ;  /* 0x000000f802004986 */ /* 0x0009e8000c101904 */
[----:B-1----:R-:W2:Y:S04]  /*108ab0*/  LDL.LU R246, [R1+0xd84] ;  /* 0x000d840001f67983 */ /* 0x002ea80000300800 */
[----:B----4-:R-:W4:Y:S01]  /*108ac0*/  LDL.LU R248, [R1+0x524] ;  /* 0x0005240001f87983 */ /* 0x010f220000300800 */
[----:B------:R-:W-:-:S02]  /*108ad0*/  ISETP.GE.AND P3, PT, R27, c[0x0][0x17c], PT ;  /* 0x00005f001b007a0c */ /* 0x000fc40003f66270 */
[----:B------:R-:W-:Y:S02]  /*108ae0*/  ISETP.LT.AND P0, PT, R187, c[0x0][0x178], !P0 ;  /* 0x00005e00bb007a0c */ /* 0x000fe40004701270 */
[----:B------:R-:W-:Y:S02]  /*108af0*/  ISETP.LT.AND P1, PT, R202, c[0x0][0x178], !P3 ;  /* 0x00005e00ca007a0c */ /* 0x000fe40005f21270 */
[----:B------:R-:W-:Y:S02]  /*108b00*/  ISETP.LT.AND P5, PT, R55, c[0x0][0x178], !P3 ;  /* 0x00005e0037007a0c */ /* 0x000fe40005fa1270 */
[----:B------:R-:W-:Y:S02]  /*108b10*/  ISETP.LT.AND P2, PT, R119, c[0x0][0x178], !P3 ;  /* 0x00005e0077007a0c */ /* 0x000fe40005f41270 */
[C---:B------:R-:W-:Y:S01]  /*108b20*/  IADD3 R27, R26.reuse, c[0x0][0x198], RZ ;  /* 0x000066001a1b7a10 */ /* 0x040fe20007ffe0ff */
[----:B------:R-:W-:Y:S01]  /*108b30*/  IMAD.WIDE R2, R26, 0x4, R226 ;  /* 0x000000041a027825 */ /* 0x000fe200078e02e2 */
[----:B------:R-:W-:Y:S01]  /*108b40*/  ISETP.LT.AND P4, PT, R203, c[0x0][0x178], !P3 ;  /* 0x00005e00cb007a0c */ /* 0x000fe20005f81270 */
[----:B------:R-:W4:Y:S01]  /*108b50*/  LDL.LU R26, [R1+0x5a60] ;  /* 0x005a6000011a7983 */ /* 0x000f220000300800 */
[----:B------:R-:W-:Y:S01]  /*108b60*/  ISETP.LT.AND P6, PT, R171, c[0x0][0x178], !P3 ;  /* 0x00005e00ab007a0c */ /* 0x000fe20005fc1270 */
[----:B------:R-:W-:-:S04]  /*108b70*/  IMAD.WIDE R20, R27, 0x4, R238 ;  /* 0x000000041b147825 */ /* 0x000fc800078e02ee */
[----:B------:R-:W-:-:S04]  /*108b80*/  IMAD.WIDE R22, R27, 0x4, R236 ;  /* 0x000000041b167825 */ /* 0x000fc800078e02ec */
[----:B------:R-:W-:Y:S01]  /*108b90*/  IMAD.WIDE R24, R27, 0x4, R224 ;  /* 0x000000041b187825 */ /* 0x000fe200078e02e0 */
[----:B---3--:R1:W-:Y:S04]  /*108ba0*/  @P0 STG.E [R2.64], R245 ;  /* 0x000000f502000986 */ /* 0x0083e8000c101904 */
[----:B--2---:R2:W-:Y:S01]  /*108bb0*/  @P1 STG.E [R20.64], R247 ;  /* 0x000000f714001986 */ /* 0x0045e2000c101904 */
[----:B------:R-:W-:Y:S02]  /*108bc0*/  ISETP.LT.AND P1, PT, R155, c[0x0][0x178], !P3 ;  /* 0x00005e009b007a0c */ /* 0x000fe40005f21270 */
[----:B------:R-:W-:Y:S01]  /*108bd0*/  ISETP.GE.AND P0, PT, R28, c[0x0][0x17c], PT ;  /* 0x00005f001c007a0c */ /* 0x000fe20003f06270 */
[----:B-1----:R-:W-:-:S04]  /*108be0*/  IMAD.WIDE R2, R27, 0x4, R234 ;  /* 0x000000041b027825 */ /* 0x002fc800078e02ea */
[----:B--2---:R-:W-:Y:S01]  /*108bf0*/  IMAD.WIDE R20, R27, 0x4, R232 ;  /* 0x000000041b147825 */ /* 0x004fe200078e02e8 */
[----:B------:R-:W2:Y:S04]  /*108c00*/  LDL.LU R247, [R1+0xd70] ;  /* 0x000d700001f77983 */ /* 0x000ea80000300800 */
[----:B------:R-:W-:Y:S04]  /*108c10*/  @P5 STG.E [R22.64], R249 ;  /* 0x000000f916005986 */ /* 0x000fe8000c101904 */
[----:B------:R1:W-:Y:S01]  /*108c20*/  @P2 STG.E [R24.64], R16 ;  /* 0x0000001018002986 */ /* 0x0003e2000c101904 */
[----:B------:R-:W-:-:S02]  /*108c30*/  ISETP.LT.AND P2, PT, R139, c[0x0][0x178], !P3 ;  /* 0x00005e008b007a0c */ /* 0x000fc40005f41270 */
[----:B------:R-:W-:Y:S01]  /*108c40*/  ISETP.LT.AND P3, PT, R187, c[0x0][0x178], !P3 ;  /* 0x00005e00bb007a0c */ /* 0x000fe20005f61270 */
[----:B------:R3:W-:Y:S01]  /*108c50*/  @P4 STG.E [R2.64], R56 ;  /* 0x0000003802004986 */ /* 0x0007e2000c101904 */
[----:B------:R-:W-:-:S03]  /*108c60*/  ISETP.LT.AND P4, PT, R202, c[0x0][0x178], !P0 ;  /* 0x00005e00ca007a0c */ /* 0x000fc60004781270 */
[----:B------:R3:W-:Y:S01]  /*108c70*/  @P6 STG.E [R20.64], R72 ;  /* 0x0000004814006986 */ /* 0x0007e2000c101904 */
[----:B------:R-:W-:Y:S02]  /*108c80*/  ISETP.LT.AND P6, PT, R55, c[0x0][0x178], !P0 ;  /* 0x00005e0037007a0c */ /* 0x000fe400047c1270 */
[C---:B-1----:R-:W-:Y:S01]  /*108c90*/  IADD3 R16, R27.reuse, c[0x0][0x198], RZ ;  /* 0x000066001b107a10 */ /* 0x042fe20007ffe0ff */
[----:B---3--:R-:W-:-:S04]  /*108ca0*/  IMAD.WIDE R2, R27, 0x4, R228 ;  /* 0x000000041b027825 */ /* 0x008fc800078e02e4 */
[----:B------:R-:W-:-:S04]  /*108cb0*/  IMAD.WIDE R20, R27, 0x4, R230 ;  /* 0x000000041b147825 */ /* 0x000fc800078e02e6 */
[----:B------:R-:W-:Y:S01]  /*108cc0*/  IMAD.WIDE R22, R27, 0x4, R226 ;  /* 0x000000041b167825 */ /* 0x000fe200078e02e2 */
[----:B------:R-:W-:Y:S03]  /*108cd0*/  @P2 STG.E [R20.64], R88 ;  /* 0x0000005814002986 */ /* 0x000fe6000c101904 */
[C---:B------:R-:W-:Y:S01]  /*108ce0*/  IMAD.WIDE R24, R16.reuse, 0x4, R238 ;  /* 0x0000000410187825 */ /* 0x040fe200078e02ee */
[----:B------:R1:W-:Y:S04]  /*108cf0*/  @P1 STG.E [R2.64], R96 ;  /* 0x0000006002001986 */ /* 0x0003e8000c101904 */
[----:B------:R-:W-:Y:S04]  /*108d00*/  @P3 STG.E [R22.64], R112 ;  /* 0x0000007016003986 */ /* 0x000fe8000c101904 */
[----:B------:R-:W-:Y:S01]  /*108d10*/  @P4 STG.E [R24.64], R246 ;  /* 0x000000f618004986 */ /* 0x000fe2000c101904 */
[----:B-1----:R-:W-:-:S05]  /*108d20*/  IMAD.WIDE R2, R16, 0x4, R236 ;  /* 0x0000000410027825 */ /* 0x002fca00078e02ec */
[----:B----4-:R1:W-:Y:S04]  /*108d30*/  @P6 STG.E [R2.64], R248 ;  /* 0x000000f802006986 */ /* 0x0103e8000c101904 */
[----:B-1----:R-:W3:Y:S04]  /*108d40*/  LDL.LU R248, [R1+0x510] ;  /* 0x0005100001f87983 */ /* 0x002ee80000300800 */
[----:B------:R-:W4:Y:S04]  /*108d50*/  LDL.LU R28, [R1+0x5a64] ;  /* 0x005a6400011c7983 */ /* 0x000f280000300800 */
[----:B------:R-:W4:Y:S04]  /*108d60*/  LDL.LU R27, [R1+0x5a68] ;  /* 0x005a6800011b7983 */ /* 0x000f280000300800 */
        /* <DEDUP_REMOVED lines=10> */
[----:B------:R1:W-:Y:S01]  /*108e10*/  @P5 STG.E [R20.64], R17 ;  /* 0x0000001114005986 */ /* 0x0003e2000c101904 */
[----:B------:R-:W-:Y:S01]  /*108e20*/  ISETP.GE.AND P1, PT, R26, c[0x0][0x17c], PT ;  /* 0x00005f001a007a0c */ /* 0x000fe20003f26270 */
[----:B------:R-:W-:Y:S02]  /*108e30*/  IMAD.WIDE R22, R16, 0x4, R230 ;  /* 0x0000000410167825 */ /* 0x000fe400078e02e6 */
[----:B------:R1:W-:Y:S01]  /*108e40*/  @P2 STG.E [R2.64], R57 ;  /* 0x0000003902002986 */ /* 0x0003e2000c101904 */
[----:B------:R-:W-:Y:S01]  /*108e50*/  ISETP.LT.AND P5, PT, R202, c[0x0][0x178], !P1 ;  /* 0x00005e00ca007a0c */ /* 0x000fe20004fa1270 */
[C---:B-1----:R-:W-:Y:S01]  /*108e60*/  IMAD.WIDE R20, R16.reuse, 0x4, R232 ;  /* 0x0000000410147825 */ /* 0x042fe200078e02e8 */
[----:B------:R-:W-:-:S04]  /*108e70*/  IADD3 R26, R16, c[0x0][0x198], RZ ;  /* 0x00006600101a7a10 */ /* 0x000fc80007ffe0ff */
[----:B------:R-:W-:Y:S01]  /*108e80*/  @P3 STG.E [R20.64], R73 ;  /* 0x0000004914003986 */ /* 0x000fe2000c101904 */
[----:B------:R-:W-:Y:S01]  /*108e90*/  ISETP.LT.AND P3, PT, R55, c[0x0][0x178], !P1 ;  /* 0x00005e0037007a0c */ /* 0x000fe20004f61270 */
[----:B------:R-:W-:-:S04]  /*108ea0*/  IMAD.WIDE R24, R16, 0x4, R228 ;  /* 0x0000000410187825 */ /* 0x000fc800078e02e4 */
[----:B------:R-:W-:Y:S01]  /*108eb0*/  IMAD.WIDE R2, R16, 0x4, R226 ;  /* 0x0000000410027825 */ /* 0x000fe200078e02e2 */
[----:B------:R-:W-:Y:S03]  /*108ec0*/  @P6 STG.E [R22.64], R89 ;  /* 0x0000005916006986 */ /* 0x000fe6000c101904 */
[C---:B------:R-:W-:Y:S01]  /*108ed0*/  IMAD.WIDE R16, R26.reuse, 0x4, R238 ;  /* 0x000000041a107825 */ /* 0x040fe200078e02ee */
[----:B------:R-:W-:Y:S04]  /*108ee0*/  @P4 STG.E [R24.64], R97 ;  /* 0x0000006118004986 */ /* 0x000fe8000c101904 */
[----:B------:R1:W-:Y:S02]  /*108ef0*/  @P0 STG.E [R2.64], R113 ;  /* 0x0000007102000986 */ /* 0x0003e4000c101904 */
[----:B-1----:R-:W-:-:S02]  /*108f00*/  IMAD.WIDE R2, R26, 0x4, R236 ;  /* 0x000000041a027825 */ /* 0x002fc400078e02ec */
[----:B--2---:R-:W-:Y:S04]  /*108f10*/  @P5 STG.E [R16.64], R247 ;  /* 0x000000f710005986 */ /* 0x004fe8000c101904 */
[----:B---3--:R1:W-:Y:S04]  /*108f20*/  @P3 STG.E [R2.64], R248 ;  /* 0x000000f802003986 */ /* 0x0083e8000c101904 */
[----:B-1----:R-:W2:Y:S01]  /*108f30*/  LDL.LU R248, [R1+0xd60] ;  /* 0x000d600001f87983 */ /* 0x002ea20000300800 */
[----:B------:R-:W-:Y:S02]  /*108f40*/  ISETP.LT.AND P2, PT, R119, c[0x0][0x178], !P1 ;  /* 0x00005e0077007a0c */ /* 0x000fe40004f41270 */
[----:B------:R-:W-:-:S02]  /*108f50*/  ISETP.LT.AND P6, PT, R203, c[0x0][0x178], !P1 ;  /* 0x00005e00cb007a0c */ /* 0x000fc40004fc1270 */
[----:B------:R-:W-:Y:S01]  /*108f60*/  ISETP.LT.AND P4, PT, R171, c[0x0][0x178], !P1 ;  /* 0x00005e00ab007a0c */ /* 0x000fe20004f81270 */
[----:B------:R-:W-:Y:S01]  /*108f70*/  IMAD.WIDE R16, R26, 0x4, R224 ;  /* 0x000000041a107825 */ /* 0x000fe200078e02e0 */
[----:B------:R-:W-:-:S03]  /*108f80*/  ISETP.LT.AND P0, PT, R139, c[0x0][0x178], !P1 ;  /* 0x00005e008b007a0c */ /* 0x000fc60004f01270 */
[----:B------:R-:W-:Y:S01]  /*108f90*/  IMAD.WIDE R20, R26, 0x4, R234 ;  /* 0x000000041a147825 */ /* 0x000fe200078e02ea */
[----:B------:R-:W-:-:S03]  /*108fa0*/  ISETP.LT.AND P5, PT, R155, c[0x0][0x178], !P1 ;  /* 0x00005e009b007a0c */ /* 0x000fc60004fa1270 */
[----:B------:R-:W-:Y:S01]  /*108fb0*/  IMAD.WIDE R22, R26, 0x4, R232 ;  /* 0x000000041a167825 */ /* 0x000fe200078e02e8 */
[----:B----4-:R-:W-:Y:S01]  /*108fc0*/  ISETP.GE.AND P3, PT, R28, c[0x0][0x17c], PT ;  /* 0x00005f001c007a0c */ /* 0x010fe20003f66270 */
[----:B------:R1:W-:Y:S01]  /*108fd0*/  @P2 STG.E [R16.64], R12 ;  /* 0x0000000c10002986 */ /* 0x0003e2000c101904 */
[----:B------:R-:W-:-:S03]  /*108fe0*/  ISETP.LT.AND P1, PT, R187, c[0x0][0x178], !P1 ;  /* 0x00005e00bb007a0c */ /* 0x000fc60004f21270 */
[----:B------:R-:W-:Y:S01]  /*108ff0*/  @P6 STG.E [R20.64], R40 ;  /* 0x0000002814006986 */ /* 0x000fe2000c101904 */
[----:B------:R-:W-:-:S03]  /*109000*/  ISETP.LT.AND P2, PT, R202, c[0x0][0x178], !P3 ;  /* 0x00005e00ca007a0c */ /* 0x000fc60005f41270 */
[----:B------:R3:W-:Y:S01]  /*109010*/  @P4 STG.E [R22.64], R68 ;  /* 0x0000004416004986 */ /* 0x0007e2000c101904 */
[C---:B------:R-:W-:Y:S01]  /*109020*/  IMAD.WIDE R2, R26.reuse, 0x4, R230 ;  /* 0x000000041a027825 */ /* 0x040fe200078e02e6 */
[----:B-1----:R-:W-:-:S03]  /*109030*/  IADD3 R12, R26, c[0x0][0x198], RZ ;  /* 0x000066001a0c7a10 */ /* 0x002fc60007ffe0ff */
[C---:B------:R-:W-:Y:S01]  /*109040*/  IMAD.WIDE R16, R26.reuse, 0x4, R228 ;  /* 0x000000041a107825 */ /* 0x040fe200078e02e4 */
[----:B---3--:R-:W3:Y:S04]  /*109050*/  LDL.LU R22, [R1+0x5a6c] ;  /* 0x005a6c0001167983 */ /* 0x008ee80000300800 */
[----:B------:R1:W-:Y:S04]  /*109060*/  @P0 STG.E [R2.64], R84 ;  /* 0x0000005402000986 */ /* 0x0003e8000c101904 */
[----:B------:R4:W-:Y:S01]  /*109070*/  @P5 STG.E [R16.64], R92 ;  /* 0x0000005c10005986 */ /* 0x0009e2000c101904 */
[----:B-1----:R-:W-:-:S04]  /*109080*/  IMAD.WIDE R2, R26, 0x4, R226 ;  /* 0x000000041a027825 */ /* 0x002fc800078e02e2 */
[----:B----4-:R-:W-:Y:S01]  /*109090*/  IMAD.WIDE R16, R12, 0x4, R238 ;  /* 0x000000040c107825 */ /* 0x010fe200078e02ee */
[----:B------:R-:W-:Y:S04]  /*1090a0*/  @P1 STG.E [R2.64], R108 ;  /* 0x0000006c02001986 */ /* 0x000fe8000c101904 */
[----:B------:R1:W-:Y:S01]  /*1090b0*/  @P2 STG.E [R16.64], R249 ;  /* 0x000000f910002986 */ /* 0x0003e2000c101904 */
[----:B------:R-:W-:-:S03]  /*1090c0*/  ISETP.LT.AND P4, PT, R55, c[0x0][0x178], !P3 ;  /* 0x00005e0037007a0c */ /* 0x000fc60005f81270 */
[----:B-1----:R-:W4:Y:S01]  /*1090d0*/  LDL.LU R249, [R1+0x430] ;  /* 0x0004300001f97983 */ /* 0x002f220000300800 */
[----:B------:R-:W-:Y:S01]  /*1090e0*/  ISETP.LT.AND P0, PT, R119, c[0x0][0x178], !P3 ;  /* 0x00005e0077007a0c */ /* 0x000fe20005f01270 */
[C---:B------:R-:W-:Y:S01]  /*1090f0*/  IMAD.WIDE R20, R12.reuse, 0x4, R236 ;  /* 0x000000040c147825 */ /* 0x040fe200078e02ec */
[----:B------:R-:W-:Y:S02]  /*109100*/  ISETP.LT.AND P5, PT, R203, c[0x0][0x178], !P3 ;  /* 0x00005e00cb007a0c */ /* 0x000fe40005fa1270 */
[----:B------:R-:W-:Y:S01]  /*109110*/  ISETP.LT.AND P6, PT, R171, c[0x0][0x178], !P3 ;  /* 0x00005e00ab007a0c */ /* 0x000fe20005fc1270 */
[----:B------:R-:W-:-:S04]  /*109120*/  IMAD.WIDE R2, R12, 0x4, R224 ;  /* 0x000000040c027825 */ /* 0x000fc800078e02e0 */
[----:B------:R1:W-:Y:S01]  /*109130*/  @P4 STG.E [R20.64], R246 ;  /* 0x000000f614004986 */ /* 0x0003e2000c101904 */
[----:B------:R-:W-:Y:S01]  /*109140*/  ISETP.LT.AND P4, PT, R139, c[0x0][0x178], !P3 ;  /* 0x00005e008b007a0c */ /* 0x000fe20005f81270 */
[----:B------:R-:W-:Y:S01]  /*109150*/  IMAD.WIDE R16, R12, 0x4, R234 ;  /* 0x000000040c107825 */ /* 0x000fe200078e02ea */
[----:B------:R-:W-:Y:S02]  /*109160*/  ISETP.GE.AND P1, PT, R27, c[0x0][0x17c], PT ;  /* 0x00005f001b007a0c */ /* 0x000fe40003f26270 */
[----:B------:R-:W-:Y:S01]  /*109170*/  ISETP.LT.AND P2, PT, R155, c[0x0][0x178], !P3 ;  /* 0x00005e009b007a0c */ /* 0x000fe20005f41270 */
[----:B------:R1:W-:Y:S01]  /*109180*/  @P0 STG.E [R2.64], R13 ;  /* 0x0000000d02000986 */ /* 0x0003e2000c101904 */
[----:B------:R-:W-:-:S03]  /*109190*/  ISETP.LT.AND P3, PT, R187, c[0x0][0x178], !P3 ;  /* 0x00005e00bb007a0c */ /* 0x000fc60005f61270 */
[----:B-1----:R-:W4:Y:S01]  /*1091a0*/  LDL.LU R246, [R1+0xd64] ;  /* 0x000d640001f67983 */ /* 0x002f220000300800 */
[----:B------:R-:W-:Y:S01]  /*1091b0*/  IMAD.WIDE R20, R12, 0x4, R232 ;  /* 0x000000040c147825 */ /* 0x000fe200078e02e8 */
[----:B------:R-:W-:Y:S02]  /*1091c0*/  ISETP.LT.AND P0, PT, R202, c[0x0][0x178], !P1 ;  /* 0x00005e00ca007a0c */ /* 0x000fe40004f01270 */
[----:B------:R1:W-:Y:S01]  /*1091d0*/  @P5 STG.E [R16.64], R41 ;  /* 0x0000002910005986 */ /* 0x0003e2000c101904 */
[----:B------:R-:W-:-:S03]  /*1091e0*/  IMAD.WIDE R2, R12, 0x4, R230 ;  /* 0x000000040c027825 */ /* 0x000fc600078e02e6 */
[----:B------:R1:W-:Y:S02]  /*1091f0*/  @P6 STG.E [R20.64], R69 ;  /* 0x0000004514006986 */ /* 0x0003e4000c101904 */
[----:B-1----:R-:W-:-:S04]  /*109200*/  IMAD.WIDE R16, R12, 0x4, R228 ;  /* 0x000000040c107825 */ /* 0x002fc800078e02e4 */
[C---:B------:R-:W-:Y:S01]  /*109210*/  IMAD.WIDE R20, R12.reuse, 0x4, R226 ;  /* 0x000000040c147825 */ /* 0x040fe200078e02e2 */
[----:B------:R-:W-:Y:S01]  /*109220*/  IADD3 R12, R12, c[0x0][0x198], RZ ;  /* 0x000066000c0c7a10 */ /* 0x000fe20007ffe0ff */
[----:B------:R1:W-:Y:S04]  /*109230*/  @P4 STG.E [R2.64], R85 ;  /* 0x0000005502004986 */ /* 0x0003e8000c101904 */
[----:B------:R-:W-:Y:S04]  /*109240*/  @P2 STG.E [R16.64], R93 ;  /* 0x0000005d10002986 */ /* 0x000fe8000c101904 */
[----:B------:R-:W-:Y:S01]  /*109250*/  @P3 STG.E [R20.64], R109 ;  /* 0x0000006d14003986 */ /* 0x000fe2000c101904 */
[----:B-1----:R-:W-:-:S05]  /*109260*/  IMAD.WIDE R2, R12, 0x4, R238 ;  /* 0x000000040c027825 */ /* 0x002fca00078e02ee */
[----:B--2---:R1:W-:Y:S04]  /*109270*/  @P0 STG.E [R2.64], R248 ;  /* 0x000000f802000986 */ /* 0x0043e8000c101904 */
[----:B-1----:R-:W2:Y:S01]  /*109280*/  LDL.LU R248, [R1+0x434] ;  /* 0x0004340001f87983 */ /* 0x002ea20000300800 */
[----:B------:R-:W-:Y:S02]  /*109290*/  ISETP.LT.AND P5, PT, R55, c[0x0][0x178], !P1 ;  /* 0x00005e0037007a0c */ /* 0x000fe40004fa1270 */
[----:B------:R-:W-:Y:S02]  /*1092a0*/  ISETP.LT.AND P6, PT, R119, c[0x0][0x178], !P1 ;  /* 0x00005e0077007a0c */ /* 0x000fe40004fc1270 */
[----:B------:R-:W-:Y:S02]  /*1092b0*/  ISETP.LT.AND P3, PT, R203, c[0x0][0x178], !P1 ;  /* 0x00005e00cb007a0c */ /* 0x000fe40004f61270 */
[----:B------:R-:W-:Y:S01]  /*1092c0*/  ISETP.LT.AND P2, PT, R171, c[0x0][0x178], !P1 ;  /* 0x00005e00ab007a0c */ /* 0x000fe20004f41270 */
[----:B------:R-:W-:Y:S01]  /*1092d0*/  IMAD.WIDE R16, R12, 0x4, R236 ;  /* 0x000000040c107825 */ /* 0x000fe200078e02ec */
[----:B------:R-:W-:-:S03]  /*1092e0*/  ISETP.LT.AND P4, PT, R139, c[0x0][0x178], !P1 ;  /* 0x00005e008b007a0c */ /* 0x000fc60004f81270 */
[----:B------:R-:W-:Y:S01]  /*1092f0*/  IMAD.WIDE R20, R12, 0x4, R224 ;  /* 0x000000040c147825 */ /* 0x000fe200078e02e0 */
[----:B---3--:R-:W-:Y:S02]  /*109300*/  ISETP.GE.AND P0, PT, R22, c[0x0][0x17c], PT ;  /* 0x00005f0016007a0c */ /* 0x008fe40003f06270 */
[----:B------:R-:W3:Y:S01]  /*109310*/  LDL.LU R22, [R1+0x5a74] ;  /* 0x005a740001167983 */ /* 0x000ee20000300800 */
[----:B------:R-:W-:-:S03]  /*109320*/  IMAD.WIDE R2, R12, 0x4, R234 ;  /* 0x000000040c027825 */ /* 0x000fc600078e02ea */
[----:B------:R-:W3:Y:S04]  /*109330*/  LDL.LU R247, [R1+0xd00] ;  /* 0x000d000001f77983 */ /* 0x000ee80000300800 */
[----:B----4-:R1:W-:Y:S04]  /*109340*/  @P5 STG.E [R16.64], R249 ;  /* 0x000000f910005986 */ /* 0x0103e8000c101904 */
[----:B------:R4:W-:Y:S04]  /*109350*/  @P6 STG.E [R20.64], R8 ;  /* 0x0000000814006986 */ /* 0x0009e8000c101904 */
[----:B------:R-:W-:Y:S01]  /*109360*/  @P3 STG.E [R2.64], R36 ;  /* 0x0000002402003986 */ /* 0x000fe2000c101904 */
[----:B-1----:R-:W-:-:S04]  /*109370*/  IMAD.WIDE R16, R12, 0x4, R232 ;  /* 0x000000040c107825 */ /* 0x002fc800078e02e8 */
[----:B----4-:R-:W-:Y:S01]  /*109380*/  IMAD.WIDE R20, R12, 0x4, R230 ;  /* 0x000000040c147825 */ /* 0x010fe200078e02e6 */
[----:B------:R-:W-:Y:S04]  /*109390*/  @P2 STG.E [R16.64], R64 ;  /* 0x0000004010002986 */ /* 0x000fe8000c101904 */
[----:B------:R1:W-:Y:S01]  /*1093a0*/  @P4 STG.E [R20.64], R80 ;  /* 0x0000005014004986 */ /* 0x0003e2000c101904 */
[----:B------:R-:W-:Y:S02]  /*1093b0*/  ISETP.LT.AND P5, PT, R155, c[0x0][0x178], !P1 ;  /* 0x00005e009b007a0c */ /* 0x000fe40004fa1270 */
[----:B------:R-:W-:Y:S02]  /*1093c0*/  ISETP.LT.AND P1, PT, R187, c[0x0][0x178], !P1 ;  /* 0x00005e00bb007a0c */ /* 0x000fe40004f21270 */
[----:B------:R-:W-:Y:S01]  /*1093d0*/  ISETP.LT.AND P6, PT, R202, c[0x0][0x178], !P0 ;  /* 0x00005e00ca007a0c */ /* 0x000fe200047c1270 */
[----:B-1----:R-:W4:Y:S04]  /*1093e0*/  LDL.LU R21, [R1+0x5a88] ;  /* 0x005a880001157983 */ /* 0x002f280000300800 */
[----:B------:R-:W4:Y:S01]  /*1093f0*/  LDL.LU R249, [R1+0x420] ;  /* 0x0004200001f97983 */ /* 0x000f220000300800 */
[C---:B------:R-:W-:Y:S01]  /*109400*/  IADD3 R8, R12.reuse, c[0x0][0x198], RZ ;  /* 0x000066000c087a10 */ /* 0x040fe20007ffe0ff */
[----:B------:R-:W-:-:S04]  /*109410*/  IMAD.WIDE R2, R12, 0x4, R228 ;  /* 0x000000040c027825 */ /* 0x000fc800078e02e4 */
[----:B------:R-:W-:Y:S01]  /*109420*/  IMAD.WIDE R12, R12, 0x4, R226 ;  /* 0x000000040c0c7825 */ /* 0x000fe200078e02e2 */
[----:B------:R-:W-:Y:S03]  /*109430*/  @P5 STG.E [R2.64], R48 ;  /* 0x0000003002005986 */ /* 0x000fe6000c101904 */
[----:B------:R-:W-:Y:S01]  /*109440*/  IMAD.WIDE R16, R8, 0x4, R238 ;  /* 0x0000000408107825 */ /* 0x000fe200078e02ee */
[----:B------:R-:W-:Y:S04]  /*109450*/  @P1 STG.E [R12.64], R104 ;  /* 0x000000680c001986 */ /* 0x000fe8000c101904 */
[----:B------:R1:W-:Y:S01]  /*109460*/  @P6 STG.E [R16.64], R246 ;  /* 0x000000f610006986 */ /* 0x0003e2000c101904 */
[----:B------:R-:W-:-:S03]  /*109470*/  ISETP.LT.AND P4, PT, R55, c[0x0][0x178], !P0 ;  /* 0x00005e0037007a0c */ /* 0x000fc60004781270 */
[----:B-1----:R-:W4:Y:S01]  /*109480*/  LDL.LU R246, [R1+0xd04] ;  /* 0x000d040001f67983 */ /* 0x002f220000300800 */
[----:B------:R-:W-:-:S09]  /*109490*/  IMAD.WIDE R2, R8, 0x4, R236 ;  /* 0x0000000408027825 */ /* 0x000fd200078e02ec */
        /* <DEDUP_REMOVED lines=9> */
[----:B---3--:R-:W-:Y:S01]  /*109530*/  ISETP.GE.AND P4, PT, R22, c[0x0][0x17c], PT ;  /* 0x00005f0016007a0c */ /* 0x008fe20003f86270 */
[----:B------:R1:W-:Y:S02]  /*109540*/  @P2 STG.E [R12.64], R9 ;  /* 0x000000090c002986 */ /* 0x0003e4000c101904 */
[----:B------:R-:W-:Y:S01]  /*109550*/  IMAD.WIDE R2, R8, 0x4, R232 ;  /* 0x0000000408027825 */ /* 0x000fe200078e02e8 */
[----:B------:R-:W-:Y:S01]  /*109560*/  ISETP.LT.AND P0, PT, R187, c[0x0][0x178], !P0 ;  /* 0x00005e00bb007a0c */ /* 0x000fe20004701270 */
[----:B------:R3:W-:Y:S01]  /*109570*/  @P3 STG.E [R16.64], R37 ;  /* 0x0000002510003986 */ /* 0x0007e2000c101904 */
[----:B------:R-:W-:Y:S02]  /*109580*/  ISETP.LT.AND P2, PT, R202, c[0x0][0x178], !P4 ;  /* 0x00005e00ca007a0c */ /* 0x000fe40006741270 */
[C---:B------:R-:W-:Y:S01]  /*109590*/  IADD3 R20, R8.reuse, c[0x0][0x198], RZ ;  /* 0x0000660008147a10 */ /* 0x040fe20007ffe0ff */
[----:B------:R3:W-:Y:S01]  /*1095a0*/  @P1 STG.E [R2.64], R65 ;  /* 0x0000004102001986 */ /* 0x0007e2000c101904 */
[----:B-1----:R-:W-:-:S03]  /*1095b0*/  IMAD.WIDE R12, R8, 0x4, R230 ;  /* 0x00000004080c7825 */ /* 0x002fc600078e02e6 */
[----:B------:R-:W2:Y:S01]  /*1095c0*/  LDL.LU R22, [R1+0x5aa0] ;  /* 0x005aa00001167983 */ /* 0x000ea20000300800 */
[----:B---3--:R-:W-:-:S03]  /*1095d0*/  IMAD.WIDE R16, R8, 0x4, R228 ;  /* 0x0000000408107825 */ /* 0x008fc600078e02e4 */
[----:B------:R1:W-:Y:S01]  /*1095e0*/  @P5 STG.E [R12.64], R81 ;  /* 0x000000510c005986 */ /* 0x0003e2000c101904 */
[----:B------:R-:W-:-:S03]  /*1095f0*/  ISETP.LT.AND P5, PT, R119, c[0x0][0x178], !P4 ;  /* 0x00005e0077007a0c */ /* 0x000fc600067a1270 */
[----:B------:R3:W-:Y:S01]  /*109600*/  @P6 STG.E [R16.64], R49 ;  /* 0x0000003110006986 */ /* 0x0007e2000c101904 */
[----:B------:R-:W-:Y:S01]  /*109610*/  ISETP.LT.AND P6, PT, R55, c[0x0][0x178], !P4 ;  /* 0x00005e0037007a0c */ /* 0x000fe200067c1270 */
[----:B------:R-:W-:Y:S01]  /*109620*/  IMAD.WIDE R8, R8, 0x4, R226 ;  /* 0x0000000408087825 */ /* 0x000fe200078e02e2 */
[----:B------:R-:W-:Y:S02]  /*109630*/  ISETP.LT.AND P3, PT, R203, c[0x0][0x178], !P4 ;  /* 0x00005e00cb007a0c */ /* 0x000fe40006761270 */
[----:B------:R-:W-:Y:S01]  /*109640*/  ISETP.LT.AND P1, PT, R171, c[0x0][0x178], !P4 ;  /* 0x00005e00ab007a0c */ /* 0x000fe20006721270 */
[C---:B------:R-:W-:Y:S01]  /*109650*/  IMAD.WIDE R2, R20.reuse, 0x4, R238 ;  /* 0x0000000414027825 */ /* 0x040fe200078e02ee */
[----:B------:R3:W-:Y:S04]  /*109660*/  @P0 STG.E [R8.64], R105 ;  /* 0x0000006908000986 */ /* 0x0007e8000c101904 */
[----:B------:R3:W-:Y:S01]  /*109670*/  @P2 STG.E [R2.64], R247 ;  /* 0x000000f702002986 */ /* 0x0007e2000c101904 */
[----:B-1----:R-:W-:Y:S01]  /*109680*/  IMAD.WIDE R12, R20, 0x4, R234 ;  /* 0x00000004140c7825 */ /* 0x002fe200078e02ea */
[----:B------:R-:W-:-:S03]  /*109690*/  ISETP.LT.AND P2, PT, R139, c[0x0][0x178], !P4 ;  /* 0x00005e008b007a0c */ /* 0x000fc60006741270 */
[----:B---3--:R-:W-:-:S04]  /*1096a0*/  IMAD.WIDE R16, R20, 0x4, R232 ;  /* 0x0000000414107825 */ /* 0x008fc800078e02e8 */
[C---:B------:R-:W-:Y:S01]  /*1096b0*/  IMAD.WIDE R8, R20.reuse, 0x4, R224 ;  /* 0x0000000414087825 */ /* 0x040fe200078e02e0 */
[----:B------:R-:W3:Y:S03]  /*1096c0*/  LDL.LU R247, [R1+0xd88] ;  /* 0x000d880001f77983 */ /* 0x000ee60000300800 */
[----:B------:R-:W-:Y:S01]  /*1096d0*/  IMAD.WIDE R2, R20, 0x4, R236 ;  /* 0x0000000414027825 */ /* 0x000fe200078e02ec */
[----:B----4-:R-:W-:-:S04]  /*1096e0*/  ISETP.GE.AND P0, PT, R21, c[0x0][0x17c], PT ;  /* 0x00005f0015007a0c */ /* 0x010fc80003f06270 */
[----:B------:R1:W-:Y:S04]  /*1096f0*/  @P6 STG.E [R2.64], R249 ;  /* 0x000000f902006986 */ /* 0x0003e8000c101904 */
[----:B------:R4:W-:Y:S04]  /*109700*/  @P5 STG.E [R8.64], R4 ;  /* 0x0000000408005986 */ /* 0x0009e8000c101904 */
[----:B------:R4:W-:Y:S01]  /*109710*/  @P3 STG.E [R12.64], R32 ;  /* 0x000000200c003986 */ /* 0x0009e2000c101904 */
[----:B------:R-:W-:-:S03]  /*109720*/  ISETP.LT.AND P5, PT, R202, c[0x0][0x178], !P0 ;  /* 0x00005e00ca007a0c */ /* 0x000fc600047a1270 */
[----:B------:R-:W-:Y:S01]  /*109730*/  @P1 STG.E [R16.64], R60 ;  /* 0x0000003c10001986 */ /* 0x000fe2000c101904 */
[----:B------:R-:W-:Y:S01]  /*109740*/  ISETP.LT.AND P1, PT, R155, c[0x0][0x178], !P4 ;  /* 0x00005e009b007a0c */ /* 0x000fe20006721270 */
[C---:B-1----:R-:W-:Y:S01]  /*109750*/  IMAD.WIDE R2, R20.reuse, 0x4, R230 ;  /* 0x0000000414027825 */ /* 0x042fe200078e02e6 */
[----:B------:R-:W-:Y:S01]  /*109760*/  ISETP.LT.AND P4, PT, R187, c[0x0][0x178], !P4 ;  /* 0x00005e00bb007a0c */ /* 0x000fe20006781270 */
[----:B------:R-:W3:Y:S01]  /*109770*/  LDL.LU R249, [R1+0x528] ;  /* 0x0005280001f97983 */ /* 0x000ee20000300800 */
[C---:B------:R-:W-:Y:S01]  /*109780*/  IADD3 R21, R20.reuse, c[0x0][0x198], RZ ;  /* 0x0000660014157a10 */ /* 0x040fe20007ffe0ff */
[----:B----4-:R-:W-:Y:S02]  /*109790*/  IMAD.WIDE R8, R20, 0x4, R226 ;  /* 0x0000000414087825 */ /* 0x010fe400078e02e2 */
[----:B------:R1:W-:Y:S02]  /*1097a0*/  @P2 STG.E [R2.64], R76 ;  /* 0x0000004c02002986 */ /* 0x0003e4000c101904 */
[----:B------:R-:W-:-:S04]  /*1097b0*/  IMAD.WIDE R12, R21, 0x4, R238 ;  /* 0x00000004150c7825 */ /* 0x000fc800078e02ee */
[----:B-1----:R-:W-:-:S05]  /*1097c0*/  IMAD.WIDE R2, R20, 0x4, R228 ;  /* 0x0000000414027825 */ /* 0x002fca00078e02e4 */
[----:B------:R-:W-:Y:S04]  /*1097d0*/  @P1 STG.E [R2.64], R44 ;  /* 0x0000002c02001986 */ /* 0x000fe8000c101904 */
[----:B------:R-:W-:Y:S04]  /*1097e0*/  @P4 STG.E [R8.64], R100 ;  /* 0x0000006408004986 */ /* 0x000fe8000c101904 */
[----:B------:R1:W-:Y:S01]  /*1097f0*/  @P5 STG.E [R12.64], R246 ;  /* 0x000000f60c005986 */ /* 0x0003e2000c101904 */
[----:B------:R-:W-:-:S03]  /*109800*/  ISETP.LT.AND P3, PT, R55, c[0x0][0x178], !P0 ;  /* 0x00005e0037007a0c */ /* 0x000fc60004761270 */
[----:B-1----:R-:W4:Y:S01]  /*109810*/  LDL.LU R13, [R1+0x5ab4] ;  /* 0x005ab400010d7983 */ /* 0x002f220000300800 */
[----:B------:R-:W-:-:S03]  /*109820*/  IMAD.WIDE R16, R21, 0x4, R236 ;  /* 0x0000000415107825 */ /* 0x000fc600078e02ec */
[----:B------:R-:W4:Y:S06]  /*109830*/  LDL.LU R246, [R1+0xd8c] ;  /* 0x000d8c0001f67983 */ /* 0x000f2c0000300800 */
[----:B--2---:R1:W-:Y:S04]  /*109840*/  @P3 STG.E [R16.64], R248 ;  /* 0x000000f810003986 */ /* 0x0043e8000c101904 */
[----:B-1----:R-:W2:Y:S04]  /*109850*/  LDL.LU R248, [R1+0x52c] ;  /* 0x00052c0001f87983 */ /* 0x002ea80000300800 */
[----:B------:R-:W2:Y:S04]  /*109860*/  LDL.LU R16, [R1+0x5abc] ;  /* 0x005abc0001107983 */ /* 0x000ea80000300800 */
[----:B------:R-:W2:Y:S01]  /*109870*/  LDL.LU R20, [R1+0x5ab8] ;  /* 0x005ab80001147983 */ /* 0x000ea20000300800 */
[----:B------:R-:W-:-:S02]  /*109880*/  ISETP.LT.AND P6, PT, R119, c[0x0][0x178], !P0 ;  /* 0x00005e0077007a0c */ /* 0x000fc400047c1270 */
[----:B------:R-:W-:Y:S02]  /*109890*/  ISETP.LT.AND P2, PT, R203, c[0x0][0x178], !P0 ;  /* 0x00005e00cb007a0c */ /* 0x000fe40004741270 */
[----:B------:R-:W-:Y:S01]  /*1098a0*/  ISETP.LT.AND P3, PT, R171, c[0x0][0x178], !P0 ;  /* 0x00005e00ab007a0c */ /* 0x000fe20004761270 */
[----:B------:R-:W-:Y:S01]  /*1098b0*/  IMAD.WIDE R2, R21, 0x4, R224 ;  /* 0x0000000415027825 */ /* 0x000fe200078e02e0 */
[----:B------:R-:W-:Y:S02]  /*1098c0*/  ISETP.LT.AND P4, PT, R139, c[0x0][0x178], !P0 ;  /* 0x00005e008b007a0c */ /* 0x000fe40004781270 */
[----:B------:R-:W-:Y:S01]  /*1098d0*/  ISETP.LT.AND P5, PT, R155, c[0x0][0x178], !P0 ;  /* 0x00005e009b007a0c */ /* 0x000fe200047a1270 */
[----:B------:R-:W-:Y:S01]  /*1098e0*/  IMAD.WIDE R8, R21, 0x4, R234 ;  /* 0x0000000415087825 */ /* 0x000fe200078e02ea */
[----:B------:R-:W-:-:S03]  /*1098f0*/  ISETP.GE.AND P1, PT, R22, c[0x0][0x17c], PT ;  /* 0x00005f0016007a0c */ /* 0x000fc60003f26270 */
[----:B------:R1:W-:Y:S01]  /*109900*/  @P6 STG.E [R2.64], R5 ;  /* 0x0000000502006986 */ /* 0x0003e2000c101904 */
[----:B------:R-:W-:-:S03]  /*109910*/  ISETP.LT.AND P0, PT, R187, c[0x0][0x178], !P0 ;  /* 0x00005e00bb007a0c */ /* 0x000fc60004701270 */
[----:B------:R1:W-:Y:S01]  /*109920*/  @P2 STG.E [R8.64], R33 ;  /* 0x0000002108002986 */ /* 0x0003e2000c101904 */
[----:B------:R-:W-:Y:S02]  /*109930*/  ISETP.LT.AND P6, PT, R202, c[0x0][0x178], !P1 ;  /* 0x00005e00ca007a0c */ /* 0x000fe40004fc1270 */
[----:B------:R-:W-:Y:S01]  /*109940*/  ISETP.LT.AND P2, PT, R55, c[0x0][0x178], !P1 ;  /* 0x00005e0037007a0c */ /* 0x000fe20004f41270 */
[----:B-1----:R-:W-:-:S04]  /*109950*/  IMAD.WIDE R2, R21, 0x4, R232 ;  /* 0x0000000415027825 */ /* 0x002fc800078e02e8 */
[C---:B------:R-:W-:Y:S01]  /*109960*/  IMAD.WIDE R4, R21.reuse, 0x4, R230 ;  /* 0x0000000415047825 */ /* 0x040fe200078e02e6 */
[----:B------:R1:W-:Y:S03]  /*109970*/  @P3 STG.E [R2.64], R61 ;  /* 0x0000003d02003986 */ /* 0x0003e6000c101904 */
[C---:B------:R-:W-:Y:S01]  /*109980*/  IMAD.WIDE R8, R21.reuse, 0x4, R228 ;  /* 0x0000000415087825 */ /* 0x040fe200078e02e4 */
[----:B------:R-:W-:Y:S01]  /*109990*/  IADD3 R12, R21, c[0x0][0x198], RZ ;  /* 0x00006600150c7a10 */ /* 0x000fe20007ffe0ff */
[----:B------:R1:W-:Y:S01]  /*1099a0*/  @P4 STG.E [R4.64], R77 ;  /* 0x0000004d04004986 */ /* 0x0003e2000c101904 */
[----:B------:R-:W-:-:S03]  /*1099b0*/  ISETP.LT.AND P4, PT, R203, c[0x0][0x178], !P1 ;  /* 0x00005e00cb007a0c */ /* 0x000fc60004f81270 */
[----:B------:R3:W-:Y:S01]  /*1099c0*/  @P5 STG.E [R8.64], R45 ;  /* 0x0000002d08005986 */ /* 0x0007e2000c101904 */
[----:B------:R-:W-:Y:S01]  /*1099d0*/  ISETP.LT.AND P5, PT, R119, c[0x0][0x178], !P1 ;  /* 0x00005e0077007a0c */ /* 0x000fe20004fa1270 */
[----:B-1----:R-:W-:Y:S01]  /*1099e0*/  IMAD.WIDE R2, R21, 0x4, R226 ;  /* 0x0000000415027825 */ /* 0x002fe200078e02e2 */
[----:B------:R-:W-:-:S03]  /*1099f0*/  ISETP.LT.AND P3, PT, R171, c[0x0][0x178], !P1 ;  /* 0x00005e00ab007a0c */ /* 0x000fc60004f61270 */
[C---:B------:R-:W-:Y:S01]  /*109a00*/  IMAD.WIDE R4, R12.reuse, 0x4, R238 ;  /* 0x000000040c047825 */ /* 0x040fe200078e02ee */
[----:B------:R1:W-:Y:S03]  /*109a10*/  @P0 STG.E [R2.64], R101 ;  /* 0x0000006502000986 */ /* 0x0003e6000c101904 */
[C---:B---3--:R-:W-:Y:S01]  /*109a20*/  IMAD.WIDE R8, R12.reuse, 0x4, R236 ;  /* 0x000000040c087825 */ /* 0x048fe200078e02ec */
[----:B------:R3:W-:Y:S01]  /*109a30*/  @P6 STG.E [R4.64], R247 ;  /* 0x000000f704006986 */ /* 0x0007e2000c101904 */
[----:B------:R-:W-:Y:S02]  /*109a40*/  ISETP.LT.AND P6, PT, R155, c[0x0][0x178], !P1 ;  /* 0x00005e009b007a0c */ /* 0x000fe40004fc1270 */
[----:B-1----:R-:W-:-:S04]  /*109a50*/  IMAD.WIDE R2, R12, 0x4, R224 ;  /* 0x000000040c027825 */ /* 0x002fc800078e02e0 */
[C---:B---3--:R-:W-:Y:S01]  /*109a60*/  IMAD.WIDE R4, R12.reuse, 0x4, R234 ;  /* 0x000000040c047825 */ /* 0x048fe200078e02ea */
[----:B------:R-:W-:Y:S01]  /*109a70*/  IADD3 R21, R12, c[0x0][0x198], RZ ;  /* 0x000066000c157a10 */ /* 0x000fe20007ffe0ff */
[----:B------:R-:W3:Y:S04]  /*109a80*/  LDL.LU R247, [R1+0xd78] ;  /* 0x000d780001f77983 */ /* 0x000ee80000300800 */
[----:B------:R1:W-:Y:S01]  /*109a90*/  @P2 STG.E [R8.64], R249 ;  /* 0x000000f908002986 */ /* 0x0003e2000c101904 */
[----:B------:R-:W-:-:S03]  /*109aa0*/  ISETP.LT.AND P2, PT, R139, c[0x0][0x178], !P1 ;  /* 0x00005e008b007a0c */ /* 0x000fc60004f41270 */
[----:B------:R1:W-:Y:S01]  /*109ab0*/  @P5 STG.E [R2.64], R18 ;  /* 0x0000001202005986 */ /* 0x0003e2000c101904 */
[----:B------:R-:W-:-:S03]  /*109ac0*/  ISETP.LT.AND P1, PT, R187, c[0x0][0x178], !P1 ;  /* 0x00005e00bb007a0c */ /* 0x000fc60004f21270 */
[----:B------:R1:W-:Y:S02]  /*109ad0*/  @P4 STG.E [R4.64], R58 ;  /* 0x0000003a04004986 */ /* 0x0003e4000c101904 */
[C---:B-1----:R-:W-:Y:S02]  /*109ae0*/  IMAD.WIDE R8, R12.reuse, 0x4, R232 ;  /* 0x000000040c087825 */ /* 0x042fe400078e02e8 */
[----:B------:R-:W3:Y:S04]  /*109af0*/  LDL.LU R249, [R1+0x518] ;  /* 0x0005180001f97983 */ /* 0x000ee80000300800 */
[----:B------:R1:W-:Y:S01]  /*109b00*/  @P3 STG.E [R8.64], R74 ;  /* 0x0000004a08003986 */ /* 0x0003e2000c101904 */
[----:B------:R-:W-:-:S04]  /*109b10*/  IMAD.WIDE R2, R12, 0x4, R230 ;  /* 0x000000040c027825 */ /* 0x000fc800078e02e6 */
[C---:B------:R-:W-:Y:S01]  /*109b20*/  IMAD.WIDE R4, R12.reuse, 0x4, R228 ;  /* 0x000000040c047825 */ /* 0x040fe200078e02e4 */
[----:B------:R4:W-:Y:S04]  /*109b30*/  @P2 STG.E [R2.64], R90 ;  /* 0x0000005a02002986 */ /* 0x0009e8000c101904 */
[----:B------:R4:W-:Y:S01]  /*109b40*/  @P6 STG.E [R4.64], R98 ;  /* 0x0000006204006986 */ /* 0x0009e2000c101904 */
[----:B-1----:R-:W-:Y:S01]  /*109b50*/  IMAD.WIDE R8, R12, 0x4, R226 ;  /* 0x000000040c087825 */ /* 0x002fe200078e02e2 */
[----:B----4-:R-:W-:-:S04]  /*109b60*/  ISETP.GE.AND P0, PT, R13, c[0x0][0x17c], PT ;  /* 0x00005f000d007a0c */ /* 0x010fc80003f06270 */
[----:B------:R-:W-:Y:S02]  /*109b70*/  ISETP.LT.AND P3, PT, R202, c[0x0][0x178], !P0 ;  /* 0x00005e00ca007a0c */ /* 0x000fe40004761270 */
[----:B------:R-:W-:Y:S01]  /*109b80*/  ISETP.LT.AND P4, PT, R55, c[0x0][0x178], !P0 ;  /* 0x00005e0037007a0c */ /* 0x000fe20004781270 */
[----:B------:R-:W-:Y:S01]  /*109b90*/  IMAD.WIDE R2, R21, 0x4, R238 ;  /* 0x0000000415027825 */ /* 0x000fe200078e02ee */
[----:B------:R-:W-:-:S03]  /*109ba0*/  ISETP.LT.AND P6, PT, R119, c[0x0][0x178], !P0 ;  /* 0x00005e0077007a0c */ /* 0x000fc600047c1270 */
[----:B------:R-:W-:Y:S01]  /*109bb0*/  IMAD.WIDE R4, R21, 0x4, R236 ;  /* 0x0000000415047825 */ /* 0x000fe200078e02ec */
[----:B------:R1:W-:Y:S01]  /*109bc0*/  @P1 STG.E [R8.64], R114 ;  /* 0x0000007208001986 */ /* 0x0003e2000c101904 */
[----:B------:R-:W-:Y:S02]  /*109bd0*/  ISETP.LT.AND P5, PT, R203, c[0x0][0x178], !P0 ;  /* 0x00005e00cb007a0c */ /* 0x000fe400047a1270 */
[----:B------:R-:W-:Y:S02]  /*109be0*/  ISETP.LT.AND P2, PT, R171, c[0x0][0x178], !P0 ;  /* 0x00005e00ab007a0c */ /* 0x000fe40004741270 */
[----:B------:R4:W-:Y:S01]  /*109bf0*/  @P3 STG.E [R2.64], R246 ;  /* 0x000000f602003986 */ /* 0x0009e2000c101904 */
[----:B------:R-:W-:Y:S01]  /*109c00*/  ISETP.LT.AND P1, PT, R139, c[0x0][0x178], !P0 ;  /* 0x00005e008b007a0c */ /* 0x000fe20004721270 */
[----:B------:R-:W-:-:S04]  /*109c10*/  IMAD.WIDE R12, R21, 0x4, R230 ;  /* 0x00000004150c7825 */ /* 0x000fc800078e02e6 */
[----:B-1----:R-:W-:-:S04]  /*109c20*/  IMAD.WIDE R8, R21, 0x4, R232 ;  /* 0x0000000415087825 */ /* 0x002fc800078e02e8 */
[----:B----4-:R-:W-:Y:S01]  /*109c30*/  IMAD.WIDE R2, R21, 0x4, R224 ;  /* 0x0000000415027825 */ /* 0x010fe200078e02e0 */
[----:B------:R-:W3:Y:S04]  /*109c40*/  LDL.LU R246, [R1+0xd7c] ;  /* 0x000d7c0001f67983 */ /* 0x000ee80000300800 */
[----:B--2---:R1:W-:Y:S01]  /*109c50*/  @P4 STG.E [R4.64], R248 ;  /* 0x000000f804004986 */ /* 0x0043e2000c101904 */
[----:B------:R-:W-:Y:S02]  /*109c60*/  ISETP.LT.AND P4, PT, R155, c[0x0][0x178], !P0 ;  /* 0x00005e009b007a0c */ /* 0x000fe40004781270 */
[----:B------:R-:W-:Y:S01]  /*109c70*/  ISETP.LT.AND P0, PT, R187, c[0x0][0x178], !P0 ;  /* 0x00005e00bb007a0c */ /* 0x000fe20004701270 */
[----:B------:R2:W-:Y:S01]  /*109c80*/  @P6 STG.E [R2.64], R19 ;  /* 0x0000001302006986 */ /* 0x0005e2000c101904 */
[----:B------:R-:W-:Y:S01]  /*109c90*/  ISETP.GE.AND P3, PT, R16, c[0x0][0x17c], PT ;  /* 0x00005f0010007a0c */ /* 0x000fe20003f66270 */
[----:B------:R-:W-:-:S04]  /*109ca0*/  IMAD.WIDE R16, R21, 0x4, R228 ;  /* 0x0000000415107825 */ /* 0x000fc800078e02e4 */
[C---:B-1----:R-:W-:Y:S01]  /*109cb0*/  IMAD.WIDE R4, R21.reuse, 0x4, R234 ;  /* 0x0000000415047825 */ /* 0x042fe200078e02ea */
[----:B------:R-:W4:Y:S03]  /*109cc0*/  LDL.LU R248, [R1+0x51c] ;  /* 0x00051c0001f87983 */ /* 0x000f260000300800 */
[----:B--2---:R-:W-:Y:S01]  /*109cd0*/  IMAD.WIDE R2, R21, 0x4, R226 ;  /* 0x0000000415027825 */ /* 0x004fe200078e02e2 */
[----:B------:R1:W-:Y:S04]  /*109ce0*/  @P5 STG.E [R4.64], R59 ;  /* 0x0000003b04005986 */ /* 0x0003e8000c101904 */
[----:B------:R2:W-:Y:S04]  /*109cf0*/  @P2 STG.E [R8.64], R75 ;  /* 0x0000004b08002986 */ /* 0x0005e8000c101904 */
[----:B------:R1:W-:Y:S04]  /*109d00*/  @P1 STG.E [R12.64], R91 ;  /* 0x0000005b0c001986 */ /* 0x0003e8000c101904 */
[----:B------:R1:W-:Y:S04]  /*109d10*/  @P4 STG.E [R16.64], R99 ;  /* 0x0000006310004986 */ /* 0x0003e8000c101904 */
[----:B------:R1:W-:Y:S01]  /*109d20*/  @P0 STG.E [R2.64], R115 ;  /* 0x0000007302000986 */ /* 0x0003e2000c101904 */
[----:B------:R-:W-:-:S03]  /*109d30*/  ISETP.GE.AND P0, PT, R20, c[0x0][0x17c], PT ;  /* 0x00005f0014007a0c */ /* 0x000fc60003f06270 */
[----:B------:R-:W4:Y:S01]  /*109d40*/  LDL.LU R20, [R1+0x5ab0] ;  /* 0x005ab00001147983 */ /* 0x000f220000300800 */
[----:B------:R-:W-:Y:S02]  /*109d50*/  ISETP.LT.AND P1, PT, R202, c[0x0][0x178], !P3 ;  /* 0x00005e00ca007a0c */ /* 0x000fe40005f21270 */
[----:B------:R-:W-:Y:S02]  /*109d60*/  IADD3 R23, R21, c[0x0][0x198], RZ ;  /* 0x0000660015177a10 */ /* 0x000fe40007ffe0ff */
[----:B------:R-:W-:-:S03]  /*109d70*/  ISETP.LT.AND P5, PT, R55, c[0x0][0x178], !P3 ;  /* 0x00005e0037007a0c */ /* 0x000fc60005fa1270 */
[----:B-1----:R-:W-:Y:S01]  /*109d80*/  IMAD.WIDE R4, R23, 0x4, R238 ;  /* 0x0000000417047825 */ /* 0x002fe200078e02ee */
[----:B------:R-:W-:Y:S02]  /*109d90*/  ISETP.LT.AND P2, PT, R119, c[0x0][0x178], !P3 ;  /* 0x00005e0077007a0c */ /* 0x000fe40005f41270 */
[----:B------:R-:W-:Y:S02]  /*109da0*/  ISETP.LT.AND P4, PT, R203, c[0x0][0x178], !P3 ;  /* 0x00005e00cb007a0c */ /* 0x000fe40005f81270 */
[----:B------:R-:W-:Y:S01]  /*109db0*/  ISETP.LT.AND P6, PT, R171, c[0x0][0x178], !P3 ;  /* 0x00005e00ab007a0c */ /* 0x000fe20005fc1270 */
[----:B--2---:R-:W-:-:S04]  /*109dc0*/  IMAD.WIDE R8, R23, 0x4, R236 ;  /* 0x0000000417087825 */ /* 0x004fc800078e02ec */
[----:B------:R-:W-:-:S04]  /*109dd0*/  IMAD.WIDE R12, R23, 0x4, R224 ;  /* 0x00000004170c7825 */ /* 0x000fc800078e02e0 */
[----:B------:R-:W-:-:S04]  /*109de0*/  IMAD.WIDE R16, R23, 0x4, R234 ;  /* 0x0000000417107825 */ /* 0x000fc800078e02ea */
[----:B------:R-:W-:Y:S01]  /*109df0*/  IMAD.WIDE R18, R23, 0x4, R232 ;  /* 0x0000000417127825 */ /* 0x000fe200078e02e8 */
[----:B---3--:R1:W-:Y:S01]  /*109e00*/  @P1 STG.E [R4.64], R247 ;  /* 0x000000f704001986 */ /* 0x0083e2000c101904 */
[----:B------:R-:W-:Y:S02]  /*109e10*/  ISETP.LT.AND P1, PT, R139, c[0x0][0x178], !P3 ;  /* 0x00005e008b007a0c */ /* 0x000fe40005f21270 */
[----:B------:R-:W-:Y:S01]  /*109e20*/  IMAD.WIDE R2, R23, 0x4, R230 ;  /* 0x0000000417027825 */ /* 0x000fe200078e02e6 */
[----:B-1----:R-:W2:Y:S04]  /*109e30*/  LDL.LU R247, [R1+0xd68] ;  /* 0x000d680001f77983 */ /* 0x002ea80000300800 */
[----:B------:R1:W-:Y:S04]  /*109e40*/  @P5 STG.E [R8.64], R249 ;  /* 0x000000f908005986 */ /* 0x0003e8000c101904 */
[----:B------:R3:W-:Y:S04]  /*109e50*/  @P2 STG.E [R12.64], R14 ;  /* 0x0000000e0c002986 */ /* 0x0007e8000c101904 */
[----:B------:R3:W-:Y:S04]  /*109e60*/  @P4 STG.E [R16.64], R42 ;  /* 0x0000002a10004986 */ /* 0x0007e8000c101904 */
[----:B-1----:R-:W2:Y:S04]  /*109e70*/  LDL.LU R249, [R1+0x438] ;  /* 0x0004380001f97983 */ /* 0x002ea80000300800 */
[----:B------:R-:W-:Y:S04]  /*109e80*/  @P6 STG.E [R18.64], R70 ;  /* 0x0000004612006986 */ /* 0x000fe8000c101904 */
[----:B------:R-:W-:Y:S04]  /*109e90*/  @P1 STG.E [R2.64], R86 ;  /* 0x0000005602001986 */ /* 0x000fe8000c101904 */
[----:B------:R-:W2:Y:S01]  /*109ea0*/  LDL.LU R22, [R1+0x5aac] ;  /* 0x005aac0001167983 */ /* 0x000ea20000300800 */
[----:B------:R-:W-:-:S02]  /*109eb0*/  ISETP.LT.AND P2, PT, R155, c[0x0][0x178], !P3 ;  /* 0x00005e009b007a0c */ /* 0x000fc40005f41270 */
[----:B------:R-:W-:Y:S02]  /*109ec0*/  ISETP.LT.AND P3, PT, R187, c[0x0][0x178], !P3 ;  /* 0x00005e00bb007a0c */ /* 0x000fe40005f61270 */
[----:B------:R-:W-:Y:S02]  /*109ed0*/  ISETP.LT.AND P4, PT, R202, c[0x0][0x178], !P0 ;  /* 0x00005e00ca007a0c */ /* 0x000fe40004781270 */
[----:B------:R-:W-:Y:S02]  /*109ee0*/  ISETP.LT.AND P6, PT, R55, c[0x0][0x178], !P0 ;  /* 0x00005e0037007a0c */ /* 0x000fe400047c1270 */
[C---:B------:R-:W-:Y:S01]  /*109ef0*/  IADD3 R21, R23.reuse, c[0x0][0x198], RZ ;  /* 0x0000660017157a10 */ /* 0x040fe20007ffe0ff */
[----:B------:R-:W-:-:S04]  /*109f00*/  IMAD.WIDE R4, R23, 0x4, R228 ;  /* 0x0000000417047825 */ /* 0x000fc800078e02e4 */
[----:B---3--:R-:W-:Y:S01]  /*109f10*/  IMAD.WIDE R12, R23, 0x4, R226 ;  /* 0x00000004170c7825 */ /* 0x008fe200078e02e2 */
[----:B------:R-:W-:Y:S03]  /*109f20*/  @P2 STG.E [R4.64], R94 ;  /* 0x0000005e04002986 */ /* 0x000fe6000c101904 */
[C---:B------:R-:W-:Y:S01]  /*109f30*/  IMAD.WIDE R8, R21.reuse, 0x4, R238 ;  /* 0x0000000415087825 */ /* 0x040fe200078e02ee */
[----:B------:R-:W-:Y:S03]  /*109f40*/  @P3 STG.E [R12.64], R110 ;  /* 0x0000006e0c003986 */ /* 0x000fe6000c101904 */
[----:B------:R-:W-:Y:S01]  /*109f50*/  IMAD.WIDE R16, R21, 0x4, R236 ;  /* 0x0000000415107825 */ /* 0x000fe200078e02ec */
[----:B------:R1:W-:Y:S01]  /*109f60*/  @P4 STG.E [R8.64], R246 ;  /* 0x000000f608004986 */ /* 0x0003e2000c101904 */
[----:B----4-:R-:W-:-:S03]  /*109f70*/  ISETP.GE.AND P1, PT, R20, c[0x0][0x17c], PT ;  /* 0x00005f0014007a0c */ /* 0x010fc60003f26270 */
[----:B------:R-:W3:Y:S04]  /*109f80*/  LDL.LU R20, [R1+0x5aa8] ;  /* 0x005aa80001147983 */ /* 0x000ee80000300800 */
[----:B------:R4:W-:Y:S04]  /*109f90*/  @P6 STG.E [R16.64], R248 ;  /* 0x000000f810006986 */ /* 0x0009e8000c101904 */
[----:B-1----:R-:W3:Y:S04]  /*109fa0*/  LDL.LU R246, [R1+0xd6c] ;  /* 0x000d6c0001f67983 */ /* 0x002ee80000300800 */
[----:B----4-:R-:W4:Y:S01]  /*109fb0*/  LDL.LU R248, [R1+0x43c] ;  /* 0x00043c0001f87983 */ /* 0x010f220000300800 */
[----:B------:R-:W-:Y:S01]  /*109fc0*/  ISETP.LT.AND P5, PT, R119, c[0x0][0x178], !P0 ;  /* 0x00005e0077007a0c */ /* 0x000fe200047a1270 */
[----:B------:R-:W-:Y:S01]  /*109fd0*/  IMAD.WIDE R18, R21, 0x4, R224 ;  /* 0x0000000415127825 */ /* 0x000fe200078e02e0 */
[----:B------:R-:W-:-:S02]  /*109fe0*/  ISETP.LT.AND P3, PT, R203, c[0x0][0x178], !P0 ;  /* 0x00005e00cb007a0c */ /* 0x000fc40004761270 */
[----:B------:R-:W-:Y:S02]  /*109ff0*/  ISETP.LT.AND P2, PT, R171, c[0x0][0x178], !P0 ;  /* 0x00005e00ab007a0c */ /* 0x000fe40004741270 */
[----:B------:R-:W-:Y:S02]  /*10a000*/  ISETP.LT.AND P6, PT, R139, c[0x0][0x178], !P0 ;  /* 0x00005e008b007a0c */ /* 0x000fe400047c1270 */
[----:B------:R-:W-:Y:S02]  /*10a010*/  ISETP.LT.AND P4, PT, R155, c[0x0][0x178], !P0 ;  /* 0x00005e009b007a0c */ /* 0x000fe40004781270 */
[----:B------:R-:W-:-:S03]  /*10a020*/  ISETP.LT.AND P0, PT, R187, c[0x0][0x178], !P0 ;  /* 0x00005e00bb007a0c */ /* 0x000fc60004701270 */
[----:B------:R1:W-:Y:S01]  /*10a030*/  @P5 STG.E [R18.64], R15 ;  /* 0x0000000f12005986 */ /* 0x0003e2000c101904 */
[----:B------:R-:W-:Y:S01]  /*10a040*/  ISETP.LT.AND P5, PT, R202, c[0x0][0x178], !P1 ;  /* 0x00005e00ca007a0c */ /* 0x000fe20004fa1270 */
[C---:B------:R-:W-:Y:S01]  /*10a050*/  IMAD.WIDE R2, R21.reuse, 0x4, R234 ;  /* 0x0000000415027825 */ /* 0x040fe200078e02ea */
[----:B------:R-:W-:-:S03]  /*10a060*/  IADD3 R23, R21, c[0x0][0x198], RZ ;  /* 0x0000660015177a10 */ /* 0x000fc60007ffe0ff */
[C---:B------:R-:W-:Y:S01]  /*10a070*/  IMAD.WIDE R4, R21.reuse, 0x4, R232 ;  /* 0x0000000415047825 */ /* 0x040fe200078e02e8 */
[----:B------:R2:W-:Y:S03]  /*10a080*/  @P3 STG.E [R2.64], R43 ;  /* 0x0000002b02003986 */ /* 0x0005e6000c101904 */
[C---:B------:R-:W-:Y:S01]  /*10a090*/  IMAD.WIDE R8, R21.reuse, 0x4, R230 ;  /* 0x0000000415087825 */ /* 0x040fe200078e02e6 */
[----:B------:R2:W-:Y:S03]  /*10a0a0*/  @P2 STG.E [R4.64], R71 ;  /* 0x0000004704002986 */ /* 0x0005e6000c101904 */
[C---:B------:R-:W-:Y:S01]  /*10a0b0*/  IMAD.WIDE R12, R21.reuse, 0x4, R228 ;  /* 0x00000004150c7825 */ /* 0x040fe200078e02e4 */
[----:B------:R-:W-:Y:S03]  /*10a0c0*/  @P6 STG.E [R8.64], R87 ;  /* 0x0000005708006986 */ /* 0x000fe6000c101904 */
[----:B-1----:R-:W-:Y:S01]  /*10a0d0*/  IMAD.WIDE R14, R21, 0x4, R226 ;  /* 0x00000004150e7825 */ /* 0x002fe200078e02e2 */
[----:B------:R-:W-:-:S03]  /*10a0e0*/  ISETP.LT.AND P6, PT, R55, c[0x0][0x178], !P1 ;  /* 0x00005e0037007a0c */ /* 0x000fc60004fc1270 */
[----:B------:R-:W-:Y:S01]  /*10a0f0*/  IMAD.WIDE R16, R23, 0x4, R238 ;  /* 0x0000000417107825 */ /* 0x000fe200078e02ee */
[----:B------:R-:W-:Y:S01]  /*10a100*/  @P4 STG.E [R12.64], R95 ;  /* 0x0000005f0c004986 */ /* 0x000fe2000c101904 */
[----:B------:R-:W-:Y:S02]  /*10a110*/  ISETP.LT.AND P2, PT, R119, c[0x0][0x178], !P1 ;  /* 0x00005e0077007a0c */ /* 0x000fe40004f41270 */
[----:B------:R-:W-:Y:S01]  /*10a120*/  ISETP.LT.AND P4, PT, R203, c[0x0][0x178], !P1 ;  /* 0x00005e00cb007a0c */ /* 0x000fe20004f81270 */
[----:B------:R-:W-:Y:S01]  /*10a130*/  @P0 STG.E [R14.64], R111 ;  /* 0x0000006f0e000986 */ /* 0x000fe2000c101904 */
[----:B------:R-:W-:-:S03]  /*10a140*/  ISETP.LT.AND P3, PT, R171, c[0x0][0x178], !P1 ;  /* 0x00005e00ab007a0c */ /* 0x000fc60004f61270 */
[----:B--2---:R1:W-:Y:S01]  /*10a150*/  @P5 STG.E [R16.64], R247 ;  /* 0x000000f710005986 */ /* 0x0043e2000c101904 */
[----:B------:R-:W-:Y:S02]  /*10a160*/  ISETP.LT.AND P5, PT, R139, c[0x0][0x178], !P1 ;  /* 0x00005e008b007a0c */ /* 0x000fe40004fa1270 */
[----:B------:R-:W-:Y:S02]  /*10a170*/  ISETP.LT.AND P0, PT, R155, c[0x0][0x178], !P1 ;  /* 0x00005e009b007a0c */ /* 0x000fe40004f01270 */
[----:B------:R-:W-:Y:S01]  /*10a180*/  ISETP.LT.AND P1, PT, R187, c[0x0][0x178], !P1 ;  /* 0x00005e00bb007a0c */ /* 0x000fe20004f21270 */
[----:B------:R-:W-:-:S04]  /*10a190*/  IMAD.WIDE R2, R23, 0x4, R236 ;  /* 0x0000000417027825 */ /* 0x000fc800078e02ec */
[C---:B------:R-:W-:Y:S01]  /*10a1a0*/  IMAD.WIDE R4, R23.reuse, 0x4, R224 ;  /* 0x0000000417047825 */ /* 0x040fe200078e02e0 */
[----:B-1----:R-:W2:Y:S03]  /*10a1b0*/  LDL.LU R247, [R1+0xd08] ;  /* 0x000d080001f77983 */ /* 0x002ea60000300800 */
[C---:B------:R-:W-:Y:S01]  /*10a1c0*/  IMAD.WIDE R8, R23.reuse, 0x4, R234 ;  /* 0x0000000417087825 */ /* 0x040fe200078e02ea */
[----:B------:R1:W-:Y:S03]  /*10a1d0*/  @P6 STG.E [R2.64], R249 ;  /* 0x000000f902006986 */ /* 0x0003e6000c101904 */
[C---:B------:R-:W-:Y:S01]  /*10a1e0*/  IMAD.WIDE R12, R23.reuse, 0x4, R232 ;  /* 0x00000004170c7825 */ /* 0x040fe200078e02e8 */
[----:B------:R1:W-:Y:S03]  /*10a1f0*/  @P2 STG.E [R4.64], R10 ;  /* 0x0000000a04002986 */ /* 0x0003e6000c101904 */
[C---:B------:R-:W-:Y:S01]  /*10a200*/  IMAD.WIDE R14, R23.reuse, 0x4, R230 ;  /* 0x00000004170e7825 */ /* 0x040fe200078e02e6 */
[----:B------:R1:W-:Y:S03]  /*10a210*/  @P4 STG.E [R8.64], R38 ;  /* 0x0000002608004986 */ /* 0x0003e6000c101904 */
[C---:B------:R-:W-:Y:S01]  /*10a220*/  IMAD.WIDE R16, R23.reuse, 0x4, R228 ;  /* 0x0000000417107825 */ /* 0x040fe200078e02e4 */
[----:B------:R-:W-:Y:S03]  /*10a230*/  @P3 STG.E [R12.64], R66 ;  /* 0x000000420c003986 */ /* 0x000fe6000c101904 */
[----:B-1----:R-:W-:Y:S01]  /*10a240*/  IMAD.WIDE R2, R23, 0x4, R226 ;  /* 0x0000000417027825 */ /* 0x002fe200078e02e2 */
[----:B------:R-:W-:Y:S04]  /*10a250*/  @P5 STG.E [R14.64], R82 ;  /* 0x000000520e005986 */ /* 0x000fe8000c101904 */
[----:B------:R-:W-:Y:S04]  /*10a260*/  @P0 STG.E [R16.64], R50 ;  /* 0x0000003210000986 */ /* 0x000fe8000c101904 */
[----:B------:R-:W-:Y:S01]  /*10a270*/  @P1 STG.E [R2.64], R106 ;  /* 0x0000006a02001986 */ /* 0x000fe2000c101904 */
[----:B------:R-:W-:-:S04]  /*10a280*/  ISETP.GE.AND P6, PT, R22, c[0x0][0x17c], PT ;  /* 0x00005f0016007a0c */ /* 0x000fc80003fc6270 */
[----:B------:R-:W-:Y:S02]  /*10a290*/  ISETP.LT.AND P2, PT, R202, c[0x0][0x178], !P6 ;  /* 0x00005e00ca007a0c */ /* 0x000fe40007741270 */
[----:B------:R-:W-:Y:S02]  /*10a2a0*/  ISETP.LT.AND P3, PT, R55, c[0x0][0x178], !P6 ;  /* 0x00005e0037007a0c */ /* 0x000fe40007761270 */
[----:B------:R-:W-:-:S05]  /*10a2b0*/  IADD3 R19, R23, c[0x0][0x198], RZ ;  /* 0x0000660017137a10 */ /* 0x000fca0007ffe0ff */
[----:B------:R-:W-:-:S04]  /*10a2c0*/  IMAD.WIDE R4, R19, 0x4, R238 ;  /* 0x0000000413047825 */ /* 0x000fc800078e02ee */
[----:B------:R-:W-:Y:S01]  /*10a2d0*/  IMAD.WIDE R8, R19, 0x4, R236 ;  /* 0x0000000413087825 */ /* 0x000fe200078e02ec */
[----:B---3--:R-:W-:Y:S02]  /*10a2e0*/  ISETP.GE.AND P1, PT, R20, c[0x0][0x17c], PT ;  /* 0x00005f0014007a0c */ /* 0x008fe40003f26270 */
[----:B------:R-:W3:Y:S04]  /*10a2f0*/  LDL.LU R20, [R1+0x5aa4] ;  /* 0x005aa40001147983 */ /* 0x000ee80000300800 */
[----:B------:R-:W3:Y:S04]  /*10a300*/  LDL.LU R249, [R1+0x428] ;  /* 0x0004280001f97983 */ /* 0x000ee80000300800 */
[----:B------:R-:W3:Y:S04]  /*10a310*/  LDL.LU R18, [R1+0x5a9c] ;  /* 0x005a9c0001127983 */ /* 0x000ee80000300800 */
[----:B------:R1:W-:Y:S04]  /*10a320*/  @P2 STG.E [R4.64], R246 ;  /* 0x000000f604002986 */ /* 0x0003e8000c101904 */
[----:B----4-:R4:W-:Y:S04]  /*10a330*/  @P3 STG.E [R8.64], R248 ;  /* 0x000000f808003986 */ /* 0x0109e8000c101904 */
        /* <DEDUP_REMOVED lines=11> */
[----:B------:R-:W-:-:S04]  /*10a3f0*/  IMAD.WIDE R14, R19, 0x4, R234 ;  /* 0x00000004130e7825 */ /* 0x000fc800078e02ea */
[----:B------:R-:W-:-:S04]  /*10a400*/  IMAD.WIDE R16, R19, 0x4, R232 ;  /* 0x0000000413107825 */ /* 0x000fc800078e02e8 */
[----:B------:R-:W-:-:S04]  /*10a410*/  IMAD.WIDE R2, R19, 0x4, R230 ;  /* 0x0000000413027825 */ /* 0x000fc800078e02e6 */
[----:B------:R-:W-:-:S04]  /*10a420*/  IMAD.WIDE R4, R19, 0x4, R228 ;  /* 0x0000000413047825 */ /* 0x000fc800078e02e4 */
[C---:B------:R-:W-:Y:S01]  /*10a430*/  IMAD.WIDE R8, R19.reuse, 0x4, R226 ;  /* 0x0000000413087825 */ /* 0x040fe200078e02e2 */
[----:B------:R-:W-:Y:S01]  /*10a440*/  IADD3 R19, R19, c[0x0][0x198], RZ ;  /* 0x0000660013137a10 */ /* 0x000fe20007ffe0ff */
[----:B------:R2:W-:Y:S04]  /*10a450*/  @P0 STG.E [R14.64], R39 ;  /* 0x000000270e000986 */ /* 0x0005e8000c101904 */
[----:B-1----:R-:W-:Y:S01]  /*10a460*/  IMAD.WIDE R10, R19, 0x4, R238 ;  /* 0x00000004130a7825 */ /* 0x002fe200078e02ee */
[----:B------:R-:W-:Y:S04]  /*10a470*/  @P5 STG.E [R16.64], R67 ;  /* 0x0000004310005986 */ /* 0x000fe8000c101904 */
[----:B------:R1:W-:Y:S04]  /*10a480*/  @P3 STG.E [R2.64], R83 ;  /* 0x0000005302003986 */ /* 0x0003e8000c101904 */
[----:B------:R1:W-:Y:S04]  /*10a490*/  @P2 STG.E [R4.64], R51 ;  /* 0x0000003304002986 */ /* 0x0003e8000c101904 */
[----:B------:R1:W-:Y:S01]  /*10a4a0*/  @P6 STG.E [R8.64], R107 ;  /* 0x0000006b08006986 */ /* 0x0003e2000c101904 */
[----:B------:R-:W-:-:S03]  /*10a4b0*/  ISETP.LT.AND P0, PT, R55, c[0x0][0x178], !P1 ;  /* 0x00005e0037007a0c */ /* 0x000fc60004f01270 */
[----:B--2---:R2:W-:Y:S01]  /*10a4c0*/  @P4 STG.E [R10.64], R247 ;  /* 0x000000f70a004986 */ /* 0x0045e2000c101904 */
[----:B------:R-:W-:Y:S02]  /*10a4d0*/  ISETP.LT.AND P5, PT, R119, c[0x0][0x178], !P1 ;  /* 0x00005e0077007a0c */ /* 0x000fe40004fa1270 */
[----:B------:R-:W-:Y:S02]  /*10a4e0*/  ISETP.LT.AND P3, PT, R203, c[0x0][0x178], !P1 ;  /* 0x00005e00cb007a0c */ /* 0x000fe40004f61270 */
[----:B------:R-:W-:Y:S02]  /*10a4f0*/  ISETP.LT.AND P2, PT, R171, c[0x0][0x178], !P1 ;  /* 0x00005e00ab007a0c */ /* 0x000fe40004f41270 */
[----:B------:R-:W-:Y:S01]  /*10a500*/  ISETP.LT.AND P6, PT, R139, c[0x0][0x178], !P1 ;  /* 0x00005e008b007a0c */ /* 0x000fe20004fc1270 */
[----:B------:R-:W-:-:S04]  /*10a510*/  IMAD.WIDE R12, R19, 0x4, R236 ;  /* 0x00000004130c7825 */ /* 0x000fc800078e02ec */
[----:B------:R-:W-:-:S04]  /*10a520*/  IMAD.WIDE R14, R19, 0x4, R224 ;  /* 0x00000004130e7825 */ /* 0x000fc800078e02e0 */
[----:B-1----:R-:W-:-:S04]  /*10a530*/  IMAD.WIDE R2, R19, 0x4, R234 ;  /* 0x0000000413027825 */ /* 0x002fc800078e02ea */
[----:B------:R-:W-:-:S04]  /*10a540*/  IMAD.WIDE R4, R19, 0x4, R232 ;  /* 0x0000000413047825 */ /* 0x000fc800078e02e8 */
[C---:B------:R-:W-:Y:S01]  /*10a550*/  IMAD.WIDE R8, R19.reuse, 0x4, R230 ;  /* 0x0000000413087825 */ /* 0x040fe200078e02e6 */
[----:B------:R-:W-:-:S03]  /*10a560*/  IADD3 R21, R19, c[0x0][0x198], RZ ;  /* 0x0000660013157a10 */ /* 0x000fc60007ffe0ff */
[----:B--2---:R-:W-:Y:S01]  /*10a570*/  IMAD.WIDE R10, R19, 0x4, R228 ;  /* 0x00000004130a7825 */ /* 0x004fe200078e02e4 */
[----:B---3--:R-:W-:Y:S02]  /*10a580*/  ISETP.GE.AND P4, PT, R20, c[0x0][0x17c], PT ;  /* 0x00005f0014007a0c */ /* 0x008fe40003f86270 */
[----:B------:R-:W2:Y:S04]  /*10a590*/  LDL.LU R20, [R1+0x5ad4] ;  /* 0x005ad40001147983 */ /* 0x000ea80000300800 */
[----:B------:R1:W-:Y:S01]  /*10a5a0*/  @P0 STG.E [R12.64], R249 ;  /* 0x000000f90c000986 */ /* 0x0003e2000c101904 */
[----:B------:R-:W-:Y:S02]  /*10a5b0*/  ISETP.LT.AND P0, PT, R155, c[0x0][0x178], !P1 ;  /* 0x00005e009b007a0c */ /* 0x000fe40004f01270 */
[----:B------:R-:W-:Y:S01]  /*10a5c0*/  ISETP.LT.AND P1, PT, R187, c[0x0][0x178], !P1 ;  /* 0x00005e00bb007a0c */ /* 0x000fe20004f21270 */
[----:B------:R3:W-:Y:S01]  /*10a5d0*/  @P5 STG.E [R14.64], R6 ;  /* 0x000000060e005986 */ /* 0x0007e2000c101904 */
[----:B------:R-:W-:-:S03]  /*10a5e0*/  ISETP.LT.AND P5, PT, R55, c[0x0][0x178], !P4 ;  /* 0x00005e0037007a0c */ /* 0x000fc600067a1270 */
[----:B------:R3:W-:Y:S01]  /*10a5f0*/  @P3 STG.E [R2.64], R34 ;  /* 0x0000002202003986 */ /* 0x0007e2000c101904 */
[----:B------:R-:W-:-:S03]  /*10a600*/  ISETP.LT.AND P3, PT, R202, c[0x0][0x178], !P4 ;  /* 0x00005e00ca007a0c */ /* 0x000fc60006761270 */
[----:B------:R-:W-:Y:S04]  /*10a610*/  @P2 STG.E [R4.64], R62 ;  /* 0x0000003e04002986 */ /* 0x000fe8000c101904 */
[----:B------:R4:W-:Y:S01]  /*10a620*/  @P6 STG.E [R8.64], R78 ;  /* 0x0000004e08006986 */ /* 0x0009e2000c101904 */
[----:B------:R-:W-:Y:S01]  /*10a630*/  ISETP.LT.AND P6, PT, R119, c[0x0][0x178], !P4 ;  /* 0x00005e0077007a0c */ /* 0x000fe200067c1270 */
[----:B-1----:R-:W-:Y:S01]  /*10a640*/  IMAD.WIDE R12, R19, 0x4, R226 ;  /* 0x00000004130c7825 */ /* 0x002fe200078e02e2 */
[----:B------:R-:W-:Y:S02]  /*10a650*/  ISETP.GE.AND P2, PT, R18, c[0x0][0x17c], PT ;  /* 0x00005f0012007a0c */ /* 0x000fe40003f46270 */
[----:B------:R-:W2:Y:S01]  /*10a660*/  LDL.LU R18, [R1+0x5ad0] ;  /* 0x005ad00001127983 */ /* 0x000ea20000300800 */
[----:B---3--:R-:W-:-:S04]  /*10a670*/  IMAD.WIDE R14, R21, 0x4, R238 ;  /* 0x00000004150e7825 */ /* 0x008fc800078e02ee */
[C---:B------:R-:W-:Y:S01]  /*10a680*/  IMAD.WIDE R2, R21.reuse, 0x4, R236 ;  /* 0x0000000415027825 */ /* 0x040fe200078e02ec */
[----:B------:R-:W-:Y:S03]  /*10a690*/  @P0 STG.E [R10.64], R46 ;  /* 0x0000002e0a000986 */ /* 0x000fe6000c101904 */
[----:B----4-:R-:W-:Y:S01]  /*10a6a0*/  IMAD.WIDE R8, R21, 0x4, R224 ;  /* 0x0000000415087825 */ /* 0x010fe200078e02e0 */
[----:B------:R-:W-:Y:S04]  /*10a6b0*/  @P1 STG.E [R12.64], R102 ;  /* 0x000000660c001986 */ /* 0x000fe8000c101904 */
[----:B------:R-:W-:Y:S04]  /*10a6c0*/  @P3 STG.E [R14.64], R246 ;  /* 0x000000f60e003986 */ /* 0x000fe8000c101904 */
[----:B------:R-:W-:Y:S04]  /*10a6d0*/  @P5 STG.E [R2.64], R248 ;  /* 0x000000f802005986 */ /* 0x000fe8000c101904 */
[----:B------:R-:W-:Y:S04]  /*10a6e0*/  @P6 STG.E [R8.64], R7 ;  /* 0x0000000708006986 */ /* 0x000fe8000c101904 */
[----:B------:R1:W3:Y:S04]  /*10a6f0*/  LDS.128 R4, [R0] ;  /* 0x0000000000047984 */ /* 0x0002e80000000c00 */
[----:B-1----:R-:W4:Y:S01]  /*10a700*/  LDL.LU R0, [R1+0x5acc] ;  /* 0x005acc0001007983 */ /* 0x002f220000300800 */
[----:B------:R-:W-:-:S02]  /*10a710*/  ISETP.LT.AND P0, PT, R203, c[0x0][0x178], !P4 ;  /* 0x00005e00cb007a0c */ /* 0x000fc40006701270 */
[----:B------:R-:W-:Y:S02]  /*10a720*/  ISETP.LT.AND P1, PT, R171, c[0x0][0x178], !P4 ;  /* 0x00005e00ab007a0c */ /* 0x000fe40006721270 */
[----:B------:R-:W-:Y:S02]  /*10a730*/  ISETP.LT.AND P5, PT, R139, c[0x0][0x178], !P4 ;  /* 0x00005e008b007a0c */ /* 0x000fe400067a1270 */
[----:B------:R-:W-:Y:S01]  /*10a740*/  ISETP.LT.AND P3, PT, R155, c[0x0][0x178], !P4 ;  /* 0x00005e009b007a0c */ /* 0x000fe20006761270 */
[----:B------:R-:W-:-:S04]  /*10a750*/  IMAD.WIDE R10, R21, 0x4, R234 ;  /* 0x00000004150a7825 */ /* 0x000fc800078e02ea */
[----:B------:R-:W-:-:S04]  /*10a760*/  IMAD.WIDE R12, R21, 0x4, R232 ;  /* 0x00000004150c7825 */ /* 0x000fc800078e02e8 */
[----:B------:R-:W-:Y:S01]  /*10a770*/  IMAD.WIDE R14, R21, 0x4, R230 ;  /* 0x00000004150e7825 */ /* 0x000fe200078e02e6 */
[----:B------:R1:W-:Y:S01]  /*10a780*/  @P0 STG.E [R10.64], R35 ;  /* 0x000000230a000986 */ /* 0x0003e2000c101904 */
[----:B------:R-:W-:Y:S02]  /*10a790*/  ISETP.LT.AND P4, PT, R187, c[0x0][0x178], !P4 ;  /* 0x00005e00bb007a0c */ /* 0x000fe40006781270 */
[----:B------:R-:W-:Y:S01]  /*10a7a0*/  IMAD.WIDE R16, R21, 0x4, R228 ;  /* 0x0000000415107825 */ /* 0x000fe200078e02e4 */
[----:B------:R1:W-:Y:S01]  /*10a7b0*/  @P1 STG.E [R12.64], R63 ;  /* 0x0000003f0c001986 */ /* 0x0003e2000c101904 */
[----:B------:R-:W-:-:S03]  /*10a7c0*/  ISETP.LT.AND P6, PT, R202, c[0x0][0x178], !P2 ;  /* 0x00005e00ca007a0c */ /* 0x000fc600057c1270 */
[----:B------:R1:W-:Y:S01]  /*10a7d0*/  @P5 STG.E [R14.64], R79 ;  /* 0x0000004f0e005986 */ /* 0x0003e2000c101904 */
[----:B------:R-:W-:Y:S02]  /*10a7e0*/  ISETP.LT.AND P5, PT, R55, c[0x0][0x178], !P2 ;  /* 0x00005e0037007a0c */ /* 0x000fe400057a1270 */
[----:B------:R-:W-:Y:S01]  /*10a7f0*/  IADD3 R19, R21, c[0x0][0x198], RZ ;  /* 0x0000660015137a10 */ /* 0x000fe20007ffe0ff */
[----:B------:R1:W-:Y:S01]  /*10a800*/  @P3 STG.E [R16.64], R47 ;  /* 0x0000002f10003986 */ /* 0x0003e2000c101904 */
[----:B------:R-:W-:Y:S02]  /*10a810*/  ISETP.LT.AND P0, PT, R119, c[0x0][0x178], !P2 ;  /* 0x00005e0077007a0c */ /* 0x000fe40005701270 */
[----:B------:R-:W-:Y:S01]  /*10a820*/  ISETP.LT.AND P3, PT, R203, c[0x0][0x178], !P2 ;  /* 0x00005e00cb007a0c */ /* 0x000fe20005761270 */
[----:B------:R-:W-:Y:S01]  /*10a830*/  IMAD.WIDE R2, R21, 0x4, R226 ;  /* 0x0000000415027825 */ /* 0x000fe200078e02e2 */
[----:B------:R-:W-:-:S03]  /*10a840*/  ISETP.LT.AND P1, PT, R171, c[0x0][0x178], !P2 ;  /* 0x00005e00ab007a0c */ /* 0x000fc60005721270 */
[C---:B------:R-:W-:Y:S01]  /*10a850*/  IMAD.WIDE R8, R19.reuse, 0x4, R238 ;  /* 0x0000000413087825 */ /* 0x040fe200078e02ee */
[----:B------:R3:W-:Y:S03]  /*10a860*/  @P4 STG.E [R2.64], R103 ;  /* 0x0000006702004986 */ /* 0x0007e6000c101904 */
[C---:B-1----:R-:W-:Y:S01]  /*10a870*/  IMAD.WIDE R10, R19.reuse, 0x4, R236 ;  /* 0x00000004130a7825 */ /* 0x042fe200078e02ec */
[----:B------:R1:W-:Y:S03]  /*10a880*/  @P6 STG.E [R8.64], R132 ;  /* 0x0000008408006986 */ /* 0x0003e6000c101904 */
[C---:B------:R-:W-:Y:S01]  /*10a890*/  IMAD.WIDE R12, R19.reuse, 0x4, R224 ;  /* 0x00000004130c7825 */ /* 0x040fe200078e02e0 */
[----:B------:R-:W-:Y:S03]  /*10a8a0*/  @P5 STG.E [R10.64], R148 ;  /* 0x000000940a005986 */ /* 0x000fe6000c101904 */
[----:B------:R-:W-:Y:S01]  /*10a8b0*/  IMAD.WIDE R14, R19, 0x4, R234 ;  /* 0x00000004130e7825 */ /* 0x000fe200078e02ea */
[----:B------:R-:W-:-:S03]  /*10a8c0*/  ISETP.LT.AND P6, PT, R139, c[0x0][0x178], !P2 ;  /* 0x00005e008b007a0c */ /* 0x000fc600057c1270 */
[----:B------:R-:W-:Y:S01]  /*10a8d0*/  IMAD.WIDE R16, R19, 0x4, R232 ;  /* 0x0000000413107825 */ /* 0x000fe200078e02e8 */
[----:B------:R-:W-:Y:S01]  /*10a8e0*/  ISETP.LT.AND P4, PT, R155, c[0x0][0x178], !P2 ;  /* 0x00005e009b007a0c */ /* 0x000fe20005781270 */
[----:B------:R1:W-:Y:S01]  /*10a8f0*/  @P0 STG.E [R12.64], R164 ;  /* 0x000000a40c000986 */ /* 0x0003e2000c101904 */
[----:B------:R-:W-:-:S03]  /*10a900*/  ISETP.LT.AND P2, PT, R187, c[0x0][0x178], !P2 ;  /* 0x00005e00bb007a0c */ /* 0x000fc60005741270 */
[----:B------:R1:W-:Y:S01]  /*10a910*/  @P3 STG.E [R14.64], R180 ;  /* 0x000000b40e003986 */ /* 0x0003e2000c101904 */
[----:B------:R-:W-:-:S03]  /*10a920*/  IADD3 R23, R19, c[0x0][0x198], RZ ;  /* 0x0000660013177a10 */ /* 0x000fc60007ffe0ff */
[----:B------:R1:W-:Y:S01]  /*10a930*/  @P1 STG.E [R16.64], R196 ;  /* 0x000000c410001986 */ /* 0x0003e2000c101904 */
[----:B---3--:R-:W-:-:S04]  /*10a940*/  IMAD.WIDE R2, R19, 0x4, R230 ;  /* 0x0000000413027825 */ /* 0x008fc800078e02e6 */
[C---:B-1----:R-:W-:Y:S01]  /*10a950*/  IMAD.WIDE R8, R19.reuse, 0x4, R228 ;  /* 0x0000000413087825 */ /* 0x042fe200078e02e4 */
[----:B------:R1:W-:Y:S03]  /*10a960*/  @P6 STG.E [R2.64], R212 ;  /* 0x000000d402006986 */ /* 0x0003e6000c101904 */
[----:B------:R-:W-:Y:S01]  /*10a970*/  IMAD.WIDE R12, R19, 0x4, R226 ;  /* 0x00000004130c7825 */ /* 0x000fe200078e02e2 */
[----:B------:R-:W-:Y:S03]  /*10a980*/  @P4 STG.E [R8.64], R220 ;  /* 0x000000dc08004986 */ /* 0x000fe6000c101904 */
[C---:B------:R-:W-:Y:S01]  /*10a990*/  IMAD.WIDE R14, R23.reuse, 0x4, R238 ;  /* 0x00000004170e7825 */ /* 0x040fe200078e02ee */
[----:B------:R3:W-:Y:S03]  /*10a9a0*/  @P2 STG.E [R12.64], R4 ;  /* 0x000000040c002986 */ /* 0x0007e6000c101904 */
[----:B------:R-:W-:-:S04]  /*10a9b0*/  IMAD.WIDE R16, R23, 0x4, R236 ;  /* 0x0000000417107825 */ /* 0x000fc800078e02ec */
[----:B-1----:R-:W-:-:S04]  /*10a9c0*/  IMAD.WIDE R2, R23, 0x4, R224 ;  /* 0x0000000417027825 */ /* 0x002fc800078e02e0 */
[----:B---3--:R-:W-:Y:S01]  /*10a9d0*/  IMAD.WIDE R12, R23, 0x4, R230 ;  /* 0x00000004170c7825 */ /* 0x008fe200078e02e6 */
[----:B--2---:R-:W-:-:S04]  /*10a9e0*/  ISETP.GE.AND P5, PT, R20, c[0x0][0x17c], PT ;  /* 0x00005f0014007a0c */ /* 0x004fc80003fa6270 */
[----:B------:R-:W-:Y:S02]  /*10a9f0*/  ISETP.LT.AND P0, PT, R202, c[0x0][0x178], !P5 ;  /* 0x00005e00ca007a0c */ /* 0x000fe40006f01270 */
[----:B------:R-:W-:Y:S02]  /*10aa00*/  ISETP.LT.AND P1, PT, R55, c[0x0][0x178], !P5 ;  /* 0x00005e0037007a0c */ /* 0x000fe40006f21270 */
[----:B------:R-:W-:Y:S02]  /*10aa10*/  ISETP.LT.AND P4, PT, R119, c[0x0][0x178], !P5 ;  /* 0x00005e0077007a0c */ /* 0x000fe40006f81270 */
[----:B------:R-:W-:Y:S02]  /*10aa20*/  ISETP.LT.AND P3, PT, R203, c[0x0][0x178], !P5 ;  /* 0x00005e00cb007a0c */ /* 0x000fe40006f61270 */
[----:B------:R-:W-:-:S05]  /*10aa30*/  ISETP.LT.AND P6, PT, R171, c[0x0][0x178], !P5 ;  /* 0x00005e00ab007a0c */ /* 0x000fca0006fc1270 */
[----:B------:R1:W-:Y:S01]  /*10aa40*/  @P0 STG.E [R14.64], R133 ;  /* 0x000000850e000986 */ /* 0x0003e2000c101904 */
[----:B------:R-:W-:-:S03]  /*10aa50*/  ISETP.LT.AND P0, PT, R155, c[0x0][0x178], !P5 ;  /* 0x00005e009b007a0c */ /* 0x000fc60006f01270 */
[----:B------:R-:W-:Y:S01]  /*10aa60*/  @P1 STG.E [R16.64], R149 ;  /* 0x0000009510001986 */ /* 0x000fe2000c101904 */
[----:B------:R-:W-:Y:S01]  /*10aa70*/  ISETP.LT.AND P1, PT, R139, c[0x0][0x178], !P5 ;  /* 0x00005e008b007a0c */ /* 0x000fe20006f21270 */
[----:B------:R-:W-:Y:S01]  /*10aa80*/  IMAD.WIDE R20, R23, 0x4, R232 ;  /* 0x0000000417147825 */ /* 0x000fe200078e02e8 */
[----:B------:R-:W-:-:S03]  /*10aa90*/  ISETP.GE.AND P2, PT, R18, c[0x0][0x17c], PT ;  /* 0x00005f0012007a0c */ /* 0x000fc60003f46270 */
[C---:B------:R-:W-:Y:S01]  /*10aaa0*/  IMAD.WIDE R18, R23.reuse, 0x4, R234 ;  /* 0x0000000417127825 */ /* 0x040fe200078e02ea */
[----:B------:R2:W-:Y:S03]  /*10aab0*/  @P4 STG.E [R2.64], R165 ;  /* 0x000000a502004986 */ /* 0x0005e6000c101904 */
[----:B-1----:R-:W-:Y:S01]  /*10aac0*/  IMAD.WIDE R14, R23, 0x4, R228 ;  /* 0x00000004170e7825 */ /* 0x002fe200078e02e4 */
[----:B------:R1:W-:Y:S04]  /*10aad0*/  @P3 STG.E [R18.64], R181 ;  /* 0x000000b512003986 */ /* 0x0003e8000c101904 */
[----:B------:R3:W-:Y:S04]  /*10aae0*/  @P6 STG.E [R20.64], R197 ;  /* 0x000000c514006986 */ /* 0x0007e8000c101904 */
[----:B------:R1:W-:Y:S04]  /*10aaf0*/  @P1 STG.E [R12.64], R213 ;  /* 0x000000d50c001986 */ /* 0x0003e8000c101904 */
[----:B------:R-:W-:Y:S01]  /*10ab00*/  @P0 STG.E [R14.64], R221 ;  /* 0x000000dd0e000986 */ /* 0x000fe2000c101904 */
[----:B----4-:R-:W-:-:S03]  /*10ab10*/  ISETP.GE.AND P0, PT, R0, c[0x0][0x17c], PT ;  /* 0x00005f0000007a0c */ /* 0x010fc60003f06270 */
[----:B------:R-:W4:Y:S01]  /*10ab20*/  LDL.LU R0, [R1+0x5ac8] ;  /* 0x005ac80001007983 */ /* 0x000f220000300800 */
[----:B------:R-:W-:Y:S02]  /*10ab30*/  ISETP.LT.AND P5, PT, R187, c[0x0][0x178], !P5 ;  /* 0x00005e00bb007a0c */ /* 0x000fe40006fa1270 */
[----:B------:R-:W-:Y:S02]  /*10ab40*/  ISETP.LT.AND P3, PT, R202, c[0x0][0x178], !P2 ;  /* 0x00005e00ca007a0c */ /* 0x000fe40005761270 */
[C---:B------:R-:W-:Y:S01]  /*10ab50*/  IADD3 R25, R23.reuse, c[0x0][0x198], RZ ;  /* 0x0000660017197a10 */ /* 0x040fe20007ffe0ff */
[----:B--2---:R-:W-:Y:S01]  /*10ab60*/  IMAD.WIDE R2, R23, 0x4, R226 ;  /* 0x0000000417027825 */ /* 0x004fe200078e02e2 */
[----:B------:R-:W-:Y:S01]  /*10ab70*/  ISETP.LT.AND P4, PT, R55, c[0x0][0x178], !P2 ;  /* 0x00005e0037007a0c */ /* 0x000fe20005781270 */
[----:B------:R-:W2:Y:S01]  /*10ab80*/  LDL.LU R26, [R1+0x5ac4] ;  /* 0x005ac400011a7983 */ /* 0x000ea20000300800 */
[----:B------:R-:W-:Y:S01]  /*10ab90*/  ISETP.LT.AND P1, PT, R119, c[0x0][0x178], !P2 ;  /* 0x00005e0077007a0c */ /* 0x000fe20005721270 */
[----:B------:R-:W-:Y:S01]  /*10aba0*/  IMAD.WIDE R16, R25, 0x4, R238 ;  /* 0x0000000419107825 */ /* 0x000fe200078e02ee */
[----:B------:R-:W-:Y:S01]  /*10abb0*/  ISETP.LT.AND P6, PT, R203, c[0x0][0x178], !P2 ;  /* 0x00005e00cb007a0c */ /* 0x000fe200057c1270 */
[----:B------:R-:W2:Y:S02]  /*10abc0*/  LDL.LU R24, [R1+0x5ac0] ;  /* 0x005ac00001187983 */ /* 0x000ea40000300800 */
[----:B-1----:R-:W-:-:S02]  /*10abd0*/  IMAD.WIDE R18, R25, 0x4, R236 ;  /* 0x0000000419127825 */ /* 0x002fc400078e02ec */
[----:B------:R1:W-:Y:S02]  /*10abe0*/  @P5 STG.E [R2.64], R5 ;  /* 0x0000000502005986 */ /* 0x0003e4000c101904 */
[----:B---3--:R-:W-:Y:S02]  /*10abf0*/  IMAD.WIDE R20, R25, 0x4, R224 ;  /* 0x0000000419147825 */ /* 0x008fe400078e02e0 */
[----:B------:R-:W-:Y:S01]  /*10ac00*/  @P3 STG.E [R16.64], R124 ;  /* 0x0000007c10003986 */ /* 0x000fe2000c101904 */
[----:B------:R-:W-:-:S03]  /*10ac10*/  ISETP.LT.AND P3, PT, R171, c[0x0][0x178], !P2 ;  /* 0x00005e00ab007a0c */ /* 0x000fc60005761270 */
[----:B------:R-:W-:Y:S01]  /*10ac20*/  @P4 STG.E [R18.64], R144 ;  /* 0x0000009012004986 */ /* 0x000fe2000c101904 */
[----:B------:R-:W-:-:S03]  /*10ac30*/  ISETP.LT.AND P4, PT, R139, c[0x0][0x178], !P2 ;  /* 0x00005e008b007a0c */ /* 0x000fc60005781270 */
[----:B------:R-:W-:Y:S01]  /*10ac40*/  @P1 STG.E [R20.64], R160 ;  /* 0x000000a014001986 */ /* 0x000fe2000c101904 */
[----:B------:R-:W-:Y:S01]  /*10ac50*/  ISETP.LT.AND P1, PT, R155, c[0x0][0x178], !P2 ;  /* 0x00005e009b007a0c */ /* 0x000fe20005721270 */
[----:B------:R-:W-:-:S04]  /*10ac60*/  IMAD.WIDE R12, R25, 0x4, R234 ;  /* 0x00000004190c7825 */ /* 0x000fc800078e02ea */
[C---:B-1----:R-:W-:Y:S01]  /*10ac70*/  IMAD.WIDE R2, R25.reuse, 0x4, R232 ;  /* 0x0000000419027825 */ /* 0x042fe200078e02e8 */
[----:B------:R-:W-:Y:S03]  /*10ac80*/  @P6 STG.E [R12.64], R176 ;  /* 0x000000b00c006986 */ /* 0x000fe6000c101904 */
[C---:B------:R-:W-:Y:S01]  /*10ac90*/  IMAD.WIDE R4, R25.reuse, 0x4, R230 ;  /* 0x0000000419047825 */ /* 0x040fe200078e02e6 */
[----:B------:R-:W-:Y:S03]  /*10aca0*/  @P3 STG.E [R2.64], R192 ;  /* 0x000000c002003986 */ /* 0x000fe6000c101904 */
[----:B------:R-:W-:Y:S01]  /*10acb0*/  IMAD.WIDE R14, R25, 0x4, R228 ;  /* 0x00000004190e7825 */ /* 0x000fe200078e02e4 */
[----:B------:R-:W-:Y:S04]  /*10acc0*/  @P4 STG.E [R4.64], R208 ;  /* 0x000000d004004986 */ /* 0x000fe8000c101904 */
[----:B------:R-:W-:Y:S04]  /*10acd0*/  @P1 STG.E [R14.64], R216 ;  /* 0x000000d80e001986 */ /* 0x000fe8000c101904 */
[----:B------:R-:W1:Y:S02]  /*10ace0*/  S2R R248, SR_TID.X ;  /* 0x0000000000f87919 */ /* 0x000e640000002100 */
[C---:B-1----:R-:W-:Y:S01]  /*10acf0*/  LOP3.LUT R246, R248.reuse, 0x1f, RZ, 0xc0, !PT ;  /* 0x0000001ff8f67812 */ /* 0x042fe200078ec0ff */
[----:B------:R-:W-:-:S05]  /*10ad00*/  IMAD.SHL.U32 R248, R248, 0x100, RZ ;  /* 0x00000100f8f87824 */ /* 0x000fca00078e00ff */
[----:B------:R-:W-:-:S04]  /*10ad10*/  LOP3.LUT R248, R248, 0x600, RZ, 0xc0, !PT ;  /* 0x00000600f8f87812 */ /* 0x000fc800078ec0ff */
[----:B------:R-:W-:-:S04]  /*10ad20*/  LEA R248, R246, R248, 0x4 ;  /* 0x000000f8f6f87211 */ /* 0x000fc800078e20ff */
[----:B------:R-:W-:-:S05]  /*10ad30*/  LOP3.LUT R248, R248, 0x20, RZ, 0x3c, !PT ;  /* 0x00000020f8f87812 */ /* 0x000fca00078e3cff */
[----:B------:R1:W3:Y:S01]  /*10ad40*/  LDS.128 R8, [R248] ;  /* 0x00000000f8087984 */ /* 0x0002e20000000c00 */
[----:B----4-:R-:W-:-:S03]  /*10ad50*/  ISETP.GE.AND P1, PT, R0, c[0x0][0x17c], PT ;  /* 0x00005f0000007a0c */ /* 0x010fc60003f26270 */
[----:B------:R-:W4:Y:S04]  /*10ad60*/  LDL.LU R0, [R1+0x5a98] ;  /* 0x005a980001007983 */ /* 0x000f280000300800 */
[----:B-1----:R-:W1:Y:S01]  /*10ad70*/  S2R R248, SR_TID.X ;  /* 0x0000000000f87919 */ /* 0x002e620000002100 */
[----:B------:R-:W-:Y:S02]  /*10ad80*/  ISETP.LT.AND P2, PT, R187, c[0x0][0x178], !P2 ;  /* 0x00005e00bb007a0c */ /* 0x000fe40005741270 */
[----:B------:R-:W-:Y:S02]  /*10ad90*/  ISETP.LT.AND P6, PT, R202, c[0x0][0x178], !P0 ;  /* 0x00005e00ca007a0c */ /* 0x000fe400047c1270 */
[C---:B------:R-:W-:Y:S01]  /*10ada0*/  IADD3 R27, R25.reuse, c[0x0][0x198], RZ ;  /* 0x00006600191b7a10 */ /* 0x040fe20007ffe0ff */
[----:B------:R-:W-:-:S04]  /*10adb0*/  IMAD.WIDE R16, R25, 0x4, R226 ;  /* 0x0000000419107825 */ /* 0x000fc800078e02e2 */
[----:B------:R-:W-:Y:S01]  /*10adc0*/  IMAD.WIDE R18, R27, 0x4, R238 ;  /* 0x000000041b127825 */ /* 0x000fe200078e02ee */
[----:B------:R-:W-:Y:S02]  /*10add0*/  ISETP.LT.AND P5, PT, R55, c[0x0][0x178], !P0 ;  /* 0x00005e0037007a0c */ /* 0x000fe400047a1270 */
[C---:B-1----:R-:W-:Y:S01]  /*10ade0*/  LOP3.LUT R246, R248.reuse, 0x1f, RZ, 0xc0, !PT ;  /* 0x0000001ff8f67812 */ /* 0x042fe200078ec0ff */
[----:B------:R-:W-:-:S05]  /*10adf0*/  IMAD.SHL.U32 R248, R248, 0x100, RZ ;  /* 0x00000100f8f87824 */ /* 0x000fca00078e00ff */
[----:B------:R-:W-:Y:S01]  /*10ae00*/  LOP3.LUT R248, R248, 0x600, RZ, 0xc0, !PT ;  /* 0x00000600f8f87812 */ /* 0x000fe200078ec0ff */
[----:B---3--:R1:W-:Y:S03]  /*10ae10*/  @P2 STG.E [R16.64], R8 ;  /* 0x0000000810002986 */ /* 0x0083e6000c101904 */
[----:B------:R-:W-:Y:S01]  /*10ae20*/  LEA R248, R246, R248, 0x4 ;  /* 0x000000f8f6f87211 */ /* 0x000fe200078e20ff */
[----:B------:R3:W-:Y:S01]  /*10ae30*/  @P6 STG.E [R18.64], R125 ;  /* 0x0000007d12006986 */ /* 0x0007e2000c101904 */
[----:B------:R-:W-:Y:S02]  /*10ae40*/  ISETP.LT.AND P2, PT, R119, c[0x0][0x178], !P0 ;  /* 0x00005e0077007a0c */ /* 0x000fe40004741270 */
[----:B------:R-:W-:Y:S02]  /*10ae50*/  LOP3.LUT R248, R248, 0x40, RZ, 0x3c, !PT ;  /* 0x00000040f8f87812 */ /* 0x000fe400078e3cff */
[----:B------:R-:W-:-:S02]  /*10ae60*/  ISETP.LT.AND P6, PT, R203, c[0x0][0x178], !P0 ;  /* 0x00005e00cb007a0c */ /* 0x000fc400047c1270 */
[----:B------:R-:W-:Y:S01]  /*10ae70*/  ISETP.LT.AND P4, PT, R171, c[0x0][0x178], !P0 ;  /* 0x00005e00ab007a0c */ /* 0x000fe20004781270 */
[----:B------:R-:W2:Y:S01]  /*10ae80*/  LDS.128 R12, [R248] ;  /* 0x00000000f80c7984 */ /* 0x000ea20000000c00 */
[----:B------:R-:W-:-:S04]  /*10ae90*/  IMAD.WIDE R20, R27, 0x4, R236 ;  /* 0x000000041b147825 */ /* 0x000fc800078e02ec */
[C---:B------:R-:W-:Y:S01]  /*10aea0*/  IMAD.WIDE R2, R27.reuse, 0x4, R224 ;  /* 0x000000041b027825 */ /* 0x040fe200078e02e0 */
[----:B------:R3:W-:Y:S03]  /*10aeb0*/  @P5 STG.E [R20.64], R145 ;  /* 0x0000009114005986 */ /* 0x0007e6000c101904 */
[----:B------:R-:W-:Y:S01]  /*10aec0*/  IMAD.WIDE R4, R27, 0x4, R234 ;  /* 0x000000041b047825 */ /* 0x000fe200078e02ea */
[----:B------:R-:W-:-:S03]  /*10aed0*/  ISETP.LT.AND P3, PT, R139, c[0x0][0x178], !P0 ;  /* 0x00005e008b007a0c */ /* 0x000fc60004761270 */
[----:B-1----:R-:W-:Y:S01]  /*10aee0*/  IMAD.WIDE R16, R27, 0x4, R232 ;  /* 0x000000041b107825 */ /* 0x002fe200078e02e8 */
[----:B------:R1:W-:Y:S01]  /*10aef0*/  @P2 STG.E [R2.64], R161 ;  /* 0x000000a102002986 */ /* 0x0003e2000c101904 */
[----:B------:R-:W-:Y:S02]  /*10af00*/  ISETP.LT.AND P5, PT, R155, c[0x0][0x178], !P0 ;  /* 0x00005e009b007a0c */ /* 0x000fe400047a1270 */
[----:B------:R-:W-:Y:S01]  /*10af10*/  ISETP.LT.AND P0, PT, R187, c[0x0][0x178], !P0 ;  /* 0x00005e00bb007a0c */ /* 0x000fe20004701270 */
[----:B------:R1:W-:Y:S01]  /*10af20*/  @P6 STG.E [R4.64], R177 ;  /* 0x000000b104006986 */ /* 0x0003e2000c101904 */
[----:B------:R-:W-:-:S03]  /*10af30*/  ISETP.LT.AND P2, PT, R55, c[0x0][0x178], !P1 ;  /* 0x00005e0037007a0c */ /* 0x000fc60004f41270 */
[----:B------:R1:W-:Y:S01]  /*10af40*/  @P4 STG.E [R16.64], R193 ;  /* 0x000000c110004986 */ /* 0x0003e2000c101904 */
[----:B------:R-:W-:Y:S01]  /*10af50*/  ISETP.LT.AND P4, PT, R202, c[0x0][0x178], !P1 ;  /* 0x00005e00ca007a0c */ /* 0x000fe20004f81270 */
[----:B---3--:R-:W-:-:S04]  /*10af60*/  IMAD.WIDE R18, R27, 0x4, R230 ;  /* 0x000000041b127825 */ /* 0x008fc800078e02e6 */
[----:B------:R-:W-:-:S04]  /*10af70*/  IMAD.WIDE R20, R27, 0x4, R228 ;  /* 0x000000041b147825 */ /* 0x000fc800078e02e4 */
[C---:B------:R-:W-:Y:S01]  /*10af80*/  IMAD.WIDE R22, R27.reuse, 0x4, R226 ;  /* 0x000000041b167825 */ /* 0x040fe200078e02e2 */
[----:B------:R-:W-:Y:S01]  /*10af90*/  IADD3 R27, R27, c[0x0][0x198], RZ ;  /* 0x000066001b1b7a10 */ /* 0x000fe20007ffe0ff */
[----:B------:R3:W-:Y:S01]  /*10afa0*/  @P3 STG.E [R18.64], R209 ;  /* 0x000000d112003986 */ /* 0x0007e2000c101904 */
[----:B------:R-:W-:-:S03]  /*10afb0*/  ISETP.LT.AND P3, PT, R119, c[0x0][0x178], !P1 ;  /* 0x00005e0077007a0c */ /* 0x000fc60004f61270 */
[C---:B-1----:R-:W-:Y:S01]  /*10afc0*/  IMAD.WIDE R2, R27.reuse, 0x4, R238 ;  /* 0x000000041b027825 */ /* 0x042fe200078e02ee */
[----:B------:R-:W-:Y:S03]  /*10afd0*/  @P5 STG.E [R20.64], R217 ;  /* 0x000000d914005986 */ /* 0x000fe6000c101904 */
[----:B------:R-:W-:Y:S01]  /*10afe0*/  IMAD.WIDE R4, R27, 0x4, R236 ;  /* 0x000000041b047825 */ /* 0x000fe200078e02ec */
[----:B------:R1:W-:Y:S01]  /*10aff0*/  @P0 STG.E [R22.64], R9 ;  /* 0x0000000916000986 */ /* 0x0003e2000c101904 */
[----:B------:R-:W-:Y:S02]  /*10b000*/  ISETP.LT.AND P6, PT, R203, c[0x0][0x178], !P1 ;  /* 0x00005e00cb007a0c */ /* 0x000fe40004fc1270 */
[----:B------:R-:W-:Y:S01]  /*10b010*/  ISETP.LT.AND P0, PT, R171, c[0x0][0x178], !P1 ;  /* 0x00005e00ab007a0c */ /* 0x000fe20004f01270 */
[----:B------:R1:W-:Y:S01]  /*10b020*/  @P4 STG.E [R2.64], R120 ;  /* 0x0000007802004986 */ /* 0x0003e2000c101904 */
[----:B------:R-:W-:-:S03]  /*10b030*/  ISETP.LT.AND P5, PT, R139, c[0x0][0x178], !P1 ;  /* 0x00005e008b007a0c */ /* 0x000fc60004fa1270 */
[----:B------:R1:W-:Y:S01]  /*10b040*/  @P2 STG.E [R4.64], R140 ;  /* 0x0000008c04002986 */ /* 0x0003e2000c101904 */
[----:B------:R-:W-:Y:S02]  /*10b050*/  ISETP.LT.AND P2, PT, R155, c[0x0][0x178], !P1 ;  /* 0x00005e009b007a0c */ /* 0x000fe40004f41270 */
[----:B------:R-:W-:Y:S01]  /*10b060*/  ISETP.LT.AND P1, PT, R187, c[0x0][0x178], !P1 ;  /* 0x00005e00bb007a0c */ /* 0x000fe20004f21270 */
[----:B------:R-:W-:-:S04]  /*10b070*/  IMAD.WIDE R16, R27, 0x4, R224 ;  /* 0x000000041b107825 */ /* 0x000fc800078e02e0 */
[C---:B---3--:R-:W-:Y:S01]  /*10b080*/  IMAD.WIDE R18, R27.reuse, 0x4, R234 ;  /* 0x000000041b127825 */ /* 0x048fe200078e02ea */
[----:B------:R3:W-:Y:S03]  /*10b090*/  @P3 STG.E [R16.64], R156 ;  /* 0x0000009c10003986 */ /* 0x0007e6000c101904 */
[C---:B-1----:R-:W-:Y:S01]  /*10b0a0*/  IMAD.WIDE R8, R27.reuse, 0x4, R232 ;  /* 0x000000041b087825 */ /* 0x042fe200078e02e8 */
[----:B------:R-:W-:Y:S03]  /*10b0b0*/  @P6 STG.E [R18.64], R172 ;  /* 0x000000ac12006986 */ /* 0x000fe6000c101904 */
[C---:B------:R-:W-:Y:S01]  /*10b0c0*/  IMAD.WIDE R20, R27.reuse, 0x4, R230 ;  /* 0x000000041b147825 */ /* 0x040fe200078e02e6 */
[----:B------:R1:W-:Y:S03]  /*10b0d0*/  @P0 STG.E [R8.64], R188 ;  /* 0x000000bc08000986 */ /* 0x0003e6000c101904 */
[C---:B------:R-:W-:Y:S01]  /*10b0e0*/  IMAD.WIDE R2, R27.reuse, 0x4, R228 ;  /* 0x000000041b027825 */ /* 0x040fe200078e02e4 */
[----:B------:R1:W-:Y:S03]  /*10b0f0*/  @P5 STG.E [R20.64], R204 ;  /* 0x000000cc14005986 */ /* 0x0003e6000c101904 */
[----:B------:R-:W-:Y:S01]  /*10b100*/  IMAD.WIDE R4, R27, 0x4, R226 ;  /* 0x000000041b047825 */ /* 0x000fe200078e02e2 */
[----:B------:R1:W-:Y:S01]  /*10b110*/  @P2 STG.E [R2.64], R128 ;  /* 0x0000008002002986 */ /* 0x0003e2000c101904 */
[----:B--2---:R-:W-:-:S03]  /*10b120*/  ISETP.GE.AND P4, PT, R26, c[0x0][0x17c], PT ;  /* 0x00005f001a007a0c */ /* 0x004fc60003f86270 */
[----:B------:R2:W-:Y:S04]  /*10b130*/  @P1 STG.E [R4.64], R12 ;  /* 0x0000000c04001986 */ /* 0x0005e8000c101904 */
[----:B------:R-:W2:Y:S01]  /*10b140*/  LDL.LU R26, [R1+0x5a94] ;  /* 0x005a9400011a7983 */ /* 0x000ea20000300800 */
[----:B----4-:R-:W-:-:S03]  /*10b150*/  ISETP.GE.AND P1, PT, R0, c[0x0][0x17c], PT ;  /* 0x00005f0000007a0c */ /* 0x010fc60003f26270 */
[----:B------:R-:W4:Y:S01]  /*10b160*/  LDL.LU R0, [R1+0x5a90] ;  /* 0x005a900001007983 */ /* 0x000f220000300800 */
[----:B------:R-:W-:Y:S02]  /*10b170*/  ISETP.LT.AND P3, PT, R202, c[0x0][0x178], !P4 ;  /* 0x00005e00ca007a0c */ /* 0x000fe40006761270 */
[----:B------:R-:W-:Y:S02]  /*10b180*/  ISETP.LT.AND P6, PT, R55, c[0x0][0x178], !P4 ;  /* 0x00005e0037007a0c */ /* 0x000fe400067c1270 */
[----:B------:R-:W-:Y:S02]  /*10b190*/  IADD3 R25, R27, c[0x0][0x198], RZ ;  /* 0x000066001b197a10 */ /* 0x000fe40007ffe0ff */
[----:B------:R-:W-:-:S03]  /*10b1a0*/  ISETP.LT.AND P0, PT, R119, c[0x0][0x178], !P4 ;  /* 0x00005e0077007a0c */ /* 0x000fc60006701270 */
[----:B---3--:R-:W-:-:S04]  /*10b1b0*/  IMAD.WIDE R16, R25, 0x4, R238 ;  /* 0x0000000419107825 */ /* 0x008fc800078e02ee */
[----:B-1----:R-:W-:Y:S01]  /*10b1c0*/  IMAD.WIDE R8, R25, 0x4, R236 ;  /* 0x0000000419087825 */ /* 0x002fe200078e02ec */
[----:B------:R-:W-:Y:S01]  /*10b1d0*/  ISETP.LT.AND P5, PT, R203, c[0x0][0x178], !P4 ;  /* 0x00005e00cb007a0c */ /* 0x000fe200067a1270 */
[----:B------:R-:W-:Y:S02]  /*10b1e0*/  @P3 STG.E [R16.64], R121 ;  /* 0x0000007910003986 */ /* 0x000fe4000c101904 */
[----:B------:R-:W-:Y:S01]  /*10b1f0*/  IMAD.WIDE R20, R25, 0x4, R224 ;  /* 0x0000000419147825 */ /* 0x000fe200078e02e0 */
[----:B------:R-:W-:Y:S01]  /*10b200*/  ISETP.LT.AND P3, PT, R171, c[0x0][0x178], !P4 ;  /* 0x00005e00ab007a0c */ /* 0x000fe20006761270 */
[----:B------:R1:W-:Y:S01]  /*10b210*/  @P6 STG.E [R8.64], R141 ;  /* 0x0000008d08006986 */ /* 0x0003e2000c101904 */
[----:B------:R-:W-:-:S03]  /*10b220*/  ISETP.LT.AND P6, PT, R139, c[0x0][0x178], !P4 ;  /* 0x00005e008b007a0c */ /* 0x000fc600067c1270 */
[----:B------:R3:W-:Y:S01]  /*10b230*/  @P0 STG.E [R20.64], R157 ;  /* 0x0000009d14000986 */ /* 0x0007e2000c101904 */
[----:B------:R-:W-:-:S03]  /*10b240*/  ISETP.LT.AND P0, PT, R155, c[0x0][0x178], !P4 ;  /* 0x00005e009b007a0c */ /* 0x000fc60006701270 */
[----:B------:R-:W2:Y:S01]  /*10b250*/  LDS.128 R16, [R252] ;  /* 0x00000000fc107984 */ /* 0x000ea20000000c00 */
[----:B------:R-:W-:Y:S01]  /*10b260*/  IMAD.WIDE R22, R25, 0x4, R234 ;  /* 0x0000000419167825 */ /* 0x000fe200078e02ea */
[----:B------:R-:W-:-:S03]  /*10b270*/  ISETP.GE.AND P2, PT, R24, c[0x0][0x17c], PT ;  /* 0x00005f0018007a0c */ /* 0x000fc60003f46270 */
[C---:B------:R-:W-:Y:S01]  /*10b280*/  IMAD.WIDE R2, R25.reuse, 0x4, R232 ;  /* 0x0000000419027825 */ /* 0x040fe200078e02e8 */
[----:B------:R2:W-:Y:S03]  /*10b290*/  @P5 STG.E [R22.64], R173 ;  /* 0x000000ad16005986 */ /* 0x0005e6000c101904 */
[----:B--2---:R-:W-:Y:S01]  /*10b2a0*/  IMAD.WIDE R4, R25, 0x4, R230 ;  /* 0x0000000419047825 */ /* 0x004fe200078e02e6 */
[----:B------:R-:W-:Y:S01]  /*10b2b0*/  ISETP.LT.AND P4, PT, R187, c[0x0][0x178], !P4 ;  /* 0x00005e00bb007a0c */ /* 0x000fe20006781270 */
[----:B------:R2:W-:Y:S02]  /*10b2c0*/  @P3 STG.E [R2.64], R189 ;  /* 0x000000bd02003986 */ /* 0x0005e4000c101904 */
[----:B-1----:R-:W-:Y:S01]  /*10b2d0*/  IMAD.WIDE R8, R25, 0x4, R228 ;  /* 0x0000000419087825 */ /* 0x002fe200078e02e4 */
[----:B------:R-:W-:Y:S01]  /*10b2e0*/  ISETP.LT.AND P5, PT, R202, c[0x0][0x178], !P2 ;  /* 0x00005e00ca007a0c */ /* 0x000fe200057a1270 */
[----:B------:R1:W-:Y:S01]  /*10b2f0*/  @P6 STG.E [R4.64], R205 ;  /* 0x000000cd04006986 */ /* 0x0003e2000c101904 */
[----:B------:R-:W-:-:S02]  /*10b300*/  ISETP.LT.AND P3, PT, R55, c[0x0][0x178], !P2 ;  /* 0x00005e0037007a0c */ /* 0x000fc40005761270 */
[----:B------:R-:W-:Y:S01]  /*10b310*/  ISETP.LT.AND P6, PT, R119, c[0x0][0x178], !P2 ;  /* 0x00005e0077007a0c */ /* 0x000fe200057c1270 */
[----:B------:R1:W-:Y:S01]  /*10b320*/  @P0 STG.E [R8.64], R129 ;  /* 0x0000008108000986 */ /* 0x0003e2000c101904 */
[----:B------:R-:W-:Y:S02]  /*10b330*/  IADD3 R27, R25, c[0x0][0x198], RZ ;  /* 0x00006600191b7a10 */ /* 0x000fe40007ffe0ff */
[----:B------:R-:W-:Y:S01]  /*10b340*/  ISETP.LT.AND P0, PT, R203, c[0x0][0x178], !P2 ;  /* 0x00005e00cb007a0c */ /* 0x000fe20005701270 */
[----:B---3--:R-:W-:-:S04]  /*10b350*/  IMAD.WIDE R20, R25, 0x4, R226 ;  /* 0x0000000419147825 */ /* 0x008fc800078e02e2 */
[C---:B------:R-:W-:Y:S01]  /*10b360*/  IMAD.WIDE R22, R27.reuse, 0x4, R238 ;  /* 0x000000041b167825 */ /* 0x040fe200078e02ee */
[----:B------:R-:W-:Y:S03]  /*10b370*/  @P4 STG.E [R20.64], R13 ;  /* 0x0000000d14004986 */ /* 0x000fe6000c101904 */
[C---:B------:R-:W-:Y:S01]  /*10b380*/  IMAD.WIDE R24, R27.reuse, 0x4, R236 ;  /* 0x000000041b187825 */ /* 0x040fe200078e02ec */
[----:B------:R-:W-:Y:S03]  /*10b390*/  @P5 STG.E [R22.64], R116 ;  /* 0x0000007416005986 */ /* 0x000fe6000c101904 */
        /* <DEDUP_REMOVED lines=9> */
[----:B------:R-:W-:Y:S01]  /*10b430*/  ISETP.LT.AND P0, PT, R202, c[0x0][0x178], !P1 ;  /* 0x00005e00ca007a0c */ /* 0x000fe20004f01270 */
[C---:B------:R-:W-:Y:S01]  /*10b440*/  IMAD.WIDE R8, R27.reuse, 0x4, R232 ;  /* 0x000000041b087825 */ /* 0x040fe200078e02e8 */
[C---:B--2---:R-:W-:Y:S01]  /*10b450*/  IADD3 R25, R27.reuse, c[0x0][0x198], RZ ;  /* 0x000066001b197a10 */ /* 0x044fe20007ffe0ff */
[----:B------:R-:W2:Y:S02]  /*10b460*/  LDL.LU R24, [R1+0x5a8c] ;  /* 0x005a8c0001187983 */ /* 0x000ea40000300800 */
[----:B------:R-:W-:-:S04]  /*10b470*/  IMAD.WIDE R12, R27, 0x4, R230 ;  /* 0x000000041b0c7825 */ /* 0x000fc800078e02e6 */
[C---:B------:R-:W-:Y:S01]  /*10b480*/  IMAD.WIDE R20, R27.reuse, 0x4, R228 ;  /* 0x000000041b147825 */ /* 0x040fe200078e02e4 */
[----:B------:R4:W-:Y:S03]  /*10b490*/  @P4 STG.E [R8.64], R184 ;  /* 0x000000b808004986 */ /* 0x0009e6000c101904 */
[----:B-1----:R-:W-:Y:S01]  /*10b4a0*/  IMAD.WIDE R2, R27, 0x4, R226 ;  /* 0x000000041b027825 */ /* 0x002fe200078e02e2 */
[----:B------:R1:W-:Y:S03]  /*10b4b0*/  @P5 STG.E [R12.64], R200 ;  /* 0x000000c80c005986 */ /* 0x0003e6000c101904 */
[----:B---3--:R-:W-:Y:S01]  /*10b4c0*/  IMAD.WIDE R4, R25, 0x4, R238 ;  /* 0x0000000419047825 */ /* 0x008fe200078e02ee */
[----:B------:R3:W-:Y:S04]  /*10b4d0*/  @P6 STG.E [R20.64], R52 ;  /* 0x0000003414006986 */ /* 0x0007e8000c101904 */
[----:B------:R1:W-:Y:S04]  /*10b4e0*/  @P2 STG.E [R2.64], R16 ;  /* 0x0000001002002986 */ /* 0x0003e8000c101904 */
[----:B------:R1:W-:Y:S01]  /*10b4f0*/  @P0 STG.E [R4.64], R117 ;  /* 0x0000007504000986 */ /* 0x0003e2000c101904 */
[----:B----4-:R-:W-:-:S03]  /*10b500*/  ISETP.GE.AND P0, PT, R0, c[0x0][0x17c], PT ;  /* 0x00005f0000007a0c */ /* 0x010fc60003f06270 */
[----:B------:R-:W4:Y:S01]  /*10b510*/  LDL.LU R0, [R1+0x5a84] ;  /* 0x005a840001007983 */ /* 0x000f220000300800 */
[----:B------:R-:W-:Y:S01]  /*10b520*/  ISETP.LT.AND P4, PT, R55, c[0x0][0x178], !P1 ;  /* 0x00005e0037007a0c */ /* 0x000fe20004f81270 */
[----:B------:R-:W-:Y:S01]  /*10b530*/  IMAD.WIDE R22, R25, 0x4, R236 ;  /* 0x0000000419167825 */ /* 0x000fe200078e02ec */
[----:B------:R-:W-:Y:S02]  /*10b540*/  ISETP.LT.AND P5, PT, R119, c[0x0][0x178], !P1 ;  /* 0x00005e0077007a0c */ /* 0x000fe40004fa1270 */
[----:B------:R-:W-:Y:S02]  /*10b550*/  ISETP.LT.AND P6, PT, R203, c[0x0][0x178], !P1 ;  /* 0x00005e00cb007a0c */ /* 0x000fe40004fc1270 */
[----:B------:R-:W-:Y:S01]  /*10b560*/  ISETP.LT.AND P2, PT, R171, c[0x0][0x178], !P1 ;  /* 0x00005e00ab007a0c */ /* 0x000fe20004f41270 */
[----:B------:R-:W-:-:S06]  /*10b570*/  IMAD.WIDE R8, R25, 0x4, R224 ;  /* 0x0000000419087825 */ /* 0x000fcc00078e02e0 */
[----:B------:R-:W-:Y:S01]  /*10b580*/  @P4 STG.E [R22.64], R137 ;  /* 0x0000008916004986 */ /* 0x000fe2000c101904 */
[----:B------:R-:W-:Y:S01]  /*10b590*/  ISETP.LT.AND P4, PT, R139, c[0x0][0x178], !P1 ;  /* 0x00005e008b007a0c */ /* 0x000fe20004f81270 */
[C---:B-1----:R-:W-:Y:S01]  /*10b5a0*/  IMAD.WIDE R12, R25.reuse, 0x4, R234 ;  /* 0x00000004190c7825 */ /* 0x042fe200078e02ea */
[----:B------:R-:W-:Y:S01]  /*10b5b0*/  ISETP.GE.AND P3, PT, R26, c[0x0][0x17c], PT ;  /* 0x00005f001a007a0c */ /* 0x000fe20003f66270 */
[----:B------:R1:W-:Y:S02]  /*10b5c0*/  @P5 STG.E [R8.64], R153 ;  /* 0x0000009908005986 */ /* 0x0003e4000c101904 */
[----:B---3--:R-:W-:Y:S01]  /*10b5d0*/  IMAD.WIDE R20, R25, 0x4, R232 ;  /* 0x0000000419147825 */ /* 0x008fe200078e02e8 */
[----:B------:R-:W-:-:S03]  /*10b5e0*/  ISETP.LT.AND P5, PT, R155, c[0x0][0x178], !P1 ;  /* 0x00005e009b007a0c */ /* 0x000fc60004fa1270 */
        /* <DEDUP_REMOVED lines=8> */
[C---:B------:R-:W-:Y:S01]  /*10b670*/  IADD3 R27, R25.reuse, c[0x0][0x198], RZ ;  /* 0x00006600191b7a10 */ /* 0x040fe20007ffe0ff */
[----:B------:R-:W-:-:S04]  /*10b680*/  IMAD.WIDE R4, R25, 0x4, R228 ;  /* 0x0000000419047825 */ /* 0x000fc800078e02e4 */
[----:B-1----:R-:W-:Y:S01]  /*10b690*/  IMAD.WIDE R8, R25, 0x4, R226 ;  /* 0x0000000419087825 */ /* 0x002fe200078e02e2 */
[----:B------:R1:W-:Y:S03]  /*10b6a0*/  @P5 STG.E [R4.64], R53 ;  /* 0x0000003504005986 */ /* 0x0003e6000c101904 */
[C---:B---3--:R-:W-:Y:S01]  /*10b6b0*/  IMAD.WIDE R12, R27.reuse, 0x4, R238 ;  /* 0x000000041b0c7825 */ /* 0x048fe200078e02ee */
[----:B------:R3:W-:Y:S03]  /*10b6c0*/  @P1 STG.E [R8.64], R17 ;  /* 0x0000001108001986 */ /* 0x0007e6000c101904 */
[----:B------:R-:W-:Y:S01]  /*10b6d0*/  IMAD.WIDE R22, R27, 0x4, R236 ;  /* 0x000000041b167825 */ /* 0x000fe200078e02ec */
[----:B------:R-:W-:-:S03]  /*10b6e0*/  ISETP.LT.AND P5, PT, R203, c[0x0][0x178], !P3 ;  /* 0x00005e00cb007a0c */ /* 0x000fc60005fa1270 */
[----:B------:R-:W-:Y:S01]  /*10b6f0*/  IMAD.WIDE R20, R27, 0x4, R224 ;  /* 0x000000041b147825 */ /* 0x000fe200078e02e0 */
[----:B------:R1:W-:Y:S01]  /*10b700*/  @P6 STG.E [R12.64], R134 ;  /* 0x000000860c006986 */ /* 0x0003e2000c101904 */
[----:B------:R-:W-:-:S03]  /*10b710*/  ISETP.LT.AND P6, PT, R171, c[0x0][0x178], !P3 ;  /* 0x00005e00ab007a0c */ /* 0x000fc60005fc1270 */
[----:B------:R1:W-:Y:S01]  /*10b720*/  @P2 STG.E [R22.64], R150 ;  /* 0x0000009616002986 */ /* 0x0003e2000c101904 */
[----:B------:R-:W-:-:S03]  /*10b730*/  ISETP.LT.AND P2, PT, R139, c[0x0][0x178], !P3 ;  /* 0x00005e008b007a0c */ /* 0x000fc60005f41270 */
[----:B------:R-:W-:Y:S01]  /*10b740*/  @P4 STG.E [R20.64], R166 ;  /* 0x000000a614004986 */ /* 0x000fe2000c101904 */
[----:B------:R-:W-:Y:S02]  /*10b750*/  ISETP.LT.AND P4, PT, R155, c[0x0][0x178], !P3 ;  /* 0x00005e009b007a0c */ /* 0x000fe40005f81270 */
[----:B------:R-:W-:Y:S01]  /*10b760*/  ISETP.LT.AND P3, PT, R187, c[0x0][0x178], !P3 ;  /* 0x00005e00bb007a0c */ /* 0x000fe20005f61270 */
[----:B------:R-:W-:-:S04]  /*10b770*/  IMAD.WIDE R2, R27, 0x4, R234 ;  /* 0x000000041b027825 */ /* 0x000fc800078e02ea */
[C---:B-1----:R-:W-:Y:S01]  /*10b780*/  IMAD.WIDE R4, R27.reuse, 0x4, R232 ;  /* 0x000000041b047825 */ /* 0x042fe200078e02e8 */
[----:B------:R1:W-:Y:S03]  /*10b790*/  @P5 STG.E [R2.64], R182 ;  /* 0x000000b602005986 */ /* 0x0003e6000c101904 */
[C---:B---3--:R-:W-:Y:S01]  /*10b7a0*/  IMAD.WIDE R8, R27.reuse, 0x4, R230 ;  /* 0x000000041b087825 */ /* 0x048fe200078e02e6 */
[----:B------:R3:W-:Y:S03]  /*10b7b0*/  @P6 STG.E [R4.64], R198 ;  /* 0x000000c604006986 */ /* 0x0007e6000c101904 */
[C---:B------:R-:W-:Y:S01]  /*10b7c0*/  IMAD.WIDE R12, R27.reuse, 0x4, R228 ;  /* 0x000000041b0c7825 */ /* 0x040fe200078e02e4 */
[----:B------:R1:W-:Y:S03]  /*10b7d0*/  @P2 STG.E [R8.64], R214 ;  /* 0x000000d608002986 */ /* 0x0003e6000c101904 */
[----:B------:R-:W-:Y:S01]  /*10b7e0*/  IMAD.WIDE R16, R27, 0x4, R226 ;  /* 0x000000041b107825 */ /* 0x000fe200078e02e2 */
[----:B------:R1:W-:Y:S04]  /*10b7f0*/  @P4 STG.E [R12.64], R222 ;  /* 0x000000de0c004986 */ /* 0x0003e8000c101904 */
[----:B------:R-:W-:Y:S04]  /*10b800*/  @P3 STG.E [R16.64], R6 ;  /* 0x0000000610003986 */ /* 0x000fe8000c101904 */
[----:B------:R-:W2:Y:S01]  /*10b810*/  LDL.LU R22, [R1+0x5a80] ;  /* 0x005a800001167983 */ /* 0x000ea20000300800 */
[----:B----4-:R-:W-:-:S03]  /*10b820*/  ISETP.GE.AND P3, PT, R0, c[0x0][0x17c], PT ;  /* 0x00005f0000007a0c */ /* 0x010fc60003f66270 */
[----:B------:R-:W4:Y:S01]  /*10b830*/  LDL.LU R0, [R1+0x5a7c] ;  /* 0x005a7c0001007983 */ /* 0x000f220000300800 */
[----:B------:R-:W-:Y:S02]  /*10b840*/  ISETP.LT.AND P5, PT, R202, c[0x0][0x178], !P0 ;  /* 0x00005e00ca007a0c */ /* 0x000fe400047a1270 */
[----:B------:R-:W-:Y:S02]  /*10b850*/  ISETP.LT.AND P6, PT, R55, c[0x0][0x178], !P0 ;  /* 0x00005e0037007a0c */ /* 0x000fe400047c1270 */
[----:B------:R-:W-:Y:S02]  /*10b860*/  IADD3 R23, R27, c[0x0][0x198], RZ ;  /* 0x000066001b177a10 */ /* 0x000fe40007ffe0ff */
[----:B------:R-:W-:-:S03]  /*10b870*/  ISETP.LT.AND P2, PT, R119, c[0x0][0x178], !P0 ;  /* 0x00005e0077007a0c */ /* 0x000fc60004741270 */
[----:B-1----:R-:W-:-:S04]  /*10b880*/  IMAD.WIDE R2, R23, 0x4, R238 ;  /* 0x0000000417027825 */ /* 0x002fc800078e02ee */
[----:B------:R-:W-:Y:S01]  /*10b890*/  IMAD.WIDE R20, R23, 0x4, R236 ;  /* 0x0000000417147825 */ /* 0x000fe200078e02ec */
[----:B------:R-:W-:Y:S01]  /*10b8a0*/  ISETP.LT.AND P4, PT, R203, c[0x0][0x178], !P0 ;  /* 0x00005e00cb007a0c */ /* 0x000fe20004781270 */
[----:B------:R1:W-:Y:S01]  /*10b8b0*/  @P5 STG.E [R2.64], R135 ;  /* 0x0000008702005986 */ /* 0x0003e2000c101904 */
[----:B------:R-:W-:-:S03]  /*10b8c0*/  ISETP.LT.AND P5, PT, R171, c[0x0][0x178], !P0 ;  /* 0x00005e00ab007a0c */ /* 0x000fc600047a1270 */
[----:B------:R-:W-:Y:S01]  /*10b8d0*/  @P6 STG.E [R20.64], R151 ;  /* 0x0000009714006986 */ /* 0x000fe2000c101904 */
[----:B------:R-:W-:Y:S01]  /*10b8e0*/  ISETP.LT.AND P6, PT, R139, c[0x0][0x178], !P0 ;  /* 0x00005e008b007a0c */ /* 0x000fe200047c1270 */
[----:B---3--:R-:W-:Y:S01]  /*10b8f0*/  IMAD.WIDE R4, R23, 0x4, R224 ;  /* 0x0000000417047825 */ /* 0x008fe200078e02e0 */
[----:B--2---:R-:W-:-:S03]  /*10b900*/  ISETP.GE.AND P1, PT, R24, c[0x0][0x17c], PT ;  /* 0x00005f0018007a0c */ /* 0x004fc60003f26270 */
        /* <DEDUP_REMOVED lines=14> */
[----:B--2---:R-:W-:Y:S01]  /*10b9f0*/  IMAD.WIDE R4, R23, 0x4, R226 ;  /* 0x0000000417047825 */ /* 0x004fe200078e02e2 */
[----:B------:R-:W-:Y:S03]  /*10ba00*/  @P2 STG.E [R16.64], R223 ;  /* 0x000000df10002986 */ /* 0x000fe6000c101904 */
[C---:B-1----:R-:W-:Y:S01]  /*10ba10*/  IMAD.WIDE R8, R25.reuse, 0x4, R238 ;  /* 0x0000000419087825 */ /* 0x042fe200078e02ee */
[----:B------:R-:W-:Y:S03]  /*10ba20*/  @P0 STG.E [R4.64], R7 ;  /* 0x0000000704000986 */ /* 0x000fe6000c101904 */
[----:B------:R-:W-:Y:S01]  /*10ba30*/  IMAD.WIDE R20, R25, 0x4, R236 ;  /* 0x0000000419147825 */ /* 0x000fe200078e02ec */
[----:B------:R-:W-:-:S03]  /*10ba40*/  ISETP.LT.AND P2, PT, R203, c[0x0][0x178], !P1 ;  /* 0x00005e00cb007a0c */ /* 0x000fc60004f41270 */
[----:B---3--:R-:W-:Y:S01]  /*10ba50*/  IMAD.WIDE R12, R25, 0x4, R224 ;  /* 0x00000004190c7825 */ /* 0x008fe200078e02e0 */
[----:B------:R-:W-:Y:S01]  /*10ba60*/  @P4 STG.E [R8.64], R126 ;  /* 0x0000007e08004986 */ /* 0x000fe2000c101904 */
[----:B------:R-:W-:-:S03]  /*10ba70*/  ISETP.LT.AND P4, PT, R171, c[0x0][0x178], !P1 ;  /* 0x00005e00ab007a0c */ /* 0x000fc60004f81270 */
[----:B------:R1:W-:Y:S01]  /*10ba80*/  @P5 STG.E [R20.64], R146 ;  /* 0x0000009214005986 */ /* 0x0003e2000c101904 */
[----:B------:R-:W-:-:S03]  /*10ba90*/  ISETP.LT.AND P5, PT, R139, c[0x0][0x178], !P1 ;  /* 0x00005e008b007a0c */ /* 0x000fc60004fa1270 */
[----:B------:R-:W-:Y:S01]  /*10baa0*/  @P6 STG.E [R12.64], R162 ;  /* 0x000000a20c006986 */ /* 0x000fe2000c101904 */
[----:B------:R-:W-:Y:S02]  /*10bab0*/  ISETP.LT.AND P6, PT, R155, c[0x0][0x178], !P1 ;  /* 0x00005e009b007a0c */ /* 0x000fe40004fc1270 */
[----:B------:R-:W-:Y:S01]  /*10bac0*/  ISETP.LT.AND P1, PT, R187, c[0x0][0x178], !P1 ;  /* 0x00005e00bb007a0c */ /* 0x000fe20004f21270 */
[C---:B------:R-:W-:Y:S01]  /*10bad0*/  IMAD.WIDE R2, R25.reuse, 0x4, R234 ;  /* 0x0000000419027825 */ /* 0x040fe200078e02ea */
[----:B-1----:R-:W2:Y:S03]  /*10bae0*/  LDL.LU R20, [R1+0x5a78] ;  /* 0x005a780001147983 */ /* 0x002ea60000300800 */
[----:B------:R-:W-:-:S04]  /*10baf0*/  IMAD.WIDE R16, R25, 0x4, R232 ;  /* 0x0000000419107825 */ /* 0x000fc800078e02e8 */
[C---:B------:R-:W-:Y:S01]  /*10bb00*/  IMAD.WIDE R4, R25.reuse, 0x4, R230 ;  /* 0x0000000419047825 */ /* 0x040fe200078e02e6 */
[----:B------:R1:W-:Y:S03]  /*10bb10*/  @P2 STG.E [R2.64], R178 ;  /* 0x000000b202002986 */ /* 0x0003e6000c101904 */
[C---:B------:R-:W-:Y:S01]  /*10bb20*/  IMAD.WIDE R6, R25.reuse, 0x4, R228 ;  /* 0x0000000419067825 */ /* 0x040fe200078e02e4 */
[----:B------:R3:W-:Y:S03]  /*10bb30*/  @P4 STG.E [R16.64], R194 ;  /* 0x000000c210004986 */ /* 0x0007e6000c101904 */
[----:B------:R-:W-:Y:S01]  /*10bb40*/  IMAD.WIDE R8, R25, 0x4, R226 ;  /* 0x0000000419087825 */ /* 0x000fe200078e02e2 */
[----:B------:R1:W-:Y:S04]  /*10bb50*/  @P5 STG.E [R4.64], R210 ;  /* 0x000000d204005986 */ /* 0x0003e8000c101904 */
[----:B------:R1:W-:Y:S04]  /*10bb60*/  @P6 STG.E [R6.64], R218 ;  /* 0x000000da06006986 */ /* 0x0003e8000c101904 */
[----:B------:R-:W-:Y:S01]  /*10bb70*/  @P1 STG.E [R8.64], R10 ;  /* 0x0000000a08001986 */ /* 0x000fe2000c101904 */
[----:B----4-:R-:W-:-:S03]  /*10bb80*/  ISETP.GE.AND P1, PT, R0, c[0x0][0x17c], PT ;  /* 0x00005f0000007a0c */ /* 0x010fc60003f26270 */
[----:B------:R-:W4:Y:S01]  /*10bb90*/  LDL.LU R0, [R1+0x5a70] ;  /* 0x005a700001007983 */ /* 0x000f220000300800 */
[----:B------:R-:W-:Y:S02]  /*10bba0*/  ISETP.LT.AND P2, PT, R202, c[0x0][0x178], !P3 ;  /* 0x00005e00ca007a0c */ /* 0x000fe40005f41270 */
[----:B------:R-:W-:Y:S02]  /*10bbb0*/  ISETP.LT.AND P4, PT, R55, c[0x0][0x178], !P3 ;  /* 0x00005e0037007a0c */ /* 0x000fe40005f81270 */
[----:B------:R-:W-:Y:S02]  /*10bbc0*/  IADD3 R21, R25, c[0x0][0x198], RZ ;  /* 0x0000660019157a10 */ /* 0x000fe40007ffe0ff */
[----:B------:R-:W-:Y:S02]  /*10bbd0*/  ISETP.LT.AND P5, PT, R119, c[0x0][0x178], !P3 ;  /* 0x00005e0077007a0c */ /* 0x000fe40005fa1270 */
[----:B------:R-:W-:Y:S01]  /*10bbe0*/  ISETP.LT.AND P6, PT, R203, c[0x0][0x178], !P3 ;  /* 0x00005e00cb007a0c */ /* 0x000fe20005fc1270 */
[----:B-1----:R-:W-:-:S04]  /*10bbf0*/  IMAD.WIDE R2, R21, 0x4, R238 ;  /* 0x0000000415027825 */ /* 0x002fc800078e02ee */
[C---:B------:R-:W-:Y:S01]  /*10bc00*/  IMAD.WIDE R12, R21.reuse, 0x4, R236 ;  /* 0x00000004150c7825 */ /* 0x040fe200078e02ec */
[----:B------:R1:W-:Y:S03]  /*10bc10*/  @P2 STG.E [R2.64], R127 ;  /* 0x0000007f02002986 */ /* 0x0003e6000c101904 */
[----:B---3--:R-:W-:Y:S01]  /*10bc20*/  IMAD.WIDE R16, R21, 0x4, R224 ;  /* 0x0000000415107825 */ /* 0x008fe200078e02e0 */
[----:B------:R-:W-:Y:S01]  /*10bc30*/  ISETP.LT.AND P2, PT, R171, c[0x0][0x178], !P3 ;  /* 0x00005e00ab007a0c */ /* 0x000fe20005f41270 */
[----:B------:R3:W-:Y:S02]  /*10bc40*/  @P4 STG.E [R12.64], R147 ;  /* 0x000000930c004986 */ /* 0x0007e4000c101904 */
[----:B------:R-:W-:Y:S01]  /*10bc50*/  IMAD.WIDE R4, R21, 0x4, R234 ;  /* 0x0000000415047825 */ /* 0x000fe200078e02ea */
[----:B------:R-:W-:Y:S01]  /*10bc60*/  ISETP.GE.AND P0, PT, R22, c[0x0][0x17c], PT ;  /* 0x00005f0016007a0c */ /* 0x000fe20003f06270 */
[----:B------:R-:W-:Y:S01]  /*10bc70*/  @P5 STG.E [R16.64], R163 ;  /* 0x000000a310005986 */ /* 0x000fe2000c101904 */
[----:B------:R-:W-:-:S02]  /*10bc80*/  ISETP.LT.AND P4, PT, R139, c[0x0][0x178], !P3 ;  /* 0x00005e008b007a0c */ /* 0x000fc40005f81270 */
[----:B------:R-:W-:Y:S01]  /*10bc90*/  ISETP.LT.AND P5, PT, R155, c[0x0][0x178], !P3 ;  /* 0x00005e009b007a0c */ /* 0x000fe20005fa1270 */
[----:B------:R3:W-:Y:S01]  /*10bca0*/  @P6 STG.E [R4.64], R179 ;  /* 0x000000b304006986 */ /* 0x0007e2000c101904 */
[----:B------:R-:W-:Y:S02]  /*10bcb0*/  ISETP.LT.AND P3, PT, R187, c[0x0][0x178], !P3 ;  /* 0x00005e00bb007a0c */ /* 0x000fe40005f61270 */
[----:B------:R-:W-:Y:S01]  /*10bcc0*/  ISETP.LT.AND P6, PT, R202, c[0x0][0x178], !P0 ;  /* 0x00005e00ca007a0c */ /* 0x000fe200047c1270 */
[C---:B------:R-:W-:Y:S01]  /*10bcd0*/  IMAD.WIDE R6, R21.reuse, 0x4, R232 ;  /* 0x0000000415067825 */ /* 0x040fe200078e02e8 */
[----:B------:R-:W-:-:S03]  /*10bce0*/  IADD3 R23, R21, c[0x0][0x198], RZ ;  /* 0x0000660015177a10 */ /* 0x000fc60007ffe0ff */
[C---:B-1----:R-:W-:Y:S01]  /*10bcf0*/  IMAD.WIDE R2, R21.reuse, 0x4, R230 ;  /* 0x0000000415027825 */ /* 0x042fe200078e02e6 */
[----:B------:R1:W-:Y:S03]  /*10bd00*/  @P2 STG.E [R6.64], R195 ;  /* 0x000000c306002986 */ /* 0x0003e6000c101904 */
[----:B------:R-:W-:Y:S01]  /*10bd10*/  IMAD.WIDE R8, R21, 0x4, R228 ;  /* 0x0000000415087825 */ /* 0x000fe200078e02e4 */
[----:B------:R-:W-:Y:S01]  /*10bd20*/  ISETP.LT.AND P2, PT, R55, c[0x0][0x178], !P0 ;  /* 0x00005e0037007a0c */ /* 0x000fe20004741270 */
[----:B------:R1:W-:Y:S02]  /*10bd30*/  @P4 STG.E [R2.64], R211 ;  /* 0x000000d302004986 */ /* 0x0003e4000c101904 */
[----:B---3--:R-:W-:Y:S01]  /*10bd40*/  IMAD.WIDE R12, R21, 0x4, R226 ;  /* 0x00000004150c7825 */ /* 0x008fe200078e02e2 */
[----:B------:R-:W-:-:S03]  /*10bd50*/  ISETP.LT.AND P4, PT, R119, c[0x0][0x178], !P0 ;  /* 0x00005e0077007a0c */ /* 0x000fc60004781270 */
[----:B------:R-:W-:Y:S01]  /*10bd60*/  IMAD.WIDE R4, R23, 0x4, R238 ;  /* 0x0000000417047825 */ /* 0x000fe200078e02ee */
[----:B------:R3:W-:Y:S01]  /*10bd70*/  @P5 STG.E [R8.64], R219 ;  /* 0x000000db08005986 */ /* 0x0007e2000c101904 */
[----:B------:R-:W-:-:S03]  /*10bd80*/  ISETP.LT.AND P5, PT, R203, c[0x0][0x178], !P0 ;  /* 0x00005e00cb007a0c */ /* 0x000fc600047a1270 */
[----:B------:R-:W-:Y:S01]  /*10bd90*/  @P3 STG.E [R12.64], R11 ;  /* 0x0000000b0c003986 */ /* 0x000fe2000c101904 */
[----:B------:R-:W-:-:S03]  /*10bda0*/  ISETP.LT.AND P3, PT, R171, c[0x0][0x178], !P0 ;  /* 0x00005e00ab007a0c */ /* 0x000fc60004761270 */
[----:B------:R3:W-:Y:S01]  /*10bdb0*/  @P6 STG.E [R4.64], R122 ;  /* 0x0000007a04006986 */ /* 0x0007e2000c101904 */
[----:B------:R-:W-:Y:S01]  /*10bdc0*/  ISETP.LT.AND P6, PT, R139, c[0x0][0x178], !P0 ;  /* 0x00005e008b007a0c */ /* 0x000fe200047c1270 */
[----:B------:R-:W-:-:S04]  /*10bdd0*/  IMAD.WIDE R16, R23, 0x4, R236 ;  /* 0x0000000417107825 */ /* 0x000fc800078e02ec */
[C---:B-1----:R-:W-:Y:S01]  /*10bde0*/  IMAD.WIDE R6, R23.reuse, 0x4, R224 ;  /* 0x0000000417067825 */ /* 0x042fe200078e02e0 */
[----:B------:R1:W-:Y:S03]  /*10bdf0*/  @P2 STG.E [R16.64], R142 ;  /* 0x0000008e10002986 */ /* 0x0003e6000c101904 */
[C---:B------:R-:W-:Y:S01]  /*10be00*/  IMAD.WIDE R2, R23.reuse, 0x4, R234 ;  /* 0x0000000417027825 */ /* 0x040fe200078e02ea */
[----:B------:R1:W-:Y:S03]  /*10be10*/  @P4 STG.E [R6.64], R158 ;  /* 0x0000009e06004986 */ /* 0x0003e6000c101904 */
        /* <DEDUP_REMOVED lines=10> */
[C---:B-1----:R-:W-:Y:S01]  /*10bec0*/  IADD3 R17, R23.reuse, c[0x0][0x198], RZ ;  /* 0x0000660017117a10 */ /* 0x042fe20007ffe0ff */
[----:B------:R-:W-:-:S04]  /*10bed0*/  IMAD.WIDE R10, R23, 0x4, R228 ;  /* 0x00000004170a7825 */ /* 0x000fc800078e02e4 */
[----:B------:R-:W-:Y:S01]  /*10bee0*/  IMAD.WIDE R6, R23, 0x4, R226 ;  /* 0x0000000417067825 */ /* 0x000fe200078e02e2 */
[----:B------:R1:W-:Y:S03]  /*10bef0*/  @P4 STG.E [R10.64], R130 ;  /* 0x000000820a004986 */ /* 0x0003e6000c101904 */
[C---:B---3--:R-:W-:Y:S01]  /*10bf00*/  IMAD.WIDE R2, R17.reuse, 0x4, R238 ;  /* 0x0000000411027825 */ /* 0x048fe200078e02ee */
[----:B------:R-:W-:Y:S03]  /*10bf10*/  @P0 STG.E [R6.64], R14 ;  /* 0x0000000e06000986 */ /* 0x000fe6000c101904 */
[----:B------:R-:W-:Y:S01]  /*10bf20*/  IMAD.WIDE R12, R17, 0x4, R236 ;  /* 0x00000004110c7825 */ /* 0x000fe200078e02ec */
[----:B------:R-:W-:-:S03]  /*10bf30*/  ISETP.LT.AND P4, PT, R203, c[0x0][0x178], !P1 ;  /* 0x00005e00cb007a0c */ /* 0x000fc60004f81270 */
[----:B--2---:R-:W-:Y:S01]  /*10bf40*/  IMAD.WIDE R8, R17, 0x4, R224 ;  /* 0x0000000411087825 */ /* 0x004fe200078e02e0 */
[----:B------:R2:W-:Y:S01]  /*10bf50*/  @P5 STG.E [R2.64], R123 ;  /* 0x0000007b02005986 */ /* 0x0005e2000c101904 */
[----:B------:R-:W-:-:S03]  /*10bf60*/  ISETP.LT.AND P5, PT, R171, c[0x0][0x178], !P1 ;  /* 0x00005e00ab007a0c */ /* 0x000fc60004fa1270 */
[----:B------:R-:W-:Y:S01]  /*10bf70*/  @P3 STG.E [R12.64], R143 ;  /* 0x0000008f0c003986 */ /* 0x000fe2000c101904 */
[----:B------:R-:W-:-:S03]  /*10bf80*/  ISETP.LT.AND P3, PT, R139, c[0x0][0x178], !P1 ;  /* 0x00005e008b007a0c */ /* 0x000fc60004f61270 */
[----:B------:R3:W-:Y:S01]  /*10bf90*/  @P6 STG.E [R8.64], R159 ;  /* 0x0000009f08006986 */ /* 0x0007e2000c101904 */
[----:B------:R-:W-:Y:S02]  /*10bfa0*/  ISETP.LT.AND P6, PT, R155, c[0x0][0x178], !P1 ;  /* 0x00005e009b007a0c */ /* 0x000fe40004fc1270 */
[----:B------:R-:W-:Y:S01]  /*10bfb0*/  ISETP.LT.AND P1, PT, R187, c[0x0][0x178], !P1 ;  /* 0x00005e00bb007a0c */ /* 0x000fe20004f21270 */
[----:B------:R-:W-:Y:S01]  /*10bfc0*/  IMAD.WIDE R4, R17, 0x4, R234 ;  /* 0x0000000411047825 */ /* 0x000fe200078e02ea */
[----:B------:R-:W-:-:S03]  /*10bfd0*/  ISETP.GE.AND P2, PT, R20, c[0x0][0x17c], PT ;  /* 0x00005f0014007a0c */ /* 0x000fc60003f46270 */
[C---:B-1----:R-:W-:Y:S01]  /*10bfe0*/  IMAD.WIDE R10, R17.reuse, 0x4, R232 ;  /* 0x00000004110a7825 */ /* 0x042fe200078e02e8 */
[----:B------:R1:W-:Y:S03]  /*10bff0*/  @P4 STG.E [R4.64], R175 ;  /* 0x000000af04004986 */ /* 0x0003e6000c101904 */
[----:B--2---:R-:W-:Y:S01]  /*10c000*/  IMAD.WIDE R2, R17, 0x4, R230 ;  /* 0x0000000411027825 */ /* 0x004fe200078e02e6 */
[----:B------:R-:W-:-:S03]  /*10c010*/  ISETP.LT.AND P4, PT, R202, c[0x0][0x178], !P2 ;  /* 0x00005e00ca007a0c */ /* 0x000fc60005781270 */
[C---:B------:R-:W-:Y:S01]  /*10c020*/  IMAD.WIDE R6, R17.reuse, 0x4, R228 ;  /* 0x0000000411067825 */ /* 0x040fe200078e02e4 */
[----:B------:R2:W-:Y:S03]  /*10c030*/  @P5 STG.E [R10.64], R191 ;  /* 0x000000bf0a005986 */ /* 0x0005e6000c101904 */
[----:B---3--:R-:W-:Y:S01]  /*10c040*/  IMAD.WIDE R8, R17, 0x4, R226 ;  /* 0x0000000411087825 */ /* 0x008fe200078e02e2 */
[----:B------:R-:W-:Y:S01]  /*10c050*/  ISETP.LT.AND P5, PT, R55, c[0x0][0x178], !P2 ;  /* 0x00005e0037007a0c */ /* 0x000fe200057a1270 */
[----:B------:R3:W-:Y:S01]  /*10c060*/  @P3 STG.E [R2.64], R207 ;  /* 0x000000cf02003986 */ /* 0x0007e2000c101904 */
[----:B------:R-:W-:Y:S02]  /*10c070*/  ISETP.LT.AND P3, PT, R119, c[0x0][0x178], !P2 ;  /* 0x00005e0077007a0c */ /* 0x000fe40005761270 */
[----:B------:R-:W-:Y:S01]  /*10c080*/  IADD3 R21, R17, c[0x0][0x198], RZ ;  /* 0x0000660011157a10 */ /* 0x000fe20007ffe0ff */
[----:B------:R2:W-:Y:S01]  /*10c090*/  @P6 STG.E [R6.64], R131 ;  /* 0x0000008306006986 */ /* 0x0005e2000c101904 */
[----:B------:R-:W-:-:S03]  /*10c0a0*/  ISETP.LT.AND P6, PT, R203, c[0x0][0x178], !P2 ;  /* 0x00005e00cb007a0c */ /* 0x000fc600057c1270 */
[----:B------:R-:W-:Y:S01]  /*10c0b0*/  @P1 STG.E [R8.64], R15 ;  /* 0x0000000f08001986 */ /* 0x000fe2000c101904 */
[----:B------:R-:W-:Y:S01]  /*10c0c0*/  ISETP.LT.AND P1, PT, R171, c[0x0][0x178], !P2 ;  /* 0x00005e00ab007a0c */ /* 0x000fe20005721270 */
[----:B-1----:R-:W-:-:S04]  /*10c0d0*/  IMAD.WIDE R4, R21, 0x4, R238 ;  /* 0x0000000415047825 */ /* 0x002fc800078e02ee */
[C---:B------:R-:W-:Y:S01]  /*10c0e0*/  IMAD.WIDE R12, R21.reuse, 0x4, R236 ;  /* 0x00000004150c7825 */ /* 0x040fe200078e02ec */
[----:B------:R-:W-:Y:S03]  /*10c0f0*/  @P4 STG.E [R4.64], R118 ;  /* 0x0000007604004986 */ /* 0x000fe6000c101904 */
[C---:B--2---:R-:W-:Y:S01]  /*10c100*/  IMAD.WIDE R10, R21.reuse, 0x4, R224 ;  /* 0x00000004150a7825 */ /* 0x044fe200078e02e0 */
[----:B------:R1:W-:Y:S03]  /*10c110*/  @P5 STG.E [R12.64], R138 ;  /* 0x0000008a0c005986 */ /* 0x0003e6000c101904 */
[C---:B---3--:R-:W-:Y:S01]  /*10c120*/  IMAD.WIDE R2, R21.reuse, 0x4, R234 ;  /* 0x0000000415027825 */ /* 0x048fe200078e02ea */
[----:B------:R2:W-:Y:S03]  /*10c130*/  @P3 STG.E [R10.64], R154 ;  /* 0x0000009a0a003986 */ /* 0x0005e6000c101904 */
[----:B------:R-:W-:Y:S01]  /*10c140*/  IMAD.WIDE R6, R21, 0x4, R232 ;  /* 0x0000000415067825 */ /* 0x000fe200078e02e8 */
[----:B------:R3:W-:Y:S04]  /*10c150*/  @P6 STG.E [R2.64], R170 ;  /* 0x000000aa02006986 */ /* 0x0007e8000c101904 */
[----:B------:R3:W-:Y:S01]  /*10c160*/  @P1 STG.E [R6.64], R186 ;  /* 0x000000ba06001986 */ /* 0x0007e2000c101904 */
[----:B----4-:R-:W-:-:S04]  /*10c170*/  ISETP.GE.AND P0, PT, R0, c[0x0][0x17c], PT ;  /* 0x00005f0000007a0c */ /* 0x010fc80003f06270 */
[----:B------:R-:W-:Y:S02]  /*10c180*/  ISETP.LT.AND P4, PT, R202, c[0x0][0x178], !P0 ;  /* 0x00005e00ca007a0c */ /* 0x000fe40004781270 */
[----:B------:R-:W4:Y:S01]  /*10c190*/  LDL.LU R202, [R1+0x5af4] ;  /* 0x005af40001ca7983 */ /* 0x000f220000300800 */
[----:B------:R-:W-:Y:S02]  /*10c1a0*/  ISETP.LT.AND P6, PT, R55, c[0x0][0x178], !P0 ;  /* 0x00005e0037007a0c */ /* 0x000fe400047c1270 */
[----:B------:R-:W-:Y:S01]  /*10c1b0*/  ISETP.LT.AND P1, PT, R119, c[0x0][0x178], !P0 ;  /* 0x00005e0077007a0c */ /* 0x000fe20004721270 */
[----:B------:R-:W3:Y:S04]  /*10c1c0*/  LDL.LU R55, [R1+0x5af0] ;  /* 0x005af00001377983 */ /* 0x000ee80000300800 */
[----:B------:R-:W3:Y:S01]  /*10c1d0*/  LDL.LU R119, [R1+0x5aec] ;  /* 0x005aec0001777983 */ /* 0x000ee20000300800 */
[----:B------:R-:W-:-:S02]  /*10c1e0*/  ISETP.LT.AND P5, PT, R139, c[0x0][0x178], !P2 ;  /* 0x00005e008b007a0c */ /* 0x000fc400057a1270 */
[----:B------:R-:W-:Y:S02]  /*10c1f0*/  ISETP.LT.AND P3, PT, R155, c[0x0][0x178], !P2 ;  /* 0x00005e009b007a0c */ /* 0x000fe40005761270 */
[----:B------:R-:W-:Y:S02]  /*10c200*/  ISETP.LT.AND P2, PT, R187, c[0x0][0x178], !P2 ;  /* 0x00005e00bb007a0c */ /* 0x000fe40005741270 */
[C---:B-1----:R-:W-:Y:S01]  /*10c210*/  IADD3 R13, R21.reuse, c[0x0][0x198], RZ ;  /* 0x00006600150d7a10 */ /* 0x042fe20007ffe0ff */
[----:B------:R-:W-:-:S04]  /*10c220*/  IMAD.WIDE R4, R21, 0x4, R230 ;  /* 0x0000000415047825 */ /* 0x000fc800078e02e6 */
[----:B------:R-:W-:-:S04]  /*10c230*/  IMAD.WIDE R8, R21, 0x4, R228 ;  /* 0x0000000415087825 */ /* 0x000fc800078e02e4 */
[----:B--2---:R-:W-:-:S04]  /*10c240*/  IMAD.WIDE R10, R21, 0x4, R226 ;  /* 0x00000004150a7825 */ /* 0x004fc800078e02e2 */
[----:B------:R-:W-:Y:S01]  /*10c250*/  IMAD.WIDE R238, R13, 0x4, R238 ;  /* 0x000000040dee7825 */ /* 0x000fe200078e02ee */
[----:B----4-:R1:W-:Y:S01]  /*10c260*/  @P5 STG.E [R4.64], R202 ;  /* 0x000000ca04005986 */ /* 0x0103e2000c101904 */
[----:B------:R-:W-:-:S03]  /*10c270*/  ISETP.LT.AND P5, PT, R203, c[0x0][0x178], !P0 ;  /* 0x00005e00cb007a0c */ /* 0x000fc600047a1270 */
[----:B------:R1:W-:Y:S01]  /*10c280*/  @P3 STG.E [R8.64], R54 ;  /* 0x0000003608003986 */ /* 0x0003e2000c101904 */
[----:B------:R-:W-:-:S03]  /*10c290*/  ISETP.LT.AND P3, PT, R171, c[0x0][0x178], !P0 ;  /* 0x00005e00ab007a0c */ /* 0x000fc60004761270 */
[----:B------:R-:W2:Y:S04]  /*10c2a0*/  LDL.LU R203, [R1+0x5ae8] ;  /* 0x005ae80001cb7983 */ /* 0x000ea80000300800 */
[----:B------:R1:W-:Y:S01]  /*10c2b0*/  @P2 STG.E [R10.64], R18 ;  /* 0x000000120a002986 */ /* 0x0003e2000c101904 */
[----:B------:R-:W-:-:S03]  /*10c2c0*/  ISETP.LT.AND P2, PT, R139, c[0x0][0x178], !P0 ;  /* 0x00005e008b007a0c */ /* 0x000fc60004741270 */
[----:B------:R-:W4:Y:S04]  /*10c2d0*/  LDL.LU R171, [R1+0x5ae4] ;  /* 0x005ae40001ab7983 */ /* 0x000f280000300800 */
[----:B---3--:R1:W-:Y:S01]  /*10c2e0*/  @P4 STG.E [R238.64], R119 ;  /* 0x00000077ee004986 */ /* 0x0083e2000c101904 */
[----:B------:R-:W-:-:S03]  /*10c2f0*/  ISETP.LT.AND P4, PT, R155, c[0x0][0x178], !P0 ;  /* 0x00005e009b007a0c */ /* 0x000fc60004781270 */
[----:B------:R-:W3:Y:S01]  /*10c300*/  LDL.LU R139, [R1+0x5ae0] ;  /* 0x005ae000018b7983 */ /* 0x000ee20000300800 */
[----:B------:R-:W-:-:S03]  /*10c310*/  ISETP.LT.AND P0, PT, R187, c[0x0][0x178], !P0 ;  /* 0x00005e00bb007a0c */ /* 0x000fc60004701270 */
[----:B------:R-:W2:Y:S04]  /*10c320*/  LDL.LU R155, [R1+0x5adc] ;  /* 0x005adc00019b7983 */ /* 0x000ea80000300800 */
[----:B------:R-:W4:Y:S01]  /*10c330*/  LDL.LU R187, [R1+0x5ad8] ;  /* 0x005ad80001bb7983 */ /* 0x000f220000300800 */
[----:B------:R-:W-:-:S04]  /*10c340*/  IMAD.WIDE R236, R13, 0x4, R236 ;  /* 0x000000040dec7825 */ /* 0x000fc800078e02ec */
[----:B------:R-:W-:-:S04]  /*10c350*/  IMAD.WIDE R224, R13, 0x4, R224 ;  /* 0x000000040de07825 */ /* 0x000fc800078e02e0 */
[----:B------:R-:W-:-:S04]  /*10c360*/  IMAD.WIDE R234, R13, 0x4, R234 ;  /* 0x000000040dea7825 */ /* 0x000fc800078e02ea */
[----:B------:R-:W-:-:S04]  /*10c370*/  IMAD.WIDE R232, R13, 0x4, R232 ;  /* 0x000000040de87825 */ /* 0x000fc800078e02e8 */
[----:B------:R-:W-:-:S04]  /*10c380*/  IMAD.WIDE R230, R13, 0x4, R230 ;  /* 0x000000040de67825 */ /* 0x000fc800078e02e6 */
[----:B------:R-:W-:-:S04]  /*10c390*/  IMAD.WIDE R228, R13, 0x4, R228 ;  /* 0x000000040de47825 */ /* 0x000fc800078e02e4 */
[----:B------:R-:W-:Y:S01]  /*10c3a0*/  IMAD.WIDE R226, R13, 0x4, R226 ;  /* 0x000000040de27825 */ /* 0x000fe200078e02e2 */
[----:B---3--:R1:W-:Y:S04]  /*10c3b0*/  @P6 STG.E [R236.64], R139 ;  /* 0x0000008bec006986 */ /* 0x0083e8000c101904 */
[----:B--2---:R1:W-:Y:S04]  /*10c3c0*/  @P1 STG.E [R224.64], R155 ;  /* 0x0000009be0001986 */ /* 0x0043e8000c101904 */
[----:B----4-:R1:W-:Y:S04]  /*10c3d0*/  @P5 STG.E [R234.64], R171 ;  /* 0x000000abea005986 */ /* 0x0103e8000c101904 */
[----:B------:R1:W-:Y:S04]  /*10c3e0*/  @P3 STG.E [R232.64], R187 ;  /* 0x000000bbe8003986 */ /* 0x0003e8000c101904 */
[----:B------:R1:W-:Y:S04]  /*10c3f0*/  @P2 STG.E [R230.64], R203 ;  /* 0x000000cbe6002986 */ /* 0x0003e8000c101904 */
[----:B------:R1:W-:Y:S01]  /*10c400*/  @P4 STG.E [R228.64], R55 ;  /* 0x00000037e4004986 */ /* 0x0003e2000c101904 */
[----:B------:R-:W-:Y:S05]  /*10c410*/  @!P0 EXIT ;  /* 0x000000000000894d */ /* 0x000fea0003800000 */
[----:B------:R-:W-:Y:S01]  /*10c420*/  STG.E [R226.64], R19 ;  /* 0x00000013e2007986 */ /* 0x000fe2000c101904 */
[----:B------:R-:W-:Y:S05]  /*10c430*/  EXIT ;  /* 0x000000000000794d */ /* 0x000fea0003800000 */
.L_x_2:
[----:B------:R-:W-:-:S00]  /*10c440*/  BRA `(.L_x_2) ;  /* 0xfffffff000007947 */ /* 0x000fc0000383ffff */
[----:B------:R-:W-:-:S00]  /*10c450*/  NOP ;  /* 0x0000000000007918 */ /* 0x000fc00000000000 */
        /* <DEDUP_REMOVED lines=10> */
.L_x_3:


//--------------------- .nv.shared.matmul_kernel  --------------------------
	.section	.nv.shared.matmul_kernel,"aw",@nobits
	.sectionflags	@""
	.align	16
